def matmul_kernel(
    a_ptr,
    b_ptr,
    c_ptr,
    M,
    N,
    K,
    stride_am,
    stride_ak,
    stride_bk,
    stride_bn,
    stride_cm,
    stride_cn,
    BLOCK_M: tl.constexpr,
    BLOCK_N: tl.constexpr,
    BLOCK_K: tl.constexpr,
    GROUP_M: tl.constexpr,
):
    pid = tl.program_id(axis=0)
    num_pid_m = tl.cdiv(M, BLOCK_M)
    num_pid_n = tl.cdiv(N, BLOCK_N)
    num_pid_in_group = GROUP_M * num_pid_n
    group_id = pid // num_pid_in_group
    first_pid_m = group_id * GROUP_M
    group_size_m = min(num_pid_m - first_pid_m, GROUP_M)
    pid_m = first_pid_m + ((pid % num_pid_in_group) % group_size_m)
    pid_n = (pid % num_pid_in_group) // group_size_m

    offs_am = (pid_m * BLOCK_M + tl.arange(0, BLOCK_M)) % M
    offs_bn = (pid_n * BLOCK_N + tl.arange(0, BLOCK_N)) % N
    offs_k = tl.arange(0, BLOCK_K)
    a_ptrs = a_ptr + offs_am[:, None] * stride_am + offs_k[None, :] * stride_ak
    b_ptrs = b_ptr + offs_k[:, None] * stride_bk + offs_bn[None, :] * stride_bn

    acc = tl.zeros((BLOCK_M, BLOCK_N), dtype=tl.float32)
    for kk in range(0, tl.cdiv(K, BLOCK_K)):
        a = tl.load(a_ptrs, mask=offs_k[None, :] < K - kk * BLOCK_K, other=0.0)
        b = tl.load(b_ptrs, mask=offs_k[:, None] < K - kk * BLOCK_K, other=0.0)
        acc = tl.dot(a, b, acc)
        a_ptrs += BLOCK_K * stride_ak
        b_ptrs += BLOCK_K * stride_bk

    c = acc.to(c_ptr.dtype.element_ty)
    offs_cm = pid_m * BLOCK_M + tl.arange(0, BLOCK_M)
    offs_cn = pid_n * BLOCK_N + tl.arange(0, BLOCK_N)
    c_ptrs = c_ptr + offs_cm[:, None] * stride_cm + offs_cn[None, :] * stride_cn
    mask = (offs_cm[:, None] < M) & (offs_cn[None, :] < N)
    tl.store(c_ptrs, c, mask=mask)

# config = {"BLOCK_K": 128, "BLOCK_M": 512, "BLOCK_N": 128, "GROUP_M": 8, "arch": "sm_100", "dtype": "fp8e4m3", "num_ctas": 1, "num_stages": 3, "num_warps": 1}
# arch = sm_100


// ===== COMPILED SASS (sm_100a) =====

	.target	sm_100a

	.elftype	@"ET_EXEC"


//--------------------- .note.nv.tkinfo           --------------------------
	.section	.note.nv.tkinfo,"",@"SHT_NOTE"
	.sectionflags	@"SHF_NOTE_NV_TKINFO"
	.tkinfo
        /*0018*/ 	.word	0x00000081
        /*0030*/ 	.string	""
        /*0030*/ 	.string	"ptxas-blackwell"
        /*0030*/ 	.string	"Cuda compilation tools, release 12.9, V12.9.86"
        /*0030*/ 	.string	"Build cuda_12.9.r12.9/compiler.36037853_0"
        /*0030*/ 	.string	"-v  -suppress-debug-info  -lineinfo  -arch sm_100a "



//--------------------- .note.nv.cuver            --------------------------
	.section	.note.nv.cuver,"",@"SHT_NOTE"
	.sectionflags	@"SHF_NOTE_NV_CUVER"
        /*0018*/ 	.short	0x0001
        /*001a*/ 	.short	0x0064
        /*001c*/ 	.short	0x0001
        /*001e*/ 	.short	0x0000
        /*0020*/ 	.short	0x0001
        /*0022*/ 	.short	0x0000


//--------------------- .nv.info                  --------------------------
	.section	.nv.info,"",@"SHT_CUDA_INFO"
	.align	4


	//----- nvinfo : EIATTR_REGCOUNT
	.align		4
        /*0000*/ 	.byte	0x04, 0x2f
        /*0002*/ 	.short	(.L_1 - .L_0)
	.align		4
.L_0:
        /*0004*/ 	.word	index@(matmul_kernel)
        /*0008*/ 	.word	0x00000040


	//----- nvinfo : EIATTR_FRAME_SIZE
	.align		4
.L_1:
        /*000c*/ 	.byte	0x04, 0x11
        /*000e*/ 	.short	(.L_3 - .L_2)
	.align		4
.L_2:
        /*0010*/ 	.word	index@(matmul_kernel)
        /*0014*/ 	.word	0x0000f3c8


	//----- nvinfo : EIATTR_MIN_STACK_SIZE
	.align		4
.L_3:
        /*0018*/ 	.byte	0x04, 0x12
        /*001a*/ 	.short	(.L_5 - .L_4)
	.align		4
.L_4:
        /*001c*/ 	.word	index@(matmul_kernel)
        /*0020*/ 	.word	0x0000f3c8
.L_5:


//--------------------- .nv.info.matmul_kernel    --------------------------
	.section	.nv.info.matmul_kernel,"",@"SHT_CUDA_INFO"
	.sectionflags	@""
	.align	4


	//----- nvinfo : EIATTR_CUDA_API_VERSION
	.align		4
        /*0000*/ 	.byte	0x04, 0x37
        /*0002*/ 	.short	(.L_7 - .L_6)
.L_6:
        /*0004*/ 	.word	0x00000081


	//----- nvinfo : EIATTR_KPARAM_INFO
	.align		4
.L_7:
        /*0008*/ 	.byte	0x04, 0x17
        /*000a*/ 	.short	(.L_9 - .L_8)
.L_8:
        /*000c*/ 	.word	0x00000000
        /*0010*/ 	.short	0x000d
        /*0012*/ 	.short	0x0048
        /*0014*/ 	.byte	0x00, 0xf4, 0x21, 0x00


	//----- nvinfo : EIATTR_KPARAM_INFO
	.align		4
.L_9:
        /*0018*/ 	.byte	0x04, 0x17
        /*001a*/ 	.short	(.L_11 - .L_10)
.L_10:
        /*001c*/ 	.word	0x00000000
        /*0020*/ 	.short	0x000c
        /*0022*/ 	.short	0x0040
        /*0024*/ 	.byte	0x00, 0xf4, 0x21, 0x00


	//----- nvinfo : EIATTR_KPARAM_INFO
	.align		4
.L_11:
        /*0028*/ 	.byte	0x04, 0x17
        /*002a*/ 	.short	(.L_13 - .L_12)
.L_12:
        /*002c*/ 	.word	0x00000000
        /*0030*/ 	.short	0x000b
        /*0032*/ 	.short	0x0038
        /*0034*/ 	.byte	0x00, 0xf0, 0x11, 0x00


	//----- nvinfo : EIATTR_KPARAM_INFO
	.align		4
.L_13:
        /*0038*/ 	.byte	0x04, 0x17
        /*003a*/ 	.short	(.L_15 - .L_14)
.L_14:
        /*003c*/ 	.word	0x00000000
        /*0040*/ 	.short	0x000a
        /*0042*/ 	.short	0x0034
        /*0044*/ 	.byte	0x00, 0xf0, 0x11, 0x00


	//----- nvinfo : EIATTR_KPARAM_INFO
	.align		4
.L_15:
        /*0048*/ 	.byte	0x04, 0x17
        /*004a*/ 	.short	(.L_17 - .L_16)
.L_16:
        /*004c*/ 	.word	0x00000000
        /*0050*/ 	.short	0x0009
        /*0052*/ 	.short	0x0030
        /*0054*/ 	.byte	0x00, 0xf0, 0x11, 0x00


	//----- nvinfo : EIATTR_KPARAM_INFO
	.align		4
.L_17:
        /*0058*/ 	.byte	0x04, 0x17
        /*005a*/ 	.short	(.L_19 - .L_18)
.L_18:
        /*005c*/ 	.word	0x00000000
        /*0060*/ 	.short	0x0008
        /*0062*/ 	.short	0x002c
        /*0064*/ 	.byte	0x00, 0xf0, 0x11, 0x00


	//----- nvinfo : EIATTR_KPARAM_INFO
	.align		4
.L_19:
        /*0068*/ 	.byte	0x04, 0x17
        /*006a*/ 	.short	(.L_21 - .L_20)
.L_20:
        /*006c*/ 	.word	0x00000000
        /*0070*/ 	.short	0x0007
        /*0072*/ 	.short	0x0028
        /*0074*/ 	.byte	0x00, 0xf0, 0x11, 0x00


	//----- nvinfo : EIATTR_KPARAM_INFO
	.align		4
.L_21:
        /*0078*/ 	.byte	0x04, 0x17
        /*007a*/ 	.short	(.L_23 - .L_22)
.L_22:
        /*007c*/ 	.word	0x00000000
        /*0080*/ 	.short	0x0006
        /*0082*/ 	.short	0x0024
        /*0084*/ 	.byte	0x00, 0xf0, 0x11, 0x00


	//----- nvinfo : EIATTR_KPARAM_INFO
	.align		4
.L_23:
        /*0088*/ 	.byte	0x04, 0x17
        /*008a*/ 	.short	(.L_25 - .L_24)
.L_24:
        /*008c*/ 	.word	0x00000000
        /*0090*/ 	.short	0x0005
        /*0092*/ 	.short	0x0020
        /*0094*/ 	.byte	0x00, 0xf0, 0x11, 0x00


	//----- nvinfo : EIATTR_KPARAM_INFO
	.align		4
.L_25:
        /*0098*/ 	.byte	0x04, 0x17
        /*009a*/ 	.short	(.L_27 - .L_26)
.L_26:
        /*009c*/ 	.word	0x00000000
        /*00a0*/ 	.short	0x0004
        /*00a2*/ 	.short	0x001c
        /*00a4*/ 	.byte	0x00, 0xf0, 0x11, 0x00


	//----- nvinfo : EIATTR_KPARAM_INFO
	.align		4
.L_27:
        /*00a8*/ 	.byte	0x04, 0x17
        /*00aa*/ 	.short	(.L_29 - .L_28)
.L_28:
        /*00ac*/ 	.word	0x00000000
        /*00b0*/ 	.short	0x0003
        /*00b2*/ 	.short	0x0018
        /*00b4*/ 	.byte	0x00, 0xf0, 0x11, 0x00


	//----- nvinfo : EIATTR_KPARAM_INFO
	.align		4
.L_29:
        /*00b8*/ 	.byte	0x04, 0x17
        /*00ba*/ 	.short	(.L_31 - .L_30)
.L_30:
        /*00bc*/ 	.word	0x00000000
        /*00c0*/ 	.short	0x0002
        /*00c2*/ 	.short	0x0010
        /*00c4*/ 	.byte	0x00, 0xf4, 0x21, 0x00


	//----- nvinfo : EIATTR_KPARAM_INFO
	.align		4
.L_31:
        /*00c8*/ 	.byte	0x04, 0x17
        /*00ca*/ 	.short	(.L_33 - .L_32)
.L_32:
        /*00cc*/ 	.word	0x00000000
        /*00d0*/ 	.short	0x0001
        /*00d2*/ 	.short	0x0008
        /*00d4*/ 	.byte	0x00, 0xf4, 0x21, 0x00


	//----- nvinfo : EIATTR_KPARAM_INFO
	.align		4
.L_33:
        /*00d8*/ 	.byte	0x04, 0x17
        /*00da*/ 	.short	(.L_35 - .L_34)
.L_34:
        /*00dc*/ 	.word	0x00000000
        /*00e0*/ 	.short	0x0000
        /*00e2*/ 	.short	0x0000
        /*00e4*/ 	.byte	0x00, 0xf4, 0x21, 0x00


	//----- nvinfo : EIATTR_SPARSE_MMA_MASK
	.align		4
.L_35:
        /*00e8*/ 	.byte	0x03, 0x50
        /*00ea*/ 	.short	0x0000


	//----- nvinfo : EIATTR_MAXREG_COUNT
	.align		4
        /*00ec*/ 	.byte	0x03, 0x1b
        /*00ee*/ 	.short	0x00ff


	//----- nvinfo : EIATTR_NUM_BARRIERS
	.align		4
        /*00f0*/ 	.byte	0x02, 0x4c
        /*00f2*/ 	.byte	0x01
	.zero		1


	//----- nvinfo : EIATTR_ANNOTATIONS
	.align		4
        /*00f4*/ 	.byte	0x04, 0x55
        /*00f6*/ 	.short	(.L_37 - .L_36)


	//   ....[0]....
.L_36:
        /*00f8*/ 	.word	0x00000001
        /*00fc*/ 	.byte	0x50, 0x00, 0x00, 0x00, 0x01, 0x00, 0x00, 0x00, 0x90, 0x00, 0x00, 0x00, 0x01, 0x00, 0x00, 0x00
        /* <DEDUP_REMOVED lines=453> */
        /*1d5c*/ 	.byte	0x10, 0x3f, 0x00, 0x00


	//----- nvinfo : EIATTR_COOP_GROUP_MASK_REGIDS
	.align		4
.L_37:
        /*1d60*/ 	.byte	0x04, 0x29
        /*1d62*/ 	.short	(.L_39 - .L_38)


	//   ....[0]....
.L_38:
        /*1d64*/ 	.word	0xffffffff


	//   ....[1]....
        /*1d68*/ 	.word	0xffffffff


	//   ....[2]....
        /*1d6c*/ 	.word	0xffffffff


	//   ....[3]....
        /*1d70*/ 	.word	0xffffffff


	//   ....[4]....
        /*1d74*/ 	.word	0xffffffff


	//   ....[5]....
        /*1d78*/ 	.word	0xffffffff


	//   ....[6]....
        /*1d7c*/ 	.word	0xffffffff


	//   ....[7]....
        /*1d80*/ 	.word	0xffffffff


	//   ....[8]....
        /*1d84*/ 	.word	0xffffffff


	//   ....[9]....
        /*1d88*/ 	.word	0xffffffff


	//   ....[10]....
        /*1d8c*/ 	.word	0xffffffff


	//   ....[11]....
        /*1d90*/ 	.word	0xffffffff


	//   ....[12]....
        /*1d94*/ 	.word	0xffffffff


	//   ....[13]....
        /*1d98*/ 	.word	0xffffffff


	//   ....[14]....
        /*1d9c*/ 	.word	0xffffffff


	//   ....[15]....
        /*1da0*/ 	.word	0xffffffff


	//   ....[16]....
        /*1da4*/ 	.word	0xffffffff


	//   ....[17]....
        /*1da8*/ 	.word	0xffffffff


	//   ....[18]....
        /*1dac*/ 	.word	0xffffffff


	//   ....[19]....
        /*1db0*/ 	.word	0xffffffff


	//   ....[20]....
        /*1db4*/ 	.word	0xffffffff


	//   ....[21]....
        /*1db8*/ 	.word	0xffffffff


	//   ....[22]....
        /*1dbc*/ 	.word	0xffffffff


	//   ....[23]....
        /*1dc0*/ 	.word	0xffffffff


	//   ....[24]....
        /*1dc4*/ 	.word	0xffffffff


	//   ....[25]....
        /*1dc8*/ 	.word	0xffffffff


	//   ....[26]....
        /*1dcc*/ 	.word	0xffffffff


	//   ....[27]....
        /*1dd0*/ 	.word	0xffffffff


	//   ....[28]....
        /*1dd4*/ 	.word	0xffffffff


	//   ....[29]....
        /*1dd8*/ 	.word	0xffffffff


	//   ....[30]....
        /*1ddc*/ 	.word	0xffffffff


	//   ....[31]....
        /*1de0*/ 	.word	0xffffffff


	//   ....[32]....
        /*1de4*/ 	.word	0xffffffff


	//   ....[33]....
        /*1de8*/ 	.word	0xffffffff


	//   ....[34]....
        /*1dec*/ 	.word	0xffffffff


	//   ....[35]....
        /*1df0*/ 	.word	0xffffffff


	//   ....[36]....
        /*1df4*/ 	.word	0xffffffff


	//   ....[37]....
        /*1df8*/ 	.word	0xffffffff


	//   ....[38]....
        /*1dfc*/ 	.word	0xffffffff


	//   ....[39]....
        /*1e00*/ 	.word	0xffffffff


	//   ....[40]....
        /*1e04*/ 	.word	0xffffffff


	//   ....[41]....
        /*1e08*/ 	.word	0xffffffff


	//   ....[42]....
        /*1e0c*/ 	.word	0xffffffff


	//   ....[43]....
        /*1e10*/ 	.word	0xffffffff


	//   ....[44]....
        /*1e14*/ 	.word	0xffffffff


	//   ....[45]....
        /*1e18*/ 	.word	0xffffffff


	//   ....[46]....
        /*1e1c*/ 	.word	0xffffffff


	//   ....[47]....
        /*1e20*/ 	.word	0xffffffff


	//   ....[48]....
        /*1e24*/ 	.word	0xffffffff


	//   ....[49]....
        /*1e28*/ 	.word	0xffffffff


	//   ....[50]....
        /*1e2c*/ 	.word	0xffffffff


	//   ....[51]....
        /*1e30*/ 	.word	0xffffffff


	//   ....[52]....
        /*1e34*/ 	.word	0xffffffff


	//   ....[53]....
        /*1e38*/ 	.word	0xffffffff


	//   ....[54]....
        /*1e3c*/ 	.word	0xffffffff


	//   ....[55]....
        /*1e40*/ 	.word	0xffffffff


	//   ....[56]....
        /*1e44*/ 	.word	0xffffffff


	//   ....[57]....
        /*1e48*/ 	.word	0xffffffff


	//   ....[58]....
        /*1e4c*/ 	.word	0xffffffff


	//   ....[59]....
        /*1e50*/ 	.word	0xffffffff


	//   ....[60]....
        /*1e54*/ 	.word	0xffffffff


	//   ....[61]....
        /*1e58*/ 	.word	0xffffffff


	//   ....[62]....
        /*1e5c*/ 	.word	0xffffffff


	//   ....[63]....
        /*1e60*/ 	.word	0xffffffff


	//   ....[64]....
        /*1e64*/ 	.word	0xffffffff


	//   ....[65]....
        /*1e68*/ 	.word	0xffffffff


	//   ....[66]....
        /*1e6c*/ 	.word	0xffffffff


	//   ....[67]....
        /*1e70*/ 	.word	0xffffffff


	//   ....[68]....
        /*1e74*/ 	.word	0xffffffff


	//   ....[69]....
        /*1e78*/ 	.word	0xffffffff


	//   ....[70]....
        /*1e7c*/ 	.word	0xffffffff


	//   ....[71]....
        /*1e80*/ 	.word	0xffffffff


	//   ....[72]....
        /*1e84*/ 	.word	0xffffffff


	//   ....[73]....
        /*1e88*/ 	.word	0xffffffff


	//   ....[74]....
        /*1e8c*/ 	.word	0xffffffff


	//   ....[75]....
        /*1e90*/ 	.word	0xffffffff


	//   ....[76]....
        /*1e94*/ 	.word	0xffffffff


	//   ....[77]....
        /*1e98*/ 	.word	0xffffffff


	//   ....[78]....
        /*1e9c*/ 	.word	0xffffffff


	//   ....[79]....
        /*1ea0*/ 	.word	0xffffffff


	//   ....[80]....
        /*1ea4*/ 	.word	0xffffffff


	//   ....[81]....
        /*1ea8*/ 	.word	0xffffffff


	//   ....[82]....
        /*1eac*/ 	.word	0xffffffff


	//   ....[83]....
        /*1eb0*/ 	.word	0xffffffff


	//   ....[84]....
        /*1eb4*/ 	.word	0xffffffff


	//   ....[85]....
        /*1eb8*/ 	.word	0xffffffff


	//   ....[86]....
        /*1ebc*/ 	.word	0xffffffff


	//   ....[87]....
        /*1ec0*/ 	.word	0xffffffff


	//   ....[88]....
        /*1ec4*/ 	.word	0xffffffff


	//   ....[89]....
        /*1ec8*/ 	.word	0xffffffff


	//   ....[90]....
        /*1ecc*/ 	.word	0xffffffff


	//   ....[91]....
        /*1ed0*/ 	.word	0xffffffff


	//   ....[92]....
        /*1ed4*/ 	.word	0xffffffff


	//   ....[93]....
        /*1ed8*/ 	.word	0xffffffff


	//   ....[94]....
        /*1edc*/ 	.word	0xffffffff


	//   ....[95]....
        /*1ee0*/ 	.word	0xffffffff


	//   ....[96]....
        /*1ee4*/ 	.word	0xffffffff


	//   ....[97]....
        /*1ee8*/ 	.word	0xffffffff


	//   ....[98]....
        /*1eec*/ 	.word	0xffffffff


	//   ....[99]....
        /*1ef0*/ 	.word	0xffffffff


	//   ....[100]....
        /*1ef4*/ 	.word	0xffffffff


	//   ....[101]....
        /*1ef8*/ 	.word	0xffffffff


	//   ....[102]....
        /*1efc*/ 	.word	0xffffffff


	//   ....[103]....
        /*1f00*/ 	.word	0xffffffff


	//   ....[104]....
        /*1f04*/ 	.word	0xffffffff


	//   ....[105]....
        /*1f08*/ 	.word	0xffffffff


	//   ....[106]....
        /*1f0c*/ 	.word	0xffffffff


	//   ....[107]....
        /*1f10*/ 	.word	0xffffffff


	//   ....[108]....
        /*1f14*/ 	.word	0xffffffff


	//   ....[109]....
        /*1f18*/ 	.word	0xffffffff


	//   ....[110]....
        /*1f1c*/ 	.word	0xffffffff


	//   ....[111]....
        /*1f20*/ 	.word	0xffffffff


	//   ....[112]....
        /*1f24*/ 	.word	0xffffffff


	//   ....[113]....
        /*1f28*/ 	.word	0xffffffff


	//   ....[114]....
        /*1f2c*/ 	.word	0xffffffff


	//   ....[115]....
        /*1f30*/ 	.word	0xffffffff


	//   ....[116]....
        /*1f34*/ 	.word	0xffffffff


	//   ....[117]....
        /*1f38*/ 	.word	0xffffffff


	//   ....[118]....
        /*1f3c*/ 	.word	0xffffffff


	//   ....[119]....
        /*1f40*/ 	.word	0xffffffff


	//   ....[120]....
        /*1f44*/ 	.word	0xffffffff


	//   ....[121]....
        /*1f48*/ 	.word	0xffffffff


	//   ....[122]....
        /*1f4c*/ 	.word	0xffffffff


	//   ....[123]....
        /*1f50*/ 	.word	0xffffffff


	//   ....[124]....
        /*1f54*/ 	.word	0xffffffff


	//   ....[125]....
        /*1f58*/ 	.word	0xffffffff


	//   ....[126]....
        /*1f5c*/ 	.word	0xffffffff


	//   ....[127]....
        /*1f60*/ 	.word	0xffffffff


	//   ....[128]....
        /*1f64*/ 	.word	0xffffffff


	//   ....[129]....
        /*1f68*/ 	.word	0xffffffff


	//   ....[130]....
        /*1f6c*/ 	.word	0xffffffff


	//   ....[131]....
        /*1f70*/ 	.word	0xffffffff


	//   ....[132]....
        /*1f74*/ 	.word	0xffffffff


	//   ....[133]....
        /*1f78*/ 	.word	0xffffffff


	//   ....[134]....
        /*1f7c*/ 	.word	0xffffffff


	//   ....[135]....
        /*1f80*/ 	.word	0xffffffff


	//   ....[136]....
        /*1f84*/ 	.word	0xffffffff


	//   ....[137]....
        /*1f88*/ 	.word	0xffffffff


	//   ....[138]....
        /*1f8c*/ 	.word	0xffffffff


	//   ....[139]....
        /*1f90*/ 	.word	0xffffffff


	//   ....[140]....
        /*1f94*/ 	.word	0xffffffff


	//   ....[141]....
        /*1f98*/ 	.word	0xffffffff


	//   ....[142]....
        /*1f9c*/ 	.word	0xffffffff


	//   ....[143]....
        /*1fa0*/ 	.word	0xffffffff


	//   ....[144]....
        /*1fa4*/ 	.word	0xffffffff


	//   ....[145]....
        /*1fa8*/ 	.word	0xffffffff


	//   ....[146]....
        /*1fac*/ 	.word	0xffffffff


	//   ....[147]....
        /*1fb0*/ 	.word	0xffffffff


	//   ....[148]....
        /*1fb4*/ 	.word	0xffffffff


	//   ....[149]....
        /*1fb8*/ 	.word	0xffffffff


	//   ....[150]....
        /*1fbc*/ 	.word	0xffffffff


	//   ....[151]....
        /*1fc0*/ 	.word	0xffffffff


	//   ....[152]....
        /*1fc4*/ 	.word	0xffffffff


	//   ....[153]....
        /*1fc8*/ 	.word	0xffffffff


	//   ....[154]....
        /*1fcc*/ 	.word	0xffffffff


	//   ....[155]....
        /*1fd0*/ 	.word	0xffffffff


	//   ....[156]....
        /*1fd4*/ 	.word	0xffffffff


	//   ....[157]....
        /*1fd8*/ 	.word	0xffffffff


	//   ....[158]....
        /*1fdc*/ 	.word	0xffffffff


	//   ....[159]....
        /*1fe0*/ 	.word	0xffffffff


	//   ....[160]....
        /*1fe4*/ 	.word	0xffffffff


	//   ....[161]....
        /*1fe8*/ 	.word	0xffffffff


	//   ....[162]....
        /*1fec*/ 	.word	0xffffffff


	//   ....[163]....
        /*1ff0*/ 	.word	0xffffffff


	//   ....[164]....
        /*1ff4*/ 	.word	0xffffffff


	//   ....[165]....
        /*1ff8*/ 	.word	0xffffffff


	//   ....[166]....
        /*1ffc*/ 	.word	0xffffffff


	//   ....[167]....
        /*2000*/ 	.word	0xffffffff


	//   ....[168]....
        /*2004*/ 	.word	0xffffffff


	//   ....[169]....
        /*2008*/ 	.word	0xffffffff


	//   ....[170]....
        /*200c*/ 	.word	0xffffffff


	//   ....[171]....
        /*2010*/ 	.word	0xffffffff


	//   ....[172]....
        /*2014*/ 	.word	0xffffffff


	//   ....[173]....
        /*2018*/ 	.word	0xffffffff


	//   ....[174]....
        /*201c*/ 	.word	0xffffffff


	//   ....[175]....
        /*2020*/ 	.word	0xffffffff


	//   ....[176]....
        /*2024*/ 	.word	0xffffffff


	//   ....[177]....
        /*2028*/ 	.word	0xffffffff


	//   ....[178]....
        /*202c*/ 	.word	0xffffffff


	//   ....[179]....
        /*2030*/ 	.word	0xffffffff


	//   ....[180]....
        /*2034*/ 	.word	0xffffffff


	//   ....[181]....
        /*2038*/ 	.word	0xffffffff


	//   ....[182]....
        /*203c*/ 	.word	0xffffffff


	//   ....[183]....
        /*2040*/ 	.word	0xffffffff


	//   ....[184]....
        /*2044*/ 	.word	0xffffffff


	//   ....[185]....
        /*2048*/ 	.word	0xffffffff


	//   ....[186]....
        /*204c*/ 	.word	0xffffffff


	//   ....[187]....
        /*2050*/ 	.word	0xffffffff


	//   ....[188]....
        /*2054*/ 	.word	0xffffffff


	//   ....[189]....
        /*2058*/ 	.word	0xffffffff


	//   ....[190]....
        /*205c*/ 	.word	0xffffffff


	//   ....[191]....
        /*2060*/ 	.word	0xffffffff


	//   ....[192]....
        /*2064*/ 	.word	0xffffffff


	//   ....[193]....
        /*2068*/ 	.word	0xffffffff


	//   ....[194]....
        /*206c*/ 	.word	0xffffffff


	//   ....[195]....
        /*2070*/ 	.word	0xffffffff


	//   ....[196]....
        /*2074*/ 	.word	0xffffffff


	//   ....[197]....
        /*2078*/ 	.word	0xffffffff


	//   ....[198]....
        /*207c*/ 	.word	0xffffffff


	//   ....[199]....
        /*2080*/ 	.word	0xffffffff


	//   ....[200]....
        /*2084*/ 	.word	0xffffffff


	//   ....[201]....
        /*2088*/ 	.word	0xffffffff


	//   ....[202]....
        /*208c*/ 	.word	0xffffffff


	//   ....[203]....
        /*2090*/ 	.word	0xffffffff


	//   ....[204]....
        /*2094*/ 	.word	0xffffffff


	//   ....[205]....
        /*2098*/ 	.word	0xffffffff


	//   ....[206]....
        /*209c*/ 	.word	0xffffffff


	//   ....[207]....
        /*20a0*/ 	.word	0xffffffff


	//   ....[208]....
        /*20a4*/ 	.word	0xffffffff


	//   ....[209]....
        /*20a8*/ 	.word	0xffffffff


	//   ....[210]....
        /*20ac*/ 	.word	0xffffffff


	//   ....[211]....
        /*20b0*/ 	.word	0xffffffff


	//   ....[212]....
        /*20b4*/ 	.word	0xffffffff


	//   ....[213]....
        /*20b8*/ 	.word	0xffffffff


	//   ....[214]....
        /*20bc*/ 	.word	0xffffffff


	//   ....[215]....
        /*20c0*/ 	.word	0xffffffff


	//   ....[216]....
        /*20c4*/ 	.word	0xffffffff


	//   ....[217]....
        /*20c8*/ 	.word	0xffffffff


	//   ....[218]....
        /*20cc*/ 	.word	0xffffffff


	//   ....[219]....
        /*20d0*/ 	.word	0xffffffff


	//   ....[220]....
        /*20d4*/ 	.word	0xffffffff


	//   ....[221]....
        /*20d8*/ 	.word	0xffffffff


	//   ....[222]....
        /*20dc*/ 	.word	0xffffffff


	//   ....[223]....
        /*20e0*/ 	.word	0xffffffff


	//   ....[224]....
        /*20e4*/ 	.word	0xffffffff


	//   ....[225]....
        /*20e8*/ 	.word	0xffffffff


	//   ....[226]....
        /*20ec*/ 	.word	0xffffffff


	//   ....[227]....
        /*20f0*/ 	.word	0xffffffff


	//   ....[228]....
        /*20f4*/ 	.word	0xffffffff


	//   ....[229]....
        /*20f8*/ 	.word	0xffffffff


	//   ....[230]....
        /*20fc*/ 	.word	0xffffffff


	//   ....[231]....
        /*2100*/ 	.word	0xffffffff


	//   ....[232]....
        /*2104*/ 	.word	0xffffffff


	//   ....[233]....
        /*2108*/ 	.word	0xffffffff


	//   ....[234]....
        /*210c*/ 	.word	0xffffffff


	//   ....[235]....
        /*2110*/ 	.word	0xffffffff


	//   ....[236]....
        /*2114*/ 	.word	0xffffffff


	//   ....[237]....
        /*2118*/ 	.word	0xffffffff


	//   ....[238]....
        /*211c*/ 	.word	0xffffffff


	//   ....[239]....
        /*2120*/ 	.word	0xffffffff


	//   ....[240]....
        /*2124*/ 	.word	0xffffffff


	//   ....[241]....
        /*2128*/ 	.word	0xffffffff


	//   ....[242]....
        /*212c*/ 	.word	0xffffffff


	//   ....[243]....
        /*2130*/ 	.word	0xffffffff


	//   ....[244]....
        /*2134*/ 	.word	0xffffffff


	//   ....[245]....
        /*2138*/ 	.word	0xffffffff


	//   ....[246]....
        /*213c*/ 	.word	0xffffffff


	//   ....[247]....
        /*2140*/ 	.word	0xffffffff


	//   ....[248]....
        /*2144*/ 	.word	0xffffffff


	//   ....[249]....
        /*2148*/ 	.word	0xffffffff


	//   ....[250]....
        /*214c*/ 	.word	0xffffffff


	//   ....[251]....
        /*2150*/ 	.word	0xffffffff


	//   ....[252]....
        /*2154*/ 	.word	0xffffffff


	//   ....[253]....
        /*2158*/ 	.word	0xffffffff


	//   ....[254]....
        /*215c*/ 	.word	0xffffffff


	//----- nvinfo : EIATTR_COOP_GROUP_INSTR_OFFSETS
	.align		4
.L_39:
        /*2160*/ 	.byte	0x04, 0x28
        /*2162*/ 	.short	(.L_41 - .L_40)


	//   ....[0]....
.L_40:
        /*2164*/ 	.word	0x0020d3d0


	//   ....[1]....
        /*2168*/ 	.word	0x0020d460


	//   ....[2]....
        /*216c*/ 	.word	0x0020d550


	//   ....[3]....
        /*2170*/ 	.word	0x0020d620


	//   ....[4]....
        /*2174*/ 	.word	0x0020d690


	//   ....[5]....
        /*2178*/ 	.word	0x0020d770


	//   ....[6]....
        /*217c*/ 	.word	0x0020d7b0


	//   ....[7]....
        /*2180*/ 	.word	0x0020d830


	//   ....[8]....
        /*2184*/ 	.word	0x0020d870


	//   ....[9]....
        /*2188*/ 	.word	0x0020d920


	//   ....[10]....
        /*218c*/ 	.word	0x0020d960


	//   ....[11]....
        /*2190*/ 	.word	0x0020da60


	//   ....[12]....
        /*2194*/ 	.word	0x0020daa0


	//   ....[13]....
        /*2198*/ 	.word	0x0020dc10


	//   ....[14]....
        /*219c*/ 	.word	0x0020dc40


	//   ....[15]....
        /*21a0*/ 	.word	0x0020dd70


	//   ....[16]....
        /*21a4*/ 	.word	0x0020ddb0


	//   ....[17]....
        /*21a8*/ 	.word	0x0020dea0


	//   ....[18]....
        /*21ac*/ 	.word	0x0020df70


	//   ....[19]....
        /*21b0*/ 	.word	0x0020e060


	//   ....[20]....
        /*21b4*/ 	.word	0x0020e0d0


	//   ....[21]....
        /*21b8*/ 	.word	0x0020e190


	//   ....[22]....
        /*21bc*/ 	.word	0x0020e220


	//   ....[23]....
        /*21c0*/ 	.word	0x0020e250


	//   ....[24]....
        /*21c4*/ 	.word	0x0020e2b0


	//   ....[25]....
        /*21c8*/ 	.word	0x0020e360


	//   ....[26]....
        /*21cc*/ 	.word	0x0020e410


	//   ....[27]....
        /*21d0*/ 	.word	0x0020e440


	//   ....[28]....
        /*21d4*/ 	.word	0x0020e480


	//   ....[29]....
        /*21d8*/ 	.word	0x0020e560


	//   ....[30]....
        /*21dc*/ 	.word	0x0020e5c0


	//   ....[31]....
        /*21e0*/ 	.word	0x0020e710


	//   ....[32]....
        /*21e4*/ 	.word	0x0020e750


	//   ....[33]....
        /*21e8*/ 	.word	0x0020e860


	//   ....[34]....
        /*21ec*/ 	.word	0x0020e910


	//   ....[35]....
        /*21f0*/ 	.word	0x0020ea20


	//   ....[36]....
        /*21f4*/ 	.word	0x0020eab0


	//   ....[37]....
        /*21f8*/ 	.word	0x0020eb60


	//   ....[38]....
        /*21fc*/ 	.word	0x0020ebf0


	//   ....[39]....
        /*2200*/ 	.word	0x0020ec10


	//   ....[40]....
        /*2204*/ 	.word	0x0020ec70


	//   ....[41]....
        /*2208*/ 	.word	0x0020ece0


	//   ....[42]....
        /*220c*/ 	.word	0x0020ed50


	//   ....[43]....
        /*2210*/ 	.word	0x0020ee40


	//   ....[44]....
        /*2214*/ 	.word	0x0020eef0


	//   ....[45]....
        /*2218*/ 	.word	0x0020ef10


	//   ....[46]....
        /*221c*/ 	.word	0x0020f030


	//   ....[47]....
        /*2220*/ 	.word	0x0020f0c0


	//   ....[48]....
        /*2224*/ 	.word	0x0020f120


	//   ....[49]....
        /*2228*/ 	.word	0x0020f2a0


	//   ....[50]....
        /*222c*/ 	.word	0x0020f340


	//   ....[51]....
        /*2230*/ 	.word	0x0020f390


	//   ....[52]....
        /*2234*/ 	.word	0x0020f4d0


	//   ....[53]....
        /*2238*/ 	.word	0x0020f540


	//   ....[54]....
        /*223c*/ 	.word	0x0020f5a0


	//   ....[55]....
        /*2240*/ 	.word	0x0020f600


	//   ....[56]....
        /*2244*/ 	.word	0x0020f640


	//   ....[57]....
        /*2248*/ 	.word	0x0020f6e0


	//   ....[58]....
        /*224c*/ 	.word	0x0020f720


	//   ....[59]....
        /*2250*/ 	.word	0x0020f7f0


	//   ....[60]....
        /*2254*/ 	.word	0x0020f8c0


	//   ....[61]....
        /*2258*/ 	.word	0x0020f8e0


	//   ....[62]....
        /*225c*/ 	.word	0x0020fa50


	//   ....[63]....
        /*2260*/ 	.word	0x0020fab0


	//   ....[64]....
        /*2264*/ 	.word	0x0020fb20


	//   ....[65]....
        /*2268*/ 	.word	0x0020fca0


	//   ....[66]....
        /*226c*/ 	.word	0x0020fd40


	//   ....[67]....
        /*2270*/ 	.word	0x0020fe60


	//   ....[68]....
        /*2274*/ 	.word	0x0020fec0


	//   ....[69]....
        /*2278*/ 	.word	0x0020ff80


	//   ....[70]....
        /*227c*/ 	.word	0x0020ffc0


	//   ....[71]....
        /*2280*/ 	.word	0x00210030


	//   ....[72]....
        /*2284*/ 	.word	0x00210070


	//   ....[73]....
        /*2288*/ 	.word	0x00210110


	//   ....[74]....
        /*228c*/ 	.word	0x00210160


	//   ....[75]....
        /*2290*/ 	.word	0x00210210


	//   ....[76]....
        /*2294*/ 	.word	0x002102e0


	//   ....[77]....
        /*2298*/ 	.word	0x00210310


	//   ....[78]....
        /*229c*/ 	.word	0x00210450


	//   ....[79]....
        /*22a0*/ 	.word	0x00210500


	//   ....[80]....
        /*22a4*/ 	.word	0x00210610


	//   ....[81]....
        /*22a8*/ 	.word	0x002106e0


	//   ....[82]....
        /*22ac*/ 	.word	0x00210770


	//   ....[83]....
        /*22b0*/ 	.word	0x00210840


	//   ....[84]....
        /*22b4*/ 	.word	0x00210900


	//   ....[85]....
        /*22b8*/ 	.word	0x00210940


	//   ....[86]....
        /*22bc*/ 	.word	0x00210990


	//   ....[87]....
        /*22c0*/ 	.word	0x00210a10


	//   ....[88]....
        /*22c4*/ 	.word	0x00210a60


	//   ....[89]....
        /*22c8*/ 	.word	0x00210b00


	//   ....[90]....
        /*22cc*/ 	.word	0x00210c00


	//   ....[91]....
        /*22d0*/ 	.word	0x00210c20


	//   ....[92]....
        /*22d4*/ 	.word	0x00210ca0


	//   ....[93]....
        /*22d8*/ 	.word	0x00210cd0


	//   ....[94]....
        /*22dc*/ 	.word	0x00210de0


	//   ....[95]....
        /*22e0*/ 	.word	0x00210f10


	//   ....[96]....
        /*22e4*/ 	.word	0x00211010


	//   ....[97]....
        /*22e8*/ 	.word	0x00211160


	//   ....[98]....
        /*22ec*/ 	.word	0x002111d0


	//   ....[99]....
        /*22f0*/ 	.word	0x00211280


	//   ....[100]....
        /*22f4*/ 	.word	0x002112a0


	//   ....[101]....
        /*22f8*/ 	.word	0x002112d0


	//   ....[102]....
        /*22fc*/ 	.word	0x00211300


	//   ....[103]....
        /*2300*/ 	.word	0x002113d0


	//   ....[104]....
        /*2304*/ 	.word	0x00211450


	//   ....[105]....
        /*2308*/ 	.word	0x00211500


	//   ....[106]....
        /*230c*/ 	.word	0x00211540


	//   ....[107]....
        /*2310*/ 	.word	0x00211580


	//   ....[108]....
        /*2314*/ 	.word	0x00211610


	//   ....[109]....
        /*2318*/ 	.word	0x00211630


	//   ....[110]....
        /*231c*/ 	.word	0x002116c0


	//   ....[111]....
        /*2320*/ 	.word	0x002117f0


	//   ....[112]....
        /*2324*/ 	.word	0x002118c0


	//   ....[113]....
        /*2328*/ 	.word	0x00211940


	//   ....[114]....
        /*232c*/ 	.word	0x002119f0


	//   ....[115]....
        /*2330*/ 	.word	0x00211a10


	//   ....[116]....
        /*2334*/ 	.word	0x00211a30


	//   ....[117]....
        /*2338*/ 	.word	0x00211a60


	//   ....[118]....
        /*233c*/ 	.word	0x00211aa0


	//   ....[119]....
        /*2340*/ 	.word	0x00211b30


	//   ....[120]....
        /*2344*/ 	.word	0x00211b50


	//   ....[121]....
        /*2348*/ 	.word	0x00211bb0


	//   ....[122]....
        /*234c*/ 	.word	0x00211c10


	//   ....[123]....
        /*2350*/ 	.word	0x00211cb0


	//   ....[124]....
        /*2354*/ 	.word	0x00211d30


	//   ....[125]....
        /*2358*/ 	.word	0x00211dc0


	//   ....[126]....
        /*235c*/ 	.word	0x00211de0


	//   ....[127]....
        /*2360*/ 	.word	0x00211e00


	//   ....[128]....
        /*2364*/ 	.word	0x00211ef0


	//   ....[129]....
        /*2368*/ 	.word	0x00211f40


	//   ....[130]....
        /*236c*/ 	.word	0x00212010


	//   ....[131]....
        /*2370*/ 	.word	0x002120d0


	//   ....[132]....
        /*2374*/ 	.word	0x00212100


	//   ....[133]....
        /*2378*/ 	.word	0x00212120


	//   ....[134]....
        /*237c*/ 	.word	0x00212170


	//   ....[135]....
        /*2380*/ 	.word	0x00212190


	//   ....[136]....
        /*2384*/ 	.word	0x00212260


	//   ....[137]....
        /*2388*/ 	.word	0x00212290


	//   ....[138]....
        /*238c*/ 	.word	0x002122d0


	//   ....[139]....
        /*2390*/ 	.word	0x00212300


	//   ....[140]....
        /*2394*/ 	.word	0x00212320


	//   ....[141]....
        /*2398*/ 	.word	0x002123c0


	//   ....[142]....
        /*239c*/ 	.word	0x00212460


	//   ....[143]....
        /*23a0*/ 	.word	0x00212570


	//   ....[144]....
        /*23a4*/ 	.word	0x00212600


	//   ....[145]....
        /*23a8*/ 	.word	0x002126b0


	//   ....[146]....
        /*23ac*/ 	.word	0x002126d0


	//   ....[147]....
        /*23b0*/ 	.word	0x00212770


	//   ....[148]....
        /*23b4*/ 	.word	0x00212790


	//   ....[149]....
        /*23b8*/ 	.word	0x002127d0


	//   ....[150]....
        /*23bc*/ 	.word	0x00212800


	//   ....[151]....
        /*23c0*/ 	.word	0x00212870


	//   ....[152]....
        /*23c4*/ 	.word	0x00212890


	//   ....[153]....
        /*23c8*/ 	.word	0x002128d0


	//   ....[154]....
        /*23cc*/ 	.word	0x00212960


	//   ....[155]....
        /*23d0*/ 	.word	0x00212990


	//   ....[156]....
        /*23d4*/ 	.word	0x00212a50


	//   ....[157]....
        /*23d8*/ 	.word	0x00212ab0


	//   ....[158]....
        /*23dc*/ 	.word	0x00212b60


	//   ....[159]....
        /*23e0*/ 	.word	0x00212b90


	//   ....[160]....
        /*23e4*/ 	.word	0x00212ce0


	//   ....[161]....
        /*23e8*/ 	.word	0x00212d10


	//   ....[162]....
        /*23ec*/ 	.word	0x00212d40


	//   ....[163]....
        /*23f0*/ 	.word	0x00212df0


	//   ....[164]....
        /*23f4*/ 	.word	0x00212e50


	//   ....[165]....
        /*23f8*/ 	.word	0x00212ed0


	//   ....[166]....
        /*23fc*/ 	.word	0x00212ef0


	//   ....[167]....
        /*2400*/ 	.word	0x00212f10


	//   ....[168]....
        /*2404*/ 	.word	0x00212f60


	//   ....[169]....
        /*2408*/ 	.word	0x00212f90


	//   ....[170]....
        /*240c*/ 	.word	0x00212ff0


	//   ....[171]....
        /*2410*/ 	.word	0x00213020


	//   ....[172]....
        /*2414*/ 	.word	0x00213070


	//   ....[173]....
        /*2418*/ 	.word	0x002130b0


	//   ....[174]....
        /*241c*/ 	.word	0x002131b0


	//   ....[175]....
        /*2420*/ 	.word	0x00213290


	//   ....[176]....
        /*2424*/ 	.word	0x00213320


	//   ....[177]....
        /*2428*/ 	.word	0x00213340


	//   ....[178]....
        /*242c*/ 	.word	0x00213430


	//   ....[179]....
        /*2430*/ 	.word	0x00213450


	//   ....[180]....
        /*2434*/ 	.word	0x00213500


	//   ....[181]....
        /*2438*/ 	.word	0x00213520


	//   ....[182]....
        /*243c*/ 	.word	0x00213540


	//   ....[183]....
        /*2440*/ 	.word	0x00213560


	//   ....[184]....
        /*2444*/ 	.word	0x00213580


	//   ....[185]....
        /*2448*/ 	.word	0x002135a0


	//   ....[186]....
        /*244c*/ 	.word	0x00213640


	//   ....[187]....
        /*2450*/ 	.word	0x002136b0


	//   ....[188]....
        /*2454*/ 	.word	0x00213740


	//   ....[189]....
        /*2458*/ 	.word	0x00213760


	//   ....[190]....
        /*245c*/ 	.word	0x00213780


	//   ....[191]....
        /*2460*/ 	.word	0x002137b0


	//   ....[192]....
        /*2464*/ 	.word	0x002139b0


	//   ....[193]....
        /*2468*/ 	.word	0x00213a40


	//   ....[194]....
        /*246c*/ 	.word	0x00213a60


	//   ....[195]....
        /*2470*/ 	.word	0x00213aa0


	//   ....[196]....
        /*2474*/ 	.word	0x00213ac0


	//   ....[197]....
        /*2478*/ 	.word	0x00213af0


	//   ....[198]....
        /*247c*/ 	.word	0x00213b10


	//   ....[199]....
        /*2480*/ 	.word	0x00213b40


	//   ....[200]....
        /*2484*/ 	.word	0x00213b80


	//   ....[201]....
        /*2488*/ 	.word	0x00213ba0


	//   ....[202]....
        /*248c*/ 	.word	0x00213bc0


	//   ....[203]....
        /*2490*/ 	.word	0x00213cf0


	//   ....[204]....
        /*2494*/ 	.word	0x00213e30


	//   ....[205]....
        /*2498*/ 	.word	0x00213e60


	//   ....[206]....
        /*249c*/ 	.word	0x00213fa0


	//   ....[207]....
        /*24a0*/ 	.word	0x00213fc0


	//   ....[208]....
        /*24a4*/ 	.word	0x00213fe0


	//   ....[209]....
        /*24a8*/ 	.word	0x00214020


	//   ....[210]....
        /*24ac*/ 	.word	0x00214040


	//   ....[211]....
        /*24b0*/ 	.word	0x002140e0


	//   ....[212]....
        /*24b4*/ 	.word	0x00214230


	//   ....[213]....
        /*24b8*/ 	.word	0x00214250


	//   ....[214]....
        /*24bc*/ 	.word	0x00214270


	//   ....[215]....
        /*24c0*/ 	.word	0x00214290


	//   ....[216]....
        /*24c4*/ 	.word	0x002142f0


	//   ....[217]....
        /*24c8*/ 	.word	0x00214320


	//   ....[218]....
        /*24cc*/ 	.word	0x00214340


	//   ....[219]....
        /*24d0*/ 	.word	0x00214400


	//   ....[220]....
        /*24d4*/ 	.word	0x00214460


	//   ....[221]....
        /*24d8*/ 	.word	0x002144f0


	//   ....[222]....
        /*24dc*/ 	.word	0x00214560


	//   ....[223]....
        /*24e0*/ 	.word	0x00214640


	//   ....[224]....
        /*24e4*/ 	.word	0x002146b0


	//   ....[225]....
        /*24e8*/ 	.word	0x002147f0


	//   ....[226]....
        /*24ec*/ 	.word	0x00214820


	//   ....[227]....
        /*24f0*/ 	.word	0x00214910


	//   ....[228]....
        /*24f4*/ 	.word	0x00214970


	//   ....[229]....
        /*24f8*/ 	.word	0x00214a30


	//   ....[230]....
        /*24fc*/ 	.word	0x00214a50


	//   ....[231]....
        /*2500*/ 	.word	0x00214b20


	//   ....[232]....
        /*2504*/ 	.word	0x00214b80


	//   ....[233]....
        /*2508*/ 	.word	0x00214bf0


	//   ....[234]....
        /*250c*/ 	.word	0x00214cb0


	//   ....[235]....
        /*2510*/ 	.word	0x00214d20


	//   ....[236]....
        /*2514*/ 	.word	0x00214d40


	//   ....[237]....
        /*2518*/ 	.word	0x00214dd0


	//   ....[238]....
        /*251c*/ 	.word	0x00214df0


	//   ....[239]....
        /*2520*/ 	.word	0x00214f70


	//   ....[240]....
        /*2524*/ 	.word	0x00214fc0


	//   ....[241]....
        /*2528*/ 	.word	0x002150e0


	//   ....[242]....
        /*252c*/ 	.word	0x00215150


	//   ....[243]....
        /*2530*/ 	.word	0x002151f0


	//   ....[244]....
        /*2534*/ 	.word	0x00215240


	//   ....[245]....
        /*2538*/ 	.word	0x00215350


	//   ....[246]....
        /*253c*/ 	.word	0x00215400


	//   ....[247]....
        /*2540*/ 	.word	0x00215420


	//   ....[248]....
        /*2544*/ 	.word	0x002154e0


	//   ....[249]....
        /*2548*/ 	.word	0x00215550


	//   ....[250]....
        /*254c*/ 	.word	0x002155a0


	//   ....[251]....
        /*2550*/ 	.word	0x002155f0


	//   ....[252]....
        /*2554*/ 	.word	0x00215630


	//   ....[253]....
        /*2558*/ 	.word	0x002156a0


	//   ....[254]....
        /*255c*/ 	.word	0x00215740


	//----- nvinfo : EIATTR_VRC_CTA_INIT_COUNT
	.align		4
.L_41:
        /*2560*/ 	.byte	0x02, 0x4a
	.zero		1
	.zero		1


	//----- nvinfo : EIATTR_EXIT_INSTR_OFFSETS
	.align		4
        /*2564*/ 	.byte	0x04, 0x1c
        /*2566*/ 	.short	(.L_43 - .L_42)


	//   ....[0]....
.L_42:
        /*2568*/ 	.word	0x002423a0


	//   ....[1]....
        /*256c*/ 	.word	0x002423d0


	//----- nvinfo : EIATTR_REQNTID
	.align		4
.L_43:
        /*2570*/ 	.byte	0x04, 0x10
        /*2572*/ 	.short	(.L_45 - .L_44)
.L_44:
        /*2574*/ 	.word	0x00000020
        /*2578*/ 	.word	0x00000001
        /*257c*/ 	.word	0x00000001


	//----- nvinfo : EIATTR_CBANK_PARAM_SIZE
	.align		4
.L_45:
        /*2580*/ 	.byte	0x03, 0x19
        /*2582*/ 	.short	0x0050


	//----- nvinfo : EIATTR_PARAM_CBANK
	.align		4
        /*2584*/ 	.byte	0x04, 0x0a
        /*2586*/ 	.short	(.L_47 - .L_46)
	.align		4
.L_46:
        /*2588*/ 	.word	index@(.nv.constant0.matmul_kernel)
        /*258c*/ 	.short	0x0380
        /*258e*/ 	.short	0x0050


	//----- nvinfo : EIATTR_SW_WAR
	.align		4
.L_47:
        /*2590*/ 	.byte	0x04, 0x36
        /*2592*/ 	.short	(.L_49 - .L_48)
.L_48:
        /*2594*/ 	.word	0x00000008
.L_49:


//--------------------- .nv.compat                --------------------------
	.section	.nv.compat,"",@"SHT_CUDA_COMPAT_INFO"
	.align	4
        /*0000*/ 	.byte	0x02, 0x02, 0x02, 0x00, 0x02, 0x05, 0x05, 0x00, 0x02, 0x03, 0x00, 0x00, 0x02, 0x06, 0x01, 0x00


//--------------------- .nv.callgraph             --------------------------
	.section	.nv.callgraph,"",@"SHT_CUDA_CALLGRAPH"
	.align	4
	.sectionentsize	8
	.align		4
        /*0000*/ 	.word	0x00000000
	.align		4
        /*0004*/ 	.word	0xffffffff
	.align		4
        /*0008*/ 	.word	0x00000000
	.align		4
        /*000c*/ 	.word	0xfffffffe
	.align		4
        /*0010*/ 	.word	0x00000000
	.align		4
        /*0014*/ 	.word	0xfffffffd
	.align		4
        /*0018*/ 	.word	0x00000000
	.align		4
        /*001c*/ 	.word	0xfffffffc


//--------------------- .text.matmul_kernel       --------------------------
	.section	.text.matmul_kernel,"ax",@progbits
	.align	128
        .global         matmul_kernel
        .type           matmul_kernel,@function
        .size           matmul_kernel,(.L_x_3 - matmul_kernel)
        .other          matmul_kernel,@"STO_CUDA_ENTRY STV_DEFAULT"
matmul_kernel:
.text.matmul_kernel:
[----:B------:R-:W0:Y:S02]  /*0000*/  LDC R1, c[0x0][0x37c] ;  /* 0x0000df00ff017b82 */ /* 0x000e240000000800 */
[----:B0-----:R-:W-:-:S06]  /*0010*/  VIADD R1, R1, 0xffff0c38 ;  /* 0xffff0c3801017836 */ /* 0x001fcc0000000000 */
[----:B------:R-:W0:Y:S01]  /*0020*/  LDC.64 R2, c[0x0][0x398] ;  /* 0x0000e600ff027b82 */ /* 0x000e220000000a00 */
[----:B------:R-:W1:Y:S01]  /*0030*/  S2R R7, SR_CTAID.X ;  /* 0x0000000000077919 */ /* 0x000e620000002500 */
[----:B------:R-:W2:Y:S01]  /*0040*/  LDCU UR50, c[0x0][0x3a0] ;  /* 0x00007400ff3277ac */ /* 0x000ea20008000800 */
[----:B------:R-:W-:Y:S01]  /*0050*/  STL [R1+0x1fb0], RZ ;  /* 0x001fb0ff01007387 */ /* 0x000fe20000100800 */
[----:B------:R-:W-:Y:S01]  /*0060*/  UMOV UR4, 0x400 ;  /* 0x0000040000047882 */ /* 0x000fe20000000000 */
[----:B------:R-:W3:Y:S03]  /*0070*/  LDCU.64 UR16, c[0x0][0x358] ;  /* 0x00006b00ff1077ac */ /* 0x000ee60008000a00 */
[----:B------:R-:W4:Y:S01]  /*0080*/  S2UR UR5, SR_CgaCtaId ;  /* 0x00000000000579c3 */ /* 0x000f220000008800 */
[----:B------:R-:W-:Y:S04]  /*0090*/  STL [R1+0x1fb4], RZ ;  /* 0x001fb4ff01007387 */ /* 0x000fe80000100800 */
[----:B------:R-:W-:Y:S04]  /*00a0*/  STL [R1+0x1fb8], RZ ;  /* 0x001fb8ff01007387 */ /* 0x000fe80000100800 */
[----:B------:R-:W-:Y:S01]  /*00b0*/  STL [R1+0x1fbc], RZ ;  /* 0x001fbcff01007387 */ /* 0x000fe20000100800 */
[----:B--2---:R-:W-:-:S03]  /*00c0*/  UIADD3 UR50, UPT, UPT, UR50, 0x7f, URZ ;  /* 0x0000007f32327890 */ /* 0x004fc6000fffe0ff */
[----:B------:R-:W-:Y:S01]  /*00d0*/  STL [R1+0x1fa0], RZ ;  /* 0x001fa0ff01007387 */ /* 0x000fe20000100800 */
[----:B0-----:R-:W-:-:S03]  /*00e0*/  VIADD R0, R3, 0x7f ;  /* 0x0000007f03007836 */ /* 0x001fc60000000000 */
[----:B------:R-:W-:Y:S01]  /*00f0*/  STL [R1+0x1fa4], RZ ;  /* 0x001fa4ff01007387 */ /* 0x000fe20000100800 */
[----:B------:R-:W-:-:S03]  /*0100*/  UISETP.GE.AND UP0, UPT, UR50, 0x80, UPT ;  /* 0x000000803200788c */ /* 0x000fc6000bf06270 */
[----:B------:R-:W-:Y:S01]  /*0110*/  STL [R1+0x1fa8], RZ ;  /* 0x001fa8ff01007387 */ /* 0x000fe20000100800 */
[----:B------:R-:W-:Y:S01]  /*0120*/  SHF.R.S32.HI R5, RZ, 0x1f, R0 ;  /* 0x0000001fff057819 */ /* 0x000fe20000011400 */
[----:B----4-:R-:W-:Y:S02]  /*0130*/  ULEA UR4, UR5, UR4, 0x18 ;  /* 0x0000000405047291 */ /* 0x010fe4000f8ec0ff */
[----:B------:R-:W-:Y:S01]  /*0140*/  STL [R1+0x1fac], RZ ;  /* 0x001facff01007387 */ /* 0x000fe20000100800 */
[----:B------:R-:W-:Y:S02]  /*0150*/  LEA.HI R5, R5, R0, RZ, 0x7 ;  /* 0x0000000005057211 */ /* 0x000fe400078f38ff */
[----:B-1----:R-:W-:Y:S01]  /*0160*/  IABS R10, R7 ;  /* 0x00000007000a7213 */ /* 0x002fe20000000000 */
[----:B------:R-:W-:Y:S01]  /*0170*/  STL [R1+0x1f90], RZ ;  /* 0x001f90ff01007387 */ /* 0x000fe20000100800 */
[----:B------:R-:W-:-:S03]  /*0180*/  SHF.R.S32.HI R5, RZ, 0x7, R5 ;  /* 0x00000007ff057819 */ /* 0x000fc60000011405 */
[----:B------:R-:W-:Y:S02]  /*0190*/  STL [R1+0x1f94], RZ ;  /* 0x001f94ff01007387 */ /* 0x000fe40000100800 */
[----:B------:R-:W-:Y:S02]  /*01a0*/  IMAD.SHL.U32 R6, R5, 0x8, RZ ;  /* 0x0000000805067824 */ /* 0x000fe400078e00ff */
[----:B------:R-:W-:Y:S03]  /*01b0*/  STL [R1+0x1f98], RZ ;  /* 0x001f98ff01007387 */ /* 0x000fe60000100800 */
[-C--:B------:R-:W-:Y:S01]  /*01c0*/  IABS R9, R6.reuse ;  /* 0x0000000600097213 */ /* 0x080fe20000000000 */
[----:B------:R-:W-:Y:S01]  /*01d0*/  STL [R1+0x1f9c], RZ ;  /* 0x001f9cff01007387 */ /* 0x000fe20000100800 */
[----:B------:R-:W-:Y:S02]  /*01e0*/  IABS R12, R6 ;  /* 0x00000006000c7213 */ /* 0x000fe40000000000 */
[----:B------:R-:W0:Y:S01]  /*01f0*/  I2F.RP R0, R9 ;  /* 0x0000000900007306 */ /* 0x000e220000209400 */
[----:B------:R-:W-:Y:S04]  /*0200*/  STL [R1+0x1f80], RZ ;  /* 0x001f80ff01007387 */ /* 0x000fe80000100800 */
[----:B------:R-:W-:Y:S04]  /*0210*/  STL [R1+0x1f84], RZ ;  /* 0x001f84ff01007387 */ /* 0x000fe80000100800 */
[----:B------:R-:W-:Y:S04]  /*0220*/  STL [R1+0x1f88], RZ ;  /* 0x001f88ff01007387 */ /* 0x000fe80000100800 */
[----:B------:R-:W-:Y:S01]  /*0230*/  STL [R1+0x1f8c], RZ ;  /* 0x001f8cff01007387 */ /* 0x000fe20000100800 */
[----:B0-----:R-:W0:Y:S03]  /*0240*/  MUFU.RCP R0, R0 ;  /* 0x0000000000007308 */ /* 0x001e260000001000 */
[----:B------:R-:W-:Y:S04]  /*0250*/  STL [R1+0x1f70], RZ ;  /* 0x001f70ff01007387 */ /* 0x000fe80000100800 */
[----:B------:R-:W-:Y:S04]  /*0260*/  STL [R1+0x1f74], RZ ;  /* 0x001f74ff01007387 */ /* 0x000fe80000100800 */
[----:B------:R-:W-:Y:S04]  /*0270*/  STL [R1+0x1f78], RZ ;  /* 0x001f78ff01007387 */ /* 0x000fe80000100800 */
[----:B------:R-:W-:Y:S01]  /*0280*/  STL [R1+0x1f7c], RZ ;  /* 0x001f7cff01007387 */ /* 0x000fe20000100800 */
[----:B0-----:R-:W-:-:S03]  /*0290*/  VIADD R4, R0, 0xffffffe ;  /* 0x0ffffffe00047836 */ /* 0x001fc60000000000 */
[----:B------:R-:W-:Y:S01]  /*02a0*/  STL [R1+0x1f60], RZ ;  /* 0x001f60ff01007387 */ /* 0x000fe20000100800 */
[----:B------:R-:W-:Y:S01]  /*02b0*/  IMAD.MOV R0, RZ, RZ, -R12 ;  /* 0x000000ffff007224 */ /* 0x000fe200078e0a0c */
[----:B------:R0:W1:Y:S02]  /*02c0*/  F2I.FTZ.U32.TRUNC.NTZ R5, R4 ;  /* 0x0000000400057305 */ /* 0x000064000021f000 */
[----:B------:R-:W-:Y:S04]  /*02d0*/  STL [R1+0x1f64], RZ ;  /* 0x001f64ff01007387 */ /* 0x000fe80000100800 */
[----:B------:R-:W-:Y:S04]  /*02e0*/  STL [R1+0x1f68], RZ ;  /* 0x001f68ff01007387 */ /* 0x000fe80000100800 */
[----:B------:R-:W-:Y:S01]  /*02f0*/  STL [R1+0x1f6c], RZ ;  /* 0x001f6cff01007387 */ /* 0x000fe20000100800 */
[----:B0-----:R-:W-:-:S03]  /*0300*/  IMAD.MOV.U32 R4, RZ, RZ, RZ ;  /* 0x000000ffff047224 */ /* 0x001fc600078e00ff */
[----:B------:R-:W-:Y:S01]  /*0310*/  STL [R1+0x1f50], RZ ;  /* 0x001f50ff01007387 */ /* 0x000fe20000100800 */
[----:B-1----:R-:W-:-:S03]  /*0320*/  IMAD.MOV R8, RZ, RZ, -R5 ;  /* 0x000000ffff087224 */ /* 0x002fc600078e0a05 */
[----:B------:R-:W-:Y:S01]  /*0330*/  STL [R1+0x1f54], RZ ;  /* 0x001f54ff01007387 */ /* 0x000fe20000100800 */
[----:B------:R-:W-:-:S03]  /*0340*/  IMAD R11, R8, R9, RZ ;  /* 0x00000009080b7224 */ /* 0x000fc600078e02ff */
[----:B------:R-:W-:Y:S01]  /*0350*/  STL [R1+0x1f58], RZ ;  /* 0x001f58ff01007387 */ /* 0x000fe20000100800 */
[----:B------:R-:W-:Y:S02]  /*0360*/  IMAD.MOV.U32 R8, RZ, RZ, R10 ;  /* 0x000000ffff087224 */ /* 0x000fe400078e000a */
[----:B------:R-:W-:Y:S01]  /*0370*/  IMAD.HI.U32 R5, R5, R11, R4 ;  /* 0x0000000b05057227 */ /* 0x000fe200078e0004 */
[----:B------:R-:W-:Y:S04]  /*0380*/  STL [R1+0x1f5c], RZ ;  /* 0x001f5cff01007387 */ /* 0x000fe80000100800 */
[----:B------:R-:W-:Y:S01]  /*0390*/  STL [R1+0x1f40], RZ ;  /* 0x001f40ff01007387 */ /* 0x000fe20000100800 */
[----:B------:R-:W-:-:S03]  /*03a0*/  IMAD.HI.U32 R5, R5, R8, RZ ;  /* 0x0000000805057227 */ /* 0x000fc600078e00ff */
[----:B------:R-:W-:Y:S01]  /*03b0*/  STL [R1+0x1f44], RZ ;  /* 0x001f44ff01007387 */ /* 0x000fe20000100800 */
[----:B------:R-:W-:-:S03]  /*03c0*/  IMAD R0, R5, R0, R8 ;  /* 0x0000000005007224 */ /* 0x000fc600078e0208 */
[----:B------:R-:W-:Y:S02]  /*03d0*/  STL [R1+0x1f48], RZ ;  /* 0x001f48ff01007387 */ /* 0x000fe40000100800 */
[----:B------:R-:W-:Y:S02]  /*03e0*/  ISETP.GT.U32.AND P1, PT, R9, R0, PT ;  /* 0x000000000900720c */ /* 0x000fe40003f24070 */
[----:B------:R-:W-:Y:S04]  /*03f0*/  STL [R1+0x1f4c], RZ ;  /* 0x001f4cff01007387 */ /* 0x000fe80000100800 */
[----:B------:R-:W-:Y:S04]  /*0400*/  STL [R1+0x1f30], RZ ;  /* 0x001f30ff01007387 */ /* 0x000fe80000100800 */
[----:B------:R-:W-:Y:S03]  /*0410*/  STL [R1+0x1f34], RZ ;  /* 0x001f34ff01007387 */ /* 0x000fe60000100800 */
[----:B------:R-:W-:Y:S01]  /*0420*/  @!P1 IMAD.IADD R0, R0, 0x1, -R9 ;  /* 0x0000000100009824 */ /* 0x000fe200078e0a09 */
[----:B------:R-:W-:Y:S01]  /*0430*/  STL [R1+0x1f38], RZ ;  /* 0x001f38ff01007387 */ /* 0x000fe20000100800 */
[----:B------:R-:W-:Y:S01]  /*0440*/  @!P1 VIADD R5, R5, 0x1 ;  /* 0x0000000105059836 */ /* 0x000fe20000000000 */
[----:B------:R-:W-:-:S02]  /*0450*/  ISETP.NE.AND P1, PT, R6, RZ, PT ;  /* 0x000000ff0600720c */ /* 0x000fc40003f25270 */
[----:B------:R-:W-:Y:S01]  /*0460*/  STL [R1+0x1f3c], RZ ;  /* 0x001f3cff01007387 */ /* 0x000fe20000100800 */
[----:B------:R-:W-:Y:S02]  /*0470*/  ISETP.GE.U32.AND P0, PT, R0, R9, PT ;  /* 0x000000090000720c */ /* 0x000fe40003f06070 */
[----:B------:R-:W-:Y:S01]  /*0480*/  LOP3.LUT R0, R7, R6, RZ, 0x3c, !PT ;  /* 0x0000000607007212 */ /* 0x000fe200078e3cff */
[----:B------:R-:W-:Y:S03]  /*0490*/  STL [R1+0x1f20], RZ ;  /* 0x001f20ff01007387 */ /* 0x000fe60000100800 */
[----:B------:R-:W-:Y:S01]  /*04a0*/  ISETP.GE.AND P2, PT, R0, RZ, PT ;  /* 0x000000ff0000720c */ /* 0x000fe20003f46270 */
[----:B------:R-:W-:Y:S01]  /*04b0*/  STL [R1+0x1f24], RZ ;  /* 0x001f24ff01007387 */ /* 0x000fe20000100800 */
[----:B------:R-:W-:-:S03]  /*04c0*/  VIADD R0, R2, 0x1ff ;  /* 0x000001ff02007836 */ /* 0x000fc60000000000 */
[----:B------:R-:W-:Y:S02]  /*04d0*/  STL [R1+0x1f28], RZ ;  /* 0x001f28ff01007387 */ /* 0x000fe40000100800 */
[----:B------:R-:W-:Y:S02]  /*04e0*/  @P0 VIADD R5, R5, 0x1 ;  /* 0x0000000105050836 */ /* 0x000fe40000000000 */
[----:B------:R-:W-:Y:S02]  /*04f0*/  STL [R1+0x1f2c], RZ ;  /* 0x001f2cff01007387 */ /* 0x000fe40000100800 */
[----:B------:R-:W-:Y:S01]  /*0500*/  IMAD.MOV.U32 R4, RZ, RZ, R5 ;  /* 0x000000ffff047224 */ /* 0x000fe200078e0005 */
[----:B------:R-:W-:Y:S01]  /*0510*/  SHF.R.S32.HI R5, RZ, 0x1f, R0 ;  /* 0x0000001fff057819 */ /* 0x000fe20000011400 */
[----:B------:R-:W-:Y:S02]  /*0520*/  STL [R1+0x1f10], RZ ;  /* 0x001f10ff01007387 */ /* 0x000fe40000100800 */
[----:B------:R-:W-:Y:S01]  /*0530*/  @!P2 IMAD.MOV R4, RZ, RZ, -R4 ;  /* 0x000000ffff04a224 */ /* 0x000fe200078e0a04 */
[----:B------:R-:W-:Y:S01]  /*0540*/  @!P1 LOP3.LUT R4, RZ, R6, RZ, 0x33, !PT ;  /* 0x00000006ff049212 */ /* 0x000fe200078e33ff */
[----:B------:R-:W-:Y:S01]  /*0550*/  STL [R1+0x1f14], RZ ;  /* 0x001f14ff01007387 */ /* 0x000fe20000100800 */
[----:B------:R-:W-:-:S03]  /*0560*/  LEA.HI R5, R5, R0, RZ, 0x9 ;  /* 0x0000000005057211 */ /* 0x000fc600078f48ff */
[----:B------:R-:W-:Y:S01]  /*0570*/  STL [R1+0x1f18], RZ ;  /* 0x001f18ff01007387 */ /* 0x000fe20000100800 */
[----:B------:R-:W-:Y:S02]  /*0580*/  IMAD.SHL.U32 R8, R4, 0x8, RZ ;  /* 0x0000000804087824 */ /* 0x000fe400078e00ff */
[----:B------:R-:W-:Y:S01]  /*0590*/  IMAD.MOV R4, RZ, RZ, -R4 ;  /* 0x000000ffff047224 */ /* 0x000fe200078e0a04 */
[----:B------:R-:W-:Y:S02]  /*05a0*/  STL [R1+0x1f1c], RZ ;  /* 0x001f1cff01007387 */ /* 0x000fe40000100800 */
[----:B------:R-:W-:Y:S01]  /*05b0*/  LEA.HI.SX32 R5, R5, -R8, 0x17 ;  /* 0x8000000805057211 */ /* 0x000fe200078fbaff */
[----:B------:R-:W-:Y:S01]  /*05c0*/  IMAD R6, R6, R4, R7 ;  /* 0x0000000406067224 */ /* 0x000fe200078e0207 */
[----:B------:R-:W-:Y:S02]  /*05d0*/  STL [R1+0x1f00], RZ ;  /* 0x001f00ff01007387 */ /* 0x000fe40000100800 */
[----:B------:R-:W-:-:S02]  /*05e0*/  VIMNMX R13, PT, PT, R5, 0x8, PT ;  /* 0x00000008050d7848 */ /* 0x000fc40003fe0100 */
[----:B------:R-:W-:Y:S01]  /*05f0*/  STL [R1+0x1f04], RZ ;  /* 0x001f04ff01007387 */ /* 0x000fe20000100800 */
[----:B------:R-:W-:Y:S02]  /*0600*/  IABS R11, R6 ;  /* 0x00000006000b7213 */ /* 0x000fe40000000000 */
[----:B------:R-:W-:Y:S01]  /*0610*/  IABS R9, R13 ;  /* 0x0000000d00097213 */ /* 0x000fe20000000000 */
[----:B------:R-:W-:Y:S03]  /*0620*/  STL [R1+0x1f08], RZ ;  /* 0x001f08ff01007387 */ /* 0x000fe60000100800 */
        /* <DEDUP_REMOVED lines=11> */
[----:B------:R-:W-:Y:S04]  /*06e0*/  STL [R1+0x1eec], RZ ;  /* 0x001eecff01007387 */ /* 0x000fe80000100800 */
[----:B------:R-:W-:Y:S01]  /*06f0*/  STL [R1+0x1ed0], RZ ;  /* 0x001ed0ff01007387 */ /* 0x000fe20000100800 */
[----:B------:R-:W0:Y:S03]  /*0700*/  F2I.FTZ.U32.TRUNC.NTZ R5, R5 ;  /* 0x0000000500057305 */ /* 0x000e26000021f000 */
[----:B------:R-:W-:Y:S04]  /*0710*/  STL [R1+0x1ed4], RZ ;  /* 0x001ed4ff01007387 */ /* 0x000fe80000100800 */
[----:B------:R-:W-:Y:S04]  /*0720*/  STL [R1+0x1ed8], RZ ;  /* 0x001ed8ff01007387 */ /* 0x000fe80000100800 */
[----:B------:R-:W-:Y:S04]  /*0730*/  STL [R1+0x1edc], RZ ;  /* 0x001edcff01007387 */ /* 0x000fe80000100800 */
[----:B------:R-:W-:Y:S01]  /*0740*/  STL [R1+0x1ec0], RZ ;  /* 0x001ec0ff01007387 */ /* 0x000fe20000100800 */
[----:B0-----:R-:W-:-:S03]  /*0750*/  IMAD.MOV R10, RZ, RZ, -R5 ;  /* 0x000000ffff0a7224 */ /* 0x001fc600078e0a05 */
[----:B------:R-:W-:Y:S01]  /*0760*/  STL [R1+0x1ec4], RZ ;  /* 0x001ec4ff01007387 */ /* 0x000fe20000100800 */
[----:B------:R-:W-:Y:S01]  /*0770*/  IMAD.MOV.U32 R4, RZ, RZ, R10 ;  /* 0x000000ffff047224 */ /* 0x000fe200078e000a */
[----:B------:R-:W-:Y:S02]  /*0780*/  IABS R10, R13 ;  /* 0x0000000d000a7213 */ /* 0x000fe40000000000 */
[----:B------:R-:W-:Y:S01]  /*0790*/  STL [R1+0x1ec8], RZ ;  /* 0x001ec8ff01007387 */ /* 0x000fe20000100800 */
[----:B------:R-:W-:Y:S02]  /*07a0*/  IMAD R7, R4, R9, RZ ;  /* 0x0000000904077224 */ /* 0x000fe400078e02ff */
[----:B------:R-:W-:Y:S01]  /*07b0*/  IMAD.MOV.U32 R4, RZ, RZ, RZ ;  /* 0x000000ffff047224 */ /* 0x000fe200078e00ff */
[----:B------:R-:W-:Y:S03]  /*07c0*/  STL [R1+0x1ecc], RZ ;  /* 0x001eccff01007387 */ /* 0x000fe60000100800 */
[----:B------:R-:W-:Y:S01]  /*07d0*/  IMAD.HI.U32 R4, R5, R7, R4 ;  /* 0x0000000705047227 */ /* 0x000fe200078e0004 */
[----:B------:R-:W-:Y:S03]  /*07e0*/  STL [R1+0x1eb0], RZ ;  /* 0x001eb0ff01007387 */ /* 0x000fe60000100800 */
[----:B------:R-:W-:Y:S01]  /*07f0*/  IMAD.MOV R5, RZ, RZ, -R10 ;  /* 0x000000ffff057224 */ /* 0x000fe200078e0a0a */
        /* <DEDUP_REMOVED lines=18> */
[----:B------:R-:W-:Y:S04]  /*0920*/  STL [R1+0x1e98], RZ ;  /* 0x001e98ff01007387 */ /* 0x000fe80000100800 */
[----:B------:R-:W-:Y:S02]  /*0930*/  STL [R1+0x1e9c], RZ ;  /* 0x001e9cff01007387 */ /* 0x000fe40000100800 */
[----:B------:R-:W-:-:S02]  /*0940*/  @P0 VIADD R0, R0, 0x1 ;  /* 0x0000000100000836 */ /* 0x000fc40000000000 */
[----:B------:R-:W-:Y:S04]  /*0950*/  STL [R1+0x1e80], RZ ;  /* 0x001e80ff01007387 */ /* 0x000fe80000100800 */
[----:B------:R-:W-:Y:S01]  /*0960*/  STL [R1+0x1e84], RZ ;  /* 0x001e84ff01007387 */ /* 0x000fe20000100800 */
[----:B------:R-:W-:Y:S01]  /*0970*/  @!P2 IMAD.MOV R0, RZ, RZ, -R0 ;  /* 0x000000ffff00a224 */ /* 0x000fe200078e0a00 */
[----:B------:R-:W-:Y:S02]  /*0980*/  @!P1 LOP3.LUT R0, RZ, R13, RZ, 0x33, !PT ;  /* 0x0000000dff009212 */ /* 0x000fe400078e33ff */
[----:B------:R-:W-:Y:S03]  /*0990*/  STL [R1+0x1e88], RZ ;  /* 0x001e88ff01007387 */ /* 0x000fe60000100800 */
[----:B------:R-:W-:Y:S01]  /*09a0*/  IMAD.MOV R4, RZ, RZ, -R0 ;  /* 0x000000ffff047224 */ /* 0x000fe200078e0a00 */
[----:B------:R-:W-:Y:S01]  /*09b0*/  STL [R1+0x1e8c], RZ ;  /* 0x001e8cff01007387 */ /* 0x000fe20000100800 */
[----:B------:R-:W-:-:S02]  /*09c0*/  IMAD.SHL.U32 R42, R0, 0x80, RZ ;  /* 0x00000080002a7824 */ /* 0x000fc400078e00ff */
[----:B------:R-:W-:Y:S01]  /*09d0*/  IMAD R4, R13, R4, R6 ;  /* 0x000000040d047224 */ /* 0x000fe200078e0206 */
[----:B------:R-:W-:Y:S01]  /*09e0*/  STL [R1+0x1e70], RZ ;  /* 0x001e70ff01007387 */ /* 0x000fe20000100800 */
[C---:B------:R-:W-:Y:S02]  /*09f0*/  VIADD R7, R42.reuse, 0x1 ;  /* 0x000000012a077836 */ /* 0x040fe40000000000 */
[C---:B------:R-:W-:Y:S01]  /*0a00*/  VIADD R6, R42.reuse, 0x2 ;  /* 0x000000022a067836 */ /* 0x040fe20000000000 */
[----:B------:R-:W-:Y:S01]  /*0a10*/  STL [R1+0x1e74], RZ ;  /* 0x001e74ff01007387 */ /* 0x000fe20000100800 */
[----:B------:R-:W-:Y:S02]  /*0a20*/  VIADD R0, R42, 0x3 ;  /* 0x000000032a007836 */ /* 0x000fe40000000000 */
[----:B------:R-:W-:Y:S01]  /*0a30*/  IMAD.IADD R4, R8, 0x1, R4 ;  /* 0x0000000108047824 */ /* 0x000fe200078e0204 */
[----:B------:R-:W-:Y:S01]  /*0a40*/  STL [R1+0x1e78], RZ ;  /* 0x001e78ff01007387 */ /* 0x000fe20000100800 */
[----:B------:R-:W-:-:S02]  /*0a50*/  VIADD R61, R42, 0x69 ;  /* 0x000000692a3d7836 */ /* 0x000fc40000000000 */
[C---:B------:R-:W-:Y:S01]  /*0a60*/  VIADD R60, R42.reuse, 0x6a ;  /* 0x0000006a2a3c7836 */ /* 0x040fe20000000000 */
[----:B------:R-:W-:Y:S01]  /*0a70*/  STL [R1+0x1e7c], RZ ;  /* 0x001e7cff01007387 */ /* 0x000fe20000100800 */
[C---:B------:R-:W-:Y:S02]  /*0a80*/  VIADD R59, R42.reuse, 0x6b ;  /* 0x0000006b2a3b7836 */ /* 0x040fe40000000000 */
[C---:B------:R-:W-:Y:S01]  /*0a90*/  VIADD R58, R42.reuse, 0x6c ;  /* 0x0000006c2a3a7836 */ /* 0x040fe20000000000 */
[----:B------:R-:W-:Y:S01]  /*0aa0*/  STL [R1+0x1e60], RZ ;  /* 0x001e60ff01007387 */ /* 0x000fe20000100800 */
[C---:B------:R-:W-:Y:S02]  /*0ab0*/  VIADD R57, R42.reuse, 0x6d ;  /* 0x0000006d2a397836 */ /* 0x040fe40000000000 */
[C---:B------:R-:W-:Y:S01]  /*0ac0*/  VIADD R56, R42.reuse, 0x6e ;  /* 0x0000006e2a387836 */ /* 0x040fe20000000000 */
        /* <DEDUP_REMOVED lines=19> */
[----:B------:R-:W-:-:S03]  /*0c00*/  VIADD R8, R42, 0x7b ;  /* 0x0000007b2a087836 */ /* 0x000fc60000000000 */
[----:B------:R-:W-:Y:S04]  /*0c10*/  STL [R1+0x1e40], RZ ;  /* 0x001e40ff01007387 */ /* 0x000fe80000100800 */
        /* <DEDUP_REMOVED lines=1933> */
[----:B------:R-:W-:Y:S01]  /*84f0*/  STL [R1+0x888], RZ ;  /* 0x000888ff01007387 */ /* 0x000fe20000100800 */
[----:B------:R-:W0:Y:S03]  /*8500*/  S2R R15, SR_TID.X ;  /* 0x00000000000f7919 */ /* 0x000e260000002100 */
        /* <DEDUP_REMOVED lines=8> */
[----:B0-----:R-:W-:-:S03]  /*8590*/  LOP3.LUT R5, R15, 0x1f, RZ, 0xc0, !PT ;  /* 0x0000001f0f057812 */ /* 0x001fc600078ec0ff */
        /* <DEDUP_REMOVED lines=13> */
[----:B------:R-:W-:Y:S04]  /*8670*/  STL [R1+0x3688], R42 ;  /* 0x0036882a01007387 */ /* 0x000fe80000100800 */
[----:B------:R0:W-:Y:S04]  /*8680*/  STL [R1+0x250], R7 ;  /* 0x0002500701007387 */ /* 0x0001e80000100800 */
[----:B------:R1:W-:Y:S04]  /*8690*/  STL [R1+0x24c], R6 ;  /* 0x00024c0601007387 */ /* 0x0003e80000100800 */
[----:B------:R2:W-:Y:S01]  /*86a0*/  STL [R1+0x248], R0 ;  /* 0x0002480001007387 */ /* 0x0005e20000100800 */
[----:B0-----:R-:W-:-:S02]  /*86b0*/  VIADD R7, R42, 0x4 ;  /* 0x000000042a077836 */ /* 0x001fc40000000000 */
[----:B-1----:R-:W-:-:S03]  /*86c0*/  VIADD R6, R42, 0x5 ;  /* 0x000000052a067836 */ /* 0x002fc60000000000 */
[----:B------:R0:W-:Y:S01]  /*86d0*/  STL [R1+0x244], R7 ;  /* 0x0002440701007387 */ /* 0x0001e20000100800 */
[----:B--2---:R-:W-:-:S03]  /*86e0*/  IMAD.SHL.U32 R0, R4, 0x200, RZ ;  /* 0x0000020004007824 */ /* 0x004fc600078e00ff */
[----:B------:R1:W-:Y:S01]  /*86f0*/  STL [R1+0x240], R6 ;  /* 0x0002400601007387 */ /* 0x0003e20000100800 */
[----:B------:R-:W-:Y:S01]  /*8700*/  VIADD R4, R42, 0x8 ;  /* 0x000000082a047836 */ /* 0x000fe20000000000 */
[----:B------:R-:W-:Y:S01]  /*8710*/  LOP3.LUT R24, R0, 0x1f, R15, 0xf8, !PT ;  /* 0x0000001f00187812 */ /* 0x000fe200078ef80f */
[----:B0-----:R-:W-:-:S03]  /*8720*/  VIADD R7, R42, 0x6 ;  /* 0x000000062a077836 */ /* 0x001fc60000000000 */
[----:B------:R-:W-:Y:S01]  /*8730*/  LOP3.LUT R13, R24, 0x80, RZ, 0xfc, !PT ;  /* 0x00000080180d7812 */ /* 0x000fe200078efcff */
[----:B-1----:R-:W-:Y:S01]  /*8740*/  VIADD R6, R42, 0x7 ;  /* 0x000000072a067836 */ /* 0x002fe20000000000 */
[----:B------:R0:W-:Y:S01]  /*8750*/  STL [R1+0x23c], R7 ;  /* 0x00023c0701007387 */ /* 0x0001e20000100800 */
[C---:B------:R-:W-:Y:S02]  /*8760*/  LOP3.LUT R12, R24.reuse, 0xa0, RZ, 0xfc, !PT ;  /* 0x000000a0180c7812 */ /* 0x040fe400078efcff */
[C---:B------:R-:W-:Y:S01]  /*8770*/  LOP3.LUT R51, R24.reuse, 0xe0, RZ, 0xfc, !PT ;  /* 0x000000e018337812 */ /* 0x040fe200078efcff */
[----:B------:R1:W-:Y:S01]  /*8780*/  STL [R1+0x238], R6 ;  /* 0x0002380601007387 */ /* 0x0003e20000100800 */
[C---:B------:R-:W-:Y:S02]  /*8790*/  LOP3.LUT R50, R24.reuse, 0x100, RZ, 0xfc, !PT ;  /* 0x0000010018327812 */ /* 0x040fe400078efcff */
[C---:B------:R-:W-:Y:S01]  /*87a0*/  LOP3.LUT R49, R24.reuse, 0x120, RZ, 0xfc, !PT ;  /* 0x0000012018317812 */ /* 0x040fe200078efcff */
[----:B------:R2:W-:Y:S01]  /*87b0*/  STL [R1+0x234], R4 ;  /* 0x0002340401007387 */ /* 0x0005e20000100800 */
[----:B------:R-:W-:Y:S01]  /*87c0*/  LOP3.LUT R48, R24, 0x140, RZ, 0xfc, !PT ;  /* 0x0000014018307812 */ /* 0x000fe200078efcff */
[----:B0-----:R-:W-:Y:S01]  /*87d0*/  VIADD R7, R42, 0x7c ;  /* 0x0000007c2a077836 */ /* 0x001fe20000000000 */
[----:B------:R-:W-:-:S02]  /*87e0*/  LOP3.LUT R47, R24, 0x160, RZ, 0xfc, !PT ;  /* 0x00000160182f7812 */ /* 0x000fc400078efcff */
[----:B------:R-:W-:Y:S02]  /*87f0*/  LOP3.LUT R46, R24, 0x180, RZ, 0xfc, !PT ;  /* 0x00000180182e7812 */ /* 0x000fe400078efcff */
[--C-:B-1----:R-:W-:Y:S02]  /*8800*/  LOP3.LUT R6, R0, 0x20, R5.reuse, 0xfe, !PT ;  /* 0x0000002000067812 */ /* 0x102fe400078efe05 */
[----:B------:R-:W-:Y:S02]  /*8810*/  LOP3.LUT R43, R24, 0x1e0, RZ, 0xfc, !PT ;  /* 0x000001e0182b7812 */ /* 0x000fe400078efcff */
[C-C-:B--2---:R-:W-:Y:S01]  /*8820*/  LOP3.LUT R4, R0.reuse, 0x40, R5.reuse, 0xfe, !PT ;  /* 0x0000004000047812 */ /* 0x144fe200078efe05 */
[----:B------:R0:W-:Y:S01]  /*8830*/  STL [R1+0x3fe0], R6 ;  /* 0x003fe00601007387 */ /* 0x0001e20000100800 */
[----:B------:R-:W-:Y:S01]  /*8840*/  LOP3.LUT R0, R0, 0x60, R5, 0xfe, !PT ;  /* 0x0000006000007812 */ /* 0x000fe200078efe05 */
[----:B------:R-:W-:Y:S01]  /*8850*/  VIADD R5, R42, 0x9 ;  /* 0x000000092a057836 */ /* 0x000fe20000000000 */
[C---:B------:R-:W-:Y:S01]  /*8860*/  LOP3.LUT R45, R24.reuse, 0x1a0, RZ, 0xfc, !PT ;  /* 0x000001a0182d7812 */ /* 0x040fe200078efcff */
[----:B------:R-:W-:Y:S01]  /*8870*/  STL [R1+0x3fd4], R24 ;  /* 0x003fd41801007387 */ /* 0x000fe20000100800 */
[----:B------:R-:W-:-:S03]  /*8880*/  LOP3.LUT R44, R24, 0x1c0, RZ, 0xfc, !PT ;  /* 0x000001c0182c7812 */ /* 0x000fc600078efcff */
[----:B------:R1:W-:Y:S01]  /*8890*/  STL [R1+0x3fdc], R4 ;  /* 0x003fdc0401007387 */ /* 0x0003e20000100800 */
[----:B0-----:R-:W-:-:S03]  /*88a0*/  VIADD R6, R42, 0x7d ;  /* 0x0000007d2a067836 */ /* 0x001fc60000000000 */
[----:B------:R0:W-:Y:S04]  /*88b0*/  STL [R1+0x3fd8], R0 ;  /* 0x003fd80001007387 */ /* 0x0001e80000100800 */
[----:B------:R2:W-:Y:S01]  /*88c0*/  STL [R1+0x230], R5 ;  /* 0x0002300501007387 */ /* 0x0005e20000100800 */
[C---:B-1----:R-:W-:Y:S02]  /*88d0*/  VIADD R4, R42.reuse, 0xa ;  /* 0x0000000a2a047836 */ /* 0x042fe40000000000 */
[----:B0-----:R-:W-:-:S03]  /*88e0*/  VIADD R0, R42, 0xb ;  /* 0x0000000b2a007836 */ /* 0x001fc60000000000 */
[----:B------:R0:W-:Y:S01]  /*88f0*/  STL [R1+0x22c], R4 ;  /* 0x00022c0401007387 */ /* 0x0001e20000100800 */
[----:B--2---:R-:W-:-:S03]  /*8900*/  VIADD R5, R42, 0xc ;  /* 0x0000000c2a057836 */ /* 0x004fc60000000000 */
[----:B------:R1:W-:Y:S04]  /*8910*/  STL [R1+0x228], R0 ;  /* 0x0002280001007387 */ /* 0x0003e80000100800 */
[----:B------:R2:W-:Y:S01]  /*8920*/  STL [R1+0x224], R5 ;  /* 0x0002240501007387 */ /* 0x0005e20000100800 */
[C---:B0-----:R-:W-:Y:S02]  /*8930*/  VIADD R4, R42.reuse, 0xd ;  /* 0x0000000d2a047836 */ /* 0x041fe40000000000 */
[----:B-1----:R-:W-:-:S03]  /*8940*/  VIADD R0, R42, 0xe ;  /* 0x0000000e2a007836 */ /* 0x002fc60000000000 */
        /* <DEDUP_REMOVED lines=184> */
[----:B0-----:R-:W-:-:S03]  /*94d0*/  VIADD R4, R42, 0x7f ;  /* 0x0000007f2a047836 */ /* 0x001fc60000000000 */
[----:B------:R2:W-:Y:S01]  /*94e0*/  STL [R1+0x400c], R12 ;  /* 0x00400c0c01007387 */ /* 0x0005e20000100800 */
[----:B-1----:R-:W-:-:S05]  /*94f0*/  LOP3.LUT R0, R24, 0xc0, RZ, 0xfc, !PT ;  /* 0x000000c018007812 */ /* 0x002fca00078efcff */
[----:B------:R2:W-:Y:S04]  /*9500*/  STL [R1+0x4008], R0 ;  /* 0x0040080001007387 */ /* 0x0005e80000100800 */
        /* <DEDUP_REMOVED lines=8> */
[----:B------:R2:W-:Y:S01]  /*9590*/  STL [R1+0x3fe8], R44 ;  /* 0x003fe82c01007387 */ /* 0x0005e20000100800 */
[----:B---3--:R-:W-:Y:S05]  /*95a0*/  BRA.U !UP0, `(.L_x_0) ;  /* 0x000019fd08407547 */ /* 0x008fea000b800000 */
[----:B------:R0:W-:Y:S01]  /*95b0*/  STL [R1+0x9ffc], R57 ;  /* 0x009ffc3901007387 */ /* 0x0001e20000100800 */
[----:B--2---:R-:W-:Y:S01]  /*95c0*/  IABS R0, R3 ;  /* 0x0000000300007213 */ /* 0x004fe20000000000 */
[----:B------:R-:W1:Y:S01]  /*95d0*/  LDCU UR20, c[0x0][0x3a4] ;  /* 0x00007480ff1477ac */ /* 0x000e620008000800 */
[----:B------:R-:W-:Y:S02]  /*95e0*/  IABS R22, R2 ;  /* 0x0000000200167213 */ /* 0x000fe40000000000 */
[----:B------:R-:W-:Y:S01]  /*95f0*/  IABS R38, R24 ;  /* 0x0000001800267213 */ /* 0x000fe20000000000 */
[----:B------:R-:W2:Y:S01]  /*9600*/  LDCU.128 UR24, c[0x0][0x380] ;  /* 0x00007000ff1877ac */ /* 0x000ea20008000c00 */
[----:B0-----:R-:W3:Y:S01]  /*9610*/  LDL R57, [R1+0x3fe0] ;  /* 0x003fe00001397983 */ /* 0x001ee20000100800 */
[----:B------:R-:W-:Y:S01]  /*9620*/  IABS R30, R50 ;  /* 0x00000032001e7213 */ /* 0x000fe20000000000 */
[----:B------:R-:W0:Y:S02]  /*9630*/  LDCU UR77, c[0x0][0x3b0] ;  /* 0x00007600ff4d77ac */ /* 0x000e240008000800 */
[----:B------:R4:W-:Y:S01]  /*9640*/  STL [R1+0x9ff8], R58 ;  /* 0x009ff83a01007387 */ /* 0x0009e20000100800 */
[----:B------:R-:W-:Y:S01]  /*9650*/  IABS R29, R49 ;  /* 0x00000031001d7213 */ /* 0x000fe20000000000 */
[----:B------:R-:W5:Y:S01]  /*9660*/  LDCU UR51, c[0x0][0x3a8] ;  /* 0x00007500ff3377ac */ /* 0x000f620008000800 */
[----:B------:R-:W-:-:S02]  /*9670*/  IABS R28, R48 ;  /* 0x00000030001c7213 */ /* 0x000fc40000000000 */
[----:B------:R-:W-:Y:S01]  /*9680*/  IABS R27, R47 ;  /* 0x0000002f001b7213 */ /* 0x000fe20000000000 */
[----:B------:R-:W0:Y:S01]  /*9690*/  LDCU UR21, c[0x0][0x3a8] ;  /* 0x00007500ff1577ac */ /* 0x000e220008000800 */
[----:B----4-:R-:W4:Y:S01]  /*96a0*/  LDL R58, [R1+0x3fdc] ;  /* 0x003fdc00013a7983 */ /* 0x010f220000100800 */
[----:B------:R-:W-:Y:S01]  /*96b0*/  IABS R31, R51 ;  /* 0x00000033001f7213 */ /* 0x000fe20000000000 */
[----:B------:R-:W0:Y:S02]  /*96c0*/  LDCU UR59, c[0x0][0x3a8] ;  /* 0x00007500ff3b77ac */ /* 0x000e240008000800 */
[----:B------:R1:W-:Y:S01]  /*96d0*/  STL [R1+0x9ff4], R59 ;  /* 0x009ff43b01007387 */ /* 0x0003e20000100800 */
[----:B------:R-:W-:Y:S01]  /*96e0*/  IABS R26, R45 ;  /* 0x0000002d001a7213 */ /* 0x000fe20000000000 */
[----:B------:R-:W0:Y:S01]  /*96f0*/  LDCU UR75, c[0x0][0x3a8] ;  /* 0x00007500ff4b77ac */ /* 0x000e220008000800 */
[----:B------:R-:W-:Y:S02]  /*9700*/  IABS R25, R46 ;  /* 0x0000002e00197213 */ /* 0x000fe40000000000 */
[----:B------:R-:W-:Y:S01]  /*9710*/  ISETP.GE.AND P3, PT, R4, RZ, PT ;  /* 0x000000ff0400720c */ /* 0x000fe20003f66270 */
[----:B------:R-:W0:Y:S01]  /*9720*/  LDCU UR67, c[0x0][0x3a8] ;  /* 0x00007500ff4377ac */ /* 0x000e220008000800 */
[----:B-1----:R-:W2:Y:S01]  /*9730*/  LDL R59, [R1+0x3fd8] ;  /* 0x003fd800013b7983 */ /* 0x002ea20000100800 */
[----:B------:R-:W-:Y:S01]  /*9740*/  IABS R52, R42 ;  /* 0x0000002a00347213 */ /* 0x000fe20000000000 */
[----:B------:R-:W1:Y:S02]  /*9750*/  LDCU UR55, c[0x0][0x3a8] ;  /* 0x00007500ff3777ac */ /* 0x000e640008000800 */
[----:B------:R0:W-:Y:S01]  /*9760*/  STL [R1+0x9ff0], R60 ;  /* 0x009ff03c01007387 */ /* 0x0001e20000100800 */
[----:B------:R-:W1:Y:S01]  /*9770*/  LDCU UR63, c[0x0][0x3a8] ;  /* 0x00007500ff3f77ac */ /* 0x000e620008000800 */
[----:B------:R-:W1:Y:S02]  /*9780*/  LDCU UR71, c[0x0][0x3a8] ;  /* 0x00007500ff4777ac */ /* 0x000e640008000800 */
[----:B0-----:R-:W5:Y:S01]  /*9790*/  LDL R60, [R1+0x4010] ;  /* 0x00401000013c7983 */ /* 0x001f620000100800 */
[----:B------:R-:W0:Y:S03]  /*97a0*/  LDCU UR53, c[0x0][0x3a8] ;  /* 0x00007500ff3577ac */ /* 0x000e260008000800 */
[----:B------:R1:W-:Y:S01]  /*97b0*/  STL [R1+0x9fec], R61 ;  /* 0x009fec3d01007387 */ /* 0x0003e20000100800 */
[----:B------:R-:W0:Y:S01]  /*97c0*/  LDCU UR57, c[0x0][0x3a8] ;  /* 0x00007500ff3977ac */ /* 0x000e220008000800 */
[----:B------:R-:W0:Y:S01]  /*97d0*/  LDCU UR61, c[0x0][0x3a8] ;  /* 0x00007500ff3d77ac */ /* 0x000e220008000800 */
[----:B------:R-:W0:Y:S01]  /*97e0*/  LDCU UR65, c[0x0][0x3a8] ;  /* 0x00007500ff4177ac */ /* 0x000e220008000800 */
[----:B-1----:R-:W5:Y:S01]  /*97f0*/  LDL R61, [R1+0x400c] ;  /* 0x00400c00013d7983 */ /* 0x002f620000100800 */
[----:B------:R-:W1:Y:S01]  /*9800*/  I2F.RP R13, R22 ;  /* 0x00000016000d7306 */ /* 0x000e620000209400 */
[----:B------:R-:W0:Y:S02]  /*9810*/  LDCU UR69, c[0x0][0x3a8] ;  /* 0x00007500ff4577ac */ /* 0x000e240008000800 */
[----:B------:R1:W-:Y:S01]  /*9820*/  STL [R1+0x9fd0], R3 ;  /* 0x009fd00301007387 */ /* 0x0003e20000100800 */
[----:B------:R-:W0:Y:S01]  /*9830*/  LDCU UR73, c[0x0][0x3a8] ;  /* 0x00007500ff4977ac */ /* 0x000e220008000800 */
[----:B------:R-:W0:Y:S02]  /*9840*/  LDCU UR52, c[0x0][0x3a8] ;  /* 0x00007500ff3477ac */ /* 0x000e240008000800 */
[----:B-1----:R-:W5:Y:S01]  /*9850*/  LDL R3, [R1+0x4008] ;  /* 0x0040080001037983 */ /* 0x002f620000100800 */
[----:B------:R-:W1:Y:S01]  /*9860*/  I2F.RP R12, R0 ;  /* 0x00000000000c7306 */ /* 0x000e620000209400 */
[----:B------:R-:W0:Y:S01]  /*9870*/  LDCU UR54, c[0x0][0x3a8] ;  /* 0x00007500ff3677ac */ /* 0x000e220008000800 */
[----:B------:R-:W0:Y:S06]  /*9880*/  LDCU UR56, c[0x0][0x3a8] ;  /* 0x00007500ff3877ac */ /* 0x000e2c0008000800 */
[----:B------:R-:W0:Y:S01]  /*9890*/  MUFU.RCP R13, R13 ;  /* 0x0000000d000d7308 */ /* 0x000e220000001000 */
[----:B------:R-:W2:Y:S01]  /*98a0*/  LDCU UR58, c[0x0][0x3a8] ;  /* 0x00007500ff3a77ac */ /* 0x000ea20008000800 */
[----:B------:R-:W2:Y:S06]  /*98b0*/  LDCU UR60, c[0x0][0x3a8] ;  /* 0x00007500ff3c77ac */ /* 0x000eac0008000800 */
[----:B-1----:R-:W1:Y:S01]  /*98c0*/  MUFU.RCP R12, R12 ;  /* 0x0000000c000c7308 */ /* 0x002e620000001000 */
[----:B------:R-:W2:Y:S01]  /*98d0*/  LDCU UR62, c[0x0][0x3a8] ;  /* 0x00007500ff3e77ac */ /* 0x000ea20008000800 */
[----:B------:R-:W2:Y:S01]  /*98e0*/  LDCU UR64, c[0x0][0x3a8] ;  /* 0x00007500ff4077ac */ /* 0x000ea20008000800 */
[----:B0-----:R-:W-:Y:S01]  /*98f0*/  VIADD R13, R13, 0xffffffe ;  /* 0x0ffffffe0d0d7836 */ /* 0x001fe20000000000 */
[----:B------:R-:W0:Y:S01]  /*9900*/  LDCU UR66, c[0x0][0x3a8] ;  /* 0x00007500ff4277ac */ /* 0x000e220008000800 */
[----:B------:R-:W0:Y:S04]  /*9910*/  LDCU UR68, c[0x0][0x3a8] ;  /* 0x00007500ff4477ac */ /* 0x000e280008000800 */
[----:B------:R-:W0:Y:S01]  /*9920*/  F2I.FTZ.U32.TRUNC.NTZ R13, R13 ;  /* 0x0000000d000d7305 */ /* 0x000e22000021f000 */
[----:B-1----:R-:W-:Y:S01]  /*9930*/  VIADD R12, R12, 0xffffffe ;  /* 0x0ffffffe0c0c7836 */ /* 0x002fe20000000000 */
[----:B------:R-:W1:Y:S01]  /*9940*/  LDCU UR70, c[0x0][0x3a8] ;  /* 0x00007500ff4677ac */ /* 0x000e620008000800 */
[----:B------:R-:W1:Y:S05]  /*9950*/  LDCU UR72, c[0x0][0x3a8] ;  /* 0x00007500ff4877ac */ /* 0x000e6a0008000800 */
[----:B------:R0:W1:Y:S01]  /*9960*/  F2I.FTZ.U32.TRUNC.NTZ R15, R12 ;  /* 0x0000000c000f7305 */ /* 0x000062000021f000 */
[----:B------:R-:W2:Y:S01]  /*9970*/  LDCU UR74, c[0x0][0x3a8] ;  /* 0x00007500ff4a77ac */ /* 0x000ea20008000800 */
[----:B------:R-:W2:Y:S01]  /*9980*/  LDCU UR76, c[0x0][0x3a8] ;  /* 0x00007500ff4c77ac */ /* 0x000ea20008000800 */
[----:B0-----:R-:W-:Y:S01]  /*9990*/  IMAD.MOV R12, RZ, RZ, -R13 ;  /* 0x000000ffff0c7224 */ /* 0x001fe200078e0a0d */
[----:B------:R-:W0:Y:S03]  /*99a0*/  LDCU UR22, c[0x0][0x3a8] ;  /* 0x00007500ff1677ac */ /* 0x000e260008000800 */
[----:B------:R-:W-:-:S02]  /*99b0*/  IMAD R23, R12, R22, RZ ;  /* 0x000000160c177224 */ /* 0x000fc400078e02ff */
[----:B------:R-:W-:Y:S01]  /*99c0*/  IMAD.MOV.U32 R12, RZ, RZ, RZ ;  /* 0x000000ffff0c7224 */ /* 0x000fe200078e00ff */
[----:B------:R-:W0:Y:S01]  /*99d0*/  LDCU UR23, c[0x0][0x3a8] ;  /* 0x00007500ff1777ac */ /* 0x000e220008000800 */
[----:B-1----:R-:W-:Y:S02]  /*99e0*/  IMAD.MOV R14, RZ, RZ, -R15 ;  /* 0x000000ffff0e7224 */ /* 0x002fe400078e0a0f */
[----:B------:R-:W-:Y:S01]  /*99f0*/  IMAD.HI.U32 R12, R13, R23, R12 ;  /* 0x000000170d0c7227 */ /* 0x000fe200078e000c */
[----:B------:R-:W1:Y:S03]  /*9a00*/  LDCU UR28, c[0x0][0x3a8] ;  /* 0x00007500ff1c77ac */ /* 0x000e660008000800 */
[----:B------:R-:W-:Y:S01]  /*9a10*/  IMAD.MOV.U32 R13, RZ, RZ, R14 ;  /* 0x000000ffff0d7224 */ /* 0x000fe200078e000e */
[----:B------:R-:W0:Y:S01]  /*9a20*/  LDCU UR29, c[0x0][0x3a8] ;  /* 0x00007500ff1d77ac */ /* 0x000e220008000800 */
[----:B------:R-:W-:-:S02]  /*9a30*/  IMAD.MOV.U32 R14, RZ, RZ, RZ ;  /* 0x000000ffff0e7224 */ /* 0x000fc400078e00ff */
[----:B------:R-:W-:Y:S01]  /*9a40*/  IMAD R13, R13, R0, RZ ;  /* 0x000000000d0d7224 */ /* 0x000fe200078e02ff */
[----:B------:R-:W0:Y:S01]  /*9a50*/  LDCU UR30, c[0x0][0x3a8] ;  /* 0x00007500ff1e77ac */ /* 0x000e220008000800 */
[----:B------:R-:W-:Y:S01]  /*9a60*/  IMAD.HI.U32 R23, R12, R38, RZ ;  /* 0x000000260c177227 */ /* 0x000fe200078e00ff */
[----:B------:R-:W0:Y:S03]  /*9a70*/  LDCU UR31, c[0x0][0x3a8] ;  /* 0x00007500ff1f77ac */ /* 0x000e260008000800 */
[----:B------:R-:W-:Y:S01]  /*9a80*/  IMAD.HI.U32 R53, R15, R13, R14 ;  /* 0x0000000d0f357227 */ /* 0x000fe200078e000e */
[----:B------:R-:W0:Y:S03]  /*9a90*/  LDCU UR32, c[0x0][0x3a8] ;  /* 0x00007500ff2077ac */ /* 0x000e260008000800 */
[----:B------:R-:W-:Y:S01]  /*9aa0*/  IMAD.MOV R23, RZ, RZ, -R23 ;  /* 0x000000ffff177224 */ /* 0x000fe200078e0a17 */
[----:B------:R-:W0:Y:S03]  /*9ab0*/  LDCU UR33, c[0x0][0x3a8] ;  /* 0x00007500ff2177ac */ /* 0x000e260008000800 */
[C---:B------:R-:W-:Y:S01]  /*9ac0*/  IMAD R38, R22.reuse, R23, R38 ;  /* 0x0000001716267224 */ /* 0x040fe200078e0226 */
[----:B------:R-:W0:Y:S04]  /*9ad0*/  LDCU UR34, c[0x0][0x3a8] ;  /* 0x00007500ff2277ac */ /* 0x000e280008000800 */
[----:B------:R-:W-:Y:S01]  /*9ae0*/  ISETP.GT.U32.AND P0, PT, R22, R38, PT ;  /* 0x000000261600720c */ /* 0x000fe20003f04070 */
[----:B------:R-:W0:Y:S01]  /*9af0*/  LDCU UR35, c[0x0][0x3a8] ;  /* 0x00007500ff2377ac */ /* 0x000e220008000800 */
[----:B------:R-:W0:Y:S01]  /*9b00*/  LDCU UR36, c[0x0][0x3a8] ;  /* 0x00007500ff2477ac */ /* 0x000e220008000800 */
[----:B------:R-:W0:Y:S10]  /*9b10*/  LDCU UR37, c[0x0][0x3a8] ;  /* 0x00007500ff2577ac */ /* 0x000e340008000800 */
[----:B------:R-:W-:Y:S01]  /*9b20*/  @!P0 IMAD.IADD R38, R38, 0x1, -R22 ;  /* 0x0000000126268824 */ /* 0x000fe200078e0a16 */
[----:B------:R-:W0:Y:S01]  /*9b30*/  LDCU UR38, c[0x0][0x3a8] ;  /* 0x00007500ff2677ac */ /* 0x000e220008000800 */
        /* <DEDUP_REMOVED lines=24> */
[----:B---3--:R-:W-:-:S05]  /*9cc0*/  IABS R37, R57 ;  /* 0x0000003900257213 */ /* 0x008fca0000000000 */
[----:B------:R-:W-:-:S04]  /*9cd0*/  IMAD.HI.U32 R24, R12, R37, RZ ;  /* 0x000000250c187227 */ /* 0x000fc800078e00ff */
[----:B------:R-:W-:Y:S02]  /*9ce0*/  IMAD.MOV R15, RZ, RZ, -R24 ;  /* 0x000000ffff0f7224 */ /* 0x000fe400078e0a18 */
[----:B------:R-:W-:Y:S01]  /*9cf0*/  IMAD.HI.U32 R24, R12, R28, RZ ;  /* 0x0000001c0c187227 */ /* 0x000fe200078e00ff */
[----:B----4-:R-:W-:-:S03]  /*9d00*/  IABS R36, R58 ;  /* 0x0000003a00247213 */ /* 0x010fc60000000000 */
[----:B------:R-:W-:Y:S02]  /*9d10*/  IMAD R37, R22, R15, R37 ;  /* 0x0000000f16257224 */ /* 0x000fe400078e0225 */
[----:B------:R-:W-:Y:S02]  /*9d20*/  IMAD.MOV R24, RZ, RZ, -R24 ;  /* 0x000000ffff187224 */ /* 0x000fe400078e0a18 */
[----:B------:R-:W-:Y:S01]  /*9d30*/  IMAD.HI.U32 R14, R12, R36, RZ ;  /* 0x000000240c0e7227 */ /* 0x000fe200078e00ff */
[----:B------:R-:W-:-:S03]  /*9d40*/  ISETP.GT.U32.AND P1, PT, R22, R37, PT ;  /* 0x000000251600720c */ /* 0x000fc60003f24070 */
[----:B------:R-:W-:Y:S02]  /*9d50*/  IMAD.MOV R14, RZ, RZ, -R14 ;  /* 0x000000ffff0e7224 */ /* 0x000fe400078e0a0e */
[C---:B------:R-:W-:Y:S01]  /*9d60*/  IMAD R28, R22.reuse, R24, R28 ;  /* 0x00000018161c7224 */ /* 0x040fe200078e021c */
[----:B------:R-:W-:Y:S01]  /*9d70*/  IABS R24, R44 ;  /* 0x0000002c00187213 */ /* 0x000fe20000000000 */
[----:B------:R-:W-:Y:S01]  /*9d80*/  IMAD R36, R22, R14, R36 ;  /* 0x0000000e16247224 */ /* 0x000fe200078e0224 */
[----:B--2---:R-:W-:Y:S01]  /*9d90*/  IABS R35, R59 ;  /* 0x0000003b00237213 */ /* 0x004fe20000000000 */
[----:B------:R-:W-:-:S03]  /*9da0*/  IMAD.HI.U32 R14, R12, R31, RZ ;  /* 0x0000001f0c0e7227 */ /* 0x000fc600078e00ff */
[----:B------:R-:W-:Y:S01]  /*9db0*/  ISETP.GT.U32.AND P4, PT, R22, R36, PT ;  /* 0x000000241600720c */ /* 0x000fe20003f84070 */
[----:B------:R-:W-:-:S04]  /*9dc0*/  IMAD.HI.U32 R13, R12, R35, RZ ;  /* 0x000000230c0d7227 */ /* 0x000fc800078e00ff */
[----:B------:R-:W-:Y:S02]  /*9dd0*/  IMAD.MOV R13, RZ, RZ, -R13 ;  /* 0x000000ffff0d7224 */ /* 0x000fe400078e0a0d */
[----:B------:R-:W-:Y:S02]  /*9de0*/  IMAD.MOV R14, RZ, RZ, -R14 ;  /* 0x000000ffff0e7224 */ /* 0x000fe400078e0a0e */
[C---:B------:R-:W-:Y:S01]  /*9df0*/  IMAD R35, R22.reuse, R13, R35 ;  /* 0x0000000d16237224 */ /* 0x040fe200078e0223 */
[----:B-----5:R-:W-:Y:S01]  /*9e00*/  IABS R34, R60 ;  /* 0x0000003c00227213 */ /* 0x020fe20000000000 */
[----:B------:R-:W-:Y:S02]  /*9e10*/  IMAD R31, R22, R14, R31 ;  /* 0x0000000e161f7224 */ /* 0x000fe400078e021f */
[----:B------:R-:W-:Y:S01]  /*9e20*/  IMAD.HI.U32 R14, R12, R25, RZ ;  /* 0x000000190c0e7227 */ /* 0x000fe200078e00ff */
[----:B------:R-:W-:-:S03]  /*9e30*/  ISETP.GT.U32.AND P5, PT, R22, R35, PT ;  /* 0x000000231600720c */ /* 0x000fc60003fa4070 */
[----:B------:R-:W-:-:S04]  /*9e40*/  IMAD.HI.U32 R13, R12, R34, RZ ;  /* 0x000000220c0d7227 */ /* 0x000fc800078e00ff */
[----:B------:R-:W-:Y:S02]  /*9e50*/  IMAD.MOV R13, RZ, RZ, -R13 ;  /* 0x000000ffff0d7224 */ /* 0x000fe400078e0a0d */
[----:B------:R-:W-:Y:S01]  /*9e60*/  IMAD.HI.U32 R40, R12, R24, RZ ;  /* 0x000000180c287227 */ /* 0x000fe200078e00ff */
[----:B------:R-:W-:-:S03]  /*9e70*/  IABS R33, R61 ;  /* 0x0000003d00217213 */ /* 0x000fc60000000000 */
[----:B------:R-:W-:Y:S02]  /*9e80*/  IMAD R34, R22, R13, R34 ;  /* 0x0000000d16227224 */ /* 0x000fe400078e0222 */
[----:B------:R-:W-:-:S03]  /*9e90*/  IMAD.HI.U32 R13, R12, R30, RZ ;  /* 0x0000001e0c0d7227 */ /* 0x000fc600078e00ff */
[----:B------:R-:W-:Y:S01]  /*9ea0*/  ISETP.GT.U32.AND P2, PT, R22, R34, PT ;  /* 0x000000221600720c */ /* 0x000fe20003f44070 */
[----:B------:R-:W-:Y:S02]  /*9eb0*/  IMAD.MOV R13, RZ, RZ, -R13 ;  /* 0x000000ffff0d7224 */ /* 0x000fe400078e0a0d */
[----:B------:R-:W-:Y:S01]  /*9ec0*/  IMAD.HI.U32 R23, R12, R33, RZ ;  /* 0x000000210c177227 */ /* 0x000fe200078e00ff */
[----:B------:R-:W-:-:S03]  /*9ed0*/  IABS R32, R3 ;  /* 0x0000000300207213 */ /* 0x000fc60000000000 */
[----:B------:R-:W-:Y:S02]  /*9ee0*/  IMAD R30, R22, R13, R30 ;  /* 0x0000000d161e7224 */ /* 0x000fe400078e021e */
[----:B------:R-:W-:-:S04]  /*9ef0*/  IMAD.HI.U32 R13, R12, R29, RZ ;  /* 0x0000001d0c0d7227 */ /* 0x000fc800078e00ff */
[----:B------:R-:W-:-:S04]  /*9f00*/  IMAD.HI.U32 R15, R12, R32, RZ ;  /* 0x000000200c0f7227 */ /* 0x000fc800078e00ff */
[----:B------:R-:W-:Y:S02]  /*9f10*/  IMAD.MOV R15, RZ, RZ, -R15 ;  /* 0x000000ffff0f7224 */ /* 0x000fe400078e0a0f */
[----:B------:R-:W-:Y:S02]  /*9f20*/  IMAD.MOV R13, RZ, RZ, -R13 ;  /* 0x000000ffff0d7224 */ /* 0x000fe400078e0a0d */
[----:B------:R-:W-:Y:S02]  /*9f30*/  IMAD R32, R22, R15, R32 ;  /* 0x0000000f16207224 */ /* 0x000fe400078e0220 */
[----:B------:R-:W-:-:S04]  /*9f40*/  IMAD.HI.U32 R15, R12, R27, RZ ;  /* 0x0000001b0c0f7227 */ /* 0x000fc800078e00ff */
[----:B------:R-:W-:Y:S02]  /*9f50*/  IMAD.MOV R23, RZ, RZ, -R23 ;  /* 0x000000ffff177224 */ /* 0x000fe400078e0a17 */
[----:B------:R-:W-:Y:S02]  /*9f60*/  IMAD R29, R22, R13, R29 ;  /* 0x0000000d161d7224 */ /* 0x000fe400078e021d */
[----:B------:R-:W-:-:S04]  /*9f70*/  IMAD.HI.U32 R13, R12, R26, RZ ;  /* 0x0000001a0c0d7227 */ /* 0x000fc800078e00ff */
[----:B------:R-:W-:Y:S02]  /*9f80*/  IMAD.MOV R15, RZ, RZ, -R15 ;  /* 0x000000ffff0f7224 */ /* 0x000fe400078e0a0f */
[C---:B------:R-:W-:Y:S01]  /*9f90*/  IMAD R33, R22.reuse, R23, R33 ;  /* 0x0000001716217224 */ /* 0x040fe200078e0221 */
[----:B------:R-:W-:Y:S01]  /*9fa0*/  IABS R23, R43 ;  /* 0x0000002b00177213 */ /* 0x000fe20000000000 */
[----:B------:R-:W-:Y:S02]  /*9fb0*/  IMAD.MOV R13, RZ, RZ, -R13 ;  /* 0x000000ffff0d7224 */ /* 0x000fe400078e0a0d */
[C---:B------:R-:W-:Y:S01]  /*9fc0*/  IMAD R27, R22.reuse, R15, R27 ;  /* 0x0000000f161b7224 */ /* 0x040fe200078e021b */
[----:B------:R-:W-:Y:S01]  /*9fd0*/  IABS R15, R4 ;  /* 0x00000004000f7213 */ /* 0x000fe20000000000 */
[----:B------:R-:W-:Y:S02]  /*9fe0*/  IMAD R26, R22, R13, R26 ;  /* 0x0000000d161a7224 */ /* 0x000fe400078e021a */
[----:B------:R-:W-:-:S04]  /*9ff0*/  IMAD.HI.U32 R13, R12, R23, RZ ;  /* 0x000000170c0d7227 */ /* 0x000fc800078e00ff */
[----:B------:R-:W-:-:S04]  /*a000*/  IMAD.HI.U32 R12, R53, R15, RZ ;  /* 0x0000000f350c7227 */ /* 0x000fc800078e00ff */
[----:B------:R-:W-:Y:S02]  /*a010*/  IMAD.MOV R12, RZ, RZ, -R12 ;  /* 0x000000ffff0c7224 */ /* 0x000fe400078e0a0c */
[----:B------:R-:W-:Y:S02]  /*a020*/  IMAD.MOV R4, RZ, RZ, -R13 ;  /* 0x000000ffff047224 */ /* 0x000fe400078e0a0d */
[----:B------:R-:W-:Y:S01]  /*a030*/  IMAD R15, R0, R12, R15 ;  /* 0x0000000c000f7224 */ /* 0x000fe200078e020f */
[----:B------:R-:W-:Y:S01]  /*a040*/  IABS R12, R7 ;  /* 0x00000007000c7213 */ /* 0x000fe20000000000 */
[C---:B------:R-:W-:Y:S02]  /*a050*/  IMAD R23, R22.reuse, R4, R23 ;  /* 0x0000000416177224 */ /* 0x040fe400078e0217 */
[----:B------:R-:W-:Y:S01]  /*a060*/  @!P1 IMAD.IADD R37, R37, 0x1, -R22 ;  /* 0x0000000125259824 */ /* 0x000fe200078e0a16 */
[C---:B------:R-:W-:Y:S01]  /*a070*/  ISETP.GT.U32.AND P1, PT, R22.reuse, R38, PT ;  /* 0x000000261600720c */ /* 0x040fe20003f24070 */
[----:B------:R-:W-:Y:S01]  /*a080*/  IMAD.HI.U32 R41, R53, R12, RZ ;  /* 0x0000000c35297227 */ /* 0x000fe200078e00ff */
[----:B------:R-:W-:-:S03]  /*a090*/  ISETP.GT.U32.AND P6, PT, R22, R23, PT ;  /* 0x000000171600720c */ /* 0x000fc60003fc4070 */
[----:B------:R-:W-:Y:S02]  /*a0a0*/  IMAD.MOV R41, RZ, RZ, -R41 ;  /* 0x000000ffff297224 */ /* 0x000fe400078e0a29 */
[----:B------:R-:W-:Y:S02]  /*a0b0*/  @!P4 IMAD.IADD R36, R36, 0x1, -R22 ;  /* 0x000000012424c824 */ /* 0x000fe400078e0a16 */
[----:B------:R-:W-:Y:S02]  /*a0c0*/  IMAD R12, R0, R41, R12 ;  /* 0x00000029000c7224 */ /* 0x000fe400078e020c */
[----:B------:R-:W2:Y:S01]  /*a0d0*/  LDL R41, [R1+0x3fd4] ;  /* 0x003fd40001297983 */ /* 0x000ea20000100800 */
[--C-:B------:R-:W-:Y:S01]  /*a0e0*/  @!P2 IMAD.IADD R34, R34, 0x1, -R22.reuse ;  /* 0x000000012222a824 */ /* 0x100fe200078e0a16 */
[C---:B------:R-:W-:Y:S01]  /*a0f0*/  ISETP.GT.U32.AND P4, PT, R22.reuse, R36, PT ;  /* 0x000000241600720c */ /* 0x040fe20003f84070 */
[--C-:B------:R-:W-:Y:S01]  /*a100*/  @!P5 IMAD.IADD R35, R35, 0x1, -R22.reuse ;  /* 0x000000012323d824 */ /* 0x100fe200078e0a16 */
[C---:B------:R-:W-:Y:S01]  /*a110*/  ISETP.GT.U32.AND P5, PT, R22.reuse, R37, PT ;  /* 0x000000251600720c */ /* 0x040fe20003fa4070 */
[--C-:B------:R-:W-:Y:S01]  /*a120*/  @!P6 IMAD.IADD R23, R23, 0x1, -R22.reuse ;  /* 0x000000011717e824 */ /* 0x100fe200078e0a16 */
[----:B------:R-:W-:Y:S01]  /*a130*/  ISETP.GT.U32.AND P2, PT, R22, R34, PT ;  /* 0x000000221600720c */ /* 0x000fe20003f44070 */
[----:B------:R-:W-:Y:S01]  /*a140*/  @!P1 IMAD.IADD R38, R38, 0x1, -R22 ;  /* 0x0000000126269824 */ /* 0x000fe200078e0a16 */
[C---:B------:R-:W-:Y:S01]  /*a150*/  ISETP.GT.U32.AND P6, PT, R22.reuse, R35, PT ;  /* 0x000000231600720c */ /* 0x040fe20003fc4070 */
[----:B------:R-:W-:Y:S01]  /*a160*/  IMAD.MOV R14, RZ, RZ, -R14 ;  /* 0x000000ffff0e7224 */ /* 0x000fe200078e0a0e */
[C---:B------:R-:W-:Y:S01]  /*a170*/  ISETP.GT.U32.AND P0, PT, R22.reuse, R23, PT ;  /* 0x000000171600720c */ /* 0x040fe20003f04070 */
[----:B------:R-:W-:Y:S01]  /*a180*/  IMAD.MOV R40, RZ, RZ, -R40 ;  /* 0x000000ffff287224 */ /* 0x000fe200078e0a28 */
[C---:B------:R-:W-:Y:S01]  /*a190*/  ISETP.GT.U32.AND P1, PT, R22.reuse, R32, PT ;  /* 0x000000201600720c */ /* 0x040fe20003f24070 */
[----:B------:R-:W-:Y:S01]  /*a1a0*/  IMAD R25, R22, R14, R25 ;  /* 0x0000000e16197224 */ /* 0x000fe200078e0219 */
[----:B------:R-:W-:Y:S01]  /*a1b0*/  IABS R14, R5 ;  /* 0x00000005000e7213 */ /* 0x000fe20000000000 */
[--C-:B------:R-:W-:Y:S01]  /*a1c0*/  @!P4 IMAD.IADD R36, R36, 0x1, -R22.reuse ;  /* 0x000000012424c824 */ /* 0x100fe200078e0a16 */
[C---:B------:R-:W-:Y:S01]  /*a1d0*/  ISETP.GT.U32.AND P4, PT, R22.reuse, R30, PT ;  /* 0x0000001e1600720c */ /* 0x040fe20003f84070 */
[--C-:B------:R-:W-:Y:S01]  /*a1e0*/  @!P5 IMAD.IADD R37, R37, 0x1, -R22.reuse ;  /* 0x000000012525d824 */ /* 0x100fe200078e0a16 */
[----:B------:R-:W-:Y:S01]  /*a1f0*/  ISETP.GT.U32.AND P5, PT, R22, R31, PT ;  /* 0x0000001f1600720c */ /* 0x000fe20003fa4070 */
[--C-:B------:R-:W-:Y:S01]  /*a200*/  @!P2 IMAD.IADD R34, R34, 0x1, -R22.reuse ;  /* 0x000000012222a824 */ /* 0x100fe200078e0a16 */
[C---:B------:R-:W-:Y:S01]  /*a210*/  ISETP.GT.U32.AND P2, PT, R22.reuse, R28, PT ;  /* 0x0000001c1600720c */ /* 0x040fe20003f44070 */
[--C-:B------:R-:W-:Y:S01]  /*a220*/  @!P6 IMAD.IADD R35, R35, 0x1, -R22.reuse ;  /* 0x000000012323e824 */ /* 0x100fe200078e0a16 */
[C---:B------:R-:W-:Y:S01]  /*a230*/  ISETP.GT.U32.AND P6, PT, R22.reuse, R29, PT ;  /* 0x0000001d1600720c */ /* 0x040fe20003fc4070 */
[----:B------:R-:W-:Y:S01]  /*a240*/  @!P0 IMAD.IADD R23, R23, 0x1, -R22 ;  /* 0x0000000117178824 */ /* 0x000fe200078e0a16 */
[C---:B------:R-:W-:Y:S01]  /*a250*/  ISETP.GT.U32.AND P0, PT, R22.reuse, R33, PT ;  /* 0x000000211600720c */ /* 0x040fe20003f04070 */
[----:B------:R-:W-:-:S02]  /*a260*/  IMAD R24, R22, R40, R24 ;  /* 0x0000002816187224 */ /* 0x000fc400078e0218 */
[--C-:B------:R-:W-:Y:S01]  /*a270*/  @!P1 IMAD.IADD R32, R32, 0x1, -R22.reuse ;  /* 0x0000000120209824 */ /* 0x100fe200078e0a16 */
[----:B------:R-:W-:Y:S01]  /*a280*/  ISETP.GT.U32.AND P1, PT, R22, R25, PT ;  /* 0x000000191600720c */ /* 0x000fe20003f24070 */
[--C-:B------:R-:W-:Y:S01]  /*a290*/  @!P4 IMAD.IADD R30, R30, 0x1, -R22.reuse ;  /* 0x000000011e1ec824 */ /* 0x100fe200078e0a16 */
[C---:B------:R-:W-:Y:S01]  /*a2a0*/  ISETP.GT.U32.AND P4, PT, R22.reuse, R24, PT ;  /* 0x000000181600720c */ /* 0x040fe20003f84070 */
[--C-:B------:R-:W-:Y:S01]  /*a2b0*/  @!P5 IMAD.IADD R31, R31, 0x1, -R22.reuse ;  /* 0x000000011f1fd824 */ /* 0x100fe200078e0a16 */
[----:B------:R-:W-:Y:S01]  /*a2c0*/  ISETP.GT.U32.AND P5, PT, R22, R26, PT ;  /* 0x0000001a1600720c */ /* 0x000fe20003fa4070 */
[--C-:B------:R-:W-:Y:S01]  /*a2d0*/  @!P2 IMAD.IADD R28, R28, 0x1, -R22.reuse ;  /* 0x000000011c1ca824 */ /* 0x100fe200078e0a16 */
[C---:B------:R-:W-:Y:S01]  /*a2e0*/  ISETP.GT.U32.AND P2, PT, R22.reuse, R32, PT ;  /* 0x000000201600720c */ /* 0x040fe20003f44070 */
[--C-:B------:R-:W-:Y:S02]  /*a2f0*/  @!P6 IMAD.IADD R29, R29, 0x1, -R22.reuse ;  /* 0x000000011d1de824 */ /* 0x100fe400078e0a16 */
[----:B------:R-:W-:Y:S01]  /*a300*/  @!P0 IMAD.IADD R33, R33, 0x1, -R22 ;  /* 0x0000000121218824 */ /* 0x000fe200078e0a16 */
[----:B------:R-:W-:Y:S01]  /*a310*/  ISETP.GT.U32.AND P0, PT, R22, R27, PT ;  /* 0x0000001b1600720c */ /* 0x000fe20003f04070 */
[----:B------:R-:W-:-:S03]  /*a320*/  IMAD.HI.U32 R13, R53, R52, RZ ;  /* 0x00000034350d7227 */ /* 0x000fc600078e00ff */
[C---:B------:R-:W-:Y:S01]  /*a330*/  ISETP.GT.U32.AND P6, PT, R22.reuse, R33, PT ;  /* 0x000000211600720c */ /* 0x040fe20003fc4070 */
[--C-:B------:R-:W-:Y:S01]  /*a340*/  @!P1 IMAD.IADD R25, R25, 0x1, -R22.reuse ;  /* 0x0000000119199824 */ /* 0x100fe200078e0a16 */
[----:B------:R-:W-:Y:S01]  /*a350*/  ISETP.GT.U32.AND P1, PT, R22, R30, PT ;  /* 0x0000001e1600720c */ /* 0x000fe20003f24070 */
[--C-:B------:R-:W-:Y:S01]  /*a360*/  @!P5 IMAD.IADD R26, R26, 0x1, -R22.reuse ;  /* 0x000000011a1ad824 */ /* 0x100fe200078e0a16 */
[----:B------:R-:W-:Y:S01]  /*a370*/  ISETP.GT.U32.AND P5, PT, R22, R29, PT ;  /* 0x0000001d1600720c */ /* 0x000fe20003fa4070 */
[--C-:B------:R-:W-:Y:S01]  /*a380*/  @!P4 IMAD.IADD R24, R24, 0x1, -R22.reuse ;  /* 0x000000011818c824 */ /* 0x100fe200078e0a16 */
[----:B------:R-:W-:Y:S01]  /*a390*/  ISETP.GT.U32.AND P4, PT, R22, R28, PT ;  /* 0x0000001c1600720c */ /* 0x000fe20003f84070 */
[--C-:B------:R-:W-:Y:S02]  /*a3a0*/  @!P2 IMAD.IADD R32, R32, 0x1, -R22.reuse ;  /* 0x000000012020a824 */ /* 0x100fe400078e0a16 */
[----:B------:R-:W-:Y:S01]  /*a3b0*/  @!P0 IMAD.IADD R27, R27, 0x1, -R22 ;  /* 0x000000011b1b8824 */ /* 0x000fe200078e0a16 */
[----:B------:R-:W-:Y:S01]  /*a3c0*/  ISETP.GT.U32.AND P0, PT, R22, R31, PT ;  /* 0x0000001f1600720c */ /* 0x000fe20003f04070 */
[----:B------:R-:W-:-:S02]  /*a3d0*/  IMAD.MOV R13, RZ, RZ, -R13 ;  /* 0x000000ffff0d7224 */ /* 0x000fc400078e0a0d */
[--C-:B------:R-:W-:Y:S01]  /*a3e0*/  @!P6 IMAD.IADD R33, R33, 0x1, -R22.reuse ;  /* 0x000000012121e824 */ /* 0x100fe200078e0a16 */
[----:B------:R-:W-:Y:S01]  /*a3f0*/  ISETP.GT.U32.AND P2, PT, R22, R27, PT ;  /* 0x0000001b1600720c */ /* 0x000fe20003f44070 */
[--C-:B------:R-:W-:Y:S01]  /*a400*/  @!P1 IMAD.IADD R30, R30, 0x1, -R22.reuse ;  /* 0x000000011e1e9824 */ /* 0x100fe200078e0a16 */
[C---:B------:R-:W-:Y:S01]  /*a410*/  ISETP.GT.U32.AND P1, PT, R22.reuse, R26, PT ;  /* 0x0000001a1600720c */ /* 0x040fe20003f24070 */
[--C-:B------:R-:W-:Y:S01]  /*a420*/  @!P5 IMAD.IADD R29, R29, 0x1, -R22.reuse ;  /* 0x000000011d1dd824 */ /* 0x100fe200078e0a16 */
[----:B------:R-:W-:Y:S01]  /*a430*/  ISETP.GT.U32.AND P6, PT, R22, R24, PT ;  /* 0x000000181600720c */ /* 0x000fe20003fc4070 */
[----:B------:R-:W-:Y:S01]  /*a440*/  @!P4 IMAD.IADD R28, R28, 0x1, -R22 ;  /* 0x000000011c1cc824 */ /* 0x000fe200078e0a16 */
[----:B------:R-:W-:Y:S01]  /*a450*/  ISETP.GE.AND P4, PT, R57, RZ, PT ;  /* 0x000000ff3900720c */ /* 0x000fe20003f86270 */
[----:B------:R-:W-:Y:S01]  /*a460*/  IMAD R52, R0, R13, R52 ;  /* 0x0000000d00347224 */ /* 0x000fe200078e0234 */
[----:B------:R-:W3:Y:S01]  /*a470*/  LDL.LU R57, [R1+0x9ffc] ;  /* 0x009ffc0001397983 */ /* 0x000ee20000300800 */
[----:B------:R-:W-:Y:S01]  /*a480*/  @!P0 IMAD.IADD R31, R31, 0x1, -R22 ;  /* 0x000000011f1f8824 */ /* 0x000fe200078e0a16 */
[----:B------:R-:W-:Y:S01]  /*a490*/  ISETP.GT.U32.AND P0, PT, R22, R25, PT ;  /* 0x000000191600720c */ /* 0x000fe20003f04070 */
[----:B------:R-:W-:Y:S01]  /*a4a0*/  IMAD.HI.U32 R4, R53, R14, RZ ;  /* 0x0000000e35047227 */ /* 0x000fe200078e00ff */
[----:B------:R-:W-:-:S03]  /*a4b0*/  IABS R13, R6 ;  /* 0x00000006000d7213 */ /* 0x000fc60000000000 */
[--C-:B------:R-:W-:Y:S01]  /*a4c0*/  @!P2 IMAD.IADD R27, R27, 0x1, -R22.reuse ;  /* 0x000000011b1ba824 */ /* 0x100fe200078e0a16 */
[----:B------:R-:W-:Y:S01]  /*a4d0*/  ISETP.GE.AND P2, PT, R58, RZ, PT ;  /* 0x000000ff3a00720c */ /* 0x000fe20003f46270 */
[--C-:B------:R-:W-:Y:S01]  /*a4e0*/  @!P1 IMAD.IADD R26, R26, 0x1, -R22.reuse ;  /* 0x000000011a1a9824 */ /* 0x100fe200078e0a16 */
[----:B------:R-:W-:Y:S01]  /*a4f0*/  ISETP.GE.AND P1, PT, R60, RZ, PT ;  /* 0x000000ff3c00720c */ /* 0x000fe20003f26270 */
[----:B------:R-:W-:Y:S01]  /*a500*/  @!P4 IMAD.MOV R37, RZ, RZ, -R37 ;  /* 0x000000ffff25c224 */ /* 0x000fe200078e0a25 */
[----:B------:R-:W-:Y:S01]  /*a510*/  ISETP.GE.AND P4, PT, R3, RZ, PT ;  /* 0x000000ff0300720c */ /* 0x000fe20003f86270 */
[--C-:B------:R-:W-:Y:S01]  /*a520*/  @!P6 IMAD.IADD R24, R24, 0x1, -R22.reuse ;  /* 0x000000011818e824 */ /* 0x100fe200078e0a16 */
[----:B------:R-:W4:Y:S01]  /*a530*/  LDL.LU R58, [R1+0x9ff8] ;  /* 0x009ff800013a7983 */ /* 0x000f220000300800 */
[----:B------:R-:W-:Y:S01]  /*a540*/  @!P0 IMAD.IADD R25, R25, 0x1, -R22 ;  /* 0x0000000119198824 */ /* 0x000fe200078e0a16 */
[----:B------:R-:W-:Y:S01]  /*a550*/  ISETP.GE.AND P0, PT, R59, RZ, PT ;  /* 0x000000ff3b00720c */ /* 0x000fe20003f06270 */
[----:B------:R-:W-:-:S02]  /*a560*/  IMAD.MOV R4, RZ, RZ, -R4 ;  /* 0x000000ffff047224 */ /* 0x000fc400078e0a04 */
[----:B------:R-:W-:-:S04]  /*a570*/  IMAD.HI.U32 R40, R53, R13, RZ ;  /* 0x0000000d35287227 */ /* 0x000fc800078e00ff */
[----:B------:R-:W-:Y:S01]  /*a580*/  @!P2 IMAD.MOV R36, RZ, RZ, -R36 ;  /* 0x000000ffff24a224 */ /* 0x000fe200078e0a24 */
[----:B------:R-:W-:Y:S01]  /*a590*/  ISETP.GE.AND P2, PT, R51, RZ, PT ;  /* 0x000000ff3300720c */ /* 0x000fe20003f46270 */
[----:B------:R-:W-:Y:S01]  /*a5a0*/  @!P1 IMAD.MOV R34, RZ, RZ, -R34 ;  /* 0x000000ffff229224 */ /* 0x000fe200078e0a22 */
[----:B------:R-:W-:Y:S01]  /*a5b0*/  ISETP.NE.AND P6, PT, R2, RZ, PT ;  /* 0x000000ff0200720c */ /* 0x000fe20003fc5270 */
[----:B------:R-:W-:Y:S01]  /*a5c0*/  @!P4 IMAD.MOV R32, RZ, RZ, -R32 ;  /* 0x000000ffff20c224 */ /* 0x000fe200078e0a20 */
[----:B------:R-:W-:Y:S01]  /*a5d0*/  LOP3.LUT R22, RZ, R2, RZ, 0x33, !PT ;  /* 0x00000002ff167212 */ /* 0x000fe200078e33ff */
[----:B------:R-:W-:Y:S01]  /*a5e0*/  @!P0 IMAD.MOV R35, RZ, RZ, -R35 ;  /* 0x000000ffff238224 */ /* 0x000fe200078e0a23 */
[----:B------:R-:W-:Y:S01]  /*a5f0*/  ISETP.GE.AND P0, PT, R50, RZ, PT ;  /* 0x000000ff3200720c */ /* 0x000fe20003f06270 */
[----:B------:R-:W5:Y:S01]  /*a600*/  LDL.LU R59, [R1+0x9ff4] ;  /* 0x009ff400013b7983 */ /* 0x000f620000300800 */
[----:B------:R-:W-:Y:S01]  /*a610*/  ISETP.GE.AND P1, PT, R49, RZ, PT ;  /* 0x000000ff3100720c */ /* 0x000fe20003f26270 */
[----:B------:R-:W-:Y:S01]  /*a620*/  IMAD R14, R0, R4, R14 ;  /* 0x00000004000e7224 */ /* 0x000fe200078e020e */
[----:B------:R-:W-:Y:S01]  /*a630*/  ISETP.GE.AND P4, PT, R47, RZ, PT ;  /* 0x000000ff2f00720c */ /* 0x000fe20003f86270 */
[----:B------:R-:W3:Y:S01]  /*a640*/  LDL.LU R60, [R1+0x9ff0] ;  /* 0x009ff000013c7983 */ /* 0x000ee20000300800 */
[----:B------:R-:W-:-:S02]  /*a650*/  IMAD.MOV R40, RZ, RZ, -R40 ;  /* 0x000000ffff287224 */ /* 0x000fc400078e0a28 */
[----:B------:R-:W-:Y:S01]  /*a660*/  @!P2 IMAD.MOV R31, RZ, RZ, -R31 ;  /* 0x000000ffff1fa224 */ /* 0x000fe200078e0a1f */
[----:B------:R-:W-:Y:S01]  /*a670*/  ISETP.GE.AND P2, PT, R46, RZ, PT ;  /* 0x000000ff2e00720c */ /* 0x000fe20003f46270 */
[----:B------:R-:W-:Y:S01]  /*a680*/  IMAD R13, R0, R40, R13 ;  /* 0x00000028000d7224 */ /* 0x000fe200078e020d */
[C---:B------:R-:W-:Y:S02]  /*a690*/  SEL R37, R22.reuse, R37, !P6 ;  /* 0x0000002516257207 */ /* 0x040fe40007000000 */
[C---:B------:R-:W-:Y:S01]  /*a6a0*/  SEL R36, R22.reuse, R36, !P6 ;  /* 0x0000002416247207 */ /* 0x040fe20007000000 */
[----:B------:R-:W-:Y:S01]  /*a6b0*/  @!P0 IMAD.MOV R30, RZ, RZ, -R30 ;  /* 0x000000ffff1e8224 */ /* 0x000fe200078e0a1e */
[----:B------:R-:W-:Y:S01]  /*a6c0*/  SEL R34, R22, R34, !P6 ;  /* 0x0000002216227207 */ /* 0x000fe20007000000 */
[----:B------:R-:W-:Y:S01]  /*a6d0*/  @!P1 IMAD.MOV R29, RZ, RZ, -R29 ;  /* 0x000000ffff1d9224 */ /* 0x000fe200078e0a1d */
[----:B------:R-:W-:Y:S01]  /*a6e0*/  ISETP.GE.AND P0, PT, R45, RZ, PT ;  /* 0x000000ff2d00720c */ /* 0x000fe20003f06270 */
[----:B------:R-:W-:Y:S01]  /*a6f0*/  @!P4 IMAD.MOV R27, RZ, RZ, -R27 ;  /* 0x000000ffff1bc224 */ /* 0x000fe200078e0a1b */
[----:B------:R-:W-:-:S02]  /*a700*/  ISETP.GE.AND P1, PT, R44, RZ, PT ;  /* 0x000000ff2c00720c */ /* 0x000fc40003f26270 */
[----:B------:R-:W-:Y:S01]  /*a710*/  IABS R4, R8 ;  /* 0x0000000800047213 */ /* 0x000fe20000000000 */
[----:B------:R-:W-:Y:S01]  /*a720*/  @!P2 IMAD.MOV R25, RZ, RZ, -R25 ;  /* 0x000000ffff19a224 */ /* 0x000fe200078e0a19 */
[C---:B------:R-:W-:Y:S02]  /*a730*/  ISETP.GT.U32.AND P4, PT, R0.reuse, R52, PT ;  /* 0x000000340000720c */ /* 0x040fe40003f84070 */
[----:B------:R-:W-:Y:S01]  /*a740*/  ISETP.GT.U32.AND P2, PT, R0, R15, PT ;  /* 0x0000000f0000720c */ /* 0x000fe20003f44070 */
[----:B------:R-:W-:Y:S01]  /*a750*/  IMAD.HI.U32 R40, R53, R4, RZ ;  /* 0x0000000435287227 */ /* 0x000fe200078e00ff */
[C---:B------:R-:W-:Y:S02]  /*a760*/  SEL R31, R22.reuse, R31, !P6 ;  /* 0x0000001f161f7207 */ /* 0x040fe40007000000 */
[C---:B------:R-:W-:Y:S01]  /*a770*/  SEL R30, R22.reuse, R30, !P6 ;  /* 0x0000001e161e7207 */ /* 0x040fe20007000000 */
[----:B------:R-:W-:Y:S01]  /*a780*/  IMAD.MOV R40, RZ, RZ, -R40 ;  /* 0x000000ffff287224 */ /* 0x000fe200078e0a28 */
[----:B------:R-:W-:Y:S01]  /*a790*/  SEL R27, R22, R27, !P6 ;  /* 0x0000001b161b7207 */ /* 0x000fe20007000000 */
[----:B------:R-:W-:-:S02]  /*a7a0*/  @!P0 IMAD.MOV R26, RZ, RZ, -R26 ;  /* 0x000000ffff1a8224 */ /* 0x000fc400078e0a1a */
[----:B------:R-:W-:Y:S01]  /*a7b0*/  @!P1 IMAD.MOV R24, RZ, RZ, -R24 ;  /* 0x000000ffff189224 */ /* 0x000fe200078e0a18 */
[C---:B------:R-:W-:Y:S01]  /*a7c0*/  ISETP.GT.U32.AND P0, PT, R0.reuse, R14, PT ;  /* 0x0000000e0000720c */ /* 0x040fe20003f04070 */
[C---:B------:R-:W-:Y:S01]  /*a7d0*/  IMAD R4, R0.reuse, R40, R4 ;  /* 0x0000002800047224 */ /* 0x040fe200078e0204 */
[----:B------:R-:W-:Y:S01]  /*a7e0*/  ISETP.GT.U32.AND P1, PT, R0, R13, PT ;  /* 0x0000000d0000720c */ /* 0x000fe20003f24070 */
[--C-:B------:R-:W-:Y:S02]  /*a7f0*/  @!P4 IMAD.IADD R52, R52, 0x1, -R0.reuse ;  /* 0x000000013434c824 */ /* 0x100fe400078e0a00 */
[----:B------:R-:W-:Y:S01]  /*a800*/  @!P2 IMAD.IADD R15, R15, 0x1, -R0 ;  /* 0x000000010f0fa824 */ /* 0x000fe200078e0a00 */
[----:B------:R-:W-:Y:S02]  /*a810*/  SEL R24, R22, R24, !P6 ;  /* 0x0000001816187207 */ /* 0x000fe40007000000 */
[C---:B------:R-:W-:Y:S02]  /*a820*/  ISETP.GT.U32.AND P4, PT, R0.reuse, R52, PT ;  /* 0x000000340000720c */ /* 0x040fe40003f84070 */
[----:B------:R-:W-:-:S03]  /*a830*/  ISETP.GT.U32.AND P2, PT, R0, R15, PT ;  /* 0x0000000f0000720c */ /* 0x000fc60003f44070 */
[--C-:B------:R-:W-:Y:S02]  /*a840*/  @!P0 IMAD.IADD R14, R14, 0x1, -R0.reuse ;  /* 0x000000010e0e8824 */ /* 0x100fe400078e0a00 */
[----:B------:R-:W-:Y:S01]  /*a850*/  @!P1 IMAD.IADD R13, R13, 0x1, -R0 ;  /* 0x000000010d0d9824 */ /* 0x000fe200078e0a00 */
[----:B------:R-:W-:-:S05]  /*a860*/  ISETP.GE.AND P1, PT, R42, RZ, PT ;  /* 0x000000ff2a00720c */ /* 0x000fca0003f26270 */
[--C-:B------:R-:W-:Y:S01]  /*a870*/  @!P4 IMAD.IADD R52, R52, 0x1, -R0.reuse ;  /* 0x000000013434c824 */ /* 0x100fe200078e0a00 */
[----:B------:R-:W-:Y:S01]  /*a880*/  ISETP.GT.U32.AND P4, PT, R0, R13, PT ;  /* 0x0000000d0000720c */ /* 0x000fe20003f84070 */
[----:B------:R-:W-:Y:S01]  /*a890*/  @!P2 IMAD.IADD R15, R15, 0x1, -R0 ;  /* 0x000000010f0fa824 */ /* 0x000fe200078e0a00 */
[----:B------:R-:W-:-:S05]  /*a8a0*/  ISETP.GE.AND P0, PT, R5, RZ, PT ;  /* 0x000000ff0500720c */ /* 0x000fca0003f06270 */
[----:B------:R-:W-:-:S06]  /*a8b0*/  @!P1 IMAD.MOV R52, RZ, RZ, -R52 ;  /* 0x000000ffff349224 */ /* 0x000fcc00078e0a34 */
[----:B------:R-:W-:Y:S01]  /*a8c0*/  @!P4 IMAD.IADD R13, R13, 0x1, -R0 ;  /* 0x000000010d0dc824 */ /* 0x000fe200078e0a00 */
[----:B------:R-:W-:Y:S02]  /*a8d0*/  ISETP.GE.AND P4, PT, R7, RZ, PT ;  /* 0x000000ff0700720c */ /* 0x000fe40003f86270 */
[----:B------:R-:W-:-:S05]  /*a8e0*/  IABS R40, R9 ;  /* 0x0000000900287213 */ /* 0x000fca0000000000 */
[----:B------:R-:W-:Y:S01]  /*a8f0*/  IMAD.MOV.U32 R2, RZ, RZ, R40 ;  /* 0x000000ffff027224 */ /* 0x000fe200078e0028 */
[----:B--2---:R-:W-:-:S13]  /*a900*/  ISETP.GE.AND P5, PT, R41, RZ, PT ;  /* 0x000000ff2900720c */ /* 0x004fda0003fa6270 */
[----:B------:R-:W-:Y:S01]  /*a910*/  @!P5 IMAD.MOV R38, RZ, RZ, -R38 ;  /* 0x000000ffff26d224 */ /* 0x000fe200078e0a26 */
[----:B------:R-:W-:Y:S02]  /*a920*/  ISETP.GE.AND P5, PT, R61, RZ, PT ;  /* 0x000000ff3d00720c */ /* 0x000fe40003fa6270 */
[----:B------:R-:W2:Y:S02]  /*a930*/  LDL.LU R61, [R1+0x9fec] ;  /* 0x009fec00013d7983 */ /* 0x000ea40000300800 */
[----:B------:R-:W-:-:S09]  /*a940*/  SEL R3, R22, R38, !P6 ;  /* 0x0000002616037207 */ /* 0x000fd20007000000 */
[----:B------:R-:W-:Y:S01]  /*a950*/  @!P5 IMAD.MOV R33, RZ, RZ, -R33 ;  /* 0x000000ffff21d224 */ /* 0x000fe200078e0a21 */
[----:B------:R-:W-:Y:S01]  /*a960*/  ISETP.GE.AND P5, PT, R48, RZ, PT ;  /* 0x000000ff3000720c */ /* 0x000fe20003fa6270 */
[----:B------:R0:W-:Y:S04]  /*a970*/  STL [R1+0x1e0], R3 ;  /* 0x0001e00301007387 */ /* 0x0001e80000100800 */
[----:B------:R-:W-:Y:S01]  /*a980*/  STL [R1+0x1e4], R37 ;  /* 0x0001e42501007387 */ /* 0x000fe20000100800 */
[C---:B------:R-:W-:Y:S02]  /*a990*/  SEL R33, R22.reuse, R33, !P6 ;  /* 0x0000002116217207 */ /* 0x040fe40007000000 */
[C---:B0-----:R-:W-:Y:S01]  /*a9a0*/  SEL R3, R22.reuse, R35, !P6 ;  /* 0x0000002316037207 */ /* 0x041fe20007000000 */
[----:B------:R-:W-:Y:S04]  /*a9b0*/  STL [R1+0x1e8], R36 ;  /* 0x0001e82401007387 */ /* 0x000fe80000100800 */
[----:B------:R-:W-:Y:S01]  /*a9c0*/  @!P5 IMAD.MOV R28, RZ, RZ, -R28 ;  /* 0x000000ffff1cd224 */ /* 0x000fe200078e0a1c */
[----:B------:R-:W-:Y:S01]  /*a9d0*/  ISETP.GE.AND P5, PT, R43, RZ, PT ;  /* 0x000000ff2b00720c */ /* 0x000fe20003fa6270 */
[----:B------:R0:W-:Y:S04]  /*a9e0*/  STL [R1+0x1ec], R3 ;  /* 0x0001ec0301007387 */ /* 0x0001e80000100800 */
[----:B------:R-:W-:Y:S01]  /*a9f0*/  STL [R1+0x1f0], R34 ;  /* 0x0001f02201007387 */ /* 0x000fe20000100800 */
[----:B0-----:R-:W-:-:S03]  /*aa00*/  SEL R3, R22, R32, !P6 ;  /* 0x0000002016037207 */ /* 0x001fc60007000000 */
[----:B------:R-:W-:Y:S04]  /*aa10*/  STL [R1+0x1f4], R33 ;  /* 0x0001f42101007387 */ /* 0x000fe80000100800 */
[----:B------:R0:W-:Y:S01]  /*aa20*/  STL [R1+0x1f8], R3 ;  /* 0x0001f80301007387 */ /* 0x0001e20000100800 */
[----:B------:R-:W-:-:S03]  /*aa30*/  SEL R28, R22, R28, !P6 ;  /* 0x0000001c161c7207 */ /* 0x000fc60007000000 */
[----:B------:R-:W-:Y:S01]  /*aa40*/  STL [R1+0x1fc], R31 ;  /* 0x0001fc1f01007387 */ /* 0x000fe20000100800 */
[----:B0-----:R-:W-:-:S03]  /*aa50*/  SEL R3, R22, R29, !P6 ;  /* 0x0000001d16037207 */ /* 0x001fc60007000000 */
[----:B------:R-:W-:Y:S01]  /*aa60*/  STL [R1+0x200], R30 ;  /* 0x0002001e01007387 */ /* 0x000fe20000100800 */
[----:B------:R-:W-:-:S03]  /*aa70*/  @!P5 IMAD.MOV R23, RZ, RZ, -R23 ;  /* 0x000000ffff17d224 */ /* 0x000fc600078e0a17 */
[----:B------:R0:W-:Y:S04]  /*aa80*/  STL [R1+0x204], R3 ;  /* 0x0002040301007387 */ /* 0x0001e80000100800 */
[----:B------:R-:W-:Y:S01]  /*aa90*/  STL [R1+0x208], R28 ;  /* 0x0002081c01007387 */ /* 0x000fe20000100800 */
[----:B0-----:R-:W-:-:S03]  /*aaa0*/  SEL R3, R22, R25, !P6 ;  /* 0x0000001916037207 */ /* 0x001fc60007000000 */
[----:B------:R-:W-:Y:S01]  /*aab0*/  STL [R1+0x20c], R27 ;  /* 0x00020c1b01007387 */ /* 0x000fe20000100800 */
[----:B------:R-:W-:-:S03]  /*aac0*/  SEL R25, R22, R26, !P6 ;  /* 0x0000001a16197207 */ /* 0x000fc60007000000 */
[----:B------:R0:W-:Y:S01]  /*aad0*/  STL [R1+0x210], R3 ;  /* 0x0002100301007387 */ /* 0x0001e20000100800 */
[----:B------:R-:W-:Y:S02]  /*aae0*/  ISETP.GT.U32.AND P5, PT, R0, R12, PT ;  /* 0x0000000c0000720c */ /* 0x000fe40003fa4070 */
[----:B0-----:R-:W-:Y:S02]  /*aaf0*/  SEL R3, R22, R23, !P6 ;  /* 0x0000001716037207 */ /* 0x001fe40007000000 */
[----:B------:R-:W-:Y:S01]  /*ab00*/  ISETP.GT.U32.AND P6, PT, R0, R4, PT ;  /* 0x000000040000720c */ /* 0x000fe20003fc4070 */
[----:B------:R-:W-:Y:S08]  /*ab10*/  STL [R1+0x214], R25 ;  /* 0x0002141901007387 */ /* 0x000ff00000100800 */
[--C-:B------:R-:W-:Y:S01]  /*ab20*/  @!P5 IMAD.IADD R12, R12, 0x1, -R0.reuse ;  /* 0x000000010c0cd824 */ /* 0x100fe200078e0a00 */
[----:B------:R-:W-:Y:S04]  /*ab30*/  STL [R1+0x218], R24 ;  /* 0x0002181801007387 */ /* 0x000fe80000100800 */
[----:B------:R-:W-:Y:S01]  /*ab40*/  ISETP.GT.U32.AND P2, PT, R0, R12, PT ;  /* 0x0000000c0000720c */ /* 0x000fe20003f44070 */
[----:B------:R0:W-:Y:S01]  /*ab50*/  STL [R1+0x21c], R3 ;  /* 0x00021c0301007387 */ /* 0x0001e20000100800 */
[----:B------:R-:W-:Y:S01]  /*ab60*/  @!P6 IMAD.IADD R4, R4, 0x1, -R0 ;  /* 0x000000010404e824 */ /* 0x000fe200078e0a00 */
[----:B------:R-:W-:Y:S01]  /*ab70*/  ISETP.GT.U32.AND P6, PT, R0, R14, PT ;  /* 0x0000000e0000720c */ /* 0x000fe20003fc4070 */
[----:B0-----:R-:W-:-:S03]  /*ab80*/  IMAD.MOV.U32 R3, RZ, RZ, R15 ;  /* 0x000000ffff037224 */ /* 0x001fc600078e000f */
[----:B------:R-:W-:Y:S01]  /*ab90*/  ISETP.GT.U32.AND P5, PT, R0, R4, PT ;  /* 0x000000040000720c */ /* 0x000fe20003fa4070 */
[----:B------:R-:W-:Y:S01]  /*aba0*/  @!P3 IMAD.MOV R3, RZ, RZ, -R3 ;  /* 0x000000ffff03b224 */ /* 0x000fe200078e0a03 */
[----:B------:R-:W-:-:S07]  /*abb0*/  ISETP.GE.AND P3, PT, R6, RZ, PT ;  /* 0x000000ff0600720c */ /* 0x000fce0003f66270 */
[--C-:B------:R-:W-:Y:S01]  /*abc0*/  @!P6 IMAD.IADD R14, R14, 0x1, -R0.reuse ;  /* 0x000000010e0ee824 */ /* 0x100fe200078e0a00 */
[----:B------:R-:W-:Y:S01]  /*abd0*/  STL [R1+0x9fd4], R52 ;  /* 0x009fd43401007387 */ /* 0x000fe20000100800 */
[----:B------:R-:W-:Y:S02]  /*abe0*/  @!P2 IMAD.IADD R12, R12, 0x1, -R0 ;  /* 0x000000010c0ca824 */ /* 0x000fe400078e0a00 */
[----:B------:R-:W-:Y:S01]  /*abf0*/  IMAD.MOV.U32 R15, RZ, RZ, R14 ;  /* 0x000000ffff0f7224 */ /* 0x000fe200078e000e */
[----:B------:R0:W-:Y:S01]  /*ac00*/  STL [R1+0x14], R3 ;  /* 0x0000140301007387 */ /* 0x0001e20000100800 */
[----:B------:R-:W-:Y:S02]  /*ac10*/  ISETP.GE.AND P2, PT, R8, RZ, PT ;  /* 0x000000ff0800720c */ /* 0x000fe40003f46270 */
[----:B------:R-:W-:Y:S02]  /*ac20*/  @!P0 IMAD.MOV R15, RZ, RZ, -R15 ;  /* 0x000000ffff0f8224 */ /* 0x000fe400078e0a0f */
[----:B0-----:R-:W-:-:S02]  /*ac30*/  IMAD.MOV.U32 R3, RZ, RZ, R13 ;  /* 0x000000ffff037224 */ /* 0x001fc400078e000d */
[----:B------:R-:W-:Y:S02]  /*ac40*/  @!P5 IMAD.IADD R4, R4, 0x1, -R0 ;  /* 0x000000010404d824 */ /* 0x000fe400078e0a00 */
[----:B------:R-:W-:Y:S01]  /*ac50*/  @!P3 IMAD.MOV R3, RZ, RZ, -R3 ;  /* 0x000000ffff03b224 */ /* 0x000fe200078e0a03 */
[----:B------:R-:W-:Y:S01]  /*ac60*/  STL [R1+0x10], R15 ;  /* 0x0000100f01007387 */ /* 0x000fe20000100800 */
[----:B------:R-:W-:-:S03]  /*ac70*/  IMAD.MOV.U32 R7, RZ, RZ, R12 ;  /* 0x000000ffff077224 */ /* 0x000fc600078e000c */
[----:B------:R0:W-:Y:S01]  /*ac80*/  STL [R1+0xc], R3 ;  /* 0x00000c0301007387 */ /* 0x0001e20000100800 */
[----:B------:R-:W-:-:S04]  /*ac90*/  IMAD.HI.U32 R23, R53, R2, RZ ;  /* 0x0000000235177227 */ /* 0x000fc800078e00ff */
[----:B------:R-:W-:Y:S02]  /*aca0*/  @!P4 IMAD.MOV R7, RZ, RZ, -R7 ;  /* 0x000000ffff07c224 */ /* 0x000fe400078e0a07 */
[----:B0-----:R-:W-:-:S04]  /*acb0*/  IMAD.MOV.U32 R3, RZ, RZ, R4 ;  /* 0x000000ffff037224 */ /* 0x001fc800078e0004 */
[----:B------:R-:W-:Y:S01]  /*acc0*/  @!P2 IMAD.MOV R3, RZ, RZ, -R3 ;  /* 0x000000ffff03a224 */ /* 0x000fe200078e0a03 */
[----:B------:R-:W-:Y:S01]  /*acd0*/  STL [R1+0x8], R7 ;  /* 0x0000080701007387 */ /* 0x000fe20000100800 */
[----:B------:R-:W-:-:S03]  /*ace0*/  IMAD.MOV R23, RZ, RZ, -R23 ;  /* 0x000000ffff177224 */ /* 0x000fc600078e0a17 */
[----:B------:R0:W-:Y:S01]  /*acf0*/  STL [R1+0x4], R3 ;  /* 0x0000040301007387 */ /* 0x0001e20000100800 */
[----:B------:R-:W-:-:S03]  /*ad00*/  IMAD R2, R0, R23, R2 ;  /* 0x0000001700027224 */ /* 0x000fc600078e0202 */
[----:B------:R-:W2:Y:S04]  /*ad10*/  LDL.LU R30, [R1+0x18] ;  /* 0x00001800011e7983 */ /* 0x000ea80000300800 */
[----:B------:R-:W2:Y:S01]  /*ad20*/  LDL.LU R25, [R1+0x1c] ;  /* 0x00001c0001197983 */ /* 0x000ea20000300800 */
[----:B------:R-:W-:Y:S02]  /*ad30*/  ISETP.GT.U32.AND P1, PT, R0, R2, PT ;  /* 0x000000020000720c */ /* 0x000fe40003f24070 */
[----:B------:R-:W-:Y:S01]  /*ad40*/  ISETP.GE.AND P5, PT, R9, RZ, PT ;  /* 0x000000ff0900720c */ /* 0x000fe20003fa6270 */
[----:B------:R-:W2:Y:S10]  /*ad50*/  LDL.LU R29, [R1+0x20] ;  /* 0x00002000011d7983 */ /* 0x000eb40000300800 */
[----:B------:R-:W-:-:S05]  /*ad60*/  @!P1 IMAD.IADD R2, R2, 0x1, -R0 ;  /* 0x0000000102029824 */ /* 0x000fca00078e0a00 */
[----:B------:R-:W-:-:S13]  /*ad70*/  ISETP.GT.U32.AND P0, PT, R0, R2, PT ;  /* 0x000000020000720c */ /* 0x000fda0003f04070 */
[----:B------:R-:W-:-:S04]  /*ad80*/  @!P0 IMAD.IADD R2, R2, 0x1, -R0 ;  /* 0x0000000102028824 */ /* 0x000fc800078e0a00 */
[----:B0-----:R-:W-:-:S04]  /*ad90*/  IMAD.MOV.U32 R3, RZ, RZ, R2 ;  /* 0x000000ffff037224 */ /* 0x001fc800078e0002 */
[----:B------:R-:W-:-:S05]  /*ada0*/  @!P5 IMAD.MOV R3, RZ, RZ, -R3 ;  /* 0x000000ffff03d224 */ /* 0x000fca00078e0a03 */
[----:B------:R0:W-:Y:S04]  /*adb0*/  STL [R1], R3 ;  /* 0x0000000301007387 */ /* 0x0001e80000100800 */
[----:B0-----:R-:W2:Y:S01]  /*adc0*/  LDL.LU R3, [R1+0x24] ;  /* 0x0000240001037983 */ /* 0x001ea20000300800 */
[----:B------:R-:W-:Y:S02]  /*add0*/  IABS R5, R11 ;  /* 0x0000000b00057213 */ /* 0x000fe40000000000 */
[----:B------:R-:W-:Y:S01]  /*ade0*/  IABS R51, R10 ;  /* 0x0000000a00337213 */ /* 0x000fe20000000000 */
[----:B------:R-:W2:Y:S02]  /*adf0*/  LDL.LU R28, [R1+0x28] ;  /* 0x00002800011c7983 */ /* 0x000ea40000300800 */
[C---:B------:R-:W-:Y:S01]  /*ae00*/  IMAD.HI.U32 R6, R53.reuse, R5, RZ ;  /* 0x0000000535067227 */ /* 0x040fe200078e00ff */
[----:B------:R-:W-:Y:S01]  /*ae10*/  IABS R48, R17 ;  /* 0x0000001100307213 */ /* 0x000fe20000000000 */
[----:B------:R-:W2:Y:S02]  /*ae20*/  LDL.LU R26, [R1+0x2c] ;  /* 0x00002c00011a7983 */ /* 0x000ea40000300800 */
[----:B------:R-:W-:Y:S01]  /*ae30*/  IMAD.MOV R50, RZ, RZ, -R6 ;  /* 0x000000ffff327224 */ /* 0x000fe200078e0a06 */
[----:B------:R-:W-:Y:S01]  /*ae40*/  IABS R6, R16 ;  /* 0x0000001000067213 */ /* 0x000fe20000000000 */
[----:B------:R-:W-:-:S04]  /*ae50*/  IMAD.HI.U32 R22, R53, R51, RZ ;  /* 0x0000003335167227 */ /* 0x000fc800078e00ff */
[----:B------:R-:W-:Y:S02]  /*ae60*/  IMAD R50, R0, R50, R5 ;  /* 0x0000003200327224 */ /* 0x000fe400078e0205 */
[----:B------:R-:W-:-:S04]  /*ae70*/  IMAD.HI.U32 R5, R53, R6, RZ ;  /* 0x0000000635057227 */ /* 0x000fc800078e00ff */
[----:B------:R-:W-:Y:S02]  /*ae80*/  IMAD.MOV R22, RZ, RZ, -R22 ;  /* 0x000000ffff167224 */ /* 0x000fe400078e0a16 */
[----:B------:R-:W-:Y:S02]  /*ae90*/  IMAD.MOV R5, RZ, RZ, -R5 ;  /* 0x000000ffff057224 */ /* 0x000fe400078e0a05 */
[C---:B------:R-:W-:Y:S02]  /*aea0*/  IMAD R51, R0.reuse, R22, R51 ;  /* 0x0000001600337224 */ /* 0x040fe400078e0233 */
[----:B------:R-:W-:-:S03]  /*aeb0*/  IMAD R49, R0, R5, R6 ;  /* 0x0000000500317224 */ /* 0x000fc600078e0206 */
[C---:B------:R-:W-:Y:S02]  /*aec0*/  ISETP.GT.U32.AND P6, PT, R0.reuse, R51, PT ;  /* 0x000000330000720c */ /* 0x040fe40003fc4070 */
[----:B------:R-:W-:Y:S01]  /*aed0*/  ISETP.GT.U32.AND P5, PT, R0, R49, PT ;  /* 0x000000310000720c */ /* 0x000fe20003fa4070 */
[----:B------:R-:W-:Y:S01]  /*aee0*/  IMAD.HI.U32 R2, R53, R48, RZ ;  /* 0x0000003035027227 */ /* 0x000fe200078e00ff */
[----:B------:R-:W-:-:S03]  /*aef0*/  IABS R47, R18 ;  /* 0x00000012002f7213 */ /* 0x000fc60000000000 */
[----:B------:R-:W-:-:S06]  /*af00*/  IMAD.MOV R2, RZ, RZ, -R2 ;  /* 0x000000ffff027224 */ /* 0x000fcc00078e0a02 */
[--C-:B------:R-:W-:Y:S01]  /*af10*/  @!P6 IMAD.IADD R51, R51, 0x1, -R0.reuse ;  /* 0x000000013333e824 */ /* 0x100fe200078e0a00 */
[C---:B------:R-:W-:Y:S01]  /*af20*/  ISETP.GT.U32.AND P6, PT, R0.reuse, R50, PT ;  /* 0x000000320000720c */ /* 0x040fe20003fc4070 */
[----:B------:R-:W-:Y:S02]  /*af30*/  @!P5 IMAD.IADD R49, R49, 0x1, -R0 ;  /* 0x000000013131d824 */ /* 0x000fe400078e0a00 */
[C---:B------:R-:W-:Y:S02]  /*af40*/  IMAD R48, R0.reuse, R2, R48 ;  /* 0x0000000200307224 */ /* 0x040fe400078e0230 */
[----:B------:R-:W-:Y:S01]  /*af50*/  IMAD.HI.U32 R2, R53, R47, RZ ;  /* 0x0000002f35027227 */ /* 0x000fe200078e00ff */
[----:B------:R-:W-:Y:S02]  /*af60*/  ISETP.GT.U32.AND P5, PT, R0, R49, PT ;  /* 0x000000310000720c */ /* 0x000fe40003fa4070 */
[----:B------:R-:W-:Y:S01]  /*af70*/  IABS R45, R20 ;  /* 0x00000014002d7213 */ /* 0x000fe20000000000 */
[----:B------:R-:W-:Y:S01]  /*af80*/  IMAD.MOV R2, RZ, RZ, -R2 ;  /* 0x000000ffff027224 */ /* 0x000fe200078e0a02 */
[----:B------:R-:W-:-:S03]  /*af90*/  ISETP.GE.AND P2, PT, R16, RZ, PT ;  /* 0x000000ff1000720c */ /* 0x000fc60003f46270 */
[--C-:B------:R-:W-:Y:S01]  /*afa0*/  @!P6 IMAD.IADD R50, R50, 0x1, -R0.reuse ;  /* 0x000000013232e824 */ /* 0x100fe200078e0a00 */
[----:B------:R-:W-:Y:S01]  /*afb0*/  IABS R44, R21 ;  /* 0x00000015002c7213 */ /* 0x000fe20000000000 */
[C---:B------:R-:W-:Y:S02]  /*afc0*/  IMAD R47, R0.reuse, R2, R47 ;  /* 0x00000002002f7224 */ /* 0x040fe400078e022f */
[----:B------:R-:W-:Y:S01]  /*afd0*/  IMAD.HI.U32 R4, R53, R45, RZ ;  /* 0x0000002d35047227 */ /* 0x000fe200078e00ff */
[C---:B------:R-:W-:Y:S02]  /*afe0*/  ISETP.GT.U32.AND P6, PT, R0.reuse, R50, PT ;  /* 0x000000320000720c */ /* 0x040fe40003fc4070 */
[----:B------:R-:W-:Y:S01]  /*aff0*/  IABS R46, R19 ;  /* 0x00000013002e7213 */ /* 0x000fe20000000000 */
[----:B------:R-:W-:Y:S01]  /*b000*/  @!P5 IMAD.IADD R49, R49, 0x1, -R0 ;  /* 0x000000013131d824 */ /* 0x000fe200078e0a00 */
[----:B------:R-:W-:Y:S01]  /*b010*/  ISETP.GT.U32.AND P5, PT, R0, R47, PT ;  /* 0x0000002f0000720c */ /* 0x000fe20003fa4070 */
[----:B------:R-:W-:-:S02]  /*b020*/  IMAD.MOV R4, RZ, RZ, -R4 ;  /* 0x000000ffff047224 */ /* 0x000fc400078e0a04 */
[----:B------:R-:W-:Y:S01]  /*b030*/  IMAD.HI.U32 R2, R53, R44, RZ ;  /* 0x0000002c35027227 */ /* 0x000fe200078e00ff */
[----:B------:R-:W-:-:S03]  /*b040*/  ISETP.GE.AND P4, PT, R11, RZ, PT ;  /* 0x000000ff0b00720c */ /* 0x000fc60003f86270 */
[----:B------:R-:W-:-:S04]  /*b050*/  IMAD.HI.U32 R5, R53, R46, RZ ;  /* 0x0000002e35057227 */ /* 0x000fc800078e00ff */
[C---:B------:R-:W-:Y:S02]  /*b060*/  IMAD R45, R0.reuse, R4, R45 ;  /* 0x00000004002d7224 */ /* 0x040fe400078e022d */
[----:B------:R-:W-:Y:S02]  /*b070*/  IMAD.MOV R4, RZ, RZ, -R2 ;  /* 0x000000ffff047224 */ /* 0x000fe400078e0a02 */
[----:B------:R-:W-:Y:S02]  /*b080*/  IMAD.MOV R5, RZ, RZ, -R5 ;  /* 0x000000ffff057224 */ /* 0x000fe400078e0a05 */
[C---:B------:R-:W-:Y:S02]  /*b090*/  IMAD R44, R0.reuse, R4, R44 ;  /* 0x00000004002c7224 */ /* 0x040fe400078e022c */
[----:B------:R-:W-:Y:S01]  /*b0a0*/  @!P2 IMAD.MOV R49, RZ, RZ, -R49 ;  /* 0x000000ffff31a224 */ /* 0x000fe200078e0a31 */
[----:B------:R-:W-:Y:S01]  /*b0b0*/  ISETP.GT.U32.AND P2, PT, R0, R45, PT ;  /* 0x0000002d0000720c */ /* 0x000fe20003f44070 */
[----:B------:R-:W-:-:S02]  /*b0c0*/  @!P6 IMAD.IADD R50, R50, 0x1, -R0 ;  /* 0x000000013232e824 */ /* 0x000fc400078e0a00 */
[C---:B------:R-:W-:Y:S01]  /*b0d0*/  IMAD R46, R0.reuse, R5, R46 ;  /* 0x00000005002e7224 */ /* 0x040fe200078e022e */
[C---:B------:R-:W-:Y:S01]  /*b0e0*/  ISETP.GT.U32.AND P6, PT, R0.reuse, R48, PT ;  /* 0x000000300000720c */ /* 0x040fe20003fc4070 */
[----:B------:R-:W-:Y:S01]  /*b0f0*/  @!P5 IMAD.IADD R47, R47, 0x1, -R0 ;  /* 0x000000012f2fd824 */ /* 0x000fe200078e0a00 */
[C---:B------:R-:W-:Y:S01]  /*b100*/  ISETP.GT.U32.AND P5, PT, R0.reuse, R44, PT ;  /* 0x0000002c0000720c */ /* 0x040fe20003fa4070 */
[----:B------:R-:W-:Y:S01]  /*b110*/  @!P4 IMAD.MOV R50, RZ, RZ, -R50 ;  /* 0x000000ffff32c224 */ /* 0x000fe200078e0a32 */
[----:B------:R-:W-:Y:S02]  /*b120*/  ISETP.GT.U32.AND P4, PT, R0, R46, PT ;  /* 0x0000002e0000720c */ /* 0x000fe40003f84070 */
[----:B------:R-:W-:-:S03]  /*b130*/  IABS R42, R54 ;  /* 0x00000036002a7213 */ /* 0x000fc60000000000 */
[----:B------:R-:W-:Y:S01]  /*b140*/  @!P2 IMAD.IADD R45, R45, 0x1, -R0 ;  /* 0x000000012d2da824 */ /* 0x000fe200078e0a00 */
[----:B------:R-:W-:Y:S01]  /*b150*/  IABS R43, R39 ;  /* 0x00000027002b7213 */ /* 0x000fe20000000000 */
[----:B------:R-:W-:-:S04]  /*b160*/  IMAD.HI.U32 R4, R53, R42, RZ ;  /* 0x0000002a35047227 */ /* 0x000fc800078e00ff */
[--C-:B------:R-:W-:Y:S02]  /*b170*/  @!P6 IMAD.IADD R48, R48, 0x1, -R0.reuse ;  /* 0x000000013030e824 */ /* 0x100fe400078e0a00 */
[--C-:B------:R-:W-:Y:S01]  /*b180*/  @!P5 IMAD.IADD R44, R44, 0x1, -R0.reuse ;  /* 0x000000012c2cd824 */ /* 0x100fe200078e0a00 */
[----:B------:R-:W-:Y:S01]  /*b190*/  ISETP.GT.U32.AND P5, PT, R0, R45, PT ;  /* 0x0000002d0000720c */ /* 0x000fe20003fa4070 */
[----:B------:R-:W-:Y:S01]  /*b1a0*/  @!P4 IMAD.IADD R46, R46, 0x1, -R0 ;  /* 0x000000012e2ec824 */ /* 0x000fe200078e0a00 */
[C---:B------:R-:W-:Y:S01]  /*b1b0*/  ISETP.GT.U32.AND P4, PT, R0.reuse, R47, PT ;  /* 0x0000002f0000720c */ /* 0x040fe20003f84070 */
[----:B------:R-:W-:Y:S01]  /*b1c0*/  IMAD.HI.U32 R2, R53, R43, RZ ;  /* 0x0000002b35027227 */ /* 0x000fe200078e00ff */
[----:B------:R-:W-:-:S03]  /*b1d0*/  ISETP.GT.U32.AND P6, PT, R0, R48, PT ;  /* 0x000000300000720c */ /* 0x000fc60003fc4070 */
[----:B------:R-:W-:Y:S01]  /*b1e0*/  IMAD.MOV R4, RZ, RZ, -R4 ;  /* 0x000000ffff047224 */ /* 0x000fe200078e0a04 */
[C---:B------:R-:W-:Y:S01]  /*b1f0*/  ISETP.GT.U32.AND P3, PT, R0.reuse, R51, PT ;  /* 0x000000330000720c */ /* 0x040fe20003f64070 */
[----:B------:R-:W-:Y:S01]  /*b200*/  IMAD.MOV R2, RZ, RZ, -R2 ;  /* 0x000000ffff027224 */ /* 0x000fe200078e0a02 */
[----:B------:R-:W-:Y:S01]  /*b210*/  IABS R41, R55 ;  /* 0x0000003700297213 */ /* 0x000fe20000000000 */
[C---:B------:R-:W-:Y:S01]  /*b220*/  IMAD R42, R0.reuse, R4, R42 ;  /* 0x00000004002a7224 */ /* 0x040fe200078e022a */
[----:B------:R-:W-:Y:S01]  /*b230*/  ISETP.GE.AND P0, PT, R17, RZ, PT ;  /* 0x000000ff1100720c */ /* 0x000fe20003f06270 */
[C---:B------:R-:W-:Y:S01]  /*b240*/  IMAD R43, R0.reuse, R2, R43 ;  /* 0x00000002002b7224 */ /* 0x040fe200078e022b */
[----:B------:R-:W-:Y:S01]  /*b250*/  IABS R40, R56 ;  /* 0x0000003800287213 */ /* 0x000fe20000000000 */
[----:B------:R-:W-:Y:S01]  /*b260*/  @!P5 IMAD.IADD R45, R45, 0x1, -R0 ;  /* 0x000000012d2dd824 */ /* 0x000fe200078e0a00 */
[----:B------:R-:W-:Y:S01]  /*b270*/  ISETP.GT.U32.AND P5, PT, R0, R42, PT ;  /* 0x0000002a0000720c */ /* 0x000fe20003fa4070 */
[----:B------:R-:W-:-:S04]  /*b280*/  IMAD.HI.U32 R6, R53, R41, RZ ;  /* 0x0000002935067227 */ /* 0x000fc800078e00ff */
[--C-:B------:R-:W-:Y:S01]  /*b290*/  @!P4 IMAD.IADD R47, R47, 0x1, -R0.reuse ;  /* 0x000000012f2fc824 */ /* 0x100fe200078e0a00 */
[----:B------:R-:W-:Y:S01]  /*b2a0*/  ISETP.GT.U32.AND P4, PT, R0, R43, PT ;  /* 0x0000002b0000720c */ /* 0x000fe20003f84070 */
[----:B------:R-:W-:Y:S01]  /*b2b0*/  @!P6 IMAD.IADD R48, R48, 0x1, -R0 ;  /* 0x000000013030e824 */ /* 0x000fe200078e0a00 */
[----:B------:R-:W-:Y:S01]  /*b2c0*/  ISETP.GE.AND P6, PT, R20, RZ, PT ;  /* 0x000000ff1400720c */ /* 0x000fe20003fc6270 */
[----:B------:R-:W-:-:S04]  /*b2d0*/  IMAD.HI.U32 R4, R53, R40, RZ ;  /* 0x0000002835047227 */ /* 0x000fc800078e00ff */
[----:B------:R-:W-:Y:S02]  /*b2e0*/  IMAD.MOV R6, RZ, RZ, -R6 ;  /* 0x000000ffff067224 */ /* 0x000fe400078e0a06 */
[----:B------:R-:W-:Y:S01]  /*b2f0*/  @!P3 IMAD.IADD R51, R51, 0x1, -R0 ;  /* 0x000000013333b824 */ /* 0x000fe200078e0a00 */
[----:B------:R-:W-:Y:S01]  /*b300*/  ISETP.GE.AND P3, PT, R18, RZ, PT ;  /* 0x000000ff1200720c */ /* 0x000fe20003f66270 */
[----:B------:R-:W-:Y:S02]  /*b310*/  IMAD.MOV R4, RZ, RZ, -R4 ;  /* 0x000000ffff047224 */ /* 0x000fe400078e0a04 */
[C---:B------:R-:W-:Y:S02]  /*b320*/  IMAD R41, R0.reuse, R6, R41 ;  /* 0x0000000600297224 */ /* 0x040fe400078e0229 */
[----:B------:R-:W-:Y:S01]  /*b330*/  @!P0 IMAD.MOV R48, RZ, RZ, -R48 ;  /* 0x000000ffff308224 */ /* 0x000fe200078e0a30 */
[C---:B------:R-:W-:Y:S01]  /*b340*/  ISETP.GT.U32.AND P0, PT, R0.reuse, R44, PT ;  /* 0x0000002c0000720c */ /* 0x040fe20003f04070 */
[----:B------:R-:W-:-:S02]  /*b350*/  IMAD R40, R0, R4, R40 ;  /* 0x0000000400287224 */ /* 0x000fc400078e0228 */
[--C-:B------:R-:W-:Y:S01]  /*b360*/  @!P5 IMAD.IADD R42, R42, 0x1, -R0.reuse ;  /* 0x000000012a2ad824 */ /* 0x100fe200078e0a00 */
[----:B------:R-:W-:Y:S01]  /*b370*/  ISETP.GT.U32.AND P5, PT, R0, R41, PT ;  /* 0x000000290000720c */ /* 0x000fe20003fa4070 */
[----:B------:R-:W-:Y:S01]  /*b380*/  @!P4 IMAD.IADD R43, R43, 0x1, -R0 ;  /* 0x000000012b2bc824 */ /* 0x000fe200078e0a00 */
[----:B---3--:R-:W-:Y:S01]  /*b390*/  IABS R2, R57 ;  /* 0x0000003900027213 */ /* 0x008fe20000000000 */
[----:B------:R-:W-:Y:S01]  /*b3a0*/  @!P6 IMAD.MOV R45, RZ, RZ, -R45 ;  /* 0x000000ffff2de224 */ /* 0x000fe200078e0a2d */
[----:B------:R-:W-:Y:S02]  /*b3b0*/  ISETP.GE.AND P1, PT, R10, RZ, PT ;  /* 0x000000ff0a00720c */ /* 0x000fe40003f26270 */
[C---:B------:R-:W-:Y:S01]  /*b3c0*/  ISETP.GT.U32.AND P6, PT, R0.reuse, R40, PT ;  /* 0x000000280000720c */ /* 0x040fe20003fc4070 */
[----:B------:R-:W-:Y:S01]  /*b3d0*/  @!P3 IMAD.MOV R47, RZ, RZ, -R47 ;  /* 0x000000ffff2fb224 */ /* 0x000fe200078e0a2f */
[----:B------:R-:W-:Y:S01]  /*b3e0*/  ISETP.GT.U32.AND P3, PT, R0, R43, PT ;  /* 0x0000002b0000720c */ /* 0x000fe20003f64070 */
[----:B------:R-:W-:-:S04]  /*b3f0*/  IMAD.HI.U32 R5, R53, R2, RZ ;  /* 0x0000000235057227 */ /* 0x000fc800078e00ff */
[--C-:B------:R-:W-:Y:S01]  /*b400*/  @!P0 IMAD.IADD R44, R44, 0x1, -R0.reuse ;  /* 0x000000012c2c8824 */ /* 0x100fe200078e0a00 */
[----:B------:R-:W-:Y:S01]  /*b410*/  ISETP.GE.AND P0, PT, R39, RZ, PT ;  /* 0x000000ff2700720c */ /* 0x000fe20003f06270 */
[----:B------:R-:W-:Y:S01]  /*b420*/  IMAD.MOV R39, RZ, RZ, -R5 ;  /* 0x000000ffff277224 */ /* 0x000fe200078e0a05 */
[C---:B------:R-:W-:Y:S01]  /*b430*/  ISETP.GT.U32.AND P2, PT, R0.reuse, R46, PT ;  /* 0x0000002e0000720c */ /* 0x040fe20003f44070 */
[----:B------:R-:W-:Y:S01]  /*b440*/  @!P5 IMAD.IADD R41, R41, 0x1, -R0 ;  /* 0x000000012929d824 */ /* 0x000fe200078e0a00 */
[----:B----4-:R-:W-:Y:S01]  /*b450*/  IABS R38, R58 ;  /* 0x0000003a00267213 */ /* 0x010fe20000000000 */
[----:B------:R-:W-:Y:S02]  /*b460*/  IMAD R39, R0, R39, R2 ;  /* 0x0000002700277224 */ /* 0x000fe400078e0202 */
[----:B------:R-:W-:Y:S01]  /*b470*/  @!P1 IMAD.MOV R51, RZ, RZ, -R51 ;  /* 0x000000ffff339224 */ /* 0x000fe200078e0a33 */
[----:B------:R-:W-:Y:S01]  /*b480*/  ISETP.GE.AND P1, PT, R19, RZ, PT ;  /* 0x000000ff1300720c */ /* 0x000fe20003f26270 */
[----:B------:R-:W-:Y:S01]  /*b490*/  @!P6 IMAD.IADD R40, R40, 0x1, -R0 ;  /* 0x000000012828e824 */ /* 0x000fe200078e0a00 */
[----:B------:R-:W-:Y:S01]  /*b4a0*/  ISETP.GT.U32.AND P6, PT, R0, R41, PT ;  /* 0x000000290000720c */ /* 0x000fe20003fc4070 */
[----:B------:R-:W-:-:S04]  /*b4b0*/  IMAD.HI.U32 R4, R53, R38, RZ ;  /* 0x0000002635047227 */ /* 0x000fc800078e00ff */
[----:B------:R-:W-:Y:S01]  /*b4c0*/  @!P3 IMAD.IADD R43, R43, 0x1, -R0 ;  /* 0x000000012b2bb824 */ /* 0x000fe200078e0a00 */
[----:B------:R-:W-:Y:S01]  /*b4d0*/  ISETP.GT.U32.AND P3, PT, R0, R39, PT ;  /* 0x000000270000720c */ /* 0x000fe20003f64070 */
[----:B------:R-:W-:Y:S01]  /*b4e0*/  IMAD.MOV R4, RZ, RZ, -R4 ;  /* 0x000000ffff047224 */ /* 0x000fe200078e0a04 */
[----:B-----5:R-:W-:Y:S01]  /*b4f0*/  IABS R37, R59 ;  /* 0x0000003b00257213 */ /* 0x020fe20000000000 */
[----:B------:R-:W-:Y:S02]  /*b500*/  @!P2 IMAD.IADD R46, R46, 0x1, -R0 ;  /* 0x000000012e2ea824 */ /* 0x000fe400078e0a00 */
[C---:B------:R-:W-:Y:S02]  /*b510*/  IMAD R38, R0.reuse, R4, R38 ;  /* 0x0000000400267224 */ /* 0x040fe400078e0226 */
[----:B------:R-:W-:Y:S01]  /*b520*/  @!P1 IMAD.MOV R46, RZ, RZ, -R46 ;  /* 0x000000ffff2e9224 */ /* 0x000fe200078e0a2e */
[----:B------:R-:W-:Y:S01]  /*b530*/  ISETP.GT.U32.AND P1, PT, R0, R42, PT ;  /* 0x0000002a0000720c */ /* 0x000fe20003f24070 */
[----:B------:R-:W-:-:S04]  /*b540*/  IMAD.HI.U32 R2, R53, R37, RZ ;  /* 0x0000002535027227 */ /* 0x000fc800078e00ff */
[--C-:B------:R-:W-:Y:S01]  /*b550*/  @!P6 IMAD.IADD R41, R41, 0x1, -R0.reuse ;  /* 0x000000012929e824 */ /* 0x100fe200078e0a00 */
[C---:B------:R-:W-:Y:S01]  /*b560*/  ISETP.GT.U32.AND P6, PT, R0.reuse, R38, PT ;  /* 0x000000260000720c */ /* 0x040fe20003fc4070 */
[----:B------:R-:W-:Y:S01]  /*b570*/  @!P3 IMAD.IADD R39, R39, 0x1, -R0 ;  /* 0x000000012727b824 */ /* 0x000fe200078e0a00 */
[----:B------:R-:W-:Y:S01]  /*b580*/  IABS R36, R60 ;  /* 0x0000003c00247213 */ /* 0x000fe20000000000 */
[----:B------:R-:W-:Y:S01]  /*b590*/  IMAD.MOV R2, RZ, RZ, -R2 ;  /* 0x000000ffff027224 */ /* 0x000fe200078e0a02 */
[----:B------:R-:W-:Y:S02]  /*b5a0*/  ISETP.GT.U32.AND P3, PT, R0, R40, PT ;  /* 0x000000280000720c */ /* 0x000fe40003f64070 */
[----:B------:R-:W-:Y:S01]  /*b5b0*/  ISETP.GE.AND P4, PT, R54, RZ, PT ;  /* 0x000000ff3600720c */ /* 0x000fe20003f86270 */
[----:B------:R-:W-:Y:S02]  /*b5c0*/  IMAD R37, R0, R2, R37 ;  /* 0x0000000200257224 */ /* 0x000fe400078e0225 */
[----:B------:R-:W-:-:S04]  /*b5d0*/  IMAD.HI.U32 R2, R53, R36, RZ ;  /* 0x0000002435027227 */ /* 0x000fc800078e00ff */
[----:B------:R-:W-:Y:S02]  /*b5e0*/  IMAD.MOV R2, RZ, RZ, -R2 ;  /* 0x000000ffff027224 */ /* 0x000fe400078e0a02 */
[--C-:B------:R-:W-:Y:S02]  /*b5f0*/  @!P1 IMAD.IADD R42, R42, 0x1, -R0.reuse ;  /* 0x000000012a2a9824 */ /* 0x100fe400078e0a00 */
[--C-:B------:R-:W-:Y:S01]  /*b600*/  @!P6 IMAD.IADD R38, R38, 0x1, -R0.reuse ;  /* 0x000000012626e824 */ /* 0x100fe200078e0a00 */
[----:B------:R-:W-:Y:S01]  /*b610*/  ISETP.GE.AND P2, PT, R21, RZ, PT ;  /* 0x000000ff1500720c */ /* 0x000fe20003f46270 */
[----:B------:R-:W-:Y:S01]  /*b620*/  @!P3 IMAD.IADD R40, R40, 0x1, -R0 ;  /* 0x000000012828b824 */ /* 0x000fe200078e0a00 */
[C---:B------:R-:W-:Y:S01]  /*b630*/  ISETP.GT.U32.AND P3, PT, R0.reuse, R37, PT ;  /* 0x000000250000720c */ /* 0x040fe20003f64070 */
[C---:B------:R-:W-:Y:S02]  /*b640*/  IMAD R36, R0.reuse, R2, R36 ;  /* 0x0000000200247224 */ /* 0x040fe400078e0224 */
[----:B------:R-:W-:Y:S01]  /*b650*/  @!P4 IMAD.MOV R42, RZ, RZ, -R42 ;  /* 0x000000ffff2ac224 */ /* 0x000fe200078e0a2a */
[----:B------:R-:W-:-:S02]  /*b660*/  ISETP.GT.U32.AND P4, PT, R0, R38, PT ;  /* 0x000000260000720c */ /* 0x000fc40003f84070 */
[----:B------:R-:W-:-:S05]  /*b670*/  ISETP.GT.U32.AND P6, PT, R0, R36, PT ;  /* 0x000000240000720c */ /* 0x000fca0003fc4070 */
[----:B------:R-:W-:Y:S01]  /*b680*/  @!P2 IMAD.MOV R44, RZ, RZ, -R44 ;  /* 0x000000ffff2ca224 */ /* 0x000fe200078e0a2c */
[----:B------:R-:W-:Y:S01]  /*b690*/  ISETP.GE.AND P2, PT, R55, RZ, PT ;  /* 0x000000ff3700720c */ /* 0x000fe20003f46270 */
[----:B------:R-:W-:Y:S01]  /*b6a0*/  @!P3 IMAD.IADD R37, R37, 0x1, -R0 ;  /* 0x000000012525b824 */ /* 0x000fe200078e0a00 */
[----:B--2---:R-:W-:-:S05]  /*b6b0*/  IABS R33, R25 ;  /* 0x0000001900217213 */ /* 0x004fca0000000000 */
[----:B------:R-:W-:-:S04]  /*b6c0*/  IMAD.HI.U32 R2, R53, R33, RZ ;  /* 0x0000002135027227 */ /* 0x000fc800078e00ff */
[----:B------:R-:W-:-:S04]  /*b6d0*/  IMAD.MOV R2, RZ, RZ, -R2 ;  /* 0x000000ffff027224 */ /* 0x000fc800078e0a02 */
[----:B------:R-:W-:Y:S02]  /*b6e0*/  IMAD R33, R0, R2, R33 ;  /* 0x0000000200217224 */ /* 0x000fe400078e0221 */
[----:B------:R-:W-:-:S03]  /*b6f0*/  @!P4 IMAD.IADD R38, R38, 0x1, -R0 ;  /* 0x000000012626c824 */ /* 0x000fc600078e0a00 */
[----:B------:R-:W-:Y:S01]  /*b700*/  ISETP.GT.U32.AND P4, PT, R0, R33, PT ;  /* 0x000000210000720c */ /* 0x000fe20003f84070 */
[----:B------:R-:W-:Y:S01]  /*b710*/  @!P6 IMAD.IADD R36, R36, 0x1, -R0 ;  /* 0x000000012424e824 */ /* 0x000fe200078e0a00 */
[----:B------:R-:W-:Y:S01]  /*b720*/  ISETP.GT.U32.AND P6, PT, R0, R37, PT ;  /* 0x000000250000720c */ /* 0x000fe20003fc4070 */
[----:B------:R-:W-:-:S03]  /*b730*/  @!P2 IMAD.MOV R41, RZ, RZ, -R41 ;  /* 0x000000ffff29a224 */ /* 0x000fc600078e0a29 */
[----:B------:R-:W-:-:S07]  /*b740*/  ISETP.GT.U32.AND P2, PT, R0, R36, PT ;  /* 0x000000240000720c */ /* 0x000fce0003f44070 */
[--C-:B------:R-:W-:Y:S02]  /*b750*/  @!P4 IMAD.IADD R33, R33, 0x1, -R0.reuse ;  /* 0x000000012121c824 */ /* 0x100fe400078e0a00 */
[--C-:B------:R-:W-:Y:S01]  /*b760*/  @!P6 IMAD.IADD R37, R37, 0x1, -R0.reuse ;  /* 0x000000012525e824 */ /* 0x100fe200078e0a00 */
[----:B------:R-:W-:Y:S02]  /*b770*/  ISETP.GE.AND P6, PT, R60, RZ, PT ;  /* 0x000000ff3c00720c */ /* 0x000fe40003fc6270 */
[----:B------:R-:W-:Y:S01]  /*b780*/  ISETP.GT.U32.AND P4, PT, R0, R33, PT ;  /* 0x000000210000720c */ /* 0x000fe20003f84070 */
[----:B------:R-:W-:Y:S01]  /*b790*/  STL [R1+0x9fd8], R51 ;  /* 0x009fd83301007387 */ /* 0x000fe20000100800 */
[----:B------:R-:W-:-:S03]  /*b7a0*/  @!P2 IMAD.IADD R36, R36, 0x1, -R0 ;  /* 0x000000012424a824 */ /* 0x000fc600078e0a00 */
[----:B------:R0:W-:Y:S04]  /*b7b0*/  STL [R1+0x9fdc], R50 ;  /* 0x009fdc3201007387 */ /* 0x0001e80000100800 */
[----:B------:R-:W-:Y:S02]  /*b7c0*/  STL [R1+0x9fe0], R49 ;  /* 0x009fe03101007387 */ /* 0x000fe40000100800 */
[----:B------:R-:W-:Y:S02]  /*b7d0*/  @!P6 IMAD.MOV R36, RZ, RZ, -R36 ;  /* 0x000000ffff24e224 */ /* 0x000fe400078e0a24 */
[----:B------:R-:W-:Y:S01]  /*b7e0*/  STL [R1+0x9fe4], R48 ;  /* 0x009fe43001007387 */ /* 0x000fe20000100800 */
[----:B------:R-:W-:Y:S01]  /*b7f0*/  ISETP.GE.AND P6, PT, R25, RZ, PT ;  /* 0x000000ff1900720c */ /* 0x000fe20003fc6270 */
[----:B------:R-:W-:-:S02]  /*b800*/  @!P4 IMAD.IADD R33, R33, 0x1, -R0 ;  /* 0x000000012121c824 */ /* 0x000fc400078e0a00 */
[----:B------:R2:W-:Y:S01]  /*b810*/  STL [R1+0x9fe8], R47 ;  /* 0x009fe82f01007387 */ /* 0x0005e20000100800 */
[----:B------:R-:W-:-:S03]  /*b820*/  IABS R31, R3 ;  /* 0x00000003001f7213 */ /* 0x000fc60000000000 */
[----:B------:R-:W3:Y:S01]  /*b830*/  LDL.LU R27, [R1+0x30] ;  /* 0x00003000011b7983 */ /* 0x000ee20000300800 */
[----:B------:R-:W-:-:S03]  /*b840*/  ISETP.GE.AND P4, PT, R3, RZ, PT ;  /* 0x000000ff0300720c */ /* 0x000fc60003f86270 */
[----:B------:R-:W4:Y:S04]  /*b850*/  LDL.LU R25, [R1+0x34] ;  /* 0x0000340001197983 */ /* 0x000f280000300800 */
[----:B------:R-:W5:Y:S01]  /*b860*/  LDL.LU R3, [R1+0x38] ;  /* 0x0000380001037983 */ /* 0x000f620000300800 */
[----:B------:R-:W-:Y:S01]  /*b870*/  @!P0 IMAD.MOV R43, RZ, RZ, -R43 ;  /* 0x000000ffff2b8224 */ /* 0x000fe200078e0a2b */
[----:B------:R-:W-:Y:S02]  /*b880*/  IABS R35, R61 ;  /* 0x0000003d00237213 */ /* 0x000fe40000000000 */
[----:B------:R-:W-:Y:S02]  /*b890*/  ISETP.GT.U32.AND P0, PT, R0, R39, PT ;  /* 0x000000270000720c */ /* 0x000fe40003f04070 */
[----:B------:R-:W-:Y:S01]  /*b8a0*/  IABS R34, R30 ;  /* 0x0000001e00227213 */ /* 0x000fe20000000000 */
[----:B------:R-:W-:Y:S01]  /*b8b0*/  IMAD.HI.U32 R5, R53, R35, RZ ;  /* 0x0000002335057227 */ /* 0x000fe200078e00ff */
[----:B------:R-:W-:Y:S01]  /*b8c0*/  ISETP.GE.AND P1, PT, R56, RZ, PT ;  /* 0x000000ff3800720c */ /* 0x000fe20003f26270 */
[----:B------:R-:W2:Y:S01]  /*b8d0*/  LDL.LU R23, [R1+0x3c] ;  /* 0x00003c0001177983 */ /* 0x000ea20000300800 */
[----:B------:R-:W-:Y:S01]  /*b8e0*/  ISETP.GE.AND P5, PT, R57, RZ, PT ;  /* 0x000000ff3900720c */ /* 0x000fe20003fa6270 */
[----:B------:R-:W-:Y:S01]  /*b8f0*/  IMAD.HI.U32 R4, R53, R34, RZ ;  /* 0x0000002235047227 */ /* 0x000fe200078e00ff */
[----:B------:R-:W-:Y:S01]  /*b900*/  IABS R32, R29 ;  /* 0x0000001d00207213 */ /* 0x000fe20000000000 */
[----:B------:R-:W2:Y:S02]  /*b910*/  LDL.LU R52, [R1+0x40] ;  /* 0x0000400001347983 */ /* 0x000ea40000300800 */
[----:B------:R-:W-:-:S02]  /*b920*/  IMAD.MOV R5, RZ, RZ, -R5 ;  /* 0x000000ffff057224 */ /* 0x000fc400078e0a05 */
[----:B------:R-:W-:Y:S01]  /*b930*/  IMAD.MOV R4, RZ, RZ, -R4 ;  /* 0x000000ffff047224 */ /* 0x000fe200078e0a04 */
[----:B------:R-:W-:Y:S01]  /*b940*/  ISETP.GE.AND P3, PT, R59, RZ, PT ;  /* 0x000000ff3b00720c */ /* 0x000fe20003f66270 */
[----:B------:R-:W-:Y:S01]  /*b950*/  @!P0 IMAD.IADD R39, R39, 0x1, -R0 ;  /* 0x0000000127278824 */ /* 0x000fe200078e0a00 */
[----:B------:R-:W-:Y:S01]  /*b960*/  ISETP.GE.AND P2, PT, R61, RZ, PT ;  /* 0x000000ff3d00720c */ /* 0x000fe20003f46270 */
[C---:B------:R-:W-:Y:S01]  /*b970*/  IMAD R35, R0.reuse, R5, R35 ;  /* 0x0000000500237224 */ /* 0x040fe200078e0223 */
[----:B------:R-:W2:Y:S01]  /*b980*/  LDL.LU R8, [R1+0x44] ;  /* 0x0000440001087983 */ /* 0x000ea20000300800 */
[C---:B------:R-:W-:Y:S02]  /*b990*/  IMAD R34, R0.reuse, R4, R34 ;  /* 0x0000000400227224 */ /* 0x040fe400078e0222 */
[----:B------:R-:W-:Y:S01]  /*b9a0*/  @!P1 IMAD.MOV R40, RZ, RZ, -R40 ;  /* 0x000000ffff289224 */ /* 0x000fe200078e0a28 */
[C---:B------:R-:W-:Y:S01]  /*b9b0*/  ISETP.GT.U32.AND P1, PT, R0.reuse, R35, PT ;  /* 0x000000230000720c */ /* 0x040fe20003f24070 */
[----:B------:R-:W-:Y:S01]  /*b9c0*/  @!P5 IMAD.MOV R39, RZ, RZ, -R39 ;  /* 0x000000ffff27d224 */ /* 0x000fe200078e0a27 */
[----:B------:R-:W-:Y:S01]  /*b9d0*/  ISETP.GT.U32.AND P5, PT, R0, R34, PT ;  /* 0x000000220000720c */ /* 0x000fe20003fa4070 */
[----:B------:R-:W-:Y:S01]  /*b9e0*/  IMAD.HI.U32 R4, R53, R32, RZ ;  /* 0x0000002035047227 */ /* 0x000fe200078e00ff */
[----:B------:R-:W-:-:S03]  /*b9f0*/  ISETP.GE.AND P0, PT, R58, RZ, PT ;  /* 0x000000ff3a00720c */ /* 0x000fc60003f06270 */
[----:B------:R-:W-:Y:S02]  /*ba00*/  IMAD.MOV R4, RZ, RZ, -R4 ;  /* 0x000000ffff047224 */ /* 0x000fe400078e0a04 */
[----:B------:R-:W-:-:S04]  /*ba10*/  IMAD.HI.U32 R2, R53, R31, RZ ;  /* 0x0000001f35027227 */ /* 0x000fc800078e00ff */
[----:B------:R-:W-:Y:S02]  /*ba20*/  @!P1 IMAD.IADD R35, R35, 0x1, -R0 ;  /* 0x0000000123239824 */ /* 0x000fe400078e0a00 */
[----:B------:R-:W-:Y:S02]  /*ba30*/  IMAD R32, R0, R4, R32 ;  /* 0x0000000400207224 */ /* 0x000fe400078e0220 */
[----:B------:R-:W-:Y:S01]  /*ba40*/  @!P5 IMAD.IADD R34, R34, 0x1, -R0 ;  /* 0x000000012222d824 */ /* 0x000fe200078e0a00 */
[----:B------:R-:W-:Y:S01]  /*ba50*/  ISETP.GE.AND P1, PT, R30, RZ, PT ;  /* 0x000000ff1e00720c */ /* 0x000fe20003f26270 */
[----:B------:R-:W-:Y:S01]  /*ba60*/  @!P0 IMAD.MOV R38, RZ, RZ, -R38 ;  /* 0x000000ffff268224 */ /* 0x000fe200078e0a26 */
[C---:B------:R-:W-:Y:S01]  /*ba70*/  ISETP.GT.U32.AND P5, PT, R0.reuse, R35, PT ;  /* 0x000000230000720c */ /* 0x040fe20003fa4070 */
[----:B------:R-:W-:Y:S01]  /*ba80*/  @!P3 IMAD.MOV R37, RZ, RZ, -R37 ;  /* 0x000000ffff25b224 */ /* 0x000fe200078e0a25 */
[----:B------:R-:W-:Y:S01]  /*ba90*/  ISETP.GT.U32.AND P0, PT, R0, R34, PT ;  /* 0x000000220000720c */ /* 0x000fe20003f04070 */
[----:B------:R-:W-:Y:S01]  /*baa0*/  IMAD.MOV R2, RZ, RZ, -R2 ;  /* 0x000000ffff027224 */ /* 0x000fe200078e0a02 */
[----:B------:R-:W-:-:S02]  /*bab0*/  IABS R30, R28 ;  /* 0x0000001c001e7213 */ /* 0x000fc40000000000 */
[C---:B------:R-:W-:Y:S01]  /*bac0*/  ISETP.GT.U32.AND P3, PT, R0.reuse, R32, PT ;  /* 0x000000200000720c */ /* 0x040fe20003f64070 */
[----:B------:R-:W-:Y:S02]  /*bad0*/  IMAD R31, R0, R2, R31 ;  /* 0x00000002001f7224 */ /* 0x000fe400078e021f */
[----:B------:R-:W-:-:S04]  /*bae0*/  IMAD.HI.U32 R2, R53, R30, RZ ;  /* 0x0000001e35027227 */ /* 0x000fc800078e00ff */
[----:B------:R-:W-:Y:S02]  /*baf0*/  IMAD.MOV R2, RZ, RZ, -R2 ;  /* 0x000000ffff027224 */ /* 0x000fe400078e0a02 */
[--C-:B------:R-:W-:Y:S02]  /*bb00*/  @!P5 IMAD.IADD R35, R35, 0x1, -R0.reuse ;  /* 0x000000012323d824 */ /* 0x100fe400078e0a00 */
[--C-:B------:R-:W-:Y:S02]  /*bb10*/  @!P0 IMAD.IADD R34, R34, 0x1, -R0.reuse ;  /* 0x0000000122228824 */ /* 0x100fe400078e0a00 */
[----:B------:R-:W-:Y:S02]  /*bb20*/  @!P3 IMAD.IADD R32, R32, 0x1, -R0 ;  /* 0x000000012020b824 */ /* 0x000fe400078e0a00 */
[C---:B------:R-:W-:Y:S02]  /*bb30*/  IMAD R30, R0.reuse, R2, R30 ;  /* 0x00000002001e7224 */ /* 0x040fe400078e021e */
[----:B------:R-:W-:Y:S01]  /*bb40*/  @!P2 IMAD.MOV R35, RZ, RZ, -R35 ;  /* 0x000000ffff23a224 */ /* 0x000fe200078e0a23 */
[C---:B------:R-:W-:Y:S01]  /*bb50*/  ISETP.GT.U32.AND P2, PT, R0.reuse, R32, PT ;  /* 0x000000200000720c */ /* 0x040fe20003f44070 */
[----:B------:R-:W-:Y:S01]  /*bb60*/  @!P1 IMAD.MOV R34, RZ, RZ, -R34 ;  /* 0x000000ffff229224 */ /* 0x000fe200078e0a22 */
[----:B------:R-:W-:-:S02]  /*bb70*/  ISETP.GT.U32.AND P1, PT, R0, R30, PT ;  /* 0x0000001e0000720c */ /* 0x000fc40003f24070 */
[----:B------:R-:W-:-:S09]  /*bb80*/  ISETP.GE.AND P0, PT, R29, RZ, PT ;  /* 0x000000ff1d00720c */ /* 0x000fd20003f06270 */
[--C-:B------:R-:W-:Y:S02]  /*bb90*/  @!P2 IMAD.IADD R32, R32, 0x1, -R0.reuse ;  /* 0x000000012020a824 */ /* 0x100fe400078e0a00 */
[----:B------:R-:W-:Y:S02]  /*bba0*/  @!P1 IMAD.IADD R30, R30, 0x1, -R0 ;  /* 0x000000011e1e9824 */ /* 0x000fe400078e0a00 */
[----:B------:R-:W-:-:S03]  /*bbb0*/  @!P0 IMAD.MOV R32, RZ, RZ, -R32 ;  /* 0x000000ffff208224 */ /* 0x000fc600078e0a20 */
[----:B------:R-:W-:Y:S01]  /*bbc0*/  ISETP.GT.U32.AND P0, PT, R0, R30, PT ;  /* 0x0000001e0000720c */ /* 0x000fe20003f04070 */
[----:B------:R-:W-:Y:S01]  /*bbd0*/  @!P6 IMAD.MOV R33, RZ, RZ, -R33 ;  /* 0x000000ffff21e224 */ /* 0x000fe200078e0a21 */
[----:B------:R-:W-:Y:S02]  /*bbe0*/  IABS R29, R26 ;  /* 0x0000001a001d7213 */ /* 0x000fe40000000000 */
[----:B------:R-:W-:-:S09]  /*bbf0*/  ISETP.GE.AND P6, PT, R26, RZ, PT ;  /* 0x000000ff1a00720c */ /* 0x000fd20003fc6270 */
[--C-:B------:R-:W-:Y:S01]  /*bc00*/  @!P0 IMAD.IADD R30, R30, 0x1, -R0.reuse ;  /* 0x000000011e1e8824 */ /* 0x100fe200078e0a00 */
[----:B-----5:R-:W-:Y:S02]  /*bc10*/  IABS R26, R3 ;  /* 0x00000003001a7213 */ /* 0x020fe40000000000 */
[----:B------:R-:W-:Y:S02]  /*bc20*/  ISETP.GE.AND P0, PT, R3, RZ, PT ;  /* 0x000000ff0300720c */ /* 0x000fe40003f06270 */
[----:B------:R-:W5:Y:S01]  /*bc30*/  LDL.LU R3, [R1+0x48] ;  /* 0x0000480001037983 */ /* 0x000f620000300800 */
[----:B------:R-:W-:Y:S01]  /*bc40*/  ISETP.GT.U32.AND P5, PT, R0, R31, PT ;  /* 0x0000001f0000720c */ /* 0x000fe20003fa4070 */
[----:B------:R-:W-:Y:S01]  /*bc50*/  IMAD.HI.U32 R2, R53, R29, RZ ;  /* 0x0000001d35027227 */ /* 0x000fe200078e00ff */
[----:B------:R-:W-:Y:S01]  /*bc60*/  ISETP.GE.AND P3, PT, R28, RZ, PT ;  /* 0x000000ff1c00720c */ /* 0x000fe20003f66270 */
[----:B------:R-:W5:Y:S10]  /*bc70*/  LDL.LU R15, [R1+0x4c] ;  /* 0x00004c00010f7983 */ /* 0x000f740000300800 */
[----:B------:R-:W-:-:S02]  /*bc80*/  @!P5 IMAD.IADD R31, R31, 0x1, -R0 ;  /* 0x000000011f1fd824 */ /* 0x000fc400078e0a00 */
[----:B------:R-:W-:Y:S01]  /*bc90*/  IMAD.MOV R2, RZ, RZ, -R2 ;  /* 0x000000ffff027224 */ /* 0x000fe200078e0a02 */
[----:B---3--:R-:W-:Y:S02]  /*bca0*/  IABS R28, R27 ;  /* 0x0000001b001c7213 */ /* 0x008fe40000000000 */
[----:B------:R-:W-:Y:S01]  /*bcb0*/  ISETP.GE.AND P2, PT, R27, RZ, PT ;  /* 0x000000ff1b00720c */ /* 0x000fe20003f46270 */
[----:B------:R-:W-:Y:S01]  /*bcc0*/  @!P3 IMAD.MOV R30, RZ, RZ, -R30 ;  /* 0x000000ffff1eb224 */ /* 0x000fe200078e0a1e */
[C---:B------:R-:W-:Y:S01]  /*bcd0*/  ISETP.GT.U32.AND P5, PT, R0.reuse, R31, PT ;  /* 0x0000001f0000720c */ /* 0x040fe20003fa4070 */
[C---:B------:R-:W-:Y:S01]  /*bce0*/  IMAD R29, R0.reuse, R2, R29 ;  /* 0x00000002001d7224 */ /* 0x040fe200078e021d */
[----:B------:R-:W3:Y:S01]  /*bcf0*/  LDL.LU R9, [R1+0x50] ;  /* 0x0000500001097983 */ /* 0x000ee20000300800 */
[----:B------:R-:W-:Y:S01]  /*bd00*/  IMAD.HI.U32 R2, R53, R28, RZ ;  /* 0x0000001c35027227 */ /* 0x000fe200078e00ff */
[----:B----4-:R-:W-:Y:S02]  /*bd10*/  IABS R27, R25 ;  /* 0x00000019001b7213 */ /* 0x010fe40000000000 */
[----:B------:R-:W4:Y:S07]  /*bd20*/  LDL.LU R7, [R1+0x54] ;  /* 0x0000540001077983 */ /* 0x000f2e0000300800 */
[----:B------:R-:W-:Y:S01]  /*bd30*/  @!P5 IMAD.IADD R31, R31, 0x1, -R0 ;  /* 0x000000011f1fd824 */ /* 0x000fe200078e0a00 */
[----:B------:R-:W-:Y:S01]  /*bd40*/  ISETP.GT.U32.AND P5, PT, R0, R29, PT ;  /* 0x0000001d0000720c */ /* 0x000fe20003fa4070 */
[----:B------:R-:W-:-:S04]  /*bd50*/  IMAD.MOV R2, RZ, RZ, -R2 ;  /* 0x000000ffff027224 */ /* 0x000fc800078e0a02 */
[----:B------:R-:W-:Y:S02]  /*bd60*/  IMAD R28, R0, R2, R28 ;  /* 0x00000002001c7224 */ /* 0x000fe400078e021c */
[----:B------:R-:W-:-:S06]  /*bd70*/  IMAD.HI.U32 R2, R53, R26, RZ ;  /* 0x0000001a35027227 */ /* 0x000fcc00078e00ff */
[----:B------:R-:W-:Y:S02]  /*bd80*/  @!P5 IMAD.IADD R29, R29, 0x1, -R0 ;  /* 0x000000011d1dd824 */ /* 0x000fe400078e0a00 */
[----:B------:R-:W-:-:S03]  /*bd90*/  IMAD.HI.U32 R4, R53, R27, RZ ;  /* 0x0000001b35047227 */ /* 0x000fc600078e00ff */
[C---:B------:R-:W-:Y:S01]  /*bda0*/  ISETP.GT.U32.AND P5, PT, R0.reuse, R29, PT ;  /* 0x0000001d0000720c */ /* 0x040fe20003fa4070 */
[----:B------:R-:W-:Y:S02]  /*bdb0*/  IMAD.MOV R2, RZ, RZ, -R2 ;  /* 0x000000ffff027224 */ /* 0x000fe400078e0a02 */
[----:B------:R-:W-:Y:S02]  /*bdc0*/  IMAD.MOV R4, RZ, RZ, -R4 ;  /* 0x000000ffff047224 */ /* 0x000fe400078e0a04 */
[C---:B------:R-:W-:Y:S02]  /*bdd0*/  IMAD R26, R0.reuse, R2, R26 ;  /* 0x00000002001a7224 */ /* 0x040fe400078e021a */
[----:B------:R-:W-:-:S03]  /*bde0*/  IMAD R27, R0, R4, R27 ;  /* 0x00000004001b7224 */ /* 0x000fc600078e021b */
[----:B------:R-:W-:-:S03]  /*bdf0*/  ISETP.GT.U32.AND P3, PT, R0, R26, PT ;  /* 0x0000001a0000720c */ /* 0x000fc60003f64070 */
[----:B------:R-:W-:Y:S01]  /*be00*/  @!P5 IMAD.IADD R29, R29, 0x1, -R0 ;  /* 0x000000011d1dd824 */ /* 0x000fe200078e0a00 */
[----:B------:R-:W-:-:S09]  /*be10*/  ISETP.GT.U32.AND P5, PT, R0, R27, PT ;  /* 0x0000001b0000720c */ /* 0x000fd20003fa4070 */
[----:B------:R-:W-:-:S04]  /*be20*/  @!P3 IMAD.IADD R26, R26, 0x1, -R0 ;  /* 0x000000011a1ab824 */ /* 0x000fc800078e0a00 */
[----:B------:R-:W-:Y:S01]  /*be30*/  @!P5 IMAD.IADD R27, R27, 0x1, -R0 ;  /* 0x000000011b1bd824 */ /* 0x000fe200078e0a00 */
[----:B------:R-:W-:-:S04]  /*be40*/  ISETP.GT.U32.AND P3, PT, R0, R26, PT ;  /* 0x0000001a0000720c */ /* 0x000fc80003f64070 */
[----:B------:R-:W-:Y:S02]  /*be50*/  ISETP.GT.U32.AND P5, PT, R0, R27, PT ;  /* 0x0000001b0000720c */ /* 0x000fe40003fa4070 */
[----:B--2---:R-:W-:-:S07]  /*be60*/  IABS R24, R52 ;  /* 0x0000003400187213 */ /* 0x004fce0000000000 */
[----:B------:R-:W-:-:S04]  /*be70*/  @!P3 IMAD.IADD R26, R26, 0x1, -R0 ;  /* 0x000000011a1ab824 */ /* 0x000fc800078e0a00 */
[----:B------:R-:W-:Y:S01]  /*be80*/  @!P5 IMAD.IADD R27, R27, 0x1, -R0 ;  /* 0x000000011b1bd824 */ /* 0x000fe200078e0a00 */
[----:B------:R-:W-:Y:S01]  /*be90*/  ISETP.GE.AND P5, PT, R52, RZ, PT ;  /* 0x000000ff3400720c */ /* 0x000fe20003fa6270 */
[----:B------:R-:W-:Y:S01]  /*bea0*/  @!P0 IMAD.MOV R26, RZ, RZ, -R26 ;  /* 0x000000ffff1a8224 */ /* 0x000fe200078e0a1a */
[----:B------:R-:W2:Y:S01]  /*beb0*/  LDL.LU R52, [R1+0x58] ;  /* 0x0000580001347983 */ /* 0x000ea20000300800 */
[----:B------:R-:W-:Y:S01]  /*bec0*/  @!P4 IMAD.MOV R31, RZ, RZ, -R31 ;  /* 0x000000ffff1fc224 */ /* 0x000fe200078e0a1f */
[----:B------:R-:W-:Y:S02]  /*bed0*/  ISETP.GT.U32.AND P4, PT, R0, R28, PT ;  /* 0x0000001c0000720c */ /* 0x000fe40003f84070 */
[----:B------:R-:W-:Y:S02]  /*bee0*/  ISETP.GE.AND P1, PT, R25, RZ, PT ;  /* 0x000000ff1900720c */ /* 0x000fe40003f26270 */
[----:B------:R-:W-:Y:S02]  /*bef0*/  IABS R25, R23 ;  /* 0x0000001700197213 */ /* 0x000fe40000000000 */
[----:B-----5:R-:W-:-:S02]  /*bf00*/  IABS R22, R3 ;  /* 0x0000000300167213 */ /* 0x020fc40000000000 */
[----:B------:R-:W-:Y:S02]  /*bf10*/  ISETP.GE.AND P0, PT, R3, RZ, PT ;  /* 0x000000ff0300720c */ /* 0x000fe40003f06270 */
[----:B------:R-:W5:Y:S03]  /*bf20*/  LDL.LU R3, [R1+0x5c] ;  /* 0x00005c0001037983 */ /* 0x000f660000300800 */
[----:B------:R-:W-:Y:S02]  /*bf30*/  @!P4 IMAD.IADD R28, R28, 0x1, -R0 ;  /* 0x000000011c1cc824 */ /* 0x000fe400078e0a00 */
[----:B------:R-:W-:-:S03]  /*bf40*/  IMAD.HI.U32 R4, R53, R25, RZ ;  /* 0x0000001935047227 */ /* 0x000fc600078e00ff */
[----:B------:R-:W-:Y:S01]  /*bf50*/  ISETP.GT.U32.AND P4, PT, R0, R28, PT ;  /* 0x0000001c0000720c */ /* 0x000fe20003f84070 */
[----:B------:R-:W-:-:S04]  /*bf60*/  IMAD.MOV R4, RZ, RZ, -R4 ;  /* 0x000000ffff047224 */ /* 0x000fc800078e0a04 */
[----:B------:R-:W-:Y:S02]  /*bf70*/  IMAD R25, R0, R4, R25 ;  /* 0x0000000400197224 */ /* 0x000fe400078e0219 */
[----:B------:R-:W-:-:S06]  /*bf80*/  IMAD.HI.U32 R2, R53, R24, RZ ;  /* 0x0000001835027227 */ /* 0x000fcc00078e00ff */
[----:B------:R-:W-:Y:S01]  /*bf90*/  @!P4 IMAD.IADD R28, R28, 0x1, -R0 ;  /* 0x000000011c1cc824 */ /* 0x000fe200078e0a00 */
[C---:B------:R-:W-:Y:S01]  /*bfa0*/  ISETP.GT.U32.AND P4, PT, R0.reuse, R25, PT ;  /* 0x000000190000720c */ /* 0x040fe20003f84070 */
[----:B------:R-:W-:Y:S02]  /*bfb0*/  IMAD.MOV R2, RZ, RZ, -R2 ;  /* 0x000000ffff027224 */ /* 0x000fe400078e0a02 */
[----:B------:R-:W-:Y:S01]  /*bfc0*/  @!P6 IMAD.MOV R29, RZ, RZ, -R29 ;  /* 0x000000ffff1de224 */ /* 0x000fe200078e0a1d */
[----:B------:R-:W-:Y:S01]  /*bfd0*/  ISETP.GE.AND P6, PT, R23, RZ, PT ;  /* 0x000000ff1700720c */ /* 0x000fe20003fc6270 */
[----:B------:R-:W-:Y:S01]  /*bfe0*/  IMAD R24, R0, R2, R24 ;  /* 0x0000000200187224 */ /* 0x000fe200078e0218 */
[----:B------:R-:W-:Y:S01]  /*bff0*/  IABS R23, R8 ;  /* 0x0000000800177213 */ /* 0x000fe20000000000 */
[----:B------:R-:W-:-:S03]  /*c000*/  @!P2 IMAD.MOV R28, RZ, RZ, -R28 ;  /* 0x000000ffff1ca224 */ /* 0x000fc600078e0a1c */
[----:B------:R-:W-:Y:S01]  /*c010*/  ISETP.GT.U32.AND P2, PT, R0, R24, PT ;  /* 0x000000180000720c */ /* 0x000fe20003f44070 */
[----:B------:R-:W-:-:S04]  /*c020*/  IMAD.HI.U32 R2, R53, R23, RZ ;  /* 0x0000001735027227 */ /* 0x000fc800078e00ff */
[----:B------:R-:W-:Y:S02]  /*c030*/  @!P4 IMAD.IADD R25, R25, 0x1, -R0 ;  /* 0x000000011919c824 */ /* 0x000fe400078e0a00 */
[----:B------:R-:W-:-:S03]  /*c040*/  IMAD.MOV R2, RZ, RZ, -R2 ;  /* 0x000000ffff027224 */ /* 0x000fc600078e0a02 */
[C---:B------:R-:W-:Y:S01]  /*c050*/  ISETP.GT.U32.AND P4, PT, R0.reuse, R25, PT ;  /* 0x000000190000720c */ /* 0x040fe20003f84070 */
[----:B------:R-:W-:Y:S02]  /*c060*/  IMAD R23, R0, R2, R23 ;  /* 0x0000000200177224 */ /* 0x000fe400078e0217 */
[----:B------:R-:W-:Y:S02]  /*c070*/  @!P2 IMAD.IADD R24, R24, 0x1, -R0 ;  /* 0x000000011818a824 */ /* 0x000fe400078e0a00 */
[----:B------:R-:W-:Y:S01]  /*c080*/  @!P1 IMAD.MOV R27, RZ, RZ, -R27 ;  /* 0x000000ffff1b9224 */ /* 0x000fe200078e0a1b */
[----:B------:R-:W-:Y:S02]  /*c090*/  ISETP.GT.U32.AND P3, PT, R0, R23, PT ;  /* 0x000000170000720c */ /* 0x000fe40003f64070 */
[----:B------:R-:W-:Y:S02]  /*c0a0*/  ISETP.GE.AND P1, PT, R8, RZ, PT ;  /* 0x000000ff0800720c */ /* 0x000fe40003f26270 */
[----:B------:R-:W2:Y:S01]  /*c0b0*/  LDL.LU R8, [R1+0x60] ;  /* 0x0000600001087983 */ /* 0x000ea20000300800 */
[----:B------:R-:W-:-:S02]  /*c0c0*/  IABS R21, R15 ;  /* 0x0000000f00157213 */ /* 0x000fc40000000000 */
[----:B------:R-:W-:Y:S01]  /*c0d0*/  @!P4 IMAD.IADD R25, R25, 0x1, -R0 ;  /* 0x000000011919c824 */ /* 0x000fe200078e0a00 */
[C---:B------:R-:W-:Y:S01]  /*c0e0*/  ISETP.GT.U32.AND P2, PT, R0.reuse, R24, PT ;  /* 0x000000180000720c */ /* 0x040fe20003f44070 */
[----:B------:R-:W-:Y:S01]  /*c0f0*/  IMAD.HI.U32 R4, R53, R22, RZ ;  /* 0x0000001635047227 */ /* 0x000fe200078e00ff */
[----:B------:R-:W-:Y:S02]  /*c100*/  ISETP.GE.AND P4, PT, R15, RZ, PT ;  /* 0x000000ff0f00720c */ /* 0x000fe40003f86270 */
[----:B------:R-:W2:Y:S01]  /*c110*/  LDL.LU R15, [R1+0x64] ;  /* 0x00006400010f7983 */ /* 0x000ea20000300800 */
[----:B------:R-:W-:Y:S02]  /*c120*/  IMAD.MOV R4, RZ, RZ, -R4 ;  /* 0x000000ffff047224 */ /* 0x000fe400078e0a04 */
[----:B------:R-:W-:Y:S01]  /*c130*/  @!P3 IMAD.IADD R23, R23, 0x1, -R0 ;  /* 0x000000011717b824 */ /* 0x000fe200078e0a00 */
[----:B----4-:R-:W-:Y:S01]  /*c140*/  IABS R19, R7 ;  /* 0x0000000700137213 */ /* 0x010fe20000000000 */
[C---:B------:R-:W-:Y:S01]  /*c150*/  IMAD R22, R0.reuse, R4, R22 ;  /* 0x0000000400167224 */ /* 0x040fe200078e0216 */
[----:B------:R-:W4:Y:S02]  /*c160*/  LDL.LU R14, [R1+0x68] ;  /* 0x00006800010e7983 */ /* 0x000f240000300800 */
[----:B------:R-:W-:Y:S01]  /*c170*/  ISETP.GT.U32.AND P3, PT, R0, R23, PT ;  /* 0x000000170000720c */ /* 0x000fe20003f64070 */
[----:B------:R-:W-:Y:S01]  /*c180*/  @!P2 IMAD.IADD R24, R24, 0x1, -R0 ;  /* 0x000000011818a824 */ /* 0x000fe200078e0a00 */
[----:B------:R-:W-:Y:S01]  /*c190*/  ISETP.GT.U32.AND P2, PT, R0, R22, PT ;  /* 0x000000160000720c */ /* 0x000fe20003f44070 */
[----:B------:R-:W-:-:S10]  /*c1a0*/  IMAD.HI.U32 R4, R53, R19, RZ ;  /* 0x0000001335047227 */ /* 0x000fd400078e00ff */
[--C-:B------:R-:W-:Y:S01]  /*c1b0*/  @!P3 IMAD.IADD R23, R23, 0x1, -R0.reuse ;  /* 0x000000011717b824 */ /* 0x100fe200078e0a00 */
[----:B------:R-:W-:Y:S01]  /*c1c0*/  ISETP.GE.AND P3, PT, R7, RZ, PT ;  /* 0x000000ff0700720c */ /* 0x000fe20003f66270 */
[----:B------:R-:W-:Y:S01]  /*c1d0*/  @!P2 IMAD.IADD R22, R22, 0x1, -R0 ;  /* 0x000000011616a824 */ /* 0x000fe200078e0a00 */
[----:B------:R-:W4:Y:S04]  /*c1e0*/  LDL.LU R7, [R1+0x6c] ;  /* 0x00006c0001077983 */ /* 0x000f280000300800 */
[----:B------:R-:W-:Y:S01]  /*c1f0*/  ISETP.GT.U32.AND P2, PT, R0, R22, PT ;  /* 0x000000160000720c */ /* 0x000fe20003f44070 */
[----:B------:R-:W-:-:S04]  /*c200*/  IMAD.MOV R4, RZ, RZ, -R4 ;  /* 0x000000ffff047224 */ /* 0x000fc800078e0a04 */
[----:B------:R-:W-:-:S08]  /*c210*/  IMAD R19, R0, R4, R19 ;  /* 0x0000000400137224 */ /* 0x000fd000078e0213 */
[----:B------:R-:W-:Y:S01]  /*c220*/  @!P2 IMAD.IADD R22, R22, 0x1, -R0 ;  /* 0x000000011616a824 */ /* 0x000fe200078e0a00 */
[----:B------:R-:W-:-:S13]  /*c230*/  ISETP.GT.U32.AND P2, PT, R0, R19, PT ;  /* 0x000000130000720c */ /* 0x000fda0003f44070 */
[----:B------:R-:W-:Y:S02]  /*c240*/  @!P2 IMAD.IADD R19, R19, 0x1, -R0 ;  /* 0x000000011313a824 */ /* 0x000fe400078e0a00 */
[----:B------:R-:W-:Y:S01]  /*c250*/  IMAD.HI.U32 R2, R53, R21, RZ ;  /* 0x0000001535027227 */ /* 0x000fe200078e00ff */
[----:B-----5:R-:W-:Y:S02]  /*c260*/  IABS R17, R3 ;  /* 0x0000000300117213 */ /* 0x020fe40000000000 */
[----:B------:R-:W-:Y:S02]  /*c270*/  ISETP.GE.AND P2, PT, R3, RZ, PT ;  /* 0x000000ff0300720c */ /* 0x000fe40003f46270 */
[----:B------:R-:W5:Y:S01]  /*c280*/  LDL.LU R3, [R1+0x70] ;  /* 0x0000700001037983 */ /* 0x000f620000300800 */
[----:B------:R-:W-:Y:S01]  /*c290*/  IMAD.MOV R2, RZ, RZ, -R2 ;  /* 0x000000ffff027224 */ /* 0x000fe200078e0a02 */
[----:B---3--:R-:W-:Y:S01]  /*c2a0*/  IABS R20, R9 ;  /* 0x0000000900147213 */ /* 0x008fe20000000000 */
[----:B------:R-:W-:Y:S01]  /*c2b0*/  @!P1 IMAD.MOV R23, RZ, RZ, -R23 ;  /* 0x000000ffff179224 */ /* 0x000fe200078e0a17 */
[----:B--2---:R-:W-:Y:S01]  /*c2c0*/  IABS R18, R52 ;  /* 0x0000003400127213 */ /* 0x004fe20000000000 */
[----:B------:R-:W-:Y:S01]  /*c2d0*/  IMAD R21, R0, R2, R21 ;  /* 0x0000000200157224 */ /* 0x000fe200078e0215 */
[----:B------:R-:W2:Y:S01]  /*c2e0*/  LDL.LU R13, [R1+0x74] ;  /* 0x00007400010d7983 */ /* 0x000ea20000300800 */
[----:B------:R-:W-:-:S04]  /*c2f0*/  IMAD.HI.U32 R2, R53, R20, RZ ;  /* 0x0000001435027227 */ /* 0x000fc800078e00ff */
[----:B------:R-:W-:-:S04]  /*c300*/  IMAD.MOV R2, RZ, RZ, -R2 ;  /* 0x000000ffff027224 */ /* 0x000fc800078e0a02 */
[C---:B------:R-:W-:Y:S02]  /*c310*/  IMAD R20, R0.reuse, R2, R20 ;  /* 0x0000000200147224 */ /* 0x040fe400078e0214 */
[----:B------:R-:W-:Y:S01]  /*c320*/  @!P5 IMAD.MOV R24, RZ, RZ, -R24 ;  /* 0x000000ffff18d224 */ /* 0x000fe200078e0a18 */
[C---:B------:R-:W-:Y:S02]  /*c330*/  ISETP.GT.U32.AND P5, PT, R0.reuse, R21, PT ;  /* 0x000000150000720c */ /* 0x040fe40003fa4070 */
[----:B------:R-:W-:Y:S01]  /*c340*/  ISETP.GT.U32.AND P1, PT, R0, R20, PT ;  /* 0x000000140000720c */ /* 0x000fe20003f24070 */
[----:B------:R-:W-:-:S10]  /*c350*/  IMAD.HI.U32 R5, R53, R17, RZ ;  /* 0x0000001135057227 */ /* 0x000fd400078e00ff */
[--C-:B------:R-:W-:Y:S02]  /*c360*/  @!P5 IMAD.IADD R21, R21, 0x1, -R0.reuse ;  /* 0x000000011515d824 */ /* 0x100fe400078e0a00 */
[----:B------:R-:W-:-:S03]  /*c370*/  @!P1 IMAD.IADD R20, R20, 0x1, -R0 ;  /* 0x0000000114149824 */ /* 0x000fc600078e0a00 */
[C---:B------:R-:W-:Y:S02]  /*c380*/  ISETP.GT.U32.AND P5, PT, R0.reuse, R21, PT ;  /* 0x000000150000720c */ /* 0x040fe40003fa4070 */
[----:B------:R-:W-:Y:S01]  /*c390*/  ISETP.GT.U32.AND P1, PT, R0, R20, PT ;  /* 0x000000140000720c */ /* 0x000fe20003f24070 */
[----:B------:R-:W-:Y:S02]  /*c3a0*/  IMAD.MOV R5, RZ, RZ, -R5 ;  /* 0x000000ffff057224 */ /* 0x000fe400078e0a05 */
[----:B------:R-:W-:-:S04]  /*c3b0*/  IMAD.HI.U32 R2, R53, R18, RZ ;  /* 0x0000001235027227 */ /* 0x000fc800078e00ff */
[----:B------:R-:W-:Y:S02]  /*c3c0*/  IMAD R17, R0, R5, R17 ;  /* 0x0000000500117224 */ /* 0x000fe400078e0211 */
[----:B------:R-:W-:Y:S01]  /*c3d0*/  @!P6 IMAD.MOV R25, RZ, RZ, -R25 ;  /* 0x000000ffff19e224 */ /* 0x000fe200078e0a19 */
[----:B------:R-:W-:Y:S01]  /*c3e0*/  ISETP.GE.AND P6, PT, R9, RZ, PT ;  /* 0x000000ff0900720c */ /* 0x000fe20003fc6270 */
[----:B------:R-:W-:Y:S01]  /*c3f0*/  IMAD.MOV R2, RZ, RZ, -R2 ;  /* 0x000000ffff027224 */ /* 0x000fe200078e0a02 */
[----:B------:R-:W-:Y:S01]  /*c400*/  IABS R9, R8 ;  /* 0x0000000800097213 */ /* 0x000fe20000000000 */
[--C-:B------:R-:W-:Y:S01]  /*c410*/  @!P1 IMAD.IADD R20, R20, 0x1, -R0.reuse ;  /* 0x0000000114149824 */ /* 0x100fe200078e0a00 */
[C---:B------:R-:W-:Y:S01]  /*c420*/  ISETP.GT.U32.AND P1, PT, R0.reuse, R17, PT ;  /* 0x000000110000720c */ /* 0x040fe20003f24070 */
[----:B------:R-:W-:Y:S01]  /*c430*/  @!P5 IMAD.IADD R21, R21, 0x1, -R0 ;  /* 0x000000011515d824 */ /* 0x000fe200078e0a00 */
[----:B------:R-:W-:Y:S01]  /*c440*/  IABS R11, R15 ;  /* 0x0000000f000b7213 */ /* 0x000fe20000000000 */
[----:B------:R-:W-:-:S02]  /*c450*/  IMAD R18, R0, R2, R18 ;  /* 0x0000000200127224 */ /* 0x000fc400078e0212 */
[----:B------:R-:W-:-:S04]  /*c460*/  IMAD.HI.U32 R2, R53, R9, RZ ;  /* 0x0000000935027227 */ /* 0x000fc800078e00ff */
[----:B------:R-:W-:Y:S01]  /*c470*/  @!P4 IMAD.MOV R21, RZ, RZ, -R21 ;  /* 0x000000ffff15c224 */ /* 0x000fe200078e0a15 */
[----:B------:R-:W-:Y:S01]  /*c480*/  ISETP.GT.U32.AND P4, PT, R0, R19, PT ;  /* 0x000000130000720c */ /* 0x000fe20003f84070 */
[----:B------:R-:W-:-:S04]  /*c490*/  IMAD.HI.U32 R4, R53, R11, RZ ;  /* 0x0000000b35047227 */ /* 0x000fc800078e00ff */
[----:B------:R-:W-:Y:S02]  /*c4a0*/  IMAD.MOV R5, RZ, RZ, -R2 ;  /* 0x000000ffff057224 */ /* 0x000fe400078e0a02 */
[----:B------:R-:W-:Y:S01]  /*c4b0*/  @!P0 IMAD.MOV R22, RZ, RZ, -R22 ;  /* 0x000000ffff168224 */ /* 0x000fe200078e0a16 */
[----:B------:R-:W-:Y:S01]  /*c4c0*/  ISETP.GE.AND P0, PT, R52, RZ, PT ;  /* 0x000000ff3400720c */ /* 0x000fe20003f06270 */
[----:B------:R-:W-:Y:S01]  /*c4d0*/  IMAD.MOV R2, RZ, RZ, -R4 ;  /* 0x000000ffff027224 */ /* 0x000fe200078e0a04 */
[----:B------:R-:W3:Y:S01]  /*c4e0*/  LDL.LU R52, [R1+0x78] ;  /* 0x0000780001347983 */ /* 0x000ee20000300800 */
[C---:B------:R-:W-:Y:S02]  /*c4f0*/  IMAD R9, R0.reuse, R5, R9 ;  /* 0x0000000500097224 */ /* 0x040fe400078e0209 */
[----:B------:R-:W-:Y:S01]  /*c500*/  @!P1 IMAD.IADD R17, R17, 0x1, -R0 ;  /* 0x0000000111119824 */ /* 0x000fe200078e0a00 */
[----:B------:R-:W-:Y:S01]  /*c510*/  ISETP.GE.AND P1, PT, R15, RZ, PT ;  /* 0x000000ff0f00720c */ /* 0x000fe20003f26270 */
[C---:B------:R-:W-:Y:S01]  /*c520*/  IMAD R11, R0.reuse, R2, R11 ;  /* 0x00000002000b7224 */ /* 0x040fe200078e020b */
[----:B------:R-:W3:Y:S01]  /*c530*/  LDL.LU R15, [R1+0x7c] ;  /* 0x00007c00010f7983 */ /* 0x000ee20000300800 */
[----:B------:R-:W-:Y:S01]  /*c540*/  @!P6 IMAD.MOV R20, RZ, RZ, -R20 ;  /* 0x000000ffff14e224 */ /* 0x000fe200078e0a14 */
[C---:B------:R-:W-:Y:S01]  /*c550*/  ISETP.GT.U32.AND P6, PT, R0.reuse, R9, PT ;  /* 0x000000090000720c */ /* 0x040fe20003fc4070 */
[----:B------:R-:W-:Y:S01]  /*c560*/  @!P4 IMAD.IADD R19, R19, 0x1, -R0 ;  /* 0x000000011313c824 */ /* 0x000fe200078e0a00 */
[C---:B------:R-:W-:Y:S01]  /*c570*/  ISETP.GT.U32.AND P4, PT, R0.reuse, R11, PT ;  /* 0x0000000b0000720c */ /* 0x040fe20003f84070 */
[----:B0-----:R-:W3:Y:S01]  /*c580*/  LDL.LU R50, [R1+0x80] ;  /* 0x0000800001327983 */ /* 0x001ee20000300800 */
[----:B------:R-:W-:-:S02]  /*c590*/  ISETP.GT.U32.AND P5, PT, R0, R18, PT ;  /* 0x000000120000720c */ /* 0x000fc40003fa4070 */
[----:B----4-:R-:W-:Y:S01]  /*c5a0*/  IABS R5, R7 ;  /* 0x0000000700057213 */ /* 0x010fe20000000000 */
[----:B------:R-:W4:Y:S06]  /*c5b0*/  LDL.LU R51, [R1+0x84] ;  /* 0x0000840001337983 */ /* 0x000f2c0000300800 */
[--C-:B------:R-:W-:Y:S02]  /*c5c0*/  @!P6 IMAD.IADD R9, R9, 0x1, -R0.reuse ;  /* 0x000000010909e824 */ /* 0x100fe400078e0a00 */
[----:B------:R-:W-:Y:S02]  /*c5d0*/  @!P4 IMAD.IADD R11, R11, 0x1, -R0 ;  /* 0x000000010b0bc824 */ /* 0x000fe400078e0a00 */
[----:B------:R-:W-:Y:S01]  /*c5e0*/  IMAD.HI.U32 R2, R53, R5, RZ ;  /* 0x0000000535027227 */ /* 0x000fe200078e00ff */
[----:B------:R-:W-:-:S03]  /*c5f0*/  ISETP.GT.U32.AND P4, PT, R0, R9, PT ;  /* 0x000000090000720c */ /* 0x000fc60003f84070 */
[----:B------:R-:W-:Y:S02]  /*c600*/  IMAD.MOV R2, RZ, RZ, -R2 ;  /* 0x000000ffff027224 */ /* 0x000fe400078e0a02 */
[----:B------:R-:W-:Y:S02]  /*c610*/  @!P5 IMAD.IADD R18, R18, 0x1, -R0 ;  /* 0x000000011212d824 */ /* 0x000fe400078e0a00 */
[----:B------:R-:W-:-:S03]  /*c620*/  IMAD R5, R0, R2, R5 ;  /* 0x0000000200057224 */ /* 0x000fc600078e0205 */
[----:B------:R-:W-:-:S03]  /*c630*/  ISETP.GT.U32.AND P5, PT, R0, R18, PT ;  /* 0x000000120000720c */ /* 0x000fc60003fa4070 */
[----:B------:R-:W-:Y:S01]  /*c640*/  @!P4 IMAD.IADD R9, R9, 0x1, -R0 ;  /* 0x000000010909c824 */ /* 0x000fe200078e0a00 */
[----:B------:R-:W-:-:S09]  /*c650*/  ISETP.GT.U32.AND P4, PT, R0, R5, PT ;  /* 0x000000050000720c */ /* 0x000fd20003f84070 */
[----:B------:R-:W-:Y:S01]  /*c660*/  @!P5 IMAD.IADD R18, R18, 0x1, -R0 ;  /* 0x000000011212d824 */ /* 0x000fe200078e0a00 */
[----:B------:R-:W-:-:S03]  /*c670*/  ISETP.GE.AND P5, PT, R8, RZ, PT ;  /* 0x000000ff0800720c */ /* 0x000fc60003fa6270 */
[----:B------:R-:W-:Y:S01]  /*c680*/  @!P4 IMAD.IADD R5, R5, 0x1, -R0 ;  /* 0x000000010505c824 */ /* 0x000fe200078e0a00 */
[----:B-----5:R-:W-:Y:S02]  /*c690*/  IABS R8, R3 ;  /* 0x0000000300087213 */ /* 0x020fe40000000000 */
[----:B------:R-:W-:Y:S02]  /*c6a0*/  ISETP.GE.AND P4, PT, R3, RZ, PT ;  /* 0x000000ff0300720c */ /* 0x000fe40003f86270 */
[----:B------:R-:W5:Y:S01]  /*c6b0*/  LDL.LU R3, [R1+0x88] ;  /* 0x0000880001037983 */ /* 0x000f620000300800 */
[----:B------:R-:W-:Y:S02]  /*c6c0*/  IABS R10, R14 ;  /* 0x0000000e000a7213 */ /* 0x000fe40000000000 */
[----:B------:R-:W-:Y:S01]  /*c6d0*/  ISETP.GT.U32.AND P6, PT, R0, R17, PT ;  /* 0x000000110000720c */ /* 0x000fe20003fc4070 */
[C---:B------:R-:W-:Y:S01]  /*c6e0*/  IMAD.HI.U32 R2, R53.reuse, R8, RZ ;  /* 0x0000000835027227 */ /* 0x040fe200078e00ff */
[----:B--2---:R-:W-:Y:S01]  /*c6f0*/  IABS R6, R13 ;  /* 0x0000000d00067213 */ /* 0x004fe20000000000 */
[----:B------:R-:W2:Y:S02]  /*c700*/  LDL.LU R16, [R1+0x8c] ;  /* 0x00008c0001107983 */ /* 0x000ea40000300800 */
[----:B------:R-:W-:-:S04]  /*c710*/  IMAD.HI.U32 R4, R53, R10, RZ ;  /* 0x0000000a35047227 */ /* 0x000fc800078e00ff */
[----:B------:R-:W-:-:S04]  /*c720*/  IMAD.MOV R4, RZ, RZ, -R4 ;  /* 0x000000ffff047224 */ /* 0x000fc800078e0a04 */
[----:B------:R-:W-:Y:S02]  /*c730*/  IMAD R10, R0, R4, R10 ;  /* 0x00000004000a7224 */ /* 0x000fe400078e020a */
[----:B------:R-:W-:-:S03]  /*c740*/  @!P6 IMAD.IADD R17, R17, 0x1, -R0 ;  /* 0x000000011111e824 */ /* 0x000fc600078e0a00 */
[----:B------:R-:W-:Y:S01]  /*c750*/  ISETP.GT.U32.AND P6, PT, R0, R10, PT ;  /* 0x0000000a0000720c */ /* 0x000fe20003fc4070 */
[----:B------:R-:W-:-:S04]  /*c760*/  IMAD.MOV R2, RZ, RZ, -R2 ;  /* 0x000000ffff027224 */ /* 0x000fc800078e0a02 */
[C---:B------:R-:W-:Y:S02]  /*c770*/  IMAD R8, R0.reuse, R2, R8 ;  /* 0x0000000200087224 */ /* 0x040fe400078e0208 */
[----:B------:R-:W-:Y:S01]  /*c780*/  @!P3 IMAD.MOV R19, RZ, RZ, -R19 ;  /* 0x000000ffff13b224 */ /* 0x000fe200078e0a13 */
[----:B------:R-:W-:-:S05]  /*c790*/  ISETP.GT.U32.AND P3, PT, R0, R11, PT ;  /* 0x0000000b0000720c */ /* 0x000fca0003f64070 */
[----:B------:R-:W-:Y:S01]  /*c7a0*/  @!P6 IMAD.IADD R10, R10, 0x1, -R0 ;  /* 0x000000010a0ae824 */ /* 0x000fe200078e0a00 */
[----:B------:R-:W-:Y:S01]  /*c7b0*/  ISETP.GT.U32.AND P6, PT, R0, R8, PT ;  /* 0x000000080000720c */ /* 0x000fe20003fc4070 */
[----:B------:R-:W-:-:S03]  /*c7c0*/  @!P2 IMAD.MOV R17, RZ, RZ, -R17 ;  /* 0x000000ffff11a224 */ /* 0x000fc600078e0a11 */
[----:B------:R-:W-:Y:S01]  /*c7d0*/  ISETP.GT.U32.AND P2, PT, R0, R10, PT ;  /* 0x0000000a0000720c */ /* 0x000fe20003f44070 */
[----:B------:R-:W-:Y:S01]  /*c7e0*/  @!P0 IMAD.MOV R18, RZ, RZ, -R18 ;  /* 0x000000ffff128224 */ /* 0x000fe200078e0a12 */
[----:B------:R-:W-:Y:S01]  /*c7f0*/  ISETP.GE.AND P0, PT, R14, RZ, PT ;  /* 0x000000ff0e00720c */ /* 0x000fe20003f06270 */
[----:B------:R-:W-:Y:S01]  /*c800*/  @!P3 IMAD.IADD R11, R11, 0x1, -R0 ;  /* 0x000000010b0bb824 */ /* 0x000fe200078e0a00 */
[----:B------:R-:W-:-:S05]  /*c810*/  ISETP.GE.AND P3, PT, R7, RZ, PT ;  /* 0x000000ff0700720c */ /* 0x000fca0003f66270 */
[----:B------:R-:W-:Y:S01]  /*c820*/  @!P6 IMAD.IADD R8, R8, 0x1, -R0 ;  /* 0x000000010808e824 */ /* 0x000fe200078e0a00 */
[----:B------:R-:W2:Y:S01]  /*c830*/  LDL.LU R14, [R1+0x90] ;  /* 0x00009000010e7983 */ /* 0x000ea20000300800 */
[----:B------:R-:W-:-:S03]  /*c840*/  IMAD.HI.U32 R7, R53, R6, RZ ;  /* 0x0000000635077227 */ /* 0x000fc600078e00ff */
[----:B------:R-:W-:Y:S01]  /*c850*/  ISETP.GT.U32.AND P6, PT, R0, R8, PT ;  /* 0x000000080000720c */ /* 0x000fe20003fc4070 */
[----:B------:R-:W-:Y:S02]  /*c860*/  IMAD.MOV.U32 R47, RZ, RZ, R9 ;  /* 0x000000ffff2f7224 */ /* 0x000fe400078e0009 */
[----:B------:R-:W-:Y:S01]  /*c870*/  @!P2 IMAD.IADD R10, R10, 0x1, -R0 ;  /* 0x000000010a0aa824 */ /* 0x000fe200078e0a00 */
[----:B---3--:R-:W-:-:S05]  /*c880*/  IABS R4, R52 ;  /* 0x0000003400047213 */ /* 0x008fca0000000000 */
[----:B------:R-:W-:Y:S01]  /*c890*/  IMAD.HI.U32 R12, R53, R4, RZ ;  /* 0x00000004350c7227 */ /* 0x000fe200078e00ff */
[----:B------:R-:W-:-:S03]  /*c8a0*/  IABS R2, R15 ;  /* 0x0000000f00027213 */ /* 0x000fc60000000000 */
[----:B------:R-:W-:Y:S02]  /*c8b0*/  IMAD.MOV R12, RZ, RZ, -R12 ;  /* 0x000000ffff0c7224 */ /* 0x000fe400078e0a0c */
[----:B------:R-:W-:-:S04]  /*c8c0*/  IMAD.HI.U32 R9, R53, R2, RZ ;  /* 0x0000000235097227 */ /* 0x000fc800078e00ff */
[----:B------:R-:W-:Y:S02]  /*c8d0*/  IMAD.MOV R7, RZ, RZ, -R7 ;  /* 0x000000ffff077224 */ /* 0x000fe400078e0a07 */
[C---:B------:R-:W-:Y:S02]  /*c8e0*/  IMAD R4, R0.reuse, R12, R4 ;  /* 0x0000000c00047224 */ /* 0x040fe400078e0204 */
[----:B------:R-:W-:Y:S02]  /*c8f0*/  IMAD.MOV R9, RZ, RZ, -R9 ;  /* 0x000000ffff097224 */ /* 0x000fe400078e0a09 */
[----:B------:R-:W-:Y:S02]  /*c900*/  IMAD.MOV.U32 R12, RZ, RZ, R10 ;  /* 0x000000ffff0c7224 */ /* 0x000fe400078e000a */
[C---:B------:R-:W-:Y:S02]  /*c910*/  IMAD R6, R0.reuse, R7, R6 ;  /* 0x0000000700067224 */ /* 0x040fe400078e0206 */
[----:B------:R-:W-:-:S02]  /*c920*/  IMAD R2, R0, R9, R2 ;  /* 0x0000000900027224 */ /* 0x000fc400078e0202 */
[----:B------:R-:W-:Y:S01]  /*c930*/  @!P0 IMAD.MOV R12, RZ, RZ, -R12 ;  /* 0x000000ffff0c8224 */ /* 0x000fe200078e0a0c */
[----:B------:R-:W-:Y:S01]  /*c940*/  ISETP.GT.U32.AND P0, PT, R0, R4, PT ;  /* 0x000000040000720c */ /* 0x000fe20003f04070 */
[----:B------:R-:W-:Y:S01]  /*c950*/  @!P5 IMAD.MOV R47, RZ, RZ, -R47 ;  /* 0x000000ffff2fd224 */ /* 0x000fe200078e0a2f */
[----:B------:R-:W-:Y:S01]  /*c960*/  IABS R7, R50 ;  /* 0x0000003200077213 */ /* 0x000fe20000000000 */
[----:B------:R-:W-:Y:S01]  /*c970*/  @!P6 IMAD.IADD R8, R8, 0x1, -R0 ;  /* 0x000000010808e824 */ /* 0x000fe200078e0a00 */
[C---:B------:R-:W-:Y:S02]  /*c980*/  ISETP.GT.U32.AND P5, PT, R0.reuse, R5, PT ;  /* 0x000000050000720c */ /* 0x040fe40003fa4070 */
[C---:B------:R-:W-:Y:S02]  /*c990*/  ISETP.GT.U32.AND P2, PT, R0.reuse, R6, PT ;  /* 0x000000060000720c */ /* 0x040fe40003f44070 */
[----:B------:R-:W-:Y:S01]  /*c9a0*/  ISETP.GT.U32.AND P6, PT, R0, R2, PT ;  /* 0x000000020000720c */ /* 0x000fe20003fc4070 */
[----:B------:R-:W-:-:S04]  /*c9b0*/  IMAD.HI.U32 R9, R53, R7, RZ ;  /* 0x0000000735097227 */ /* 0x000fc800078e00ff */
[----:B------:R-:W-:Y:S02]  /*c9c0*/  IMAD.MOV R9, RZ, RZ, -R9 ;  /* 0x000000ffff097224 */ /* 0x000fe400078e0a09 */
[--C-:B------:R-:W-:Y:S02]  /*c9d0*/  @!P0 IMAD.IADD R4, R4, 0x1, -R0.reuse ;  /* 0x0000000104048824 */ /* 0x100fe400078e0a00 */
[----:B------:R-:W-:Y:S02]  /*c9e0*/  IMAD R7, R0, R9, R7 ;  /* 0x0000000900077224 */ /* 0x000fe400078e0207 */
[--C-:B------:R-:W-:Y:S02]  /*c9f0*/  @!P5 IMAD.IADD R5, R5, 0x1, -R0.reuse ;  /* 0x000000010505d824 */ /* 0x100fe400078e0a00 */
[--C-:B------:R-:W-:Y:S02]  /*ca00*/  @!P2 IMAD.IADD R6, R6, 0x1, -R0.reuse ;  /* 0x000000010606a824 */ /* 0x100fe400078e0a00 */
[----:B------:R-:W-:Y:S01]  /*ca10*/  @!P6 IMAD.IADD R2, R2, 0x1, -R0 ;  /* 0x000000010202e824 */ /* 0x000fe200078e0a00 */
[C---:B------:R-:W-:Y:S01]  /*ca20*/  ISETP.GT.U32.AND P6, PT, R0.reuse, R4, PT ;  /* 0x000000040000720c */ /* 0x040fe20003fc4070 */
[----:B------:R-:W-:Y:S01]  /*ca30*/  @!P4 IMAD.MOV R8, RZ, RZ, -R8 ;  /* 0x000000ffff08c224 */ /* 0x000fe200078e0a08 */
[----:B------:R-:W-:Y:S01]  /*ca40*/  ISETP.GE.AND P2, PT, R15, RZ, PT ;  /* 0x000000ff0f00720c */ /* 0x000fe20003f46270 */
[----:B------:R-:W-:Y:S01]  /*ca50*/  IMAD.MOV.U32 R15, RZ, RZ, R5 ;  /* 0x000000ffff0f7224 */ /* 0x000fe200078e0005 */
[C---:B------:R-:W-:Y:S01]  /*ca60*/  ISETP.GT.U32.AND P4, PT, R0.reuse, R7, PT ;  /* 0x000000070000720c */ /* 0x040fe20003f84070 */
[----:B------:R-:W-:Y:S01]  /*ca70*/  @!P1 IMAD.MOV R11, RZ, RZ, -R11 ;  /* 0x000000ffff0b9224 */ /* 0x000fe200078e0a0b */
[----:B------:R-:W-:Y:S01]  /*ca80*/  ISETP.GT.U32.AND P0, PT, R0, R6, PT ;  /* 0x000000060000720c */ /* 0x000fe20003f04070 */
[----:B------:R-:W-:Y:S01]  /*ca90*/  @!P3 IMAD.MOV R15, RZ, RZ, -R15 ;  /* 0x000000ffff0fb224 */ /* 0x000fe200078e0a0f */
[----:B------:R-:W-:Y:S01]  /*caa0*/  ISETP.GE.AND P1, PT, R13, RZ, PT ;  /* 0x000000ff0d00720c */ /* 0x000fe20003f26270 */
[----:B------:R-:W-:Y:S01]  /*cab0*/  STL [R1+0xcc], R47 ;  /* 0x0000cc2f01007387 */ /* 0x000fe20000100800 */
[----:B------:R-:W-:-:S03]  /*cac0*/  ISETP.GE.AND P5, PT, R52, RZ, PT ;  /* 0x000000ff3400720c */ /* 0x000fc60003fa6270 */
[----:B------:R-:W-:Y:S01]  /*cad0*/  STL [R1+0xd0], R11 ;  /* 0x0000d00b01007387 */ /* 0x000fe20000100800 */
[----:B------:R-:W-:-:S03]  /*cae0*/  ISETP.GT.U32.AND P3, PT, R0, R2, PT ;  /* 0x000000020000720c */ /* 0x000fc60003f64070 */
[----:B------:R-:W-:Y:S01]  /*caf0*/  STL [R1+0x10c], R12 ;  /* 0x00010c0c01007387 */ /* 0x000fe20000100800 */
[----:B------:R-:W-:-:S03]  /*cb00*/  @!P6 IMAD.IADD R4, R4, 0x1, -R0 ;  /* 0x000000010404e824 */ /* 0x000fc600078e0a00 */
[----:B------:R0:W-:Y:S01]  /*cb10*/  STL [R1+0x120], R15 ;  /* 0x0001200f01007387 */ /* 0x0001e20000100800 */
[----:B------:R-:W-:-:S03]  /*cb20*/  @!P4 IMAD.IADD R7, R7, 0x1, -R0 ;  /* 0x000000010707c824 */ /* 0x000fc600078e0a00 */
[----:B------:R-:W3:Y:S01]  /*cb30*/  LDL.LU R52, [R1+0x94] ;  /* 0x0000940001347983 */ /* 0x000ee20000300800 */
[----:B------:R-:W-:-:S03]  /*cb40*/  @!P0 IMAD.IADD R6, R6, 0x1, -R0 ;  /* 0x0000000106068824 */ /* 0x000fc600078e0a00 */
[----:B0-----:R-:W3:Y:S01]  /*cb50*/  LDL.LU R15, [R1+0x98] ;  /* 0x00009800010f7983 */ /* 0x001ee20000300800 */
[----:B------:R-:W-:-:S03]  /*cb60*/  @!P1 IMAD.MOV R6, RZ, RZ, -R6 ;  /* 0x000000ffff069224 */ /* 0x000fc600078e0a06 */
[----:B------:R-:W-:Y:S01]  /*cb70*/  STL [R1+0x124], R8 ;  /* 0x0001240801007387 */ /* 0x000fe20000100800 */
[----:B------:R-:W-:Y:S01]  /*cb80*/  @!P3 IMAD.IADD R2, R2, 0x1, -R0 ;  /* 0x000000010202b824 */ /* 0x000fe200078e0a00 */
[----:B----4-:R-:W-:Y:S02]  /*cb90*/  IABS R10, R51 ;  /* 0x00000033000a7213 */ /* 0x010fe40000000000 */
[----:B------:R-:W4:Y:S01]  /*cba0*/  LDL.LU R49, [R1+0x9c] ;  /* 0x00009c0001317983 */ /* 0x000f220000300800 */
[----:B------:R-:W-:-:S03]  /*cbb0*/  ISETP.GE.AND P3, PT, R51, RZ, PT ;  /* 0x000000ff3300720c */ /* 0x000fc60003f66270 */
[----:B------:R-:W-:Y:S01]  /*cbc0*/  STL [R1+0x11c], R6 ;  /* 0x00011c0601007387 */ /* 0x000fe20000100800 */
[----:B-----5:R-:W-:Y:S02]  /*cbd0*/  IABS R13, R3 ;  /* 0x00000003000d7213 */ /* 0x020fe40000000000 */
[----:B------:R-:W-:Y:S01]  /*cbe0*/  ISETP.GE.AND P4, PT, R3, RZ, PT ;  /* 0x000000ff0300720c */ /* 0x000fe20003f86270 */
[----:B------:R-:W-:-:S04]  /*cbf0*/  IMAD.MOV.U32 R3, RZ, RZ, R4 ;  /* 0x000000ffff037224 */ /* 0x000fc800078e0004 */
[----:B------:R-:W-:-:S05]  /*cc00*/  @!P5 IMAD.MOV R3, RZ, RZ, -R3 ;  /* 0x000000ffff03d224 */ /* 0x000fca00078e0a03 */
[----:B------:R0:W-:Y:S04]  /*cc10*/  STL [R1+0x118], R3 ;  /* 0x0001180301007387 */ /* 0x0001e80000100800 */
[----:B------:R-:W5:Y:S01]  /*cc20*/  LDL.LU R51, [R1+0xa0] ;  /* 0x0000a00001337983 */ /* 0x000f620000300800 */
[----:B0-----:R-:W-:-:S04]  /*cc30*/  IMAD.MOV.U32 R3, RZ, RZ, R2 ;  /* 0x000000ffff037224 */ /* 0x001fc800078e0002 */
[----:B------:R-:W-:-:S05]  /*cc40*/  @!P2 IMAD.MOV R3, RZ, RZ, -R3 ;  /* 0x000000ffff03a224 */ /* 0x000fca00078e0a03 */
[----:B------:R0:W-:Y:S04]  /*cc50*/  STL [R1+0x114], R3 ;  /* 0x0001140301007387 */ /* 0x0001e80000100800 */
[----:B0-----:R-:W4:Y:S01]  /*cc60*/  LDL.LU R3, [R1+0xa4] ;  /* 0x0000a40001037983 */ /* 0x001f220000300800 */
[----:B------:R-:W-:-:S04]  /*cc70*/  IMAD.HI.U32 R5, R53, R10, RZ ;  /* 0x0000000a35057227 */ /* 0x000fc800078e00ff */
[----:B------:R-:W-:Y:S01]  /*cc80*/  IMAD.MOV R5, RZ, RZ, -R5 ;  /* 0x000000ffff057224 */ /* 0x000fe200078e0a05 */
[----:B--2---:R-:W-:-:S03]  /*cc90*/  IABS R12, R16 ;  /* 0x00000010000c7213 */ /* 0x004fc60000000000 */
[----:B------:R-:W-:Y:S02]  /*cca0*/  IMAD R10, R0, R5, R10 ;  /* 0x00000005000a7224 */ /* 0x000fe400078e020a */
[----:B------:R-:W-:-:S03]  /*ccb0*/  IMAD.HI.U32 R8, R53, R12, RZ ;  /* 0x0000000c35087227 */ /* 0x000fc600078e00ff */
[----:B------:R-:W-:Y:S01]  /*ccc0*/  ISETP.GT.U32.AND P6, PT, R0, R10, PT ;  /* 0x0000000a0000720c */ /* 0x000fe20003fc4070 */
[----:B------:R-:W-:-:S04]  /*ccd0*/  IMAD.MOV R8, RZ, RZ, -R8 ;  /* 0x000000ffff087224 */ /* 0x000fc800078e0a08 */
[----:B------:R-:W-:Y:S01]  /*cce0*/  IMAD R12, R0, R8, R12 ;  /* 0x00000008000c7224 */ /* 0x000fe200078e020c */
[----:B------:R-:W-:-:S04]  /*ccf0*/  IABS R11, R14 ;  /* 0x0000000e000b7213 */ /* 0x000fc80000000000 */
[----:B------:R-:W-:-:S03]  /*cd00*/  ISETP.GT.U32.AND P2, PT, R0, R12, PT ;  /* 0x0000000c0000720c */ /* 0x000fc60003f44070 */
[----:B------:R-:W-:Y:S01]  /*cd10*/  @!P6 IMAD.IADD R10, R10, 0x1, -R0 ;  /* 0x000000010a0ae824 */ /* 0x000fe200078e0a00 */
[----:B------:R-:W-:Y:S01]  /*cd20*/  ISETP.GT.U32.AND P1, PT, R0, R7, PT ;  /* 0x000000070000720c */ /* 0x000fe20003f24070 */
[----:B------:R-:W-:-:S03]  /*cd30*/  IMAD.HI.U32 R9, R53, R13, RZ ;  /* 0x0000000d35097227 */ /* 0x000fc600078e00ff */
[----:B------:R-:W-:Y:S01]  /*cd40*/  ISETP.GT.U32.AND P6, PT, R0, R10, PT ;  /* 0x0000000a0000720c */ /* 0x000fe20003fc4070 */
[----:B------:R-:W-:-:S04]  /*cd50*/  IMAD.HI.U32 R5, R53, R11, RZ ;  /* 0x0000000b35057227 */ /* 0x000fc800078e00ff */
[----:B------:R-:W-:Y:S02]  /*cd60*/  IMAD.MOV R9, RZ, RZ, -R9 ;  /* 0x000000ffff097224 */ /* 0x000fe400078e0a09 */
[----:B------:R-:W-:Y:S02]  /*cd70*/  IMAD.MOV R5, RZ, RZ, -R5 ;  /* 0x000000ffff057224 */ /* 0x000fe400078e0a05 */
[----:B------:R-:W-:Y:S02]  /*cd80*/  IMAD R13, R0, R9, R13 ;  /* 0x00000009000d7224 */ /* 0x000fe400078e020d */
[--C-:B------:R-:W-:Y:S02]  /*cd90*/  @!P2 IMAD.IADD R12, R12, 0x1, -R0.reuse ;  /* 0x000000010c0ca824 */ /* 0x100fe400078e0a00 */
[----:B------:R-:W-:Y:S01]  /*cda0*/  IMAD R11, R0, R5, R11 ;  /* 0x00000005000b7224 */ /* 0x000fe200078e020b */
[----:B------:R-:W-:Y:S01]  /*cdb0*/  ISETP.GE.AND P0, PT, R50, RZ, PT ;  /* 0x000000ff3200720c */ /* 0x000fe20003f06270 */
[--C-:B------:R-:W-:Y:S01]  /*cdc0*/  @!P6 IMAD.IADD R10, R10, 0x1, -R0.reuse ;  /* 0x000000010a0ae824 */ /* 0x100fe200078e0a00 */
[C---:B------:R-:W-:Y:S01]  /*cdd0*/  ISETP.GT.U32.AND P5, PT, R0.reuse, R13, PT ;  /* 0x0000000d0000720c */ /* 0x040fe20003fa4070 */
[----:B------:R-:W-:Y:S01]  /*cde0*/  @!P1 IMAD.IADD R7, R7, 0x1, -R0 ;  /* 0x0000000107079824 */ /* 0x000fe200078e0a00 */
[----:B------:R-:W-:-:S02]  /*cdf0*/  ISETP.GT.U32.AND P2, PT, R0, R12, PT ;  /* 0x0000000c0000720c */ /* 0x000fc40003f44070 */
[----:B------:R-:W-:Y:S02]  /*ce00*/  ISETP.GE.AND P6, PT, R16, RZ, PT ;  /* 0x000000ff1000720c */ /* 0x000fe40003fc6270 */
[----:B------:R-:W-:Y:S01]  /*ce10*/  ISETP.GT.U32.AND P1, PT, R0, R11, PT ;  /* 0x0000000b0000720c */ /* 0x000fe20003f24070 */
[----:B------:R-:W2:Y:S04]  /*ce20*/  LDL.LU R16, [R1+0xa8] ;  /* 0x0000a80001107983 */ /* 0x000ea80000300800 */
[----:B------:R-:W2:Y:S01]  /*ce30*/  LDL.LU R50, [R1+0xac] ;  /* 0x0000ac0001327983 */ /* 0x000ea20000300800 */
[----:B------:R-:W-:Y:S01]  /*ce40*/  @!P0 IMAD.MOV R7, RZ, RZ, -R7 ;  /* 0x000000ffff078224 */ /* 0x000fe200078e0a07 */
[----:B------:R-:W-:Y:S01]  /*ce50*/  ISETP.GE.AND P0, PT, R14, RZ, PT ;  /* 0x000000ff0e00720c */ /* 0x000fe20003f06270 */
[----:B------:R-:W-:-:S02]  /*ce60*/  @!P5 IMAD.IADD R13, R13, 0x1, -R0 ;  /* 0x000000010d0dd824 */ /* 0x000fc400078e0a00 */
[----:B------:R-:W-:-:S03]  /*ce70*/  @!P2 IMAD.IADD R12, R12, 0x1, -R0 ;  /* 0x000000010c0ca824 */ /* 0x000fc600078e0a00 */
[----:B------:R-:W-:Y:S01]  /*ce80*/  @!P1 IMAD.IADD R11, R11, 0x1, -R0 ;  /* 0x000000010b0b9824 */ /* 0x000fe200078e0a00 */
[----:B------:R-:W-:-:S04]  /*ce90*/  ISETP.GT.U32.AND P5, PT, R0, R13, PT ;  /* 0x0000000d0000720c */ /* 0x000fc80003fa4070 */
[----:B------:R-:W-:Y:S01]  /*cea0*/  ISETP.GT.U32.AND P1, PT, R0, R11, PT ;  /* 0x0000000b0000720c */ /* 0x000fe20003f24070 */
[----:B------:R-:W-:Y:S01]  /*ceb0*/  @!P6 IMAD.MOV R12, RZ, RZ, -R12 ;  /* 0x000000ffff0ce224 */ /* 0x000fe200078e0a0c */
[----:B---3--:R-:W-:-:S05]  /*cec0*/  IABS R2, R15 ;  /* 0x0000000f00027213 */ /* 0x008fca0000000000 */
[----:B------:R-:W-:-:S04]  /*ced0*/  IMAD.HI.U32 R4, R53, R2, RZ ;  /* 0x0000000235047227 */ /* 0x000fc800078e00ff */
[----:B------:R-:W-:-:S04]  /*cee0*/  IMAD.MOV R4, RZ, RZ, -R4 ;  /* 0x000000ffff047224 */ /* 0x000fc800078e0a04 */
[----:B------:R-:W-:-:S05]  /*cef0*/  IMAD R2, R0, R4, R2 ;  /* 0x0000000400027224 */ /* 0x000fca00078e0202 */
[----:B------:R-:W-:Y:S01]  /*cf00*/  ISETP.GT.U32.AND P2, PT, R0, R2, PT ;  /* 0x000000020000720c */ /* 0x000fe20003f44070 */
[--C-:B------:R-:W-:Y:S02]  /*cf10*/  @!P5 IMAD.IADD R13, R13, 0x1, -R0.reuse ;  /* 0x000000010d0dd824 */ /* 0x100fe400078e0a00 */
[----:B------:R-:W-:Y:S01]  /*cf20*/  @!P1 IMAD.IADD R11, R11, 0x1, -R0 ;  /* 0x000000010b0b9824 */ /* 0x000fe200078e0a00 */
[----:B------:R-:W-:Y:S01]  /*cf30*/  IABS R6, R52 ;  /* 0x0000003400067213 */ /* 0x000fe20000000000 */
[----:B------:R-:W-:-:S08]  /*cf40*/  @!P4 IMAD.MOV R13, RZ, RZ, -R13 ;  /* 0x000000ffff0dc224 */ /* 0x000fd000078e0a0d */
[----:B------:R-:W-:Y:S01]  /*cf50*/  @!P2 IMAD.IADD R2, R2, 0x1, -R0 ;  /* 0x000000010202a824 */ /* 0x000fe200078e0a00 */
[----:B------:R-:W-:Y:S01]  /*cf60*/  ISETP.GE.AND P2, PT, R15, RZ, PT ;  /* 0x000000ff0f00720c */ /* 0x000fe20003f46270 */
[----:B------:R-:W-:Y:S01]  /*cf70*/  IMAD.MOV.U32 R15, RZ, RZ, R10 ;  /* 0x000000ffff0f7224 */ /* 0x000fe200078e000a */
[----:B------:R-:W-:Y:S03]  /*cf80*/  STL [R1+0x110], R7 ;  /* 0x0001100701007387 */ /* 0x000fe60000100800 */
[----:B------:R-:W-:Y:S01]  /*cf90*/  @!P3 IMAD.MOV R15, RZ, RZ, -R15 ;  /* 0x000000ffff0fb224 */ /* 0x000fe200078e0a0f */
[----:B------:R-:W-:Y:S01]  /*cfa0*/  ISETP.GE.AND P1, PT, R52, RZ, PT ;  /* 0x000000ff3400720c */ /* 0x000fe20003f26270 */
[----:B------:R-:W-:Y:S01]  /*cfb0*/  @!P0 IMAD.MOV R11, RZ, RZ, -R11 ;  /* 0x000000ffff0b8224 */ /* 0x000fe200078e0a0b */
[----:B------:R-:W3:Y:S04]  /*cfc0*/  LDL.LU R52, [R1+0xb0] ;  /* 0x0000b00001347983 */ /* 0x000ee80000300800 */
[----:B------:R0:W-:Y:S04]  /*cfd0*/  STL [R1+0x108], R15 ;  /* 0x0001080f01007387 */ /* 0x0001e80000100800 */
[----:B0-----:R-:W3:Y:S04]  /*cfe0*/  LDL.LU R15, [R1+0xb4] ;  /* 0x0000b400010f7983 */ /* 0x001ee80000300800 */
[----:B------:R-:W-:Y:S04]  /*cff0*/  STL [R1+0x104], R13 ;  /* 0x0001040d01007387 */ /* 0x000fe80000100800 */
[----:B------:R-:W-:Y:S04]  /*d000*/  STL [R1+0x100], R12 ;  /* 0x0001000c01007387 */ /* 0x000fe80000100800 */
[----:B------:R0:W-:Y:S01]  /*d010*/  STL [R1+0xfc], R11 ;  /* 0x0000fc0b01007387 */ /* 0x0001e20000100800 */
[----:B-----5:R-:W-:-:S05]  /*d020*/  IABS R8, R51 ;  /* 0x0000003300087213 */ /* 0x020fca0000000000 */
[----:B------:R-:W-:-:S04]  /*d030*/  IMAD.HI.U32 R14, R53, R8, RZ ;  /* 0x00000008350e7227 */ /* 0x000fc800078e00ff */
[----:B------:R-:W-:-:S04]  /*d040*/  IMAD.MOV R14, RZ, RZ, -R14 ;  /* 0x000000ffff0e7224 */ /* 0x000fc800078e0a0e */
[----:B------:R-:W-:-:S05]  /*d050*/  IMAD R8, R0, R14, R8 ;  /* 0x0000000e00087224 */ /* 0x000fca00078e0208 */
[----:B------:R-:W-:Y:S02]  /*d060*/  ISETP.GT.U32.AND P6, PT, R0, R8, PT ;  /* 0x000000080000720c */ /* 0x000fe40003fc4070 */
[----:B----4-:R-:W-:-:S11]  /*d070*/  IABS R7, R3 ;  /* 0x0000000300077213 */ /* 0x010fd60000000000 */
[----:B------:R-:W-:Y:S01]  /*d080*/  @!P6 IMAD.IADD R8, R8, 0x1, -R0 ;  /* 0x000000010808e824 */ /* 0x000fe200078e0a00 */
[----:B------:R-:W-:Y:S02]  /*d090*/  ISETP.GE.AND P6, PT, R3, RZ, PT ;  /* 0x000000ff0300720c */ /* 0x000fe40003fc6270 */
[----:B------:R-:W4:Y:S01]  /*d0a0*/  LDL.LU R3, [R1+0xb8] ;  /* 0x0000b80001037983 */ /* 0x000f220000300800 */
[----:B------:R-:W-:-:S04]  /*d0b0*/  IMAD.HI.U32 R5, R53, R6, RZ ;  /* 0x0000000635057227 */ /* 0x000fc800078e00ff */
[----:B------:R-:W-:-:S04]  /*d0c0*/  IMAD.MOV R5, RZ, RZ, -R5 ;  /* 0x000000ffff057224 */ /* 0x000fc800078e0a05 */
[----:B------:R-:W-:-:S05]  /*d0d0*/  IMAD R6, R0, R5, R6 ;  /* 0x0000000500067224 */ /* 0x000fca00078e0206 */
[----:B------:R-:W-:Y:S02]  /*d0e0*/  ISETP.GT.U32.AND P5, PT, R0, R6, PT ;  /* 0x000000060000720c */ /* 0x000fe40003fa4070 */
[----:B------:R-:W-:-:S05]  /*d0f0*/  IABS R9, R49 ;  /* 0x0000003100097213 */ /* 0x000fca0000000000 */
[----:B------:R-:W-:-:S04]  /*d100*/  IMAD.HI.U32 R4, R53, R9, RZ ;  /* 0x0000000935047227 */ /* 0x000fc800078e00ff */
[----:B------:R-:W-:Y:S02]  /*d110*/  IMAD.MOV R4, RZ, RZ, -R4 ;  /* 0x000000ffff047224 */ /* 0x000fe400078e0a04 */
[----:B------:R-:W-:Y:S02]  /*d120*/  @!P5 IMAD.IADD R6, R6, 0x1, -R0 ;  /* 0x000000010606d824 */ /* 0x000fe400078e0a00 */
[----:B------:R-:W-:-:S03]  /*d130*/  IMAD R9, R0, R4, R9 ;  /* 0x0000000400097224 */ /* 0x000fc600078e0209 */
[C---:B------:R-:W-:Y:S01]  /*d140*/  ISETP.GT.U32.AND P3, PT, R0.reuse, R6, PT ;  /* 0x000000060000720c */ /* 0x040fe20003f64070 */
[----:B------:R-:W-:Y:S01]  /*d150*/  IMAD.HI.U32 R4, R53, R7, RZ ;  /* 0x0000000735047227 */ /* 0x000fe200078e00ff */
[----:B------:R-:W-:-:S03]  /*d160*/  ISETP.GT.U32.AND P5, PT, R0, R9, PT ;  /* 0x000000090000720c */ /* 0x000fc60003fa4070 */
[----:B------:R-:W-:Y:S01]  /*d170*/  IMAD.MOV R4, RZ, RZ, -R4 ;  /* 0x000000ffff047224 */ /* 0x000fe200078e0a04 */
[----:B--2---:R-:W-:-:S03]  /*d180*/  IABS R5, R16 ;  /* 0x0000001000057213 */ /* 0x004fc60000000000 */
[C---:B------:R-:W-:Y:S02]  /*d190*/  IMAD R7, R0.reuse, R4, R7 ;  /* 0x0000000400077224 */ /* 0x040fe400078e0207 */
[----:B------:R-:W-:Y:S01]  /*d1a0*/  IMAD.HI.U32 R10, R53, R5, RZ ;  /* 0x00000005350a7227 */ /* 0x000fe200078e00ff */
[----:B------:R-:W-:Y:S02]  /*d1b0*/  IABS R4, R50 ;  /* 0x0000003200047213 */ /* 0x000fe40000000000 */
[----:B------:R-:W-:Y:S01]  /*d1c0*/  ISETP.GT.U32.AND P4, PT, R0, R2, PT ;  /* 0x000000020000720c */ /* 0x000fe20003f84070 */
[----:B------:R-:W-:Y:S02]  /*d1d0*/  @!P3 IMAD.IADD R6, R6, 0x1, -R0 ;  /* 0x000000010606b824 */ /* 0x000fe400078e0a00 */
[----:B------:R-:W-:Y:S02]  /*d1e0*/  IMAD.MOV R10, RZ, RZ, -R10 ;  /* 0x000000ffff0a7224 */ /* 0x000fe400078e0a0a */
[----:B------:R-:W-:Y:S01]  /*d1f0*/  @!P1 IMAD.MOV R6, RZ, RZ, -R6 ;  /* 0x000000ffff069224 */ /* 0x000fe200078e0a06 */
[----:B------:R-:W-:Y:S01]  /*d200*/  ISETP.GT.U32.AND P1, PT, R0, R8, PT ;  /* 0x000000080000720c */ /* 0x000fe20003f24070 */
[----:B------:R-:W-:-:S02]  /*d210*/  @!P5 IMAD.IADD R9, R9, 0x1, -R0 ;  /* 0x000000010909d824 */ /* 0x000fc400078e0a00 */
[C---:B------:R-:W-:Y:S02]  /*d220*/  IMAD R5, R0.reuse, R10, R5 ;  /* 0x0000000a00057224 */ /* 0x040fe400078e0205 */
[----:B------:R-:W-:Y:S01]  /*d230*/  IMAD.HI.U32 R10, R53, R4, RZ ;  /* 0x00000004350a7227 */ /* 0x000fe200078e00ff */
[----:B------:R-:W-:-:S03]  /*d240*/  ISETP.GT.U32.AND P5, PT, R0, R9, PT ;  /* 0x000000090000720c */ /* 0x000fc60003fa4070 */
[----:B------:R-:W-:Y:S01]  /*d250*/  IMAD.MOV R10, RZ, RZ, -R10 ;  /* 0x000000ffff0a7224 */ /* 0x000fe200078e0a0a */
[----:B------:R-:W-:Y:S01]  /*d260*/  ISETP.GE.AND P0, PT, R49, RZ, PT ;  /* 0x000000ff3100720c */ /* 0x000fe20003f06270 */
[----:B------:R-:W-:Y:S01]  /*d270*/  @!P4 IMAD.IADD R2, R2, 0x1, -R0 ;  /* 0x000000010202c824 */ /* 0x000fe200078e0a00 */
[C---:B------:R-:W-:Y:S01]  /*d280*/  ISETP.GT.U32.AND P3, PT, R0.reuse, R7, PT ;  /* 0x000000070000720c */ /* 0x040fe20003f64070 */
[----:B------:R-:W-:Y:S01]  /*d290*/  IMAD R4, R0, R10, R4 ;  /* 0x0000000a00047224 */ /* 0x000fe200078e0204 */
[----:B------:R-:W-:Y:S01]  /*d2a0*/  ISETP.GE.AND P4, PT, R51, RZ, PT ;  /* 0x000000ff3300720c */ /* 0x000fe20003f86270 */
[----:B------:R-:W-:-:S03]  /*d2b0*/  @!P1 IMAD.IADD R8, R8, 0x1, -R0 ;  /* 0x0000000108089824 */ /* 0x000fc600078e0a00 */
[----:B------:R-:W-:Y:S01]  /*d2c0*/  ISETP.GT.U32.AND P1, PT, R0, R4, PT ;  /* 0x000000040000720c */ /* 0x000fe20003f24070 */
[----:B0-----:R-:W-:Y:S02]  /*d2d0*/  IMAD.MOV.U32 R11, RZ, RZ, R2 ;  /* 0x000000ffff0b7224 */ /* 0x001fe400078e0002 */
[----:B------:R-:W-:Y:S02]  /*d2e0*/  @!P5 IMAD.IADD R9, R9, 0x1, -R0 ;  /* 0x000000010909d824 */ /* 0x000fe400078e0a00 */
[----:B------:R-:W-:Y:S02]  /*d2f0*/  IMAD.MOV.U32 R10, RZ, RZ, R8 ;  /* 0x000000ffff0a7224 */ /* 0x000fe400078e0008 */
[----:B------:R-:W-:Y:S01]  /*d300*/  @!P2 IMAD.MOV R11, RZ, RZ, -R11 ;  /* 0x000000ffff0ba224 */ /* 0x000fe200078e0a0b */
[----:B------:R3:W-:Y:S01]  /*d310*/  STL [R1+0xf8], R6 ;  /* 0x0000f80601007387 */ /* 0x0007e20000100800 */
[----:B------:R-:W-:Y:S02]  /*d320*/  @!P0 IMAD.MOV R9, RZ, RZ, -R9 ;  /* 0x000000ffff098224 */ /* 0x000fe400078e0a09 */
[----:B------:R-:W-:Y:S01]  /*d330*/  @!P3 IMAD.IADD R7, R7, 0x1, -R0 ;  /* 0x000000010707b824 */ /* 0x000fe200078e0a00 */
[----:B------:R-:W-:Y:S01]  /*d340*/  ISETP.GE.AND P3, PT, R16, RZ, PT ;  /* 0x000000ff1000720c */ /* 0x000fe20003f66270 */
[----:B------:R-:W-:Y:S01]  /*d350*/  @!P4 IMAD.MOV R10, RZ, RZ, -R10 ;  /* 0x000000ffff0ac224 */ /* 0x000fe200078e0a0a */
[----:B------:R-:W2:Y:S01]  /*d360*/  LDL.LU R51, [R1+0xbc] ;  /* 0x0000bc0001337983 */ /* 0x000ea20000300800 */
[----:B------:R-:W-:-:S03]  /*d370*/  @!P1 IMAD.IADD R4, R4, 0x1, -R0 ;  /* 0x0000000104049824 */ /* 0x000fc600078e0a00 */
[----:B------:R-:W5:Y:S04]  /*d380*/  LDL.LU R16, [R1+0xc0] ;  /* 0x0000c00001107983 */ /* 0x000f680000300800 */
[----:B------:R-:W-:Y:S04]  /*d390*/  STL [R1+0xf4], R11 ;  /* 0x0000f40b01007387 */ /* 0x000fe80000100800 */
[----:B------:R-:W-:Y:S04]  /*d3a0*/  STL [R1+0xf0], R9 ;  /* 0x0000f00901007387 */ /* 0x000fe80000100800 */
[----:B------:R0:W-:Y:S01]  /*d3b0*/  STL [R1+0xec], R10 ;  /* 0x0000ec0a01007387 */ /* 0x0001e20000100800 */
[----:B------:R-:W-:-:S02]  /*d3c0*/  ISETP.GT.U32.AND P5, PT, R0, R5, PT ;  /* 0x000000050000720c */ /* 0x000fc40003fa4070 */
[----:B----4-:R-:W-:Y:S02]  /*d3d0*/  IABS R8, R3 ;  /* 0x0000000300087213 */ /* 0x010fe40000000000 */
[----:B------:R-:W-:Y:S02]  /*d3e0*/  ISETP.GE.AND P1, PT, R3, RZ, PT ;  /* 0x000000ff0300720c */ /* 0x000fe40003f26270 */
[----:B------:R-:W4:Y:S01]  /*d3f0*/  LDL.LU R3, [R1+0xc4] ;  /* 0x0000c40001037983 */ /* 0x000f220000300800 */
[----:B---3--:R-:W-:-:S06]  /*d400*/  IABS R6, R52 ;  /* 0x0000003400067213 */ /* 0x008fcc0000000000 */
[----:B------:R-:W-:Y:S01]  /*d410*/  @!P5 IMAD.IADD R5, R5, 0x1, -R0 ;  /* 0x000000010505d824 */ /* 0x000fe200078e0a00 */
[----:B------:R-:W-:Y:S01]  /*d420*/  ISETP.GT.U32.AND P5, PT, R0, R7, PT ;  /* 0x000000070000720c */ /* 0x000fe20003fa4070 */
[----:B------:R-:W-:-:S04]  /*d430*/  IMAD.HI.U32 R2, R53, R6, RZ ;  /* 0x0000000635027227 */ /* 0x000fc800078e00ff */
[----:B------:R-:W-:-:S04]  /*d440*/  IMAD.MOV R2, RZ, RZ, -R2 ;  /* 0x000000ffff027224 */ /* 0x000fc800078e0a02 */
[----:B------:R-:W-:-:S04]  /*d450*/  IMAD R6, R0, R2, R6 ;  /* 0x0000000200067224 */ /* 0x000fc800078e0206 */
[----:B------:R-:W-:Y:S01]  /*d460*/  @!P5 IMAD.IADD R7, R7, 0x1, -R0 ;  /* 0x000000010707d824 */ /* 0x000fe200078e0a00 */
[C---:B------:R-:W-:Y:S02]  /*d470*/  ISETP.GT.U32.AND P5, PT, R0.reuse, R6, PT ;  /* 0x000000060000720c */ /* 0x040fe40003fa4070 */
[C---:B------:R-:W-:Y:S01]  /*d480*/  ISETP.GT.U32.AND P2, PT, R0.reuse, R5, PT ;  /* 0x000000050000720c */ /* 0x040fe20003f44070 */
[----:B------:R-:W-:Y:S01]  /*d490*/  @!P6 IMAD.MOV R7, RZ, RZ, -R7 ;  /* 0x000000ffff07e224 */ /* 0x000fe200078e0a07 */
[----:B------:R-:W-:-:S09]  /*d4a0*/  ISETP.GT.U32.AND P6, PT, R0, R4, PT ;  /* 0x000000040000720c */ /* 0x000fd20003fc4070 */
[--C-:B------:R-:W-:Y:S02]  /*d4b0*/  @!P5 IMAD.IADD R6, R6, 0x1, -R0.reuse ;  /* 0x000000010606d824 */ /* 0x100fe400078e0a00 */
[----:B------:R-:W-:-:S03]  /*d4c0*/  @!P2 IMAD.IADD R5, R5, 0x1, -R0 ;  /* 0x000000010505a824 */ /* 0x000fc600078e0a00 */
[----:B------:R-:W-:Y:S01]  /*d4d0*/  ISETP.GT.U32.AND P5, PT, R0, R6, PT ;  /* 0x000000060000720c */ /* 0x000fe20003fa4070 */
[----:B0-----:R-:W-:Y:S01]  /*d4e0*/  IMAD.MOV.U32 R10, RZ, RZ, R5 ;  /* 0x000000ffff0a7224 */ /* 0x001fe200078e0005 */
[----:B------:R-:W-:Y:S02]  /*d4f0*/  ISETP.GE.AND P0, PT, R50, RZ, PT ;  /* 0x000000ff3200720c */ /* 0x000fe40003f06270 */
[----:B------:R-:W-:Y:S01]  /*d500*/  ISETP.GE.AND P4, PT, R52, RZ, PT ;  /* 0x000000ff3400720c */ /* 0x000fe20003f86270 */
[----:B------:R-:W-:Y:S01]  /*d510*/  @!P3 IMAD.MOV R10, RZ, RZ, -R10 ;  /* 0x000000ffff0ab224 */ /* 0x000fe200078e0a0a */
[----:B------:R-:W-:Y:S02]  /*d520*/  IABS R14, R15 ;  /* 0x0000000f000e7213 */ /* 0x000fe40000000000 */
[----:B------:R-:W-:Y:S01]  /*d530*/  ISETP.GE.AND P2, PT, R15, RZ, PT ;  /* 0x000000ff0f00720c */ /* 0x000fe20003f46270 */
[--C-:B------:R-:W-:Y:S01]  /*d540*/  @!P6 IMAD.IADD R4, R4, 0x1, -R0.reuse ;  /* 0x000000010404e824 */ /* 0x100fe200078e0a00 */
[----:B------:R-:W3:Y:S04]  /*d550*/  LDL.LU R15, [R1+0xc8] ;  /* 0x0000c800010f7983 */ /* 0x000ee80000300800 */
[----:B------:R-:W-:Y:S04]  /*d560*/  STL [R1+0xe8], R7 ;  /* 0x0000e80701007387 */ /* 0x000fe80000100800 */
[----:B------:R-:W3:Y:S01]  /*d570*/  LDL.LU R47, [R1+0x128] ;  /* 0x00012800012f7983 */ /* 0x000ee20000300800 */
[----:B------:R-:W-:-:S03]  /*d580*/  @!P5 IMAD.IADD R6, R6, 0x1, -R0 ;  /* 0x000000010606d824 */ /* 0x000fc600078e0a00 */
[----:B------:R-:W3:Y:S04]  /*d590*/  LDL.LU R52, [R1+0x12c] ;  /* 0x00012c0001347983 */ /* 0x000ee80000300800 */
[----:B------:R0:W-:Y:S01]  /*d5a0*/  STL [R1+0xe4], R10 ;  /* 0x0000e40a01007387 */ /* 0x0001e20000100800 */
[----:B------:R-:W-:Y:S02]  /*d5b0*/  @!P4 IMAD.MOV R6, RZ, RZ, -R6 ;  /* 0x000000ffff06c224 */ /* 0x000fe400078e0a06 */
[----:B0-----:R-:W-:-:S04]  /*d5c0*/  IMAD.MOV.U32 R10, RZ, RZ, R4 ;  /* 0x000000ffff0a7224 */ /* 0x001fc800078e0004 */
[----:B------:R-:W-:-:S05]  /*d5d0*/  @!P0 IMAD.MOV R10, RZ, RZ, -R10 ;  /* 0x000000ffff0a8224 */ /* 0x000fca00078e0a0a */
[----:B------:R0:W-:Y:S04]  /*d5e0*/  STL [R1+0xe0], R10 ;  /* 0x0000e00a01007387 */ /* 0x0001e80000100800 */
[----:B------:R0:W-:Y:S04]  /*d5f0*/  STL [R1+0xdc], R6 ;  /* 0x0000dc0601007387 */ /* 0x0001e80000100800 */
[----:B------:R-:W3:Y:S01]  /*d600*/  LDL.LU R50, [R1+0x130] ;  /* 0x0001300001327983 */ /* 0x000ee20000300800 */
[----:B------:R-:W-:-:S04]  /*d610*/  IMAD.HI.U32 R2, R53, R14, RZ ;  /* 0x0000000e35027227 */ /* 0x000fc800078e00ff */
[----:B------:R-:W-:-:S04]  /*d620*/  IMAD.MOV R2, RZ, RZ, -R2 ;  /* 0x000000ffff027224 */ /* 0x000fc800078e0a02 */
[----:B------:R-:W-:-:S05]  /*d630*/  IMAD R14, R0, R2, R14 ;  /* 0x00000002000e7224 */ /* 0x000fca00078e020e */
[----:B------:R-:W-:Y:S02]  /*d640*/  ISETP.GT.U32.AND P6, PT, R0, R14, PT ;  /* 0x0000000e0000720c */ /* 0x000fe40003fc4070 */
[----:B----4-:R-:W-:Y:S02]  /*d650*/  ISETP.GE.AND P4, PT, R3, RZ, PT ;  /* 0x000000ff0300720c */ /* 0x010fe40003f86270 */
[----:B------:R-:W-:Y:S02]  /*d660*/  IABS R13, R3 ;  /* 0x00000003000d7213 */ /* 0x000fe40000000000 */
[----:B------:R-:W4:Y:S04]  /*d670*/  LDL.LU R3, [R1+0x134] ;  /* 0x0001340001037983 */ /* 0x000f280000300800 */
[----:B------:R-:W4:Y:S03]  /*d680*/  LDL.LU R54, [R1+0x138] ;  /* 0x0001380001367983 */ /* 0x000f260000300800 */
[----:B------:R-:W-:Y:S01]  /*d690*/  @!P6 IMAD.IADD R14, R14, 0x1, -R0 ;  /* 0x000000010e0ee824 */ /* 0x000fe200078e0a00 */
[----:B--2---:R-:W-:Y:S01]  /*d6a0*/  IABS R7, R51 ;  /* 0x0000003300077213 */ /* 0x004fe20000000000 */
[C---:B------:R-:W-:Y:S01]  /*d6b0*/  IMAD.HI.U32 R9, R53.reuse, R8, RZ ;  /* 0x0000000835097227 */ /* 0x040fe200078e00ff */
[----:B-----5:R-:W-:Y:S01]  /*d6c0*/  IABS R2, R16 ;  /* 0x0000001000027213 */ /* 0x020fe20000000000 */
[----:B------:R-:W2:Y:S01]  /*d6d0*/  LDL.LU R48, [R1+0x13c] ;  /* 0x00013c0001307983 */ /* 0x000ea20000300800 */
[----:B------:R-:W-:Y:S01]  /*d6e0*/  ISETP.GT.U32.AND P6, PT, R0, R14, PT ;  /* 0x0000000e0000720c */ /* 0x000fe20003fc4070 */
[----:B------:R-:W-:-:S04]  /*d6f0*/  IMAD.HI.U32 R5, R53, R7, RZ ;  /* 0x0000000735057227 */ /* 0x000fc800078e00ff */
[----:B------:R-:W-:-:S04]  /*d700*/  IMAD.MOV R5, RZ, RZ, -R5 ;  /* 0x000000ffff057224 */ /* 0x000fc800078e0a05 */
[----:B------:R-:W-:-:S04]  /*d710*/  IMAD R7, R0, R5, R7 ;  /* 0x0000000500077224 */ /* 0x000fc800078e0207 */
[----:B------:R-:W-:Y:S01]  /*d720*/  @!P6 IMAD.IADD R14, R14, 0x1, -R0 ;  /* 0x000000010e0ee824 */ /* 0x000fe200078e0a00 */
[----:B------:R-:W-:Y:S01]  /*d730*/  ISETP.GT.U32.AND P6, PT, R0, R7, PT ;  /* 0x000000070000720c */ /* 0x000fe20003fc4070 */
[----:B------:R-:W-:-:S04]  /*d740*/  IMAD.MOV R9, RZ, RZ, -R9 ;  /* 0x000000ffff097224 */ /* 0x000fc800078e0a09 */
[----:B------:R-:W-:-:S08]  /*d750*/  IMAD R8, R0, R9, R8 ;  /* 0x0000000900087224 */ /* 0x000fd000078e0208 */
[----:B------:R-:W-:Y:S01]  /*d760*/  @!P6 IMAD.IADD R7, R7, 0x1, -R0 ;  /* 0x000000010707e824 */ /* 0x000fe200078e0a00 */
[----:B---3--:R-:W-:-:S04]  /*d770*/  IABS R11, R15 ;  /* 0x0000000f000b7213 */ /* 0x008fc80000000000 */
[----:B------:R-:W-:Y:S02]  /*d780*/  ISETP.GT.U32.AND P6, PT, R0, R7, PT ;  /* 0x000000070000720c */ /* 0x000fe40003fc4070 */
[----:B0-----:R-:W-:Y:S01]  /*d790*/  IABS R10, R47 ;  /* 0x0000002f000a7213 */ /* 0x001fe20000000000 */
[----:B------:R-:W-:Y:S01]  /*d7a0*/  IMAD.HI.U32 R6, R53, R11, RZ ;  /* 0x0000000b35067227 */ /* 0x000fe200078e00ff */
[----:B------:R-:W-:-:S03]  /*d7b0*/  ISETP.GE.AND P5, PT, R16, RZ, PT ;  /* 0x000000ff1000720c */ /* 0x000fc60003fa6270 */
[----:B------:R-:W-:Y:S01]  /*d7c0*/  IMAD.HI.U32 R5, R53, R10, RZ ;  /* 0x0000000a35057227 */ /* 0x000fe200078e00ff */
[----:B------:R-:W-:-:S03]  /*d7d0*/  ISETP.GT.U32.AND P0, PT, R0, R8, PT ;  /* 0x000000080000720c */ /* 0x000fc60003f04070 */
[----:B------:R-:W-:-:S04]  /*d7e0*/  IMAD.HI.U32 R4, R53, R2, RZ ;  /* 0x0000000235047227 */ /* 0x000fc800078e00ff */
[----:B------:R-:W-:Y:S02]  /*d7f0*/  IMAD.MOV.U32 R16, RZ, RZ, R14 ;  /* 0x000000ffff107224 */ /* 0x000fe400078e000e */
[----:B------:R-:W-:Y:S02]  /*d800*/  IMAD.MOV R6, RZ, RZ, -R6 ;  /* 0x000000ffff067224 */ /* 0x000fe400078e0a06 */
[----:B------:R-:W-:Y:S02]  /*d810*/  IMAD.MOV R5, RZ, RZ, -R5 ;  /* 0x000000ffff057224 */ /* 0x000fe400078e0a05 */
[----:B------:R-:W-:Y:S02]  /*d820*/  IMAD.MOV R4, RZ, RZ, -R4 ;  /* 0x000000ffff047224 */ /* 0x000fe400078e0a04 */
[----:B------:R-:W-:Y:S02]  /*d830*/  @!P2 IMAD.MOV R16, RZ, RZ, -R16 ;  /* 0x000000ffff10a224 */ /* 0x000fe400078e0a10 */
[----:B------:R-:W-:-:S02]  /*d840*/  IMAD R11, R0, R6, R11 ;  /* 0x00000006000b7224 */ /* 0x000fc400078e020b */
[C---:B------:R-:W-:Y:S02]  /*d850*/  IMAD R10, R0.reuse, R5, R10 ;  /* 0x00000005000a7224 */ /* 0x040fe400078e020a */
[C---:B------:R-:W-:Y:S01]  /*d860*/  IMAD R2, R0.reuse, R4, R2 ;  /* 0x0000000400027224 */ /* 0x040fe200078e0202 */
[----:B------:R0:W-:Y:S01]  /*d870*/  STL [R1+0xd8], R16 ;  /* 0x0000d81001007387 */ /* 0x0001e20000100800 */
[--C-:B------:R-:W-:Y:S01]  /*d880*/  @!P6 IMAD.IADD R7, R7, 0x1, -R0.reuse ;  /* 0x000000010707e824 */ /* 0x100fe200078e0a00 */
[----:B------:R-:W-:Y:S02]  /*d890*/  ISETP.GT.U32.AND P6, PT, R0, R11, PT ;  /* 0x0000000b0000720c */ /* 0x000fe40003fc4070 */
[----:B------:R-:W-:Y:S01]  /*d8a0*/  IABS R5, R50 ;  /* 0x0000003200057213 */ /* 0x000fe20000000000 */
[----:B------:R-:W-:Y:S01]  /*d8b0*/  @!P0 IMAD.IADD R8, R8, 0x1, -R0 ;  /* 0x0000000108088824 */ /* 0x000fe200078e0a00 */
[----:B------:R-:W-:Y:S01]  /*d8c0*/  ISETP.GT.U32.AND P2, PT, R0, R2, PT ;  /* 0x000000020000720c */ /* 0x000fe20003f44070 */
[----:B------:R-:W3:Y:S02]  /*d8d0*/  LDL.LU R49, [R1+0x140] ;  /* 0x0001400001317983 */ /* 0x000ee40000300800 */
[----:B0-----:R-:W-:-:S04]  /*d8e0*/  IMAD.HI.U32 R16, R53, R5, RZ ;  /* 0x0000000535107227 */ /* 0x001fc800078e00ff */
[----:B------:R-:W-:Y:S01]  /*d8f0*/  IMAD.MOV R16, RZ, RZ, -R16 ;  /* 0x000000ffff107224 */ /* 0x000fe200078e0a10 */
[----:B------:R-:W-:-:S03]  /*d900*/  ISETP.GT.U32.AND P0, PT, R0, R8, PT ;  /* 0x000000080000720c */ /* 0x000fc60003f04070 */
[----:B------:R-:W-:Y:S02]  /*d910*/  IMAD R5, R0, R16, R5 ;  /* 0x0000001000057224 */ /* 0x000fe400078e0205 */
[----:B------:R-:W-:-:S03]  /*d920*/  @!P6 IMAD.IADD R11, R11, 0x1, -R0 ;  /* 0x000000010b0be824 */ /* 0x000fc600078e0a00 */
[----:B------:R-:W-:Y:S01]  /*d930*/  ISETP.GT.U32.AND P6, PT, R0, R5, PT ;  /* 0x000000050000720c */ /* 0x000fe20003fc4070 */
[----:B------:R-:W-:Y:S02]  /*d940*/  @!P2 IMAD.IADD R2, R2, 0x1, -R0 ;  /* 0x000000010202a824 */ /* 0x000fe400078e0a00 */
[----:B------:R-:W-:-:S03]  /*d950*/  IMAD.HI.U32 R12, R53, R13, RZ ;  /* 0x0000000d350c7227 */ /* 0x000fc600078e00ff */
[----:B------:R-:W-:Y:S01]  /*d960*/  ISETP.GT.U32.AND P2, PT, R0, R2, PT ;  /* 0x000000020000720c */ /* 0x000fe20003f44070 */
[----:B------:R-:W-:Y:S02]  /*d970*/  IMAD.MOV R12, RZ, RZ, -R12 ;  /* 0x000000ffff0c7224 */ /* 0x000fe400078e0a0c */
[----:B------:R-:W-:Y:S01]  /*d980*/  @!P0 IMAD.IADD R8, R8, 0x1, -R0 ;  /* 0x0000000108088824 */ /* 0x000fe200078e0a00 */
[----:B------:R-:W-:Y:S01]  /*d990*/  ISETP.GE.AND P3, PT, R51, RZ, PT ;  /* 0x000000ff3300720c */ /* 0x000fe20003f66270 */
[C---:B------:R-:W-:Y:S01]  /*d9a0*/  IMAD R13, R0.reuse, R12, R13 ;  /* 0x0000000c000d7224 */ /* 0x040fe200078e020d */
[----:B------:R-:W-:Y:S01]  /*d9b0*/  IABS R9, R52 ;  /* 0x0000003400097213 */ /* 0x000fe20000000000 */
[----:B------:R-:W-:Y:S01]  /*d9c0*/  IMAD.MOV.U32 R14, RZ, RZ, R8 ;  /* 0x000000ffff0e7224 */ /* 0x000fe200078e0008 */
[----:B------:R-:W5:Y:S01]  /*d9d0*/  LDL.LU R51, [R1+0x144] ;  /* 0x0001440001337983 */ /* 0x000f620000300800 */
[----:B------:R-:W-:Y:S02]  /*d9e0*/  @!P6 IMAD.IADD R5, R5, 0x1, -R0 ;  /* 0x000000010505e824 */ /* 0x000fe400078e0a00 */
[----:B------:R-:W-:Y:S01]  /*d9f0*/  @!P1 IMAD.MOV R14, RZ, RZ, -R14 ;  /* 0x000000ffff0e9224 */ /* 0x000fe200078e0a0e */
[----:B------:R-:W-:-:S02]  /*da00*/  ISETP.GT.U32.AND P1, PT, R0, R13, PT ;  /* 0x0000000d0000720c */ /* 0x000fc40003f24070 */
[----:B------:R-:W-:Y:S01]  /*da10*/  ISETP.GT.U32.AND P6, PT, R0, R5, PT ;  /* 0x000000050000720c */ /* 0x000fe20003fc4070 */
[----:B------:R-:W-:Y:S01]  /*da20*/  @!P2 IMAD.IADD R2, R2, 0x1, -R0 ;  /* 0x000000010202a824 */ /* 0x000fe200078e0a00 */
[----:B------:R-:W-:Y:S01]  /*da30*/  ISETP.GT.U32.AND P2, PT, R0, R10, PT ;  /* 0x0000000a0000720c */ /* 0x000fe20003f44070 */
[----:B------:R-:W-:Y:S02]  /*da40*/  IMAD.MOV.U32 R55, RZ, RZ, R7 ;  /* 0x000000ffff377224 */ /* 0x000fe400078e0007 */
[----:B------:R-:W-:-:S04]  /*da50*/  IMAD.HI.U32 R4, R53, R9, RZ ;  /* 0x0000000935047227 */ /* 0x000fc800078e00ff */
[----:B------:R-:W-:Y:S02]  /*da60*/  @!P3 IMAD.MOV R55, RZ, RZ, -R55 ;  /* 0x000000ffff37b224 */ /* 0x000fe400078e0a37 */
[----:B------:R-:W-:Y:S02]  /*da70*/  IMAD.MOV R4, RZ, RZ, -R4 ;  /* 0x000000ffff047224 */ /* 0x000fe400078e0a04 */
[----:B------:R-:W-:Y:S01]  /*da80*/  @!P5 IMAD.MOV R2, RZ, RZ, -R2 ;  /* 0x000000ffff02d224 */ /* 0x000fe200078e0a02 */
[----:B------:R0:W-:Y:S01]  /*da90*/  STL [R1+0xd4], R14 ;  /* 0x0000d40e01007387 */ /* 0x0001e20000100800 */
[--C-:B------:R-:W-:Y:S02]  /*daa0*/  @!P1 IMAD.IADD R13, R13, 0x1, -R0.reuse ;  /* 0x000000010d0d9824 */ /* 0x100fe400078e0a00 */
[----:B------:R-:W-:Y:S01]  /*dab0*/  IMAD R9, R0, R4, R9 ;  /* 0x0000000400097224 */ /* 0x000fe200078e0209 */
[----:B------:R-:W-:Y:S01]  /*dac0*/  STL [R1+0xc8], R55 ;  /* 0x0000c83701007387 */ /* 0x000fe20000100800 */
[----:B------:R-:W-:Y:S01]  /*dad0*/  @!P6 IMAD.IADD R5, R5, 0x1, -R0 ;  /* 0x000000010505e824 */ /* 0x000fe200078e0a00 */
[----:B------:R-:W-:-:S02]  /*dae0*/  ISETP.GE.AND P6, PT, R52, RZ, PT ;  /* 0x000000ff3400720c */ /* 0x000fc40003fc6270 */
[----:B------:R5:W-:Y:S01]  /*daf0*/  STL [R1+0xc4], R2 ;  /* 0x0000c40201007387 */ /* 0x000be20000100800 */
[----:B------:R-:W-:Y:S01]  /*db00*/  @!P2 IMAD.IADD R10, R10, 0x1, -R0 ;  /* 0x000000010a0aa824 */ /* 0x000fe200078e0a00 */
[----:B------:R-:W-:Y:S02]  /*db10*/  ISETP.GE.AND P0, PT, R15, RZ, PT ;  /* 0x000000ff0f00720c */ /* 0x000fe40003f06270 */
[----:B------:R-:W5:Y:S01]  /*db20*/  LDL.LU R52, [R1+0x148] ;  /* 0x0001480001347983 */ /* 0x000f620000300800 */
[C---:B------:R-:W-:Y:S02]  /*db30*/  ISETP.GT.U32.AND P2, PT, R0.reuse, R13, PT ;  /* 0x0000000d0000720c */ /* 0x040fe40003f44070 */
[----:B------:R-:W-:-:S11]  /*db40*/  ISETP.GT.U32.AND P3, PT, R0, R11, PT ;  /* 0x0000000b0000720c */ /* 0x000fd60003f64070 */
[--C-:B------:R-:W-:Y:S02]  /*db50*/  @!P2 IMAD.IADD R13, R13, 0x1, -R0.reuse ;  /* 0x000000010d0da824 */ /* 0x100fe400078e0a00 */
[----:B------:R-:W-:Y:S01]  /*db60*/  @!P3 IMAD.IADD R11, R11, 0x1, -R0 ;  /* 0x000000010b0bb824 */ /* 0x000fe200078e0a00 */
[----:B----4-:R-:W-:Y:S02]  /*db70*/  IABS R6, R3 ;  /* 0x0000000300067213 */ /* 0x010fe40000000000 */
[----:B------:R-:W-:-:S03]  /*db80*/  IABS R4, R54 ;  /* 0x0000003600047213 */ /* 0x000fc60000000000 */
[----:B------:R-:W-:-:S04]  /*db90*/  IMAD.HI.U32 R15, R53, R6, RZ ;  /* 0x00000006350f7227 */ /* 0x000fc800078e00ff */
[----:B0-----:R-:W-:-:S04]  /*dba0*/  IMAD.HI.U32 R14, R53, R4, RZ ;  /* 0x00000004350e7227 */ /* 0x001fc800078e00ff */
[----:B------:R-:W-:Y:S02]  /*dbb0*/  IMAD.MOV R15, RZ, RZ, -R15 ;  /* 0x000000ffff0f7224 */ /* 0x000fe400078e0a0f */
[----:B------:R-:W-:Y:S02]  /*dbc0*/  IMAD.MOV R14, RZ, RZ, -R14 ;  /* 0x000000ffff0e7224 */ /* 0x000fe400078e0a0e */
[C---:B------:R-:W-:Y:S02]  /*dbd0*/  IMAD R6, R0.reuse, R15, R6 ;  /* 0x0000000f00067224 */ /* 0x040fe400078e0206 */
[----:B------:R-:W-:-:S03]  /*dbe0*/  IMAD R4, R0, R14, R4 ;  /* 0x0000000e00047224 */ /* 0x000fc600078e0204 */
[C---:B------:R-:W-:Y:S02]  /*dbf0*/  ISETP.GT.U32.AND P2, PT, R0.reuse, R6, PT ;  /* 0x000000060000720c */ /* 0x040fe40003f44070 */
[----:B------:R-:W-:-:S11]  /*dc00*/  ISETP.GT.U32.AND P3, PT, R0, R4, PT ;  /* 0x000000040000720c */ /* 0x000fd60003f64070 */
[--C-:B------:R-:W-:Y:S01]  /*dc10*/  @!P2 IMAD.IADD R6, R6, 0x1, -R0.reuse ;  /* 0x000000010606a824 */ /* 0x100fe200078e0a00 */
[----:B------:R-:W-:Y:S01]  /*dc20*/  ISETP.GE.AND P2, PT, R50, RZ, PT ;  /* 0x000000ff3200720c */ /* 0x000fe20003f46270 */
[----:B------:R-:W-:Y:S01]  /*dc30*/  @!P3 IMAD.IADD R4, R4, 0x1, -R0 ;  /* 0x000000010404b824 */ /* 0x000fe200078e0a00 */
[----:B------:R-:W4:Y:S01]  /*dc40*/  LDL.LU R50, [R1+0x14c] ;  /* 0x00014c0001327983 */ /* 0x000f220000300800 */
[----:B------:R-:W-:-:S03]  /*dc50*/  ISETP.GE.AND P3, PT, R3, RZ, PT ;  /* 0x000000ff0300720c */ /* 0x000fc60003f66270 */
[----:B------:R-:W4:Y:S01]  /*dc60*/  LDL.LU R3, [R1+0x150] ;  /* 0x0001500001037983 */ /* 0x000f220000300800 */
[----:B------:R-:W-:Y:S02]  /*dc70*/  ISETP.GT.U32.AND P1, PT, R0, R9, PT ;  /* 0x000000090000720c */ /* 0x000fe40003f24070 */
[----:B--2---:R-:W-:-:S05]  /*dc80*/  IABS R8, R48 ;  /* 0x0000003000087213 */ /* 0x004fca0000000000 */
[----:B------:R-:W-:-:S06]  /*dc90*/  IMAD.HI.U32 R12, R53, R8, RZ ;  /* 0x00000008350c7227 */ /* 0x000fcc00078e00ff */
[----:B------:R-:W-:-:S05]  /*dca0*/  @!P1 IMAD.IADD R9, R9, 0x1, -R0 ;  /* 0x0000000109099824 */ /* 0x000fca00078e0a00 */
[C---:B------:R-:W-:Y:S01]  /*dcb0*/  ISETP.GT.U32.AND P5, PT, R0.reuse, R9, PT ;  /* 0x000000090000720c */ /* 0x040fe20003fa4070 */
[----:B------:R-:W-:Y:S01]  /*dcc0*/  IMAD.MOV R12, RZ, RZ, -R12 ;  /* 0x000000ffff0c7224 */ /* 0x000fe200078e0a0c */
[----:B------:R-:W-:-:S03]  /*dcd0*/  ISETP.GT.U32.AND P1, PT, R0, R10, PT ;  /* 0x0000000a0000720c */ /* 0x000fc60003f24070 */
[----:B------:R-:W-:-:S08]  /*dce0*/  IMAD R8, R0, R12, R8 ;  /* 0x0000000c00087224 */ /* 0x000fd000078e0208 */
[--C-:B------:R-:W-:Y:S01]  /*dcf0*/  @!P5 IMAD.IADD R9, R9, 0x1, -R0.reuse ;  /* 0x000000010909d824 */ /* 0x100fe200078e0a00 */
[----:B------:R-:W-:Y:S01]  /*dd00*/  ISETP.GT.U32.AND P5, PT, R0, R8, PT ;  /* 0x000000080000720c */ /* 0x000fe20003fa4070 */
[----:B------:R-:W-:Y:S01]  /*dd10*/  @!P1 IMAD.IADD R10, R10, 0x1, -R0 ;  /* 0x000000010a0a9824 */ /* 0x000fe200078e0a00 */
[----:B------:R-:W-:Y:S01]  /*dd20*/  ISETP.GE.AND P1, PT, R47, RZ, PT ;  /* 0x000000ff2f00720c */ /* 0x000fe20003f26270 */
[----:B------:R-:W-:Y:S01]  /*dd30*/  @!P0 IMAD.MOV R11, RZ, RZ, -R11 ;  /* 0x000000ffff0b8224 */ /* 0x000fe200078e0a0b */
[----:B---3--:R-:W-:-:S09]  /*dd40*/  IABS R7, R49 ;  /* 0x0000003100077213 */ /* 0x008fd20000000000 */
[----:B------:R-:W-:Y:S02]  /*dd50*/  @!P5 IMAD.IADD R8, R8, 0x1, -R0 ;  /* 0x000000010808d824 */ /* 0x000fe400078e0a00 */
[----:B------:R-:W-:-:S03]  /*dd60*/  IMAD.HI.U32 R14, R53, R7, RZ ;  /* 0x00000007350e7227 */ /* 0x000fc600078e00ff */
[----:B------:R-:W-:Y:S01]  /*dd70*/  ISETP.GT.U32.AND P0, PT, R0, R8, PT ;  /* 0x000000080000720c */ /* 0x000fe20003f04070 */
[----:B------:R-:W-:-:S04]  /*dd80*/  IMAD.MOV R14, RZ, RZ, -R14 ;  /* 0x000000ffff0e7224 */ /* 0x000fc800078e0a0e */
[C---:B------:R-:W-:Y:S02]  /*dd90*/  IMAD R7, R0.reuse, R14, R7 ;  /* 0x0000000e00077224 */ /* 0x040fe400078e0207 */
[----:B------:R-:W-:Y:S02]  /*dda0*/  @!P4 IMAD.MOV R13, RZ, RZ, -R13 ;  /* 0x000000ffff0dc224 */ /* 0x000fe400078e0a0d */
[----:B------:R-:W-:Y:S01]  /*ddb0*/  @!P1 IMAD.MOV R10, RZ, RZ, -R10 ;  /* 0x000000ffff0a9224 */ /* 0x000fe200078e0a0a */
[----:B------:R-:W-:Y:S01]  /*ddc0*/  ISETP.GT.U32.AND P1, PT, R0, R7, PT ;  /* 0x000000070000720c */ /* 0x000fe20003f24070 */
[----:B------:R-:W-:Y:S01]  /*ddd0*/  @!P6 IMAD.MOV R9, RZ, RZ, -R9 ;  /* 0x000000ffff09e224 */ /* 0x000fe200078e0a09 */
[----:B------:R-:W-:Y:S01]  /*dde0*/  STL [R1+0xc0], R13 ;  /* 0x0000c00d01007387 */ /* 0x000fe20000100800 */
[----:B------:R-:W-:-:S03]  /*ddf0*/  @!P2 IMAD.MOV R5, RZ, RZ, -R5 ;  /* 0x000000ffff05a224 */ /* 0x000fc600078e0a05 */
[----:B------:R-:W-:Y:S01]  /*de00*/  STL [R1+0xbc], R11 ;  /* 0x0000bc0b01007387 */ /* 0x000fe20000100800 */
[----:B------:R-:W-:-:S03]  /*de10*/  @!P0 IMAD.IADD R8, R8, 0x1, -R0 ;  /* 0x0000000108088824 */ /* 0x000fc600078e0a00 */
[----:B------:R-:W-:Y:S01]  /*de20*/  STL [R1+0xb8], R10 ;  /* 0x0000b80a01007387 */ /* 0x000fe20000100800 */
[----:B-----5:R-:W-:Y:S02]  /*de30*/  IABS R2, R51 ;  /* 0x0000003300027213 */ /* 0x020fe40000000000 */
[----:B------:R-:W-:Y:S01]  /*de40*/  ISETP.GE.AND P0, PT, R51, RZ, PT ;  /* 0x000000ff3300720c */ /* 0x000fe20003f06270 */
[----:B------:R0:W-:Y:S01]  /*de50*/  STL [R1+0xb4], R9 ;  /* 0x0000b40901007387 */ /* 0x0001e20000100800 */
[----:B------:R-:W-:-:S03]  /*de60*/  ISETP.GE.AND P2, PT, R48, RZ, PT ;  /* 0x000000ff3000720c */ /* 0x000fc60003f46270 */
[----:B------:R4:W-:Y:S04]  /*de70*/  STL [R1+0xb0], R5 ;  /* 0x0000b00501007387 */ /* 0x0009e80000100800 */
[----:B------:R-:W2:Y:S01]  /*de80*/  LDL.LU R51, [R1+0x154] ;  /* 0x0001540001337983 */ /* 0x000ea20000300800 */
[----:B------:R-:W-:-:S03]  /*de90*/  @!P1 IMAD.IADD R7, R7, 0x1, -R0 ;  /* 0x0000000107079824 */ /* 0x000fc600078e0a00 */
[----:B------:R-:W3:Y:S01]  /*dea0*/  LDL.LU R48, [R1+0x158] ;  /* 0x0001580001307983 */ /* 0x000ee20000300800 */
[C---:B------:R-:W-:Y:S02]  /*deb0*/  ISETP.GT.U32.AND P4, PT, R0.reuse, R6, PT ;  /* 0x000000060000720c */ /* 0x040fe40003f84070 */
[----:B------:R-:W-:Y:S02]  /*dec0*/  ISETP.GT.U32.AND P5, PT, R0, R4, PT ;  /* 0x000000040000720c */ /* 0x000fe40003fa4070 */
[----:B0-----:R-:W-:Y:S02]  /*ded0*/  IABS R9, R52 ;  /* 0x0000003400097213 */ /* 0x001fe40000000000 */
[----:B------:R-:W-:Y:S02]  /*dee0*/  ISETP.GE.AND P1, PT, R52, RZ, PT ;  /* 0x000000ff3400720c */ /* 0x000fe40003f26270 */
[----:B------:R-:W5:Y:S01]  /*def0*/  LDL.LU R52, [R1+0x15c] ;  /* 0x00015c0001347983 */ /* 0x000f620000300800 */
[----:B------:R-:W-:-:S04]  /*df00*/  ISETP.GE.AND P6, PT, R54, RZ, PT ;  /* 0x000000ff3600720c */ /* 0x000fc80003fc6270 */
[--C-:B------:R-:W-:Y:S02]  /*df10*/  @!P4 IMAD.IADD R6, R6, 0x1, -R0.reuse ;  /* 0x000000010606c824 */ /* 0x100fe400078e0a00 */
[----:B------:R-:W-:Y:S02]  /*df20*/  @!P5 IMAD.IADD R4, R4, 0x1, -R0 ;  /* 0x000000010404d824 */ /* 0x000fe400078e0a00 */
[----:B------:R-:W-:-:S04]  /*df30*/  IMAD.MOV.U32 R10, RZ, RZ, R6 ;  /* 0x000000ffff0a7224 */ /* 0x000fc800078e0006 */
[----:B------:R-:W-:Y:S02]  /*df40*/  @!P3 IMAD.MOV R10, RZ, RZ, -R10 ;  /* 0x000000ffff0ab224 */ /* 0x000fe400078e0a0a */
[----:B------:R-:W-:-:S03]  /*df50*/  @!P6 IMAD.MOV R4, RZ, RZ, -R4 ;  /* 0x000000ffff04e224 */ /* 0x000fc600078e0a04 */
[----:B------:R-:W-:Y:S01]  /*df60*/  STL [R1+0xac], R10 ;  /* 0x0000ac0a01007387 */ /* 0x000fe20000100800 */
[----:B------:R-:W-:-:S03]  /*df70*/  @!P2 IMAD.MOV R8, RZ, RZ, -R8 ;  /* 0x000000ffff08a224 */ /* 0x000fc600078e0a08 */
[----:B------:R0:W-:Y:S01]  /*df80*/  STL [R1+0xa8], R4 ;  /* 0x0000a80401007387 */ /* 0x0001e20000100800 */
[----:B----4-:R-:W-:Y:S02]  /*df90*/  IABS R5, R3 ;  /* 0x0000000300057213 */ /* 0x010fe40000000000 */
[----:B------:R-:W-:Y:S02]  /*dfa0*/  ISETP.GE.AND P2, PT, R3, RZ, PT ;  /* 0x000000ff0300720c */ /* 0x000fe40003f46270 */
[----:B------:R-:W4:Y:S01]  /*dfb0*/  LDL.LU R3, [R1+0x160] ;  /* 0x0001600001037983 */ /* 0x000f220000300800 */
[----:B------:R-:W-:Y:S01]  /*dfc0*/  IMAD.HI.U32 R12, R53, R2, RZ ;  /* 0x00000002350c7227 */ /* 0x000fe200078e00ff */
[----:B------:R-:W-:-:S03]  /*dfd0*/  ISETP.GT.U32.AND P3, PT, R0, R7, PT ;  /* 0x000000070000720c */ /* 0x000fc60003f64070 */
[----:B------:R-:W-:-:S04]  /*dfe0*/  IMAD.HI.U32 R6, R53, R9, RZ ;  /* 0x0000000935067227 */ /* 0x000fc800078e00ff */
[----:B------:R-:W-:Y:S02]  /*dff0*/  IMAD.MOV R12, RZ, RZ, -R12 ;  /* 0x000000ffff0c7224 */ /* 0x000fe400078e0a0c */
[----:B------:R-:W-:Y:S02]  /*e000*/  IMAD.MOV R6, RZ, RZ, -R6 ;  /* 0x000000ffff067224 */ /* 0x000fe400078e0a06 */
[C---:B------:R-:W-:Y:S01]  /*e010*/  IMAD R2, R0.reuse, R12, R2 ;  /* 0x0000000c00027224 */ /* 0x040fe200078e0202 */
[----:B------:R-:W-:Y:S01]  /*e020*/  IABS R12, R50 ;  /* 0x00000032000c7213 */ /* 0x000fe20000000000 */
[----:B------:R-:W-:-:S03]  /*e030*/  IMAD R9, R0, R6, R9 ;  /* 0x0000000600097224 */ /* 0x000fc600078e0209 */
[C---:B------:R-:W-:Y:S01]  /*e040*/  ISETP.GT.U32.AND P4, PT, R0.reuse, R2, PT ;  /* 0x000000020000720c */ /* 0x040fe20003f84070 */
[----:B------:R-:W-:Y:S01]  /*e050*/  @!P3 IMAD.IADD R7, R7, 0x1, -R0 ;  /* 0x000000010707b824 */ /* 0x000fe200078e0a00 */
[C---:B------:R-:W-:Y:S01]  /*e060*/  ISETP.GT.U32.AND P3, PT, R0.reuse, R9, PT ;  /* 0x000000090000720c */ /* 0x040fe20003f64070 */
[----:B0-----:R-:W-:Y:S01]  /*e070*/  IMAD.HI.U32 R4, R53, R12, RZ ;  /* 0x0000000c35047227 */ /* 0x001fe200078e00ff */
[----:B------:R-:W-:Y:S03]  /*e080*/  STL [R1+0xa4], R8 ;  /* 0x0000a40801007387 */ /* 0x000fe60000100800 */
[----:B------:R-:W-:Y:S01]  /*e090*/  IMAD.MOV R4, RZ, RZ, -R4 ;  /* 0x000000ffff047224 */ /* 0x000fe200078e0a04 */
[----:B------:R-:W4:Y:S01]  /*e0a0*/  LDL.LU R47, [R1+0x164] ;  /* 0x00016400012f7983 */ /* 0x000f220000300800 */
[----:B------:R-:W-:Y:S02]  /*e0b0*/  ISETP.GE.AND P5, PT, R49, RZ, PT ;  /* 0x000000ff3100720c */ /* 0x000fe40003fa6270 */
[----:B------:R-:W-:Y:S01]  /*e0c0*/  IMAD R12, R0, R4, R12 ;  /* 0x00000004000c7224 */ /* 0x000fe200078e020c */
[----:B------:R-:W4:Y:S01]  /*e0d0*/  LDL.LU R49, [R1+0x168] ;  /* 0x0001680001317983 */ /* 0x000f220000300800 */
[----:B------:R-:W-:-:S02]  /*e0e0*/  @!P4 IMAD.IADD R2, R2, 0x1, -R0 ;  /* 0x000000010202c824 */ /* 0x000fc400078e0a00 */
[----:B------:R-:W-:Y:S01]  /*e0f0*/  @!P3 IMAD.IADD R9, R9, 0x1, -R0 ;  /* 0x000000010909b824 */ /* 0x000fe200078e0a00 */
[C---:B------:R-:W-:Y:S02]  /*e100*/  ISETP.GT.U32.AND P3, PT, R0.reuse, R12, PT ;  /* 0x0000000c0000720c */ /* 0x040fe40003f64070 */
[----:B------:R-:W-:Y:S01]  /*e110*/  ISETP.GT.U32.AND P4, PT, R0, R2, PT ;  /* 0x000000020000720c */ /* 0x000fe20003f84070 */
[----:B------:R-:W-:-:S04]  /*e120*/  IMAD.HI.U32 R10, R53, R5, RZ ;  /* 0x00000005350a7227 */ /* 0x000fc800078e00ff */
[----:B------:R-:W-:Y:S02]  /*e130*/  IMAD.MOV R10, RZ, RZ, -R10 ;  /* 0x000000ffff0a7224 */ /* 0x000fe400078e0a0a */
[----:B------:R-:W-:Y:S01]  /*e140*/  @!P5 IMAD.MOV R7, RZ, RZ, -R7 ;  /* 0x000000ffff07d224 */ /* 0x000fe200078e0a07 */
[C---:B------:R-:W-:Y:S01]  /*e150*/  ISETP.GT.U32.AND P5, PT, R0.reuse, R9, PT ;  /* 0x000000090000720c */ /* 0x040fe20003fa4070 */
[----:B------:R-:W-:Y:S02]  /*e160*/  IMAD R5, R0, R10, R5 ;  /* 0x0000000a00057224 */ /* 0x000fe400078e0205 */
[--C-:B------:R-:W-:Y:S02]  /*e170*/  @!P3 IMAD.IADD R12, R12, 0x1, -R0.reuse ;  /* 0x000000010c0cb824 */ /* 0x100fe400078e0a00 */
[----:B------:R-:W-:Y:S01]  /*e180*/  @!P4 IMAD.IADD R2, R2, 0x1, -R0 ;  /* 0x000000010202c824 */ /* 0x000fe200078e0a00 */
[----:B------:R0:W-:Y:S02]  /*e190*/  STL [R1+0xa0], R7 ;  /* 0x0000a00701007387 */ /* 0x0001e40000100800 */
[----:B------:R-:W-:Y:S01]  /*e1a0*/  ISETP.GT.U32.AND P3, PT, R0, R12, PT ;  /* 0x0000000c0000720c */ /* 0x000fe20003f64070 */
[----:B0-----:R-:W-:-:S04]  /*e1b0*/  IMAD.MOV.U32 R7, RZ, RZ, R2 ;  /* 0x000000ffff077224 */ /* 0x001fc800078e0002 */
[----:B------:R-:W-:Y:S01]  /*e1c0*/  @!P5 IMAD.IADD R9, R9, 0x1, -R0 ;  /* 0x000000010909d824 */ /* 0x000fe200078e0a00 */
[----:B------:R-:W-:Y:S01]  /*e1d0*/  ISETP.GE.AND P6, PT, R50, RZ, PT ;  /* 0x000000ff3200720c */ /* 0x000fe20003fc6270 */
[----:B------:R-:W-:Y:S01]  /*e1e0*/  @!P0 IMAD.MOV R7, RZ, RZ, -R7 ;  /* 0x000000ffff078224 */ /* 0x000fe200078e0a07 */
[----:B------:R-:W4:Y:S01]  /*e1f0*/  LDL.LU R50, [R1+0x16c] ;  /* 0x00016c0001327983 */ /* 0x000f220000300800 */
[----:B------:R-:W-:Y:S01]  /*e200*/  IMAD.MOV.U32 R13, RZ, RZ, R9 ;  /* 0x000000ffff0d7224 */ /* 0x000fe200078e0009 */
[----:B---3--:R-:W-:-:S05]  /*e210*/  IABS R4, R48 ;  /* 0x0000003000047213 */ /* 0x008fca0000000000 */
[----:B------:R-:W-:-:S04]  /*e220*/  IMAD.HI.U32 R10, R53, R4, RZ ;  /* 0x00000004350a7227 */ /* 0x000fc800078e00ff */
[----:B------:R-:W-:-:S04]  /*e230*/  IMAD.MOV R10, RZ, RZ, -R10 ;  /* 0x000000ffff0a7224 */ /* 0x000fc800078e0a0a */
[----:B------:R-:W-:Y:S01]  /*e240*/  IMAD R4, R0, R10, R4 ;  /* 0x0000000a00047224 */ /* 0x000fe200078e0204 */
[----:B-----5:R-:W-:-:S05]  /*e250*/  IABS R6, R52 ;  /* 0x0000003400067213 */ /* 0x020fca0000000000 */
[----:B------:R-:W-:-:S04]  /*e260*/  IMAD.HI.U32 R2, R53, R6, RZ ;  /* 0x0000000635027227 */ /* 0x000fc800078e00ff */
[----:B------:R-:W-:-:S04]  /*e270*/  IMAD.MOV R10, RZ, RZ, -R2 ;  /* 0x000000ffff0a7224 */ /* 0x000fc800078e0a02 */
[----:B------:R-:W-:Y:S02]  /*e280*/  IMAD R6, R0, R10, R6 ;  /* 0x0000000a00067224 */ /* 0x000fe400078e0206 */
[----:B------:R-:W-:Y:S02]  /*e290*/  @!P1 IMAD.MOV R13, RZ, RZ, -R13 ;  /* 0x000000ffff0d9224 */ /* 0x000fe400078e0a0d */
[--C-:B------:R-:W-:Y:S01]  /*e2a0*/  @!P3 IMAD.IADD R12, R12, 0x1, -R0.reuse ;  /* 0x000000010c0cb824 */ /* 0x100fe200078e0a00 */
[----:B------:R-:W-:Y:S02]  /*e2b0*/  ISETP.GT.U32.AND P3, PT, R0, R6, PT ;  /* 0x000000060000720c */ /* 0x000fe40003f64070 */
[----:B--2---:R-:W-:Y:S02]  /*e2c0*/  ISETP.GE.AND P4, PT, R51, RZ, PT ;  /* 0x000000ff3300720c */ /* 0x004fe40003f86270 */
[----:B------:R-:W-:Y:S02]  /*e2d0*/  IABS R8, R51 ;  /* 0x0000003300087213 */ /* 0x000fe40000000000 */
[----:B------:R-:W2:Y:S04]  /*e2e0*/  LDL.LU R51, [R1+0x170] ;  /* 0x0001700001337983 */ /* 0x000ea80000300800 */
[----:B------:R-:W-:Y:S04]  /*e2f0*/  STL [R1+0x9c], R7 ;  /* 0x00009c0701007387 */ /* 0x000fe80000100800 */
[----:B------:R0:W-:Y:S01]  /*e300*/  STL [R1+0x98], R13 ;  /* 0x0000980d01007387 */ /* 0x0001e20000100800 */
[----:B------:R-:W-:-:S02]  /*e310*/  @!P3 IMAD.IADD R6, R6, 0x1, -R0 ;  /* 0x000000010606b824 */ /* 0x000fc400078e0a00 */
[----:B0-----:R-:W-:-:S04]  /*e320*/  IMAD.MOV.U32 R13, RZ, RZ, R12 ;  /* 0x000000ffff0d7224 */ /* 0x001fc800078e000c */
[----:B------:R-:W-:-:S05]  /*e330*/  @!P6 IMAD.MOV R13, RZ, RZ, -R13 ;  /* 0x000000ffff0de224 */ /* 0x000fca00078e0a0d */
[----:B------:R-:W-:Y:S01]  /*e340*/  STL [R1+0x94], R13 ;  /* 0x0000940d01007387 */ /* 0x000fe20000100800 */
[----:B----4-:R-:W-:Y:S02]  /*e350*/  IABS R7, R3 ;  /* 0x0000000300077213 */ /* 0x010fe40000000000 */
[----:B------:R-:W-:Y:S02]  /*e360*/  ISETP.GE.AND P3, PT, R3, RZ, PT ;  /* 0x000000ff0300720c */ /* 0x000fe40003f66270 */
[----:B------:R-:W3:Y:S01]  /*e370*/  LDL.LU R3, [R1+0x174] ;  /* 0x0001740001037983 */ /* 0x000ee20000300800 */
[----:B------:R-:W-:Y:S01]  /*e380*/  IMAD.HI.U32 R11, R53, R8, RZ ;  /* 0x00000008350b7227 */ /* 0x000fe200078e00ff */
[----:B------:R-:W-:-:S03]  /*e390*/  ISETP.GT.U32.AND P0, PT, R0, R5, PT ;  /* 0x000000050000720c */ /* 0x000fc60003f04070 */
[----:B------:R-:W-:-:S04]  /*e3a0*/  IMAD.MOV R11, RZ, RZ, -R11 ;  /* 0x000000ffff0b7224 */ /* 0x000fc800078e0a0b */
[C---:B------:R-:W-:Y:S01]  /*e3b0*/  IMAD R8, R0.reuse, R11, R8 ;  /* 0x0000000b00087224 */ /* 0x040fe200078e0208 */
[----:B------:R-:W-:-:S04]  /*e3c0*/  ISETP.GT.U32.AND P1, PT, R0, R4, PT ;  /* 0x000000040000720c */ /* 0x000fc80003f24070 */
[----:B------:R-:W-:Y:S01]  /*e3d0*/  ISETP.GT.U32.AND P5, PT, R0, R8, PT ;  /* 0x000000080000720c */ /* 0x000fe20003fa4070 */
[----:B------:R-:W-:-:S05]  /*e3e0*/  @!P0 IMAD.IADD R5, R5, 0x1, -R0 ;  /* 0x0000000105058824 */ /* 0x000fca00078e0a00 */
[----:B------:R-:W-:Y:S01]  /*e3f0*/  ISETP.GT.U32.AND P0, PT, R0, R5, PT ;  /* 0x000000050000720c */ /* 0x000fe20003f04070 */
[----:B------:R-:W-:Y:S02]  /*e400*/  IMAD.MOV.U32 R2, RZ, RZ, R7 ;  /* 0x000000ffff027224 */ /* 0x000fe400078e0007 */
[----:B------:R-:W-:-:S04]  /*e410*/  @!P1 IMAD.IADD R4, R4, 0x1, -R0 ;  /* 0x0000000104049824 */ /* 0x000fc800078e0a00 */
[----:B------:R-:W-:Y:S01]  /*e420*/  @!P5 IMAD.IADD R8, R8, 0x1, -R0 ;  /* 0x000000010808d824 */ /* 0x000fe200078e0a00 */
[----:B------:R-:W-:Y:S01]  /*e430*/  ISETP.GT.U32.AND P1, PT, R0, R4, PT ;  /* 0x000000040000720c */ /* 0x000fe20003f24070 */
[----:B------:R-:W-:-:S03]  /*e440*/  IMAD.HI.U32 R7, R53, R2, RZ ;  /* 0x0000000235077227 */ /* 0x000fc600078e00ff */
[----:B------:R-:W-:Y:S01]  /*e450*/  ISETP.GT.U32.AND P5, PT, R0, R8, PT ;  /* 0x000000080000720c */ /* 0x000fe20003fa4070 */
[----:B------:R-:W-:Y:S01]  /*e460*/  @!P0 IMAD.IADD R5, R5, 0x1, -R0 ;  /* 0x0000000105058824 */ /* 0x000fe200078e0a00 */
[----:B------:R-:W-:Y:S01]  /*e470*/  IABS R11, R47 ;  /* 0x0000002f000b7213 */ /* 0x000fe20000000000 */
[----:B------:R-:W-:Y:S01]  /*e480*/  IMAD.MOV R7, RZ, RZ, -R7 ;  /* 0x000000ffff077224 */ /* 0x000fe200078e0a07 */
[----:B------:R-:W-:Y:S01]  /*e490*/  IABS R9, R49 ;  /* 0x0000003100097213 */ /* 0x000fe20000000000 */
[----:B------:R-:W-:Y:S01]  /*e4a0*/  IMAD.MOV.U32 R12, RZ, RZ, R5 ;  /* 0x000000ffff0c7224 */ /* 0x000fe200078e0005 */
[----:B------:R-:W-:Y:S01]  /*e4b0*/  ISETP.GE.AND P6, PT, R48, RZ, PT ;  /* 0x000000ff3000720c */ /* 0x000fe20003fc6270 */
[----:B------:R-:W-:-:S04]  /*e4c0*/  IMAD.HI.U32 R10, R53, R11, RZ ;  /* 0x0000000b350a7227 */ /* 0x000fc800078e00ff */
[----:B------:R-:W-:Y:S02]  /*e4d0*/  IMAD R2, R0, R7, R2 ;  /* 0x0000000700027224 */ /* 0x000fe400078e0202 */
[----:B------:R-:W-:-:S04]  /*e4e0*/  IMAD.HI.U32 R7, R53, R9, RZ ;  /* 0x0000000935077227 */ /* 0x000fc800078e00ff */
[----:B------:R-:W-:Y:S02]  /*e4f0*/  @!P2 IMAD.MOV R12, RZ, RZ, -R12 ;  /* 0x000000ffff0ca224 */ /* 0x000fe400078e0a0c */
[----:B------:R-:W-:Y:S01]  /*e500*/  @!P5 IMAD.IADD R8, R8, 0x1, -R0 ;  /* 0x000000010808d824 */ /* 0x000fe200078e0a00 */
[----:B------:R-:W-:Y:S01]  /*e510*/  ISETP.GE.AND P5, PT, R52, RZ, PT ;  /* 0x000000ff3400720c */ /* 0x000fe20003fa6270 */
[----:B------:R-:W-:Y:S01]  /*e520*/  IMAD.MOV R10, RZ, RZ, -R10 ;  /* 0x000000ffff0a7224 */ /* 0x000fe200078e0a0a */
[----:B------:R-:W4:Y:S01]  /*e530*/  LDL.LU R52, [R1+0x178] ;  /* 0x0001780001347983 */ /* 0x000f220000300800 */
[----:B------:R-:W-:Y:S02]  /*e540*/  IMAD.MOV R7, RZ, RZ, -R7 ;  /* 0x000000ffff077224 */ /* 0x000fe400078e0a07 */
[----:B------:R-:W-:Y:S01]  /*e550*/  @!P1 IMAD.IADD R4, R4, 0x1, -R0 ;  /* 0x0000000104049824 */ /* 0x000fe200078e0a00 */
[----:B------:R-:W5:Y:S01]  /*e560*/  LDL.LU R54, [R1+0x17c] ;  /* 0x00017c0001367983 */ /* 0x000f620000300800 */
[----:B------:R-:W-:-:S03]  /*e570*/  IMAD R11, R0, R10, R11 ;  /* 0x0000000a000b7224 */ /* 0x000fc600078e020b */
[----:B------:R-:W-:Y:S01]  /*e580*/  STL [R1+0x90], R12 ;  /* 0x0000900c01007387 */ /* 0x000fe20000100800 */
[----:B------:R-:W-:-:S03]  /*e590*/  IMAD R9, R0, R7, R9 ;  /* 0x0000000700097224 */ /* 0x000fc600078e0209 */
[----:B------:R-:W5:Y:S01]  /*e5a0*/  LDL.LU R48, [R1+0x180] ;  /* 0x0001800001307983 */ /* 0x000f620000300800 */
[----:B------:R-:W-:Y:S01]  /*e5b0*/  IMAD.MOV.U32 R10, RZ, RZ, R4 ;  /* 0x000000ffff0a7224 */ /* 0x000fe200078e0004 */
[C---:B------:R-:W-:Y:S02]  /*e5c0*/  ISETP.GT.U32.AND P2, PT, R0.reuse, R6, PT ;  /* 0x000000060000720c */ /* 0x040fe40003f44070 */
[C---:B------:R-:W-:Y:S01]  /*e5d0*/  ISETP.GT.U32.AND P1, PT, R0.reuse, R11, PT ;  /* 0x0000000b0000720c */ /* 0x040fe20003f24070 */
[----:B------:R-:W-:Y:S01]  /*e5e0*/  @!P6 IMAD.MOV R10, RZ, RZ, -R10 ;  /* 0x000000ffff0ae224 */ /* 0x000fe200078e0a0a */
[C---:B------:R-:W-:Y:S02]  /*e5f0*/  ISETP.GT.U32.AND P6, PT, R0.reuse, R9, PT ;  /* 0x000000090000720c */ /* 0x040fe40003fc4070 */
[----:B------:R-:W-:Y:S01]  /*e600*/  ISETP.GT.U32.AND P0, PT, R0, R2, PT ;  /* 0x000000020000720c */ /* 0x000fe20003f04070 */
[----:B------:R-:W-:-:S06]  /*e610*/  @!P4 IMAD.MOV R8, RZ, RZ, -R8 ;  /* 0x000000ffff08c224 */ /* 0x000fcc00078e0a08 */
[--C-:B------:R-:W-:Y:S01]  /*e620*/  @!P2 IMAD.IADD R6, R6, 0x1, -R0.reuse ;  /* 0x000000010606a824 */ /* 0x100fe200078e0a00 */
[----:B------:R-:W-:Y:S01]  /*e630*/  STL [R1+0x8c], R8 ;  /* 0x00008c0801007387 */ /* 0x000fe20000100800 */
[--C-:B------:R-:W-:Y:S02]  /*e640*/  @!P1 IMAD.IADD R11, R11, 0x1, -R0.reuse ;  /* 0x000000010b0b9824 */ /* 0x100fe400078e0a00 */
[--C-:B------:R-:W-:Y:S01]  /*e650*/  @!P6 IMAD.IADD R9, R9, 0x1, -R0.reuse ;  /* 0x000000010909e824 */ /* 0x100fe200078e0a00 */
[----:B------:R0:W-:Y:S01]  /*e660*/  STL [R1+0x88], R10 ;  /* 0x0000880a01007387 */ /* 0x0001e20000100800 */
[----:B------:R-:W-:Y:S01]  /*e670*/  @!P0 IMAD.IADD R2, R2, 0x1, -R0 ;  /* 0x0000000102028824 */ /* 0x000fe200078e0a00 */
[----:B------:R-:W-:Y:S01]  /*e680*/  ISETP.GT.U32.AND P6, PT, R0, R11, PT ;  /* 0x0000000b0000720c */ /* 0x000fe20003fc4070 */
[----:B0-----:R-:W-:-:S03]  /*e690*/  IMAD.MOV.U32 R10, RZ, RZ, R6 ;  /* 0x000000ffff0a7224 */ /* 0x001fc600078e0006 */
[C---:B------:R-:W-:Y:S01]  /*e6a0*/  ISETP.GT.U32.AND P0, PT, R0.reuse, R2, PT ;  /* 0x000000020000720c */ /* 0x040fe20003f04070 */
[----:B------:R-:W-:Y:S01]  /*e6b0*/  @!P5 IMAD.MOV R10, RZ, RZ, -R10 ;  /* 0x000000ffff0ad224 */ /* 0x000fe200078e0a0a */
[----:B------:R-:W-:Y:S02]  /*e6c0*/  ISETP.GT.U32.AND P5, PT, R0, R9, PT ;  /* 0x000000090000720c */ /* 0x000fe40003fa4070 */
[----:B------:R-:W-:-:S05]  /*e6d0*/  ISETP.GE.AND P4, PT, R47, RZ, PT ;  /* 0x000000ff2f00720c */ /* 0x000fca0003f86270 */
[--C-:B------:R-:W-:Y:S01]  /*e6e0*/  @!P6 IMAD.IADD R11, R11, 0x1, -R0.reuse ;  /* 0x000000010b0be824 */ /* 0x100fe200078e0a00 */
[----:B------:R-:W-:Y:S01]  /*e6f0*/  ISETP.GE.AND P2, PT, R49, RZ, PT ;  /* 0x000000ff3100720c */ /* 0x000fe20003f46270 */
[----:B------:R-:W-:Y:S04]  /*e700*/  STL [R1+0x84], R10 ;  /* 0x0000840a01007387 */ /* 0x000fe80000100800 */
[----:B------:R-:W5:Y:S01]  /*e710*/  LDL.LU R49, [R1+0x184] ;  /* 0x0001840001317983 */ /* 0x000f620000300800 */
[--C-:B------:R-:W-:Y:S02]  /*e720*/  @!P0 IMAD.IADD R2, R2, 0x1, -R0.reuse ;  /* 0x0000000102028824 */ /* 0x100fe400078e0a00 */
[----:B------:R-:W-:Y:S01]  /*e730*/  @!P5 IMAD.IADD R9, R9, 0x1, -R0 ;  /* 0x000000010909d824 */ /* 0x000fe200078e0a00 */
[----:B--2---:R-:W-:-:S05]  /*e740*/  IABS R5, R51 ;  /* 0x0000003300057213 */ /* 0x004fca0000000000 */
[----:B------:R-:W-:-:S04]  /*e750*/  IMAD.HI.U32 R4, R53, R5, RZ ;  /* 0x0000000535047227 */ /* 0x000fc800078e00ff */
[----:B------:R-:W-:Y:S02]  /*e760*/  IMAD.MOV R6, RZ, RZ, -R4 ;  /* 0x000000ffff067224 */ /* 0x000fe400078e0a04 */
[----:B------:R-:W-:-:S05]  /*e770*/  @!P3 IMAD.MOV R2, RZ, RZ, -R2 ;  /* 0x000000ffff02b224 */ /* 0x000fca00078e0a02 */
[----:B------:R-:W-:Y:S01]  /*e780*/  STL [R1+0x80], R2 ;  /* 0x0000800201007387 */ /* 0x000fe20000100800 */
[----:B---3--:R-:W-:Y:S02]  /*e790*/  IABS R4, R3 ;  /* 0x0000000300047213 */ /* 0x008fe40000000000 */
[----:B------:R-:W-:Y:S01]  /*e7a0*/  ISETP.GE.AND P5, PT, R3, RZ, PT ;  /* 0x000000ff0300720c */ /* 0x000fe20003fa6270 */
[----:B------:R-:W-:-:S04]  /*e7b0*/  IMAD.MOV.U32 R3, RZ, RZ, R11 ;  /* 0x000000ffff037224 */ /* 0x000fc800078e000b */
[----:B------:R-:W-:-:S05]  /*e7c0*/  @!P4 IMAD.MOV R3, RZ, RZ, -R3 ;  /* 0x000000ffff03c224 */ /* 0x000fca00078e0a03 */
[----:B------:R0:W-:Y:S04]  /*e7d0*/  STL [R1+0x7c], R3 ;  /* 0x00007c0301007387 */ /* 0x0001e80000100800 */
[----:B0-----:R-:W2:Y:S01]  /*e7e0*/  LDL.LU R3, [R1+0x188] ;  /* 0x0001880001037983 */ /* 0x001ea20000300800 */
[----:B------:R-:W-:Y:S01]  /*e7f0*/  IABS R7, R50 ;  /* 0x0000003200077213 */ /* 0x000fe20000000000 */
[----:B------:R-:W-:-:S04]  /*e800*/  IMAD R5, R0, R6, R5 ;  /* 0x0000000600057224 */ /* 0x000fc800078e0205 */
[----:B------:R-:W-:Y:S01]  /*e810*/  IMAD.HI.U32 R8, R53, R7, RZ ;  /* 0x0000000735087227 */ /* 0x000fe200078e00ff */
[----:B------:R-:W-:-:S03]  /*e820*/  ISETP.GT.U32.AND P6, PT, R0, R5, PT ;  /* 0x000000050000720c */ /* 0x000fc60003fc4070 */
[----:B------:R-:W-:-:S04]  /*e830*/  IMAD.MOV R8, RZ, RZ, -R8 ;  /* 0x000000ffff087224 */ /* 0x000fc800078e0a08 */
[----:B------:R-:W-:Y:S02]  /*e840*/  IMAD R7, R0, R8, R7 ;  /* 0x0000000800077224 */ /* 0x000fe400078e0207 */
[----:B------:R-:W-:-:S03]  /*e850*/  IMAD.HI.U32 R6, R53, R4, RZ ;  /* 0x0000000435067227 */ /* 0x000fc600078e00ff */
[----:B------:R-:W-:Y:S01]  /*e860*/  ISETP.GT.U32.AND P3, PT, R0, R7, PT ;  /* 0x000000070000720c */ /* 0x000fe20003f64070 */
[----:B------:R-:W-:Y:S02]  /*e870*/  @!P6 IMAD.IADD R5, R5, 0x1, -R0 ;  /* 0x000000010505e824 */ /* 0x000fe400078e0a00 */
[----:B------:R-:W-:-:S03]  /*e880*/  IMAD.MOV R6, RZ, RZ, -R6 ;  /* 0x000000ffff067224 */ /* 0x000fc600078e0a06 */
[C---:B------:R-:W-:Y:S01]  /*e890*/  ISETP.GT.U32.AND P6, PT, R0.reuse, R5, PT ;  /* 0x000000050000720c */ /* 0x040fe20003fc4070 */
[----:B------:R-:W-:Y:S01]  /*e8a0*/  @!P2 IMAD.MOV R9, RZ, RZ, -R9 ;  /* 0x000000ffff09a224 */ /* 0x000fe200078e0a09 */
[----:B------:R-:W-:Y:S01]  /*e8b0*/  ISETP.GE.AND P1, PT, R51, RZ, PT ;  /* 0x000000ff3300720c */ /* 0x000fe20003f26270 */
[----:B------:R-:W-:Y:S01]  /*e8c0*/  IMAD R4, R0, R6, R4 ;  /* 0x0000000600047224 */ /* 0x000fe200078e0204 */
[----:B------:R-:W-:Y:S01]  /*e8d0*/  ISETP.GE.AND P0, PT, R50, RZ, PT ;  /* 0x000000ff3200720c */ /* 0x000fe20003f06270 */
[----:B------:R-:W3:Y:S02]  /*e8e0*/  LDL.LU R51, [R1+0x18c] ;  /* 0x00018c0001337983 */ /* 0x000ee40000300800 */
[----:B------:R-:W-:Y:S02]  /*e8f0*/  @!P3 IMAD.IADD R7, R7, 0x1, -R0 ;  /* 0x000000010707b824 */ /* 0x000fe400078e0a00 */
[----:B------:R-:W3:Y:S01]  /*e900*/  LDL.LU R50, [R1+0x190] ;  /* 0x0001900001327983 */ /* 0x000ee20000300800 */
[----:B----4-:R-:W-:-:S03]  /*e910*/  IABS R12, R52 ;  /* 0x00000034000c7213 */ /* 0x010fc60000000000 */
[----:B------:R0:W-:Y:S01]  /*e920*/  STL [R1+0x78], R9 ;  /* 0x0000780901007387 */ /* 0x0001e20000100800 */
[----:B-----5:R-:W-:Y:S02]  /*e930*/  IABS R2, R48 ;  /* 0x0000003000027213 */ /* 0x020fe40000000000 */
[----:B------:R-:W-:-:S03]  /*e940*/  ISETP.GT.U32.AND P3, PT, R0, R4, PT ;  /* 0x000000040000720c */ /* 0x000fc60003f64070 */
[----:B0-----:R-:W-:Y:S01]  /*e950*/  IMAD.HI.U32 R9, R53, R2, RZ ;  /* 0x0000000235097227 */ /* 0x001fe200078e00ff */
[----:B------:R-:W-:-:S03]  /*e960*/  ISETP.GT.U32.AND P4, PT, R0, R7, PT ;  /* 0x000000070000720c */ /* 0x000fc60003f84070 */
[----:B------:R-:W-:Y:S02]  /*e970*/  IMAD.MOV R9, RZ, RZ, -R9 ;  /* 0x000000ffff097224 */ /* 0x000fe400078e0a09 */
[----:B------:R-:W-:Y:S02]  /*e980*/  @!P6 IMAD.IADD R5, R5, 0x1, -R0 ;  /* 0x000000010505e824 */ /* 0x000fe400078e0a00 */
[----:B------:R-:W-:-:S04]  /*e990*/  IMAD.HI.U32 R6, R53, R12, RZ ;  /* 0x0000000c35067227 */ /* 0x000fc800078e00ff */
[C---:B------:R-:W-:Y:S02]  /*e9a0*/  IMAD R2, R0.reuse, R9, R2 ;  /* 0x0000000900027224 */ /* 0x040fe400078e0202 */
[----:B------:R-:W-:Y:S02]  /*e9b0*/  IMAD.MOV.U32 R11, RZ, RZ, R5 ;  /* 0x000000ffff0b7224 */ /* 0x000fe400078e0005 */
[----:B------:R-:W-:Y:S02]  /*e9c0*/  IMAD.MOV R6, RZ, RZ, -R6 ;  /* 0x000000ffff067224 */ /* 0x000fe400078e0a06 */
[----:B------:R-:W-:Y:S01]  /*e9d0*/  @!P1 IMAD.MOV R11, RZ, RZ, -R11 ;  /* 0x000000ffff0b9224 */ /* 0x000fe200078e0a0b */
[C---:B------:R-:W-:Y:S01]  /*e9e0*/  ISETP.GT.U32.AND P1, PT, R0.reuse, R2, PT ;  /* 0x000000020000720c */ /* 0x040fe20003f24070 */
[----:B------:R-:W-:Y:S02]  /*e9f0*/  IMAD R12, R0, R6, R12 ;  /* 0x00000006000c7224 */ /* 0x000fe400078e020c */
[--C-:B------:R-:W-:Y:S01]  /*ea00*/  @!P3 IMAD.IADD R4, R4, 0x1, -R0.reuse ;  /* 0x000000010404b824 */ /* 0x100fe200078e0a00 */
[----:B------:R-:W-:Y:S01]  /*ea10*/  ISETP.GE.AND P2, PT, R52, RZ, PT ;  /* 0x000000ff3400720c */ /* 0x000fe20003f46270 */
[----:B------:R-:W-:Y:S01]  /*ea20*/  @!P4 IMAD.IADD R7, R7, 0x1, -R0 ;  /* 0x000000010707c824 */ /* 0x000fe200078e0a00 */
[C---:B------:R-:W-:Y:S01]  /*ea30*/  ISETP.GT.U32.AND P4, PT, R0.reuse, R12, PT ;  /* 0x0000000c0000720c */ /* 0x040fe20003f84070 */
[----:B------:R-:W4:Y:S01]  /*ea40*/  LDL.LU R52, [R1+0x194] ;  /* 0x0001940001347983 */ /* 0x000f220000300800 */
[----:B------:R-:W-:Y:S01]  /*ea50*/  ISETP.GT.U32.AND P3, PT, R0, R4, PT ;  /* 0x000000040000720c */ /* 0x000fe20003f64070 */
[----:B------:R-:W-:Y:S01]  /*ea60*/  IMAD.MOV.U32 R13, RZ, RZ, R7 ;  /* 0x000000ffff0d7224 */ /* 0x000fe200078e0007 */
[----:B------:R-:W-:-:S03]  /*ea70*/  IABS R8, R54 ;  /* 0x0000003600087213 */ /* 0x000fc60000000000 */
[----:B------:R-:W-:Y:S02]  /*ea80*/  @!P0 IMAD.MOV R13, RZ, RZ, -R13 ;  /* 0x000000ffff0d8224 */ /* 0x000fe400078e0a0d */
[----:B------:R-:W-:Y:S02]  /*ea90*/  @!P1 IMAD.IADD R2, R2, 0x1, -R0 ;  /* 0x0000000102029824 */ /* 0x000fe400078e0a00 */
[----:B------:R-:W-:Y:S01]  /*eaa0*/  IMAD.HI.U32 R10, R53, R8, RZ ;  /* 0x00000008350a7227 */ /* 0x000fe200078e00ff */
[----:B------:R-:W-:Y:S02]  /*eab0*/  STL [R1+0x74], R13 ;  /* 0x0000740d01007387 */ /* 0x000fe40000100800 */
[----:B------:R-:W-:Y:S01]  /*eac0*/  ISETP.GT.U32.AND P1, PT, R0, R2, PT ;  /* 0x000000020000720c */ /* 0x000fe20003f24070 */
[----:B------:R-:W-:Y:S01]  /*ead0*/  IMAD.MOV R10, RZ, RZ, -R10 ;  /* 0x000000ffff0a7224 */ /* 0x000fe200078e0a0a */
[----:B------:R-:W-:Y:S01]  /*eae0*/  IABS R6, R49 ;  /* 0x0000003100067213 */ /* 0x000fe20000000000 */
[--C-:B------:R-:W-:Y:S01]  /*eaf0*/  @!P4 IMAD.IADD R12, R12, 0x1, -R0.reuse ;  /* 0x000000010c0cc824 */ /* 0x100fe200078e0a00 */
[----:B------:R-:W-:Y:S01]  /*eb00*/  STL [R1+0x70], R11 ;  /* 0x0000700b01007387 */ /* 0x000fe20000100800 */
[----:B------:R-:W-:Y:S01]  /*eb10*/  @!P3 IMAD.IADD R4, R4, 0x1, -R0 ;  /* 0x000000010404b824 */ /* 0x000fe200078e0a00 */
[----:B------:R-:W-:-:S02]  /*eb20*/  ISETP.GE.AND P4, PT, R49, RZ, PT ;  /* 0x000000ff3100720c */ /* 0x000fc40003f86270 */
[----:B------:R-:W5:Y:S01]  /*eb30*/  LDL.LU R49, [R1+0x198] ;  /* 0x0001980001317983 */ /* 0x000f620000300800 */
[----:B------:R-:W-:Y:S02]  /*eb40*/  IMAD R8, R0, R10, R8 ;  /* 0x0000000a00087224 */ /* 0x000fe400078e0208 */
[----:B------:R-:W-:Y:S02]  /*eb50*/  IMAD.MOV.U32 R10, RZ, RZ, R4 ;  /* 0x000000ffff0a7224 */ /* 0x000fe400078e0004 */
[----:B------:R-:W-:-:S04]  /*eb60*/  IMAD.HI.U32 R7, R53, R6, RZ ;  /* 0x0000000635077227 */ /* 0x000fc800078e00ff */
[----:B------:R-:W-:Y:S02]  /*eb70*/  @!P5 IMAD.MOV R10, RZ, RZ, -R10 ;  /* 0x000000ffff0ad224 */ /* 0x000fe400078e0a0a */
[----:B------:R-:W-:Y:S02]  /*eb80*/  IMAD.MOV R5, RZ, RZ, -R7 ;  /* 0x000000ffff057224 */ /* 0x000fe400078e0a07 */
[----:B------:R-:W-:Y:S01]  /*eb90*/  @!P1 IMAD.IADD R2, R2, 0x1, -R0 ;  /* 0x0000000102029824 */ /* 0x000fe200078e0a00 */
[----:B------:R3:W-:Y:S01]  /*eba0*/  STL [R1+0x6c], R10 ;  /* 0x00006c0a01007387 */ /* 0x0007e20000100800 */
[----:B--2---:R-:W-:Y:S02]  /*ebb0*/  IABS R7, R3 ;  /* 0x0000000300077213 */ /* 0x004fe40000000000 */
[----:B------:R-:W-:Y:S02]  /*ebc0*/  ISETP.GE.AND P1, PT, R3, RZ, PT ;  /* 0x000000ff0300720c */ /* 0x000fe40003f26270 */
[----:B------:R-:W2:Y:S01]  /*ebd0*/  LDL.LU R3, [R1+0x19c] ;  /* 0x00019c0001037983 */ /* 0x000ea20000300800 */
[C---:B------:R-:W-:Y:S01]  /*ebe0*/  ISETP.GT.U32.AND P6, PT, R0.reuse, R8, PT ;  /* 0x000000080000720c */ /* 0x040fe20003fc4070 */
[----:B------:R-:W-:-:S12]  /*ebf0*/  IMAD R6, R0, R5, R6 ;  /* 0x0000000500067224 */ /* 0x000fd800078e0206 */
[----:B------:R-:W-:Y:S01]  /*ec00*/  @!P6 IMAD.IADD R8, R8, 0x1, -R0 ;  /* 0x000000010808e824 */ /* 0x000fe200078e0a00 */
[----:B------:R-:W-:Y:S01]  /*ec10*/  ISETP.GT.U32.AND P6, PT, R0, R12, PT ;  /* 0x0000000c0000720c */ /* 0x000fe20003fc4070 */
[----:B------:R-:W-:-:S03]  /*ec20*/  IMAD.HI.U32 R9, R53, R7, RZ ;  /* 0x0000000735097227 */ /* 0x000fc600078e00ff */
[----:B------:R-:W-:Y:S01]  /*ec30*/  ISETP.GT.U32.AND P5, PT, R0, R8, PT ;  /* 0x000000080000720c */ /* 0x000fe20003fa4070 */
[----:B------:R-:W-:-:S08]  /*ec40*/  IMAD.MOV R9, RZ, RZ, -R9 ;  /* 0x000000ffff097224 */ /* 0x000fd000078e0a09 */
[--C-:B------:R-:W-:Y:S01]  /*ec50*/  @!P6 IMAD.IADD R12, R12, 0x1, -R0.reuse ;  /* 0x000000010c0ce824 */ /* 0x100fe200078e0a00 */
[C---:B------:R-:W-:Y:S02]  /*ec60*/  ISETP.GT.U32.AND P6, PT, R0.reuse, R6, PT ;  /* 0x000000060000720c */ /* 0x040fe40003fc4070 */
[----:B---3--:R-:W-:Y:S01]  /*ec70*/  IABS R10, R50 ;  /* 0x00000032000a7213 */ /* 0x008fe20000000000 */
[----:B------:R-:W-:Y:S01]  /*ec80*/  IMAD R7, R0, R9, R7 ;  /* 0x0000000900077224 */ /* 0x000fe200078e0207 */
[----:B------:R-:W-:Y:S01]  /*ec90*/  ISETP.GE.AND P3, PT, R48, RZ, PT ;  /* 0x000000ff3000720c */ /* 0x000fe20003f66270 */
[----:B------:R-:W-:Y:S02]  /*eca0*/  @!P5 IMAD.IADD R8, R8, 0x1, -R0 ;  /* 0x000000010808d824 */ /* 0x000fe400078e0a00 */
[----:B------:R-:W-:Y:S01]  /*ecb0*/  IMAD.HI.U32 R11, R53, R10, RZ ;  /* 0x0000000a350b7227 */ /* 0x000fe200078e00ff */
[----:B------:R-:W-:-:S03]  /*ecc0*/  ISETP.GT.U32.AND P5, PT, R0, R7, PT ;  /* 0x000000070000720c */ /* 0x000fc60003fa4070 */
[----:B------:R-:W-:Y:S02]  /*ecd0*/  IMAD.MOV R11, RZ, RZ, -R11 ;  /* 0x000000ffff0b7224 */ /* 0x000fe400078e0a0b */
[----:B------:R-:W-:Y:S01]  /*ece0*/  @!P6 IMAD.IADD R6, R6, 0x1, -R0 ;  /* 0x000000010606e824 */ /* 0x000fe200078e0a00 */
[----:B------:R-:W-:Y:S01]  /*ecf0*/  ISETP.GE.AND P0, PT, R54, RZ, PT ;  /* 0x000000ff3600720c */ /* 0x000fe20003f06270 */
[C---:B------:R-:W-:Y:S02]  /*ed00*/  IMAD R10, R0.reuse, R11, R10 ;  /* 0x0000000b000a7224 */ /* 0x040fe400078e020a */
[----:B------:R-:W-:Y:S01]  /*ed10*/  @!P2 IMAD.MOV R12, RZ, RZ, -R12 ;  /* 0x000000ffff0ca224 */ /* 0x000fe200078e0a0c */
[C---:B------:R-:W-:Y:S01]  /*ed20*/  ISETP.GT.U32.AND P2, PT, R0.reuse, R6, PT ;  /* 0x000000060000720c */ /* 0x040fe20003f44070 */
[----:B------:R-:W-:Y:S01]  /*ed30*/  IMAD.MOV.U32 R11, RZ, RZ, R2 ;  /* 0x000000ffff0b7224 */ /* 0x000fe200078e0002 */
[----:B------:R-:W-:Y:S01]  /*ed40*/  IABS R4, R51 ;  /* 0x0000003300047213 */ /* 0x000fe20000000000 */
[----:B------:R-:W-:Y:S01]  /*ed50*/  @!P5 IMAD.IADD R7, R7, 0x1, -R0 ;  /* 0x000000010707d824 */ /* 0x000fe200078e0a00 */
[----:B------:R-:W-:Y:S01]  /*ed60*/  ISETP.GE.AND P6, PT, R51, RZ, PT ;  /* 0x000000ff3300720c */ /* 0x000fe20003fc6270 */
[----:B------:R-:W-:Y:S01]  /*ed70*/  @!P3 IMAD.MOV R11, RZ, RZ, -R11 ;  /* 0x000000ffff0bb224 */ /* 0x000fe200078e0a0b */
[----:B------:R0:W-:Y:S01]  /*ed80*/  STL [R1+0x68], R12 ;  /* 0x0000680c01007387 */ /* 0x0001e20000100800 */
[----:B------:R-:W-:Y:S01]  /*ed90*/  ISETP.GT.U32.AND P3, PT, R0, R10, PT ;  /* 0x0000000a0000720c */ /* 0x000fe20003f64070 */
[----:B------:R-:W-:-:S02]  /*eda0*/  IMAD.HI.U32 R13, R53, R4, RZ ;  /* 0x00000004350d7227 */ /* 0x000fc400078e00ff */
[----:B------:R-:W3:Y:S01]  /*edb0*/  LDL.LU R51, [R1+0x1a0] ;  /* 0x0001a00001337983 */ /* 0x000ee20000300800 */
[----:B----4-:R-:W-:-:S05]  /*edc0*/  IABS R5, R52 ;  /* 0x0000003400057213 */ /* 0x010fca0000000000 */
[----:B------:R-:W-:-:S04]  /*edd0*/  IMAD.HI.U32 R9, R53, R5, RZ ;  /* 0x0000000535097227 */ /* 0x000fc800078e00ff */
[----:B------:R-:W-:Y:S02]  /*ede0*/  IMAD.MOV R9, RZ, RZ, -R9 ;  /* 0x000000ffff097224 */ /* 0x000fe400078e0a09 */
[----:B0-----:R-:W-:Y:S02]  /*edf0*/  IMAD.MOV.U32 R12, RZ, RZ, R8 ;  /* 0x000000ffff0c7224 */ /* 0x001fe400078e0008 */
[C---:B------:R-:W-:Y:S01]  /*ee00*/  IMAD R5, R0.reuse, R9, R5 ;  /* 0x0000000900057224 */ /* 0x040fe200078e0205 */
[----:B------:R-:W-:Y:S01]  /*ee10*/  ISETP.GT.U32.AND P5, PT, R0, R7, PT ;  /* 0x000000070000720c */ /* 0x000fe20003fa4070 */
[----:B------:R-:W-:Y:S02]  /*ee20*/  IMAD.MOV R13, RZ, RZ, -R13 ;  /* 0x000000ffff0d7224 */ /* 0x000fe400078e0a0d */
[----:B------:R-:W-:Y:S01]  /*ee30*/  @!P0 IMAD.MOV R12, RZ, RZ, -R12 ;  /* 0x000000ffff0c8224 */ /* 0x000fe200078e0a0c */
[----:B-----5:R-:W-:Y:S01]  /*ee40*/  IABS R9, R49 ;  /* 0x0000003100097213 */ /* 0x020fe20000000000 */
[----:B------:R-:W-:-:S03]  /*ee50*/  @!P2 IMAD.IADD R6, R6, 0x1, -R0 ;  /* 0x000000010606a824 */ /* 0x000fc600078e0a00 */
[----:B------:R-:W-:Y:S01]  /*ee60*/  STL [R1+0x64], R12 ;  /* 0x0000640c01007387 */ /* 0x000fe20000100800 */
[----:B------:R-:W-:Y:S02]  /*ee70*/  IMAD R4, R0, R13, R4 ;  /* 0x0000000d00047224 */ /* 0x000fe400078e0204 */
[----:B------:R-:W-:Y:S01]  /*ee80*/  IMAD.MOV.U32 R8, RZ, RZ, R9 ;  /* 0x000000ffff087224 */ /* 0x000fe200078e0009 */
[----:B------:R0:W-:Y:S01]  /*ee90*/  STL [R1+0x60], R11 ;  /* 0x0000600b01007387 */ /* 0x0001e20000100800 */
[----:B------:R-:W-:Y:S02]  /*eea0*/  @!P3 IMAD.IADD R10, R10, 0x1, -R0 ;  /* 0x000000010a0ab824 */ /* 0x000fe400078e0a00 */
[----:B------:R-:W-:Y:S01]  /*eeb0*/  IMAD.HI.U32 R2, R53, R8, RZ ;  /* 0x0000000835027227 */ /* 0x000fe200078e00ff */
[----:B------:R-:W-:-:S03]  /*eec0*/  ISETP.GT.U32.AND P0, PT, R0, R4, PT ;  /* 0x000000040000720c */ /* 0x000fc60003f04070 */
[----:B0-----:R-:W-:Y:S02]  /*eed0*/  IMAD.MOV.U32 R11, RZ, RZ, R6 ;  /* 0x000000ffff0b7224 */ /* 0x001fe400078e0006 */
[----:B------:R-:W-:Y:S02]  /*eee0*/  IMAD.MOV R2, RZ, RZ, -R2 ;  /* 0x000000ffff027224 */ /* 0x000fe400078e0a02 */
[----:B------:R-:W-:Y:S01]  /*eef0*/  @!P4 IMAD.MOV R11, RZ, RZ, -R11 ;  /* 0x000000ffff0bc224 */ /* 0x000fe200078e0a0b */
[C---:B------:R-:W-:Y:S01]  /*ef00*/  ISETP.GT.U32.AND P4, PT, R0.reuse, R10, PT ;  /* 0x0000000a0000720c */ /* 0x040fe20003f84070 */
[----:B------:R-:W-:Y:S02]  /*ef10*/  @!P5 IMAD.IADD R7, R7, 0x1, -R0 ;  /* 0x000000010707d824 */ /* 0x000fe400078e0a00 */
[----:B------:R-:W-:Y:S01]  /*ef20*/  IMAD R2, R0, R2, R8 ;  /* 0x0000000200027224 */ /* 0x000fe200078e0208 */
[----:B------:R-:W-:Y:S01]  /*ef30*/  ISETP.GE.AND P2, PT, R50, RZ, PT ;  /* 0x000000ff3200720c */ /* 0x000fe20003f46270 */
[--C-:B------:R-:W-:Y:S01]  /*ef40*/  @!P0 IMAD.IADD R4, R4, 0x1, -R0.reuse ;  /* 0x0000000104048824 */ /* 0x100fe200078e0a00 */
[----:B------:R-:W-:Y:S01]  /*ef50*/  ISETP.GE.AND P0, PT, R52, RZ, PT ;  /* 0x000000ff3400720c */ /* 0x000fe20003f06270 */
[----:B------:R-:W4:Y:S04]  /*ef60*/  LDL.LU R50, [R1+0x1a4] ;  /* 0x0001a40001327983 */ /* 0x000f280000300800 */
[----:B------:R-:W5:Y:S02]  /*ef70*/  LDL.LU R52, [R1+0x1a8] ;  /* 0x0001a80001347983 */ /* 0x000f640000300800 */
[----:B------:R-:W-:-:S02]  /*ef80*/  @!P4 IMAD.IADD R10, R10, 0x1, -R0 ;  /* 0x000000010a0ac824 */ /* 0x000fc400078e0a00 */
[----:B------:R0:W-:Y:S01]  /*ef90*/  STL [R1+0x5c], R11 ;  /* 0x00005c0b01007387 */ /* 0x0001e20000100800 */
[----:B--2---:R-:W-:-:S05]  /*efa0*/  IABS R9, R3 ;  /* 0x0000000300097213 */ /* 0x004fca0000000000 */
[----:B------:R-:W-:Y:S02]  /*efb0*/  IMAD.MOV.U32 R8, RZ, RZ, R9 ;  /* 0x000000ffff087224 */ /* 0x000fe400078e0009 */
[----:B------:R-:W-:-:S04]  /*efc0*/  IMAD.MOV.U32 R9, RZ, RZ, R7 ;  /* 0x000000ffff097224 */ /* 0x000fc800078e0007 */
[----:B------:R-:W-:Y:S01]  /*efd0*/  @!P1 IMAD.MOV R9, RZ, RZ, -R9 ;  /* 0x000000ffff099224 */ /* 0x000fe200078e0a09 */
[----:B------:R-:W-:-:S04]  /*efe0*/  ISETP.GE.AND P4, PT, R3, RZ, PT ;  /* 0x000000ff0300720c */ /* 0x000fc80003f86270 */
[----:B------:R4:W-:Y:S04]  /*eff0*/  STL [R1+0x58], R9 ;  /* 0x0000580901007387 */ /* 0x0009e80000100800 */
[----:B------:R-:W2:Y:S01]  /*f000*/  LDL.LU R3, [R1+0x1ac] ;  /* 0x0001ac0001037983 */ /* 0x000ea20000300800 */
[----:B------:R-:W-:Y:S01]  /*f010*/  ISETP.GT.U32.AND P5, PT, R0, R5, PT ;  /* 0x000000050000720c */ /* 0x000fe20003fa4070 */
[----:B------:R-:W-:-:S12]  /*f020*/  IMAD.HI.U32 R6, R53, R8, RZ ;  /* 0x0000000835067227 */ /* 0x000fd800078e00ff */
[----:B------:R-:W-:-:S05]  /*f030*/  @!P5 IMAD.IADD R5, R5, 0x1, -R0 ;  /* 0x000000010505d824 */ /* 0x000fca00078e0a00 */
[C---:B------:R-:W-:Y:S01]  /*f040*/  ISETP.GT.U32.AND P5, PT, R0.reuse, R5, PT ;  /* 0x000000050000720c */ /* 0x040fe20003fa4070 */
[----:B------:R-:W-:Y:S01]  /*f050*/  IMAD.MOV R6, RZ, RZ, -R6 ;  /* 0x000000ffff067224 */ /* 0x000fe200078e0a06 */
[----:B------:R-:W-:-:S03]  /*f060*/  ISETP.GT.U32.AND P1, PT, R0, R2, PT ;  /* 0x000000020000720c */ /* 0x000fc60003f24070 */
[C---:B------:R-:W-:Y:S01]  /*f070*/  IMAD R8, R0.reuse, R6, R8 ;  /* 0x0000000600087224 */ /* 0x040fe200078e0208 */
[----:B------:R-:W-:-:S07]  /*f080*/  ISETP.GT.U32.AND P3, PT, R0, R4, PT ;  /* 0x000000040000720c */ /* 0x000fce0003f64070 */
[----:B------:R-:W-:Y:S01]  /*f090*/  @!P5 IMAD.IADD R5, R5, 0x1, -R0 ;  /* 0x000000010505d824 */ /* 0x000fe200078e0a00 */
[----:B------:R-:W-:Y:S02]  /*f0a0*/  ISETP.GT.U32.AND P5, PT, R0, R8, PT ;  /* 0x000000080000720c */ /* 0x000fe40003fa4070 */
[----:B---3--:R-:W-:-:S05]  /*f0b0*/  IABS R7, R51 ;  /* 0x0000003300077213 */ /* 0x008fca0000000000 */
[----:B0-----:R-:W-:-:S04]  /*f0c0*/  IMAD.HI.U32 R11, R53, R7, RZ ;  /* 0x00000007350b7227 */ /* 0x001fc800078e00ff */
[----:B------:R-:W-:Y:S02]  /*f0d0*/  IMAD.MOV R11, RZ, RZ, -R11 ;  /* 0x000000ffff0b7224 */ /* 0x000fe400078e0a0b */
[--C-:B------:R-:W-:Y:S02]  /*f0e0*/  @!P1 IMAD.IADD R2, R2, 0x1, -R0.reuse ;  /* 0x0000000102029824 */ /* 0x100fe400078e0a00 */
[----:B------:R-:W-:Y:S02]  /*f0f0*/  IMAD R7, R0, R11, R7 ;  /* 0x0000000b00077224 */ /* 0x000fe400078e0207 */
[--C-:B------:R-:W-:Y:S02]  /*f100*/  @!P3 IMAD.IADD R4, R4, 0x1, -R0.reuse ;  /* 0x000000010404b824 */ /* 0x100fe400078e0a00 */
[----:B------:R-:W-:Y:S01]  /*f110*/  @!P5 IMAD.IADD R8, R8, 0x1, -R0 ;  /* 0x000000010808d824 */ /* 0x000fe200078e0a00 */
[C---:B------:R-:W-:Y:S01]  /*f120*/  ISETP.GT.U32.AND P5, PT, R0.reuse, R2, PT ;  /* 0x000000020000720c */ /* 0x040fe20003fa4070 */
[----:B------:R-:W-:Y:S01]  /*f130*/  @!P2 IMAD.MOV R10, RZ, RZ, -R10 ;  /* 0x000000ffff0aa224 */ /* 0x000fe200078e0a0a */
[----:B------:R-:W-:Y:S01]  /*f140*/  ISETP.GT.U32.AND P2, PT, R0, R7, PT ;  /* 0x000000070000720c */ /* 0x000fe20003f44070 */
[----:B------:R-:W-:Y:S01]  /*f150*/  IMAD.MOV.U32 R12, RZ, RZ, R4 ;  /* 0x000000ffff0c7224 */ /* 0x000fe200078e0004 */
[----:B------:R-:W-:-:S03]  /*f160*/  ISETP.GE.AND P3, PT, R49, RZ, PT ;  /* 0x000000ff3100720c */ /* 0x000fc60003f66270 */
[----:B------:R-:W-:Y:S01]  /*f170*/  @!P6 IMAD.MOV R12, RZ, RZ, -R12 ;  /* 0x000000ffff0ce224 */ /* 0x000fe200078e0a0c */
[----:B------:R-:W-:Y:S01]  /*f180*/  ISETP.GE.AND P1, PT, R51, RZ, PT ;  /* 0x000000ff3300720c */ /* 0x000fe20003f26270 */
[----:B------:R-:W-:Y:S01]  /*f190*/  @!P0 IMAD.MOV R5, RZ, RZ, -R5 ;  /* 0x000000ffff058224 */ /* 0x000fe200078e0a05 */
[----:B------:R-:W-:Y:S01]  /*f1a0*/  ISETP.GT.U32.AND P6, PT, R0, R8, PT ;  /* 0x000000080000720c */ /* 0x000fe20003fc4070 */
[----:B------:R-:W3:Y:S02]  /*f1b0*/  LDL.LU R51, [R1+0x1b0] ;  /* 0x0001b00001337983 */ /* 0x000ee40000300800 */
[--C-:B------:R-:W-:Y:S02]  /*f1c0*/  @!P5 IMAD.IADD R2, R2, 0x1, -R0.reuse ;  /* 0x000000010202d824 */ /* 0x100fe400078e0a00 */
[----:B------:R-:W-:Y:S01]  /*f1d0*/  STL [R1+0x54], R12 ;  /* 0x0000540c01007387 */ /* 0x000fe20000100800 */
[----:B------:R-:W-:-:S03]  /*f1e0*/  @!P2 IMAD.IADD R7, R7, 0x1, -R0 ;  /* 0x000000010707a824 */ /* 0x000fc600078e0a00 */
[----:B------:R-:W-:Y:S04]  /*f1f0*/  STL [R1+0x50], R10 ;  /* 0x0000500a01007387 */ /* 0x000fe80000100800 */
[----:B------:R-:W-:Y:S01]  /*f200*/  @!P6 IMAD.IADD R8, R8, 0x1, -R0 ;  /* 0x000000010808e824 */ /* 0x000fe200078e0a00 */
[----:B----4-:R-:W-:Y:S02]  /*f210*/  IABS R9, R50 ;  /* 0x0000003200097213 */ /* 0x010fe40000000000 */
[----:B------:R-:W-:Y:S02]  /*f220*/  ISETP.GE.AND P0, PT, R50, RZ, PT ;  /* 0x000000ff3200720c */ /* 0x000fe40003f06270 */
[----:B------:R-:W4:Y:S04]  /*f230*/  LDL.LU R50, [R1+0x1b4] ;  /* 0x0001b40001327983 */ /* 0x000f280000300800 */
[----:B------:R2:W-:Y:S01]  /*f240*/  STL [R1+0x4c], R5 ;  /* 0x00004c0501007387 */ /* 0x0005e20000100800 */
[----:B-----5:R-:W-:-:S02]  /*f250*/  IABS R6, R52 ;  /* 0x0000003400067213 */ /* 0x020fc40000000000 */
[----:B------:R-:W-:Y:S02]  /*f260*/  ISETP.GE.AND P6, PT, R52, RZ, PT ;  /* 0x000000ff3400720c */ /* 0x000fe40003fc6270 */
[----:B------:R-:W5:Y:S01]  /*f270*/  LDL.LU R52, [R1+0x1b8] ;  /* 0x0001b80001347983 */ /* 0x000f620000300800 */
[----:B--2---:R-:W-:Y:S02]  /*f280*/  IABS R5, R3 ;  /* 0x0000000300057213 */ /* 0x004fe40000000000 */
[----:B------:R-:W-:Y:S01]  /*f290*/  ISETP.GE.AND P2, PT, R3, RZ, PT ;  /* 0x000000ff0300720c */ /* 0x000fe20003f46270 */
[----:B------:R-:W-:-:S04]  /*f2a0*/  IMAD.MOV.U32 R3, RZ, RZ, R2 ;  /* 0x000000ffff037224 */ /* 0x000fc800078e0002 */
[----:B------:R-:W-:-:S05]  /*f2b0*/  @!P3 IMAD.MOV R3, RZ, RZ, -R3 ;  /* 0x000000ffff03b224 */ /* 0x000fca00078e0a03 */
[----:B------:R0:W-:Y:S02]  /*f2c0*/  STL [R1+0x48], R3 ;  /* 0x0000480301007387 */ /* 0x0001e40000100800 */
[----:B0-----:R-:W-:-:S04]  /*f2d0*/  IMAD.MOV.U32 R3, RZ, RZ, R8 ;  /* 0x000000ffff037224 */ /* 0x001fc800078e0008 */
[----:B------:R-:W-:-:S05]  /*f2e0*/  @!P4 IMAD.MOV R3, RZ, RZ, -R3 ;  /* 0x000000ffff03c224 */ /* 0x000fca00078e0a03 */
[----:B------:R0:W-:Y:S04]  /*f2f0*/  STL [R1+0x44], R3 ;  /* 0x0000440301007387 */ /* 0x0001e80000100800 */
[----:B0-----:R-:W2:Y:S01]  /*f300*/  LDL.LU R3, [R1+0x1bc] ;  /* 0x0001bc0001037983 */ /* 0x001ea20000300800 */
[----:B------:R-:W-:-:S04]  /*f310*/  IMAD.HI.U32 R4, R53, R9, RZ ;  /* 0x0000000935047227 */ /* 0x000fc800078e00ff */
[----:B------:R-:W-:-:S04]  /*f320*/  IMAD.MOV R4, RZ, RZ, -R4 ;  /* 0x000000ffff047224 */ /* 0x000fc800078e0a04 */
[----:B------:R-:W-:Y:S02]  /*f330*/  IMAD R9, R0, R4, R9 ;  /* 0x0000000400097224 */ /* 0x000fe400078e0209 */
[----:B------:R-:W-:-:S04]  /*f340*/  IMAD.HI.U32 R4, R53, R6, RZ ;  /* 0x0000000635047227 */ /* 0x000fc800078e00ff */
[----:B------:R-:W-:Y:S01]  /*f350*/  IMAD.MOV R4, RZ, RZ, -R4 ;  /* 0x000000ffff047224 */ /* 0x000fe200078e0a04 */
[----:B------:R-:W-:-:S03]  /*f360*/  ISETP.GT.U32.AND P5, PT, R0, R9, PT ;  /* 0x000000090000720c */ /* 0x000fc60003fa4070 */
[----:B------:R-:W-:-:S05]  /*f370*/  IMAD R6, R0, R4, R6 ;  /* 0x0000000400067224 */ /* 0x000fca00078e0206 */
[----:B------:R-:W-:-:S05]  /*f380*/  ISETP.GT.U32.AND P4, PT, R0, R6, PT ;  /* 0x000000060000720c */ /* 0x000fca0003f84070 */
[----:B------:R-:W-:Y:S01]  /*f390*/  @!P5 IMAD.IADD R9, R9, 0x1, -R0 ;  /* 0x000000010909d824 */ /* 0x000fe200078e0a00 */
[----:B------:R-:W-:-:S04]  /*f3a0*/  ISETP.GT.U32.AND P5, PT, R0, R7, PT ;  /* 0x000000070000720c */ /* 0x000fc80003fa4070 */
[----:B------:R-:W-:-:S03]  /*f3b0*/  ISETP.GT.U32.AND P3, PT, R0, R9, PT ;  /* 0x000000090000720c */ /* 0x000fc60003f64070 */
[----:B------:R-:W-:-:S05]  /*f3c0*/  @!P4 IMAD.IADD R6, R6, 0x1, -R0 ;  /* 0x000000010606c824 */ /* 0x000fca00078e0a00 */
[----:B------:R-:W-:Y:S01]  /*f3d0*/  ISETP.GT.U32.AND P4, PT, R0, R6, PT ;  /* 0x000000060000720c */ /* 0x000fe20003f84070 */
[----:B------:R-:W-:-:S04]  /*f3e0*/  @!P5 IMAD.IADD R7, R7, 0x1, -R0 ;  /* 0x000000010707d824 */ /* 0x000fc800078e0a00 */
[----:B------:R-:W-:Y:S02]  /*f3f0*/  IMAD.MOV.U32 R10, RZ, RZ, R7 ;  /* 0x000000ffff0a7224 */ /* 0x000fe400078e0007 */
[----:B------:R-:W-:Y:S02]  /*f400*/  @!P3 IMAD.IADD R9, R9, 0x1, -R0 ;  /* 0x000000010909b824 */ /* 0x000fe400078e0a00 */
[----:B------:R-:W-:Y:S02]  /*f410*/  @!P1 IMAD.MOV R10, RZ, RZ, -R10 ;  /* 0x000000ffff0a9224 */ /* 0x000fe400078e0a0a */
[----:B------:R-:W-:Y:S01]  /*f420*/  @!P0 IMAD.MOV R9, RZ, RZ, -R9 ;  /* 0x000000ffff098224 */ /* 0x000fe200078e0a09 */
[----:B---3--:R-:W-:Y:S01]  /*f430*/  IABS R2, R51 ;  /* 0x0000003300027213 */ /* 0x008fe20000000000 */
[----:B------:R-:W-:Y:S01]  /*f440*/  @!P4 IMAD.IADD R6, R6, 0x1, -R0 ;  /* 0x000000010606c824 */ /* 0x000fe200078e0a00 */
[----:B------:R-:W-:Y:S02]  /*f450*/  ISETP.GE.AND P3, PT, R51, RZ, PT ;  /* 0x000000ff3300720c */ /* 0x000fe40003f66270 */
[----:B------:R-:W3:Y:S01]  /*f460*/  LDL.LU R51, [R1+0x1c0] ;  /* 0x0001c00001337983 */ /* 0x000ee20000300800 */
[----:B------:R-:W-:-:S03]  /*f470*/  @!P6 IMAD.MOV R6, RZ, RZ, -R6 ;  /* 0x000000ffff06e224 */ /* 0x000fc600078e0a06 */
[----:B------:R-:W-:Y:S04]  /*f480*/  STL [R1+0x40], R10 ;  /* 0x0000400a01007387 */ /* 0x000fe80000100800 */
[----:B------:R0:W-:Y:S01]  /*f490*/  STL [R1+0x3c], R9 ;  /* 0x00003c0901007387 */ /* 0x0001e20000100800 */
[----:B-----5:R-:W-:Y:S02]  /*f4a0*/  IABS R16, R52 ;  /* 0x0000003400107213 */ /* 0x020fe40000000000 */
[----:B------:R-:W-:Y:S02]  /*f4b0*/  ISETP.GE.AND P4, PT, R52, RZ, PT ;  /* 0x000000ff3400720c */ /* 0x000fe40003f86270 */
[----:B------:R-:W5:Y:S01]  /*f4c0*/  LDL.LU R52, [R1+0x1c4] ;  /* 0x0001c40001347983 */ /* 0x000f620000300800 */
[----:B------:R-:W-:Y:S01]  /*f4d0*/  IMAD.HI.U32 R4, R53, R5, RZ ;  /* 0x0000000535047227 */ /* 0x000fe200078e00ff */
[----:B--2---:R-:W-:-:S02]  /*f4e0*/  IABS R15, R3 ;  /* 0x00000003000f7213 */ /* 0x004fc40000000000 */
[----:B------:R-:W-:Y:S02]  /*f4f0*/  ISETP.GE.AND P6, PT, R3, RZ, PT ;  /* 0x000000ff0300720c */ /* 0x000fe40003fc6270 */
[----:B------:R-:W2:Y:S01]  /*f500*/  LDL.LU R3, [R1+0x1c8] ;  /* 0x0001c80001037983 */ /* 0x000ea20000300800 */
[----:B------:R-:W-:-:S04]  /*f510*/  IMAD.MOV R4, RZ, RZ, -R4 ;  /* 0x000000ffff047224 */ /* 0x000fc800078e0a04 */
[----:B------:R-:W-:-:S05]  /*f520*/  IMAD R5, R0, R4, R5 ;  /* 0x0000000400057224 */ /* 0x000fca00078e0205 */
[----:B------:R-:W-:Y:S01]  /*f530*/  ISETP.GT.U32.AND P5, PT, R0, R5, PT ;  /* 0x000000050000720c */ /* 0x000fe20003fa4070 */
[----:B------:R-:W-:Y:S01]  /*f540*/  IMAD.HI.U32 R8, R53, R2, RZ ;  /* 0x0000000235087227 */ /* 0x000fe200078e00ff */
[----:B----4-:R-:W-:-:S03]  /*f550*/  IABS R4, R50 ;  /* 0x0000003200047213 */ /* 0x010fc60000000000 */
[----:B------:R-:W-:-:S08]  /*f560*/  IMAD.MOV R8, RZ, RZ, -R8 ;  /* 0x000000ffff087224 */ /* 0x000fd000078e0a08 */
[----:B------:R-:W-:Y:S02]  /*f570*/  @!P5 IMAD.IADD R5, R5, 0x1, -R0 ;  /* 0x000000010505d824 */ /* 0x000fe400078e0a00 */
[C---:B------:R-:W-:Y:S02]  /*f580*/  IMAD R2, R0.reuse, R8, R2 ;  /* 0x0000000800027224 */ /* 0x040fe400078e0202 */
[----:B------:R-:W-:Y:S01]  /*f590*/  IMAD.HI.U32 R8, R53, R4, RZ ;  /* 0x0000000435087227 */ /* 0x000fe200078e00ff */
[C---:B------:R-:W-:Y:S02]  /*f5a0*/  ISETP.GT.U32.AND P5, PT, R0.reuse, R5, PT ;  /* 0x000000050000720c */ /* 0x040fe40003fa4070 */
[----:B------:R-:W-:Y:S01]  /*f5b0*/  ISETP.GT.U32.AND P1, PT, R0, R2, PT ;  /* 0x000000020000720c */ /* 0x000fe20003f24070 */
[----:B------:R-:W-:-:S04]  /*f5c0*/  IMAD.MOV R8, RZ, RZ, -R8 ;  /* 0x000000ffff087224 */ /* 0x000fc800078e0a08 */
[----:B------:R-:W-:-:S06]  /*f5d0*/  IMAD R4, R0, R8, R4 ;  /* 0x0000000800047224 */ /* 0x000fcc00078e0204 */
[--C-:B------:R-:W-:Y:S01]  /*f5e0*/  @!P5 IMAD.IADD R5, R5, 0x1, -R0.reuse ;  /* 0x000000010505d824 */ /* 0x100fe200078e0a00 */
[----:B------:R-:W-:Y:S01]  /*f5f0*/  ISETP.GT.U32.AND P5, PT, R0, R4, PT ;  /* 0x000000040000720c */ /* 0x000fe20003fa4070 */
[----:B------:R-:W-:-:S05]  /*f600*/  @!P1 IMAD.IADD R2, R2, 0x1, -R0 ;  /* 0x0000000102029824 */ /* 0x000fca00078e0a00 */
[----:B------:R-:W-:-:S07]  /*f610*/  ISETP.GT.U32.AND P1, PT, R0, R2, PT ;  /* 0x000000020000720c */ /* 0x000fce0003f24070 */
[----:B------:R-:W-:Y:S01]  /*f620*/  @!P5 IMAD.IADD R4, R4, 0x1, -R0 ;  /* 0x000000010404d824 */ /* 0x000fe200078e0a00 */
[----:B------:R-:W-:-:S04]  /*f630*/  ISETP.GE.AND P0, PT, R50, RZ, PT ;  /* 0x000000ff3200720c */ /* 0x000fc80003f06270 */
[----:B------:R-:W-:Y:S01]  /*f640*/  ISETP.GT.U32.AND P5, PT, R0, R4, PT ;  /* 0x000000040000720c */ /* 0x000fe20003fa4070 */
[----:B------:R-:W-:Y:S01]  /*f650*/  @!P1 IMAD.IADD R2, R2, 0x1, -R0 ;  /* 0x0000000102029824 */ /* 0x000fe200078e0a00 */
[----:B------:R4:W-:Y:S01]  /*f660*/  STL [R1+0x38], R6 ;  /* 0x0000380601007387 */ /* 0x0009e20000100800 */
[----:B0-----:R-:W-:-:S03]  /*f670*/  IMAD.MOV.U32 R9, RZ, RZ, R5 ;  /* 0x000000ffff097224 */ /* 0x001fc600078e0005 */
[----:B------:R-:W5:Y:S01]  /*f680*/  LDL.LU R50, [R1+0x1cc] ;  /* 0x0001cc0001327983 */ /* 0x000f620000300800 */
[----:B------:R-:W-:Y:S02]  /*f690*/  @!P2 IMAD.MOV R9, RZ, RZ, -R9 ;  /* 0x000000ffff09a224 */ /* 0x000fe400078e0a09 */
[----:B----4-:R-:W-:-:S04]  /*f6a0*/  IMAD.MOV.U32 R6, RZ, RZ, R2 ;  /* 0x000000ffff067224 */ /* 0x010fc800078e0002 */
[----:B------:R-:W-:Y:S02]  /*f6b0*/  @!P5 IMAD.IADD R4, R4, 0x1, -R0 ;  /* 0x000000010404d824 */ /* 0x000fe400078e0a00 */
[----:B------:R-:W-:Y:S01]  /*f6c0*/  @!P3 IMAD.MOV R6, RZ, RZ, -R6 ;  /* 0x000000ffff06b224 */ /* 0x000fe200078e0a06 */
[----:B------:R-:W-:Y:S01]  /*f6d0*/  STL [R1+0x34], R9 ;  /* 0x0000340901007387 */ /* 0x000fe20000100800 */
[----:B------:R-:W-:-:S03]  /*f6e0*/  @!P0 IMAD.MOV R4, RZ, RZ, -R4 ;  /* 0x000000ffff048224 */ /* 0x000fc600078e0a04 */
[----:B------:R-:W-:Y:S01]  /*f6f0*/  STL [R1+0x30], R6 ;  /* 0x0000300601007387 */ /* 0x000fe20000100800 */
[----:B--2---:R-:W-:Y:S02]  /*f700*/  ISETP.GE.AND P0, PT, R3, RZ, PT ;  /* 0x000000ff0300720c */ /* 0x004fe40003f06270 */
[----:B------:R-:W-:Y:S02]  /*f710*/  IABS R12, R3 ;  /* 0x00000003000c7213 */ /* 0x000fe40000000000 */
[----:B------:R-:W2:Y:S01]  /*f720*/  LDL.LU R3, [R1+0x1d0] ;  /* 0x0001d00001037983 */ /* 0x000ea20000300800 */
[----:B------:R-:W-:-:S04]  /*f730*/  IMAD.HI.U32 R7, R53, R16, RZ ;  /* 0x0000001035077227 */ /* 0x000fc800078e00ff */
[----:B------:R-:W-:-:S04]  /*f740*/  IMAD.HI.U32 R5, R53, R15, RZ ;  /* 0x0000000f35057227 */ /* 0x000fc800078e00ff */
[----:B------:R-:W-:Y:S02]  /*f750*/  IMAD.MOV R7, RZ, RZ, -R7 ;  /* 0x000000ffff077224 */ /* 0x000fe400078e0a07 */
[----:B------:R-:W-:Y:S02]  /*f760*/  IMAD.MOV R5, RZ, RZ, -R5 ;  /* 0x000000ffff057224 */ /* 0x000fe400078e0a05 */
[C---:B------:R-:W-:Y:S02]  /*f770*/  IMAD R16, R0.reuse, R7, R16 ;  /* 0x0000000700107224 */ /* 0x040fe400078e0210 */
[C---:B------:R-:W-:Y:S01]  /*f780*/  IMAD R15, R0.reuse, R5, R15 ;  /* 0x00000005000f7224 */ /* 0x040fe200078e020f */
[----:B---3--:R-:W-:Y:S01]  /*f790*/  IABS R14, R51 ;  /* 0x00000033000e7213 */ /* 0x008fe20000000000 */
[----:B------:R0:W-:Y:S01]  /*f7a0*/  STL [R1+0x2c], R4 ;  /* 0x00002c0401007387 */ /* 0x0001e20000100800 */
[----:B------:R-:W-:Y:S02]  /*f7b0*/  ISETP.GT.U32.AND P2, PT, R0, R16, PT ;  /* 0x000000100000720c */ /* 0x000fe40003f44070 */
[----:B------:R-:W-:-:S02]  /*f7c0*/  ISETP.GE.AND P1, PT, R51, RZ, PT ;  /* 0x000000ff3300720c */ /* 0x000fc40003f26270 */
[----:B------:R-:W-:Y:S01]  /*f7d0*/  ISETP.GT.U32.AND P5, PT, R0, R15, PT ;  /* 0x0000000f0000720c */ /* 0x000fe20003fa4070 */
[----:B------:R-:W3:Y:S08]  /*f7e0*/  LDL.LU R51, [R1+0x1d4] ;  /* 0x0001d40001337983 */ /* 0x000ef00000300800 */
[----:B------:R-:W-:-:S04]  /*f7f0*/  @!P2 IMAD.IADD R16, R16, 0x1, -R0 ;  /* 0x000000011010a824 */ /* 0x000fc800078e0a00 */
[----:B------:R-:W-:Y:S01]  /*f800*/  @!P5 IMAD.IADD R15, R15, 0x1, -R0 ;  /* 0x000000010f0fd824 */ /* 0x000fe200078e0a00 */
[----:B------:R-:W-:-:S04]  /*f810*/  ISETP.GT.U32.AND P2, PT, R0, R16, PT ;  /* 0x000000100000720c */ /* 0x000fc80003f44070 */
[----:B------:R-:W-:Y:S02]  /*f820*/  ISETP.GT.U32.AND P5, PT, R0, R15, PT ;  /* 0x0000000f0000720c */ /* 0x000fe40003fa4070 */
[----:B-----5:R-:W-:Y:S02]  /*f830*/  ISETP.GE.AND P3, PT, R52, RZ, PT ;  /* 0x000000ff3400720c */ /* 0x020fe40003f66270 */
[----:B------:R-:W-:Y:S02]  /*f840*/  IABS R13, R52 ;  /* 0x00000034000d7213 */ /* 0x000fe40000000000 */
[----:B------:R-:W4:Y:S03]  /*f850*/  LDL.LU R52, [R1+0x1d8] ;  /* 0x0001d80001347983 */ /* 0x000f260000300800 */
[----:B------:R-:W-:-:S04]  /*f860*/  @!P2 IMAD.IADD R16, R16, 0x1, -R0 ;  /* 0x000000011010a824 */ /* 0x000fc800078e0a00 */
[----:B------:R-:W-:Y:S02]  /*f870*/  @!P5 IMAD.IADD R15, R15, 0x1, -R0 ;  /* 0x000000010f0fd824 */ /* 0x000fe400078e0a00 */
[----:B------:R-:W-:Y:S02]  /*f880*/  @!P4 IMAD.MOV R16, RZ, RZ, -R16 ;  /* 0x000000ffff10c224 */ /* 0x000fe400078e0a10 */
[----:B------:R-:W-:-:S03]  /*f890*/  @!P6 IMAD.MOV R15, RZ, RZ, -R15 ;  /* 0x000000ffff0fe224 */ /* 0x000fc600078e0a0f */
[----:B------:R-:W-:Y:S04]  /*f8a0*/  STL [R1+0x9f64], R16 ;  /* 0x009f641001007387 */ /* 0x000fe80000100800 */
[----:B------:R-:W-:Y:S01]  /*f8b0*/  STL [R1+0x9f68], R15 ;  /* 0x009f680f01007387 */ /* 0x000fe20000100800 */
[----:B------:R-:W-:-:S04]  /*f8c0*/  IMAD.HI.U32 R2, R53, R14, RZ ;  /* 0x0000000e35027227 */ /* 0x000fc800078e00ff */
[----:B------:R-:W-:-:S04]  /*f8d0*/  IMAD.MOV R2, RZ, RZ, -R2 ;  /* 0x000000ffff027224 */ /* 0x000fc800078e0a02 */
[----:B------:R-:W-:-:S05]  /*f8e0*/  IMAD R14, R0, R2, R14 ;  /* 0x00000002000e7224 */ /* 0x000fca00078e020e */
[----:B------:R-:W-:Y:S02]  /*f8f0*/  ISETP.GT.U32.AND P2, PT, R0, R14, PT ;  /* 0x0000000e0000720c */ /* 0x000fe40003f44070 */
[----:B--2---:R-:W-:Y:S02]  /*f900*/  ISETP.GE.AND P6, PT, R3, RZ, PT ;  /* 0x000000ff0300720c */ /* 0x004fe40003fc6270 */
[----:B------:R-:W-:Y:S02]  /*f910*/  IABS R10, R3 ;  /* 0x00000003000a7213 */ /* 0x000fe40000000000 */
[----:B------:R-:W2:Y:S07]  /*f920*/  LDL.LU R3, [R1+0x1dc] ;  /* 0x0001dc0001037983 */ /* 0x000eae0000300800 */
[----:B------:R-:W-:-:S02]  /*f930*/  @!P2 IMAD.IADD R14, R14, 0x1, -R0 ;  /* 0x000000010e0ea824 */ /* 0x000fc400078e0a00 */
[----:B------:R-:W-:-:S03]  /*f940*/  IMAD.HI.U32 R2, R53, R13, RZ ;  /* 0x0000000d35027227 */ /* 0x000fc600078e00ff */
[----:B------:R-:W-:Y:S01]  /*f950*/  ISETP.GT.U32.AND P2, PT, R0, R14, PT ;  /* 0x0000000e0000720c */ /* 0x000fe20003f44070 */
[----:B0-----:R-:W-:-:S04]  /*f960*/  IMAD.HI.U32 R4, R53, R12, RZ ;  /* 0x0000000c35047227 */ /* 0x001fc800078e00ff */
[----:B------:R-:W-:Y:S02]  /*f970*/  IMAD.MOV R2, RZ, RZ, -R2 ;  /* 0x000000ffff027224 */ /* 0x000fe400078e0a02 */
[----:B------:R-:W-:Y:S02]  /*f980*/  IMAD.MOV R4, RZ, RZ, -R4 ;  /* 0x000000ffff047224 */ /* 0x000fe400078e0a04 */
[C---:B------:R-:W-:Y:S02]  /*f990*/  IMAD R13, R0.reuse, R2, R13 ;  /* 0x00000002000d7224 */ /* 0x040fe400078e020d */
[----:B------:R-:W-:Y:S02]  /*f9a0*/  IMAD R12, R0, R4, R12 ;  /* 0x00000004000c7224 */ /* 0x000fe400078e020c */
[----:B------:R-:W-:Y:S01]  /*f9b0*/  @!P2 IMAD.IADD R14, R14, 0x1, -R0 ;  /* 0x000000010e0ea824 */ /* 0x000fe200078e0a00 */
[C---:B------:R-:W-:Y:S02]  /*f9c0*/  ISETP.GT.U32.AND P5, PT, R0.reuse, R13, PT ;  /* 0x0000000d0000720c */ /* 0x040fe40003fa4070 */
[----:B------:R-:W-:Y:S01]  /*f9d0*/  ISETP.GT.U32.AND P2, PT, R0, R12, PT ;  /* 0x0000000c0000720c */ /* 0x000fe20003f44070 */
[----:B------:R-:W-:Y:S01]  /*f9e0*/  @!P1 IMAD.MOV R14, RZ, RZ, -R14 ;  /* 0x000000ffff0e9224 */ /* 0x000fe200078e0a0e */
[----:B------:R-:W-:-:S04]  /*f9f0*/  IABS R11, R50 ;  /* 0x00000032000b7213 */ /* 0x000fc80000000000 */
[----:B------:R-:W-:Y:S04]  /*fa00*/  STL [R1+0x9f6c], R14 ;  /* 0x009f6c0e01007387 */ /* 0x000fe80000100800 */
[----:B------:R-:W5:Y:S01]  /*fa10*/  LDL.LU R48, [R1+0x220] ;  /* 0x0002200001307983 */ /* 0x000f620000300800 */
[--C-:B------:R-:W-:Y:S02]  /*fa20*/  @!P5 IMAD.IADD R13, R13, 0x1, -R0.reuse ;  /* 0x000000010d0dd824 */ /* 0x100fe400078e0a00 */
[----:B------:R-:W-:Y:S01]  /*fa30*/  @!P2 IMAD.IADD R12, R12, 0x1, -R0 ;  /* 0x000000010c0ca824 */ /* 0x000fe200078e0a00 */
[----:B------:R-:W5:Y:S01]  /*fa40*/  LDL.LU R49, [R1+0x224] ;  /* 0x0002240001317983 */ /* 0x000f620000300800 */
[----:B------:R-:W-:Y:S01]  /*fa50*/  IMAD.HI.U32 R2, R53, R11, RZ ;  /* 0x0000000b35027227 */ /* 0x000fe200078e00ff */
[----:B---3--:R-:W-:-:S02]  /*fa60*/  IABS R9, R51 ;  /* 0x0000003300097213 */ /* 0x008fc40000000000 */
[C---:B------:R-:W-:Y:S01]  /*fa70*/  ISETP.GT.U32.AND P5, PT, R0.reuse, R13, PT ;  /* 0x0000000d0000720c */ /* 0x040fe20003fa4070 */
[----:B------:R-:W-:Y:S01]  /*fa80*/  IMAD.HI.U32 R5, R53, R10, RZ ;  /* 0x0000000a35057227 */ /* 0x000fe200078e00ff */
[----:B------:R-:W-:-:S03]  /*fa90*/  ISETP.GT.U32.AND P2, PT, R0, R12, PT ;  /* 0x0000000c0000720c */ /* 0x000fc60003f44070 */
[----:B------:R-:W-:Y:S02]  /*faa0*/  IMAD.MOV R2, RZ, RZ, -R2 ;  /* 0x000000ffff027224 */ /* 0x000fe400078e0a02 */
[----:B------:R-:W-:-:S04]  /*fab0*/  IMAD.HI.U32 R4, R53, R9, RZ ;  /* 0x0000000935047227 */ /* 0x000fc800078e00ff */
[----:B------:R-:W-:Y:S02]  /*fac0*/  IMAD.MOV R5, RZ, RZ, -R5 ;  /* 0x000000ffff057224 */ /* 0x000fe400078e0a05 */
[C---:B------:R-:W-:Y:S02]  /*fad0*/  IMAD R11, R0.reuse, R2, R11 ;  /* 0x00000002000b7224 */ /* 0x040fe400078e020b */
[----:B------:R-:W-:Y:S02]  /*fae0*/  IMAD.MOV R4, RZ, RZ, -R4 ;  /* 0x000000ffff047224 */ /* 0x000fe400078e0a04 */
[C---:B------:R-:W-:Y:S01]  /*faf0*/  IMAD R10, R0.reuse, R5, R10 ;  /* 0x00000005000a7224 */ /* 0x040fe200078e020a */
[C---:B------:R-:W-:Y:S01]  /*fb00*/  ISETP.GT.U32.AND P1, PT, R0.reuse, R11, PT ;  /* 0x0000000b0000720c */ /* 0x040fe20003f24070 */
[----:B------:R-:W-:Y:S02]  /*fb10*/  @!P5 IMAD.IADD R13, R13, 0x1, -R0 ;  /* 0x000000010d0dd824 */ /* 0x000fe400078e0a00 */
[----:B------:R-:W-:-:S02]  /*fb20*/  IMAD R9, R0, R4, R9 ;  /* 0x0000000400097224 */ /* 0x000fc400078e0209 */
[----:B------:R-:W-:Y:S01]  /*fb30*/  @!P2 IMAD.IADD R12, R12, 0x1, -R0 ;  /* 0x000000010c0ca824 */ /* 0x000fe200078e0a00 */
[C---:B------:R-:W-:Y:S01]  /*fb40*/  ISETP.GT.U32.AND P2, PT, R0.reuse, R10, PT ;  /* 0x0000000a0000720c */ /* 0x040fe20003f44070 */
[----:B------:R-:W-:Y:S01]  /*fb50*/  @!P3 IMAD.MOV R13, RZ, RZ, -R13 ;  /* 0x000000ffff0db224 */ /* 0x000fe200078e0a0d */
[----:B------:R-:W-:Y:S01]  /*fb60*/  ISETP.GT.U32.AND P3, PT, R0, R9, PT ;  /* 0x000000090000720c */ /* 0x000fe20003f64070 */
[----:B------:R-:W-:Y:S01]  /*fb70*/  @!P0 IMAD.MOV R12, RZ, RZ, -R12 ;  /* 0x000000ffff0c8224 */ /* 0x000fe200078e0a0c */
[----:B------:R-:W-:Y:S02]  /*fb80*/  ISETP.GE.AND P4, PT, R50, RZ, PT ;  /* 0x000000ff3200720c */ /* 0x000fe40003f86270 */
[----:B------:R-:W3:Y:S01]  /*fb90*/  LDL.LU R50, [R1+0x228] ;  /* 0x0002280001327983 */ /* 0x000ee20000300800 */
[--C-:B------:R-:W-:Y:S01]  /*fba0*/  @!P1 IMAD.IADD R11, R11, 0x1, -R0.reuse ;  /* 0x000000010b0b9824 */ /* 0x100fe200078e0a00 */
[----:B------:R-:W-:Y:S02]  /*fbb0*/  ISETP.GE.AND P5, PT, R51, RZ, PT ;  /* 0x000000ff3300720c */ /* 0x000fe40003fa6270 */
[----:B------:R-:W-:Y:S03]  /*fbc0*/  STL [R1+0x9f70], R13 ;  /* 0x009f700d01007387 */ /* 0x000fe60000100800 */
[----:B------:R-:W-:Y:S01]  /*fbd0*/  @!P2 IMAD.IADD R10, R10, 0x1, -R0 ;  /* 0x000000010a0aa824 */ /* 0x000fe200078e0a00 */
[----:B------:R-:W-:Y:S01]  /*fbe0*/  STL [R1+0x9f74], R12 ;  /* 0x009f740c01007387 */ /* 0x000fe20000100800 */
[----:B------:R-:W-:-:S03]  /*fbf0*/  ISETP.GT.U32.AND P1, PT, R0, R11, PT ;  /* 0x0000000b0000720c */ /* 0x000fc60003f24070 */
[----:B------:R-:W3:Y:S01]  /*fc00*/  LDL.LU R51, [R1+0x22c] ;  /* 0x00022c0001337983 */ /* 0x000ee20000300800 */
[----:B----4-:R-:W-:Y:S01]  /*fc10*/  IABS R8, R52 ;  /* 0x0000003400087213 */ /* 0x010fe20000000000 */
[----:B------:R-:W-:Y:S01]  /*fc20*/  @!P3 IMAD.IADD R9, R9, 0x1, -R0 ;  /* 0x000000010909b824 */ /* 0x000fe200078e0a00 */
[----:B------:R-:W-:Y:S02]  /*fc30*/  ISETP.GE.AND P0, PT, R52, RZ, PT ;  /* 0x000000ff3400720c */ /* 0x000fe40003f06270 */
[----:B------:R-:W4:Y:S01]  /*fc40*/  LDL.LU R52, [R1+0x230] ;  /* 0x0002300001347983 */ /* 0x000f220000300800 */
[----:B------:R-:W-:-:S04]  /*fc50*/  ISETP.GT.U32.AND P3, PT, R0, R10, PT ;  /* 0x0000000a0000720c */ /* 0x000fc80003f64070 */
[----:B------:R-:W-:-:S04]  /*fc60*/  @!P1 IMAD.IADD R11, R11, 0x1, -R0 ;  /* 0x000000010b0b9824 */ /* 0x000fc800078e0a00 */
[----:B------:R-:W-:-:S05]  /*fc70*/  @!P4 IMAD.MOV R11, RZ, RZ, -R11 ;  /* 0x000000ffff0bc224 */ /* 0x000fca00078e0a0b */
[----:B------:R-:W-:-:S04]  /*fc80*/  @!P3 IMAD.IADD R10, R10, 0x1, -R0 ;  /* 0x000000010a0ab824 */ /* 0x000fc800078e0a00 */
[----:B------:R-:W-:Y:S01]  /*fc90*/  @!P6 IMAD.MOV R10, RZ, RZ, -R10 ;  /* 0x000000ffff0ae224 */ /* 0x000fe200078e0a0a */
[----:B--2---:R-:W-:Y:S02]  /*fca0*/  IABS R7, R3 ;  /* 0x0000000300077213 */ /* 0x004fe40000000000 */
[----:B------:R-:W-:Y:S02]  /*fcb0*/  ISETP.GE.AND P2, PT, R3, RZ, PT ;  /* 0x000000ff0300720c */ /* 0x000fe40003f46270 */
[----:B------:R-:W2:Y:S04]  /*fcc0*/  LDL.LU R3, [R1+0x234] ;  /* 0x0002340001037983 */ /* 0x000ea80000300800 */
[----:B------:R0:W-:Y:S04]  /*fcd0*/  STL [R1+0x9f78], R11 ;  /* 0x009f780b01007387 */ /* 0x0001e80000100800 */
[----:B0-----:R-:W2:Y:S04]  /*fce0*/  LDL.LU R11, [R1+0x23c] ;  /* 0x00023c00010b7983 */ /* 0x001ea80000300800 */
[----:B------:R-:W2:Y:S04]  /*fcf0*/  LDL.LU R12, [R1+0x240] ;  /* 0x00024000010c7983 */ /* 0x000ea80000300800 */
[----:B------:R0:W-:Y:S04]  /*fd00*/  STL [R1+0x9f7c], R10 ;  /* 0x009f7c0a01007387 */ /* 0x0001e80000100800 */
[----:B0-----:R-:W2:Y:S04]  /*fd10*/  LDL.LU R10, [R1+0x238] ;  /* 0x00023800010a7983 */ /* 0x001ea80000300800 */
[----:B------:R-:W2:Y:S04]  /*fd20*/  LDL.LU R13, [R1+0x244] ;  /* 0x00024400010d7983 */ /* 0x000ea80000300800 */
[----:B------:R-:W2:Y:S04]  /*fd30*/  LDL.LU R16, [R1+0x248] ;  /* 0x0002480001107983 */ /* 0x000ea80000300800 */
[----:B------:R-:W2:Y:S04]  /*fd40*/  LDL.LU R14, [R1+0x24c] ;  /* 0x00024c00010e7983 */ /* 0x000ea80000300800 */
[----:B------:R-:W2:Y:S01]  /*fd50*/  LDL.LU R15, [R1+0x250] ;  /* 0x00025000010f7983 */ /* 0x000ea20000300800 */
[----:B------:R-:W-:-:S04]  /*fd60*/  IMAD.HI.U32 R2, R53, R8, RZ ;  /* 0x0000000835027227 */ /* 0x000fc800078e00ff */
[----:B------:R-:W-:-:S04]  /*fd70*/  IMAD.MOV R2, RZ, RZ, -R2 ;  /* 0x000000ffff027224 */ /* 0x000fc800078e0a02 */
[----:B------:R-:W-:Y:S02]  /*fd80*/  IMAD R8, R0, R2, R8 ;  /* 0x0000000200087224 */ /* 0x000fe400078e0208 */
[----:B------:R-:W-:-:S04]  /*fd90*/  IMAD.HI.U32 R2, R53, R7, RZ ;  /* 0x0000000735027227 */ /* 0x000fc800078e00ff */
[----:B------:R-:W-:Y:S01]  /*fda0*/  IMAD.MOV R2, RZ, RZ, -R2 ;  /* 0x000000ffff027224 */ /* 0x000fe200078e0a02 */
[----:B-----5:R-:W-:-:S03]  /*fdb0*/  IABS R5, R49 ;  /* 0x0000003100057213 */ /* 0x020fc60000000000 */
[----:B------:R-:W-:Y:S02]  /*fdc0*/  IMAD R7, R0, R2, R7 ;  /* 0x0000000200077224 */ /* 0x000fe400078e0207 */
[----:B------:R-:W-:-:S03]  /*fdd0*/  IMAD.HI.U32 R2, R53, R5, RZ ;  /* 0x0000000535027227 */ /* 0x000fc600078e00ff */
[----:B------:R-:W-:Y:S01]  /*fde0*/  ISETP.GT.U32.AND P3, PT, R0, R7, PT ;  /* 0x000000070000720c */ /* 0x000fe20003f64070 */
[----:B------:R-:W-:-:S04]  /*fdf0*/  IMAD.MOV R2, RZ, RZ, -R2 ;  /* 0x000000ffff027224 */ /* 0x000fc800078e0a02 */
[----:B------:R-:W-:Y:S01]  /*fe00*/  IMAD R5, R0, R2, R5 ;  /* 0x0000000200057224 */ /* 0x000fe200078e0205 */
[----:B------:R-:W-:-:S07]  /*fe10*/  IABS R6, R48 ;  /* 0x0000003000067213 */ /* 0x000fce0000000000 */
[----:B------:R-:W-:Y:S01]  /*fe20*/  @!P3 IMAD.IADD R7, R7, 0x1, -R0 ;  /* 0x000000010707b824 */ /* 0x000fe200078e0a00 */
[----:B------:R-:W-:Y:S01]  /*fe30*/  ISETP.GT.U32.AND P3, PT, R0, R5, PT ;  /* 0x000000050000720c */ /* 0x000fe20003f64070 */
[----:B------:R-:W-:Y:S01]  /*fe40*/  IMAD.HI.U32 R54, R53, R6, RZ ;  /* 0x0000000635367227 */ /* 0x000fe200078e00ff */
[----:B---3--:R-:W-:-:S03]  /*fe50*/  IABS R4, R50 ;  /* 0x0000003200047213 */ /* 0x008fc60000000000 */
[----:B------:R-:W-:Y:S01]  /*fe60*/  IMAD.MOV R54, RZ, RZ, -R54 ;  /* 0x000000ffff367224 */ /* 0x000fe200078e0a36 */
[----:B------:R-:W-:-:S03]  /*fe70*/  IABS R2, R51 ;  /* 0x0000003300027213 */ /* 0x000fc60000000000 */
[----:B------:R-:W-:Y:S02]  /*fe80*/  IMAD R6, R0, R54, R6 ;  /* 0x0000003600067224 */ /* 0x000fe400078e0206 */
[----:B------:R-:W-:-:S04]  /*fe90*/  IMAD.HI.U32 R54, R53, R4, RZ ;  /* 0x0000000435367227 */ /* 0x000fc800078e00ff */
[----:B------:R-:W-:Y:S01]  /*fea0*/  @!P3 IMAD.IADD R5, R5, 0x1, -R0 ;  /* 0x000000010505b824 */ /* 0x000fe200078e0a00 */
[----:B----4-:R-:W-:Y:S01]  /*feb0*/  IABS R61, R52 ;  /* 0x00000034003d7213 */ /* 0x010fe20000000000 */
[----:B------:R-:W-:Y:S02]  /*fec0*/  IMAD.MOV R54, RZ, RZ, -R54 ;  /* 0x000000ffff367224 */ /* 0x000fe400078e0a36 */
[----:B------:R-:W-:Y:S01]  /*fed0*/  IMAD.HI.U32 R55, R53, R2, RZ ;  /* 0x0000000235377227 */ /* 0x000fe200078e00ff */
[----:B------:R-:W-:-:S03]  /*fee0*/  ISETP.GT.U32.AND P3, PT, R0, R5, PT ;  /* 0x000000050000720c */ /* 0x000fc60003f64070 */
[----:B------:R-:W-:Y:S02]  /*fef0*/  IMAD R4, R0, R54, R4 ;  /* 0x0000003600047224 */ /* 0x000fe400078e0204 */
[----:B------:R-:W-:Y:S02]  /*ff00*/  IMAD.MOV R55, RZ, RZ, -R55 ;  /* 0x000000ffff377224 */ /* 0x000fe400078e0a37 */
[----:B------:R-:W-:-:S04]  /*ff10*/  IMAD.HI.U32 R54, R53, R61, RZ ;  /* 0x0000003d35367227 */ /* 0x000fc800078e00ff */
[C---:B------:R-:W-:Y:S02]  /*ff20*/  IMAD R2, R0.reuse, R55, R2 ;  /* 0x0000003700027224 */ /* 0x040fe400078e0202 */
[----:B------:R-:W-:Y:S02]  /*ff30*/  IMAD.MOV R54, RZ, RZ, -R54 ;  /* 0x000000ffff367224 */ /* 0x000fe400078e0a36 */
[----:B------:R-:W-:Y:S01]  /*ff40*/  @!P3 IMAD.IADD R5, R5, 0x1, -R0 ;  /* 0x000000010505b824 */ /* 0x000fe200078e0a00 */
[C---:B------:R-:W-:Y:S01]  /*ff50*/  ISETP.GT.U32.AND P3, PT, R0.reuse, R2, PT ;  /* 0x000000020000720c */ /* 0x040fe20003f64070 */
[C---:B------:R-:W-:Y:S01]  /*ff60*/  IMAD R61, R0.reuse, R54, R61 ;  /* 0x00000036003d7224 */ /* 0x040fe200078e023d */
[C---:B------:R-:W-:Y:S02]  /*ff70*/  ISETP.GT.U32.AND P1, PT, R0.reuse, R8, PT ;  /* 0x000000080000720c */ /* 0x040fe40003f24070 */
[----:B------:R-:W-:-:S09]  /*ff80*/  ISETP.GT.U32.AND P4, PT, R0, R9, PT ;  /* 0x000000090000720c */ /* 0x000fd20003f84070 */
[--C-:B------:R-:W-:Y:S02]  /*ff90*/  @!P3 IMAD.IADD R2, R2, 0x1, -R0.reuse ;  /* 0x000000010202b824 */ /* 0x100fe400078e0a00 */
[----:B------:R-:W-:Y:S01]  /*ffa0*/  @!P1 IMAD.IADD R8, R8, 0x1, -R0 ;  /* 0x0000000108089824 */ /* 0x000fe200078e0a00 */
[----:B------:R-:W-:-:S04]  /*ffb0*/  ISETP.GT.U32.AND P6, PT, R0, R7, PT ;  /* 0x000000070000720c */ /* 0x000fc80003fc4070 */
[C---:B------:R-:W-:Y:S01]  /*ffc0*/  ISETP.GT.U32.AND P1, PT, R0.reuse, R8, PT ;  /* 0x000000080000720c */ /* 0x040fe20003f24070 */
[----:B------:R-:W-:Y:S01]  /*ffd0*/  @!P4 IMAD.IADD R9, R9, 0x1, -R0 ;  /* 0x000000010909c824 */ /* 0x000fe200078e0a00 */
[----:B------:R-:W-:-:S07]  /*ffe0*/  ISETP.GT.U32.AND P4, PT, R0, R6, PT ;  /* 0x000000060000720c */ /* 0x000fce0003f84070 */
[----:B------:R-:W-:Y:S01]  /*fff0*/  @!P6 IMAD.IADD R7, R7, 0x1, -R0 ;  /* 0x000000010707e824 */ /* 0x000fe200078e0a00 */
[----:B------:R-:W-:-:S03]  /*10000*/  ISETP.GT.U32.AND P6, PT, R0, R4, PT ;  /* 0x000000040000720c */ /* 0x000fc60003fc4070 */
[----:B------:R-:W-:-:S04]  /*10010*/  @!P1 IMAD.IADD R8, R8, 0x1, -R0 ;  /* 0x0000000108089824 */ /* 0x000fc800078e0a00 */
[----:B------:R-:W-:Y:S01]  /*10020*/  @!P0 IMAD.MOV R8, RZ, RZ, -R8 ;  /* 0x000000ffff088224 */ /* 0x000fe200078e0a08 */
[----:B------:R-:W-:Y:S01]  /*10030*/  ISETP.GT.U32.AND P0, PT, R0, R2, PT ;  /* 0x000000020000720c */ /* 0x000fe20003f04070 */
[--C-:B------:R-:W-:Y:S02]  /*10040*/  @!P4 IMAD.IADD R6, R6, 0x1, -R0.reuse ;  /* 0x000000010606c824 */ /* 0x100fe400078e0a00 */
[----:B------:R-:W-:Y:S02]  /*10050*/  @!P5 IMAD.MOV R9, RZ, RZ, -R9 ;  /* 0x000000ffff09d224 */ /* 0x000fe400078e0a09 */
[----:B------:R-:W-:Y:S01]  /*10060*/  @!P6 IMAD.IADD R4, R4, 0x1, -R0 ;  /* 0x000000010404e824 */ /* 0x000fe200078e0a00 */
[C---:B------:R-:W-:Y:S02]  /*10070*/  ISETP.GT.U32.AND P4, PT, R0.reuse, R6, PT ;  /* 0x000000060000720c */ /* 0x040fe40003f84070 */
[----:B------:R-:W-:-:S05]  /*10080*/  ISETP.GT.U32.AND P6, PT, R0, R61, PT ;  /* 0x0000003d0000720c */ /* 0x000fca0003fc4070 */
[----:B------:R-:W-:Y:S01]  /*10090*/  @!P0 IMAD.IADD R2, R2, 0x1, -R0 ;  /* 0x0000000102028824 */ /* 0x000fe200078e0a00 */
[----:B------:R-:W-:-:S05]  /*100a0*/  ISETP.GE.AND P1, PT, R48, RZ, PT ;  /* 0x000000ff3000720c */ /* 0x000fca0003f26270 */
[--C-:B------:R-:W-:Y:S01]  /*100b0*/  @!P4 IMAD.IADD R6, R6, 0x1, -R0.reuse ;  /* 0x000000010606c824 */ /* 0x100fe200078e0a00 */
[----:B------:R-:W-:Y:S01]  /*100c0*/  ISETP.GE.AND P4, PT, R49, RZ, PT ;  /* 0x000000ff3100720c */ /* 0x000fe20003f86270 */
[----:B------:R-:W-:Y:S02]  /*100d0*/  @!P6 IMAD.IADD R61, R61, 0x1, -R0 ;  /* 0x000000013d3de824 */ /* 0x000fe400078e0a00 */
[----:B------:R-:W-:-:S03]  /*100e0*/  @!P2 IMAD.MOV R7, RZ, RZ, -R7 ;  /* 0x000000ffff07a224 */ /* 0x000fc600078e0a07 */
[----:B------:R-:W-:Y:S02]  /*100f0*/  ISETP.GT.U32.AND P2, PT, R0, R61, PT ;  /* 0x0000003d0000720c */ /* 0x000fe40003f44070 */
[----:B------:R-:W-:Y:S01]  /*10100*/  ISETP.GE.AND P6, PT, R50, RZ, PT ;  /* 0x000000ff3200720c */ /* 0x000fe20003fc6270 */
[----:B------:R-:W-:-:S04]  /*10110*/  @!P1 IMAD.MOV R6, RZ, RZ, -R6 ;  /* 0x000000ffff069224 */ /* 0x000fc800078e0a06 */
[----:B------:R-:W-:-:S06]  /*10120*/  @!P4 IMAD.MOV R5, RZ, RZ, -R5 ;  /* 0x000000ffff05c224 */ /* 0x000fcc00078e0a05 */
[----:B------:R-:W-:Y:S01]  /*10130*/  @!P2 IMAD.IADD R61, R61, 0x1, -R0 ;  /* 0x000000013d3da824 */ /* 0x000fe200078e0a00 */
[----:B--2---:R-:W-:-:S05]  /*10140*/  IABS R60, R3 ;  /* 0x00000003003c7213 */ /* 0x004fca0000000000 */
[----:B------:R-:W-:-:S04]  /*10150*/  IMAD.HI.U32 R54, R53, R60, RZ ;  /* 0x0000003c35367227 */ /* 0x000fc800078e00ff */
[----:B------:R-:W-:-:S04]  /*10160*/  IMAD.MOV R54, RZ, RZ, -R54 ;  /* 0x000000ffff367224 */ /* 0x000fc800078e0a36 */
[----:B------:R-:W-:-:S05]  /*10170*/  IMAD R60, R0, R54, R60 ;  /* 0x00000036003c7224 */ /* 0x000fca00078e023c */
[----:B------:R-:W-:Y:S02]  /*10180*/  ISETP.GT.U32.AND P3, PT, R0, R60, PT ;  /* 0x0000003c0000720c */ /* 0x000fe40003f64070 */
[----:B------:R-:W-:-:S05]  /*10190*/  IABS R59, R10 ;  /* 0x0000000a003b7213 */ /* 0x000fca0000000000 */
[----:B------:R-:W-:-:S04]  /*101a0*/  IMAD.HI.U32 R54, R53, R59, RZ ;  /* 0x0000003b35367227 */ /* 0x000fc800078e00ff */
[----:B------:R-:W-:-:S04]  /*101b0*/  IMAD.MOV R54, RZ, RZ, -R54 ;  /* 0x000000ffff367224 */ /* 0x000fc800078e0a36 */
[----:B------:R-:W-:Y:S01]  /*101c0*/  IMAD R59, R0, R54, R59 ;  /* 0x00000036003b7224 */ /* 0x000fe200078e023b */
[----:B------:R-:W-:Y:S01]  /*101d0*/  IABS R57, R12 ;  /* 0x0000000c00397213 */ /* 0x000fe20000000000 */
[----:B------:R-:W-:-:S03]  /*101e0*/  @!P3 IMAD.IADD R60, R60, 0x1, -R0 ;  /* 0x000000013c3cb824 */ /* 0x000fc600078e0a00 */
[----:B------:R-:W-:Y:S01]  /*101f0*/  ISETP.GT.U32.AND P3, PT, R0, R59, PT ;  /* 0x0000003b0000720c */ /* 0x000fe20003f64070 */
[C---:B------:R-:W-:Y:S01]  /*10200*/  IMAD.HI.U32 R54, R53.reuse, R57, RZ ;  /* 0x0000003935367227 */ /* 0x040fe200078e00ff */
[----:B------:R-:W-:Y:S02]  /*10210*/  IABS R58, R11 ;  /* 0x0000000b003a7213 */ /* 0x000fe40000000000 */
[----:B------:R-:W-:Y:S01]  /*10220*/  IABS R47, R14 ;  /* 0x0000000e002f7213 */ /* 0x000fe20000000000 */
[----:B------:R-:W-:Y:S01]  /*10230*/  IMAD.MOV R54, RZ, RZ, -R54 ;  /* 0x000000ffff367224 */ /* 0x000fe200078e0a36 */
[----:B------:R-:W-:Y:S01]  /*10240*/  IABS R56, R13 ;  /* 0x0000000d00387213 */ /* 0x000fe20000000000 */
[----:B------:R-:W-:-:S04]  /*10250*/  IMAD.HI.U32 R55, R53, R58, RZ ;  /* 0x0000003a35377227 */ /* 0x000fc800078e00ff */
[C---:B------:R-:W-:Y:S02]  /*10260*/  IMAD R57, R0.reuse, R54, R57 ;  /* 0x0000003600397224 */ /* 0x040fe400078e0239 */
[----:B------:R-:W-:Y:S02]  /*10270*/  @!P3 IMAD.IADD R59, R59, 0x1, -R0 ;  /* 0x000000013b3bb824 */ /* 0x000fe400078e0a00 */
[----:B------:R-:W-:Y:S02]  /*10280*/  IMAD.MOV R55, RZ, RZ, -R55 ;  /* 0x000000ffff377224 */ /* 0x000fe400078e0a37 */
[----:B------:R-:W-:Y:S02]  /*10290*/  IMAD.MOV.U32 R54, RZ, RZ, R47 ;  /* 0x000000ffff367224 */ /* 0x000fe400078e002f */
[----:B------:R-:W-:Y:S01]  /*102a0*/  IMAD.HI.U32 R47, R53, R56, RZ ;  /* 0x00000038352f7227 */ /* 0x000fe200078e00ff */
[----:B------:R-:W-:-:S03]  /*102b0*/  ISETP.GT.U32.AND P5, PT, R0, R59, PT ;  /* 0x0000003b0000720c */ /* 0x000fc60003fa4070 */
[----:B------:R-:W-:Y:S02]  /*102c0*/  IMAD R58, R0, R55, R58 ;  /* 0x00000037003a7224 */ /* 0x000fe400078e023a */
[----:B------:R-:W-:-:S03]  /*102d0*/  IMAD.MOV R47, RZ, RZ, -R47 ;  /* 0x000000ffff2f7224 */ /* 0x000fc600078e0a2f */
[C---:B------:R-:W-:Y:S01]  /*102e0*/  ISETP.GT.U32.AND P3, PT, R0.reuse, R58, PT ;  /* 0x0000003a0000720c */ /* 0x040fe20003f64070 */
[----:B------:R-:W-:-:S04]  /*102f0*/  IMAD R56, R0, R47, R56 ;  /* 0x0000002f00387224 */ /* 0x000fc800078e0238 */
[--C-:B------:R-:W-:Y:S01]  /*10300*/  @!P5 IMAD.IADD R59, R59, 0x1, -R0.reuse ;  /* 0x000000013b3bd824 */ /* 0x100fe200078e0a00 */
[----:B------:R-:W-:Y:S02]  /*10310*/  ISETP.GT.U32.AND P0, PT, R0, R56, PT ;  /* 0x000000380000720c */ /* 0x000fe40003f04070 */
[----:B------:R-:W-:Y:S01]  /*10320*/  IABS R50, R15 ;  /* 0x0000000f00327213 */ /* 0x000fe20000000000 */
[----:B------:R-:W-:Y:S01]  /*10330*/  IMAD.HI.U32 R49, R53, R54, RZ ;  /* 0x0000003635317227 */ /* 0x000fe200078e00ff */
[----:B------:R-:W-:Y:S01]  /*10340*/  ISETP.GE.AND P5, PT, R51, RZ, PT ;  /* 0x000000ff3300720c */ /* 0x000fe20003fa6270 */
[----:B------:R-:W2:Y:S01]  /*10350*/  LDL.LU R47, [R1+0x9fe8] ;  /* 0x009fe800012f7983 */ /* 0x000ea20000300800 */
[----:B------:R-:W-:Y:S01]  /*10360*/  IABS R55, R16 ;  /* 0x0000001000377213 */ /* 0x000fe20000000000 */
[----:B------:R-:W-:Y:S01]  /*10370*/  @!P3 IMAD.IADD R58, R58, 0x1, -R0 ;  /* 0x000000013a3ab824 */ /* 0x000fe200078e0a00 */
[----:B------:R-:W-:-:S03]  /*10380*/  ISETP.GT.U32.AND P3, PT, R0, R4, PT ;  /* 0x000000040000720c */ /* 0x000fc60003f64070 */
[----:B------:R-:W-:-:S04]  /*10390*/  IMAD.HI.U32 R48, R53, R55, RZ ;  /* 0x0000003735307227 */ /* 0x000fc800078e00ff */
[----:B------:R-:W-:Y:S02]  /*103a0*/  @!P0 IMAD.IADD R56, R56, 0x1, -R0 ;  /* 0x0000000138388824 */ /* 0x000fe400078e0a00 */
[----:B------:R-:W-:Y:S02]  /*103b0*/  @!P5 IMAD.MOV R2, RZ, RZ, -R2 ;  /* 0x000000ffff02d224 */ /* 0x000fe400078e0a02 */
[----:B------:R-:W-:Y:S01]  /*103c0*/  IMAD.MOV R48, RZ, RZ, -R48 ;  /* 0x000000ffff307224 */ /* 0x000fe200078e0a30 */
[C---:B------:R-:W-:Y:S02]  /*103d0*/  ISETP.GT.U32.AND P5, PT, R0.reuse, R56, PT ;  /* 0x000000380000720c */ /* 0x040fe40003fa4070 */
[C---:B------:R-:W-:Y:S01]  /*103e0*/  ISETP.GT.U32.AND P1, PT, R0.reuse, R60, PT ;  /* 0x0000003c0000720c */ /* 0x040fe20003f24070 */
[C---:B------:R-:W-:Y:S01]  /*103f0*/  IMAD R55, R0.reuse, R48, R55 ;  /* 0x0000003000377224 */ /* 0x040fe200078e0237 */
[----:B------:R-:W-:Y:S01]  /*10400*/  ISETP.GT.U32.AND P4, PT, R0, R58, PT ;  /* 0x0000003a0000720c */ /* 0x000fe20003f84070 */
[----:B------:R-:W-:Y:S01]  /*10410*/  @!P3 IMAD.IADD R4, R4, 0x1, -R0 ;  /* 0x000000010404b824 */ /* 0x000fe200078e0a00 */
[C---:B------:R-:W-:Y:S01]  /*10420*/  ISETP.GT.U32.AND P3, PT, R0.reuse, R57, PT ;  /* 0x000000390000720c */ /* 0x040fe20003f64070 */
[----:B------:R-:W-:Y:S01]  /*10430*/  IMAD.HI.U32 R53, R53, R50, RZ ;  /* 0x0000003235357227 */ /* 0x000fe200078e00ff */
[----:B------:R-:W-:Y:S01]  /*10440*/  ISETP.GT.U32.AND P2, PT, R0, R55, PT ;  /* 0x000000370000720c */ /* 0x000fe20003f44070 */
[----:B------:R-:W3:Y:S02]  /*10450*/  LDL.LU R48, [R1+0x9fe4] ;  /* 0x009fe40001307983 */ /* 0x000ee40000300800 */
[----:B------:R-:W-:-:S02]  /*10460*/  IMAD.MOV R49, RZ, RZ, -R49 ;  /* 0x000000ffff317224 */ /* 0x000fc400078e0a31 */
[----:B------:R-:W-:Y:S02]  /*10470*/  IMAD.MOV R53, RZ, RZ, -R53 ;  /* 0x000000ffff357224 */ /* 0x000fe400078e0a35 */
[C---:B------:R-:W-:Y:S02]  /*10480*/  IMAD R54, R0.reuse, R49, R54 ;  /* 0x0000003100367224 */ /* 0x040fe400078e0236 */
[----:B------:R-:W-:Y:S01]  /*10490*/  IMAD R53, R0, R53, R50 ;  /* 0x0000003500357224 */ /* 0x000fe200078e0232 */
[----:B------:R-:W-:Y:S01]  /*104a0*/  ISETP.GE.AND P0, PT, R3, RZ, PT ;  /* 0x000000ff0300720c */ /* 0x000fe20003f06270 */
[--C-:B------:R-:W-:Y:S01]  /*104b0*/  @!P5 IMAD.IADD R56, R56, 0x1, -R0.reuse ;  /* 0x000000013838d824 */ /* 0x100fe200078e0a00 */
[----:B------:R-:W-:Y:S01]  /*104c0*/  ISETP.GE.AND P5, PT, R16, RZ, PT ;  /* 0x000000ff1000720c */ /* 0x000fe20003fa6270 */
[--C-:B------:R-:W-:Y:S01]  /*104d0*/  @!P1 IMAD.IADD R60, R60, 0x1, -R0.reuse ;  /* 0x000000013c3c9824 */ /* 0x100fe200078e0a00 */
[----:B------:R-:W0:Y:S01]  /*104e0*/  S2R R16, SR_TID.X ;  /* 0x0000000000107919 */ /* 0x000e220000002100 */
[----:B------:R-:W-:Y:S01]  /*104f0*/  ISETP.GT.U32.AND P1, PT, R0, R54, PT ;  /* 0x000000360000720c */ /* 0x000fe20003f24070 */
[--C-:B------:R-:W-:Y:S01]  /*10500*/  @!P4 IMAD.IADD R58, R58, 0x1, -R0.reuse ;  /* 0x000000013a3ac824 */ /* 0x100fe200078e0a00 */
[----:B------:R-:W-:Y:S01]  /*10510*/  ISETP.GT.U32.AND P4, PT, R0, R53, PT ;  /* 0x000000350000720c */ /* 0x000fe20003f84070 */
[--C-:B------:R-:W-:Y:S01]  /*10520*/  @!P3 IMAD.IADD R57, R57, 0x1, -R0.reuse ;  /* 0x000000013939b824 */ /* 0x100fe200078e0a00 */
[----:B------:R-:W-:Y:S01]  /*10530*/  ISETP.GE.AND P3, PT, R52, RZ, PT ;  /* 0x000000ff3400720c */ /* 0x000fe20003f66270 */
[----:B------:R-:W4:Y:S01]  /*10540*/  LDL.LU R49, [R1+0x9fe0] ;  /* 0x009fe00001317983 */ /* 0x000f220000300800 */
[----:B------:R-:W-:Y:S01]  /*10550*/  @!P2 IMAD.IADD R55, R55, 0x1, -R0 ;  /* 0x000000013737a824 */ /* 0x000fe200078e0a00 */
[----:B------:R-:W-:-:S02]  /*10560*/  ISETP.GE.AND P2, PT, R10, RZ, PT ;  /* 0x000000ff0a00720c */ /* 0x000fc40003f46270 */
[----:B------:R-:W-:Y:S04]  /*10570*/  STL [R1+0x9f80], R9 ;  /* 0x009f800901007387 */ /* 0x000fe80000100800 */
[----:B------:R-:W-:Y:S04]  /*10580*/  STL [R1+0x9f84], R8 ;  /* 0x009f840801007387 */ /* 0x000fe80000100800 */
[----:B------:R-:W-:Y:S01]  /*10590*/  STL [R1+0x9f88], R7 ;  /* 0x009f880701007387 */ /* 0x000fe20000100800 */
[----:B------:R-:W-:-:S03]  /*105a0*/  @!P1 IMAD.IADD R54, R54, 0x1, -R0 ;  /* 0x0000000136369824 */ /* 0x000fc600078e0a00 */
[----:B------:R-:W-:Y:S04]  /*105b0*/  STL [R1+0x9f8c], R6 ;  /* 0x009f8c0601007387 */ /* 0x000fe80000100800 */
[----:B------:R5:W-:Y:S01]  /*105c0*/  STL [R1+0x9f90], R5 ;  /* 0x009f900501007387 */ /* 0x000be20000100800 */
[----:B------:R-:W-:Y:S01]  /*105d0*/  @!P4 IMAD.IADD R53, R53, 0x1, -R0 ;  /* 0x000000013535c824 */ /* 0x000fe200078e0a00 */
[C---:B------:R-:W-:Y:S01]  /*105e0*/  ISETP.GT.U32.AND P4, PT, R0.reuse, R57, PT ;  /* 0x000000390000720c */ /* 0x040fe20003f84070 */
[----:B------:R-:W-:Y:S01]  /*105f0*/  @!P6 IMAD.MOV R4, RZ, RZ, -R4 ;  /* 0x000000ffff04e224 */ /* 0x000fe200078e0a04 */
[----:B------:R-:W2:Y:S01]  /*10600*/  LDL.LU R50, [R1+0x9fdc] ;  /* 0x009fdc0001327983 */ /* 0x000ea20000300800 */
[----:B------:R-:W-:Y:S01]  /*10610*/  @!P3 IMAD.MOV R61, RZ, RZ, -R61 ;  /* 0x000000ffff3db224 */ /* 0x000fe200078e0a3d */
[----:B-----5:R-:W5:Y:S01]  /*10620*/  LDC R5, c[0x0][0x3ac] ;  /* 0x0000eb00ff057b82 */ /* 0x020f620000000800 */
[C---:B------:R-:W-:Y:S01]  /*10630*/  ISETP.GT.U32.AND P3, PT, R0.reuse, R55, PT ;  /* 0x000000370000720c */ /* 0x040fe20003f64070 */
[----:B------:R-:W-:Y:S01]  /*10640*/  @!P0 IMAD.MOV R60, RZ, RZ, -R60 ;  /* 0x000000ffff3c8224 */ /* 0x000fe200078e0a3c */
[----:B------:R-:W2:Y:S01]  /*10650*/  LDL.LU R51, [R1+0x9fd8] ;  /* 0x009fd80001337983 */ /* 0x000ea20000300800 */
[----:B------:R-:W-:Y:S01]  /*10660*/  ISETP.GT.U32.AND P0, PT, R0, R54, PT ;  /* 0x000000360000720c */ /* 0x000fe20003f04070 */
[----:B------:R-:W-:-:S02]  /*10670*/  @!P2 IMAD.MOV R59, RZ, RZ, -R59 ;  /* 0x000000ffff3ba224 */ /* 0x000fc400078e0a3b */
[----:B------:R-:W2:Y:S04]  /*10680*/  LDL.LU R52, [R1+0x9fd4] ;  /* 0x009fd40001347983 */ /* 0x000ea80000300800 */
[----:B------:R-:W2:Y:S04]  /*10690*/  LDL.LU R3, [R1+0x9fd0] ;  /* 0x009fd00001037983 */ /* 0x000ea80000300800 */
[----:B------:R-:W-:Y:S01]  /*106a0*/  STL [R1+0x9f94], R4 ;  /* 0x009f940401007387 */ /* 0x000fe20000100800 */
[----:B------:R-:W-:-:S03]  /*106b0*/  ISETP.GE.AND P1, PT, R11, RZ, PT ;  /* 0x000000ff0b00720c */ /* 0x000fc60003f26270 */
[----:B------:R5:W-:Y:S01]  /*106c0*/  STL [R1+0x9f98], R2 ;  /* 0x009f980201007387 */ /* 0x000be20000100800 */
[----:B------:R-:W-:-:S03]  /*106d0*/  ISETP.GE.AND P6, PT, R12, RZ, PT ;  /* 0x000000ff0c00720c */ /* 0x000fc60003fc6270 */
[----:B------:R-:W-:Y:S04]  /*106e0*/  STL [R1+0x9f9c], R61 ;  /* 0x009f9c3d01007387 */ /* 0x000fe80000100800 */
[----:B------:R-:W-:Y:S04]  /*106f0*/  STL [R1+0x9fa0], R60 ;  /* 0x009fa03c01007387 */ /* 0x000fe80000100800 */
[----:B------:R-:W-:Y:S01]  /*10700*/  STL [R1+0x9fa4], R59 ;  /* 0x009fa43b01007387 */ /* 0x000fe20000100800 */
[----:B------:R-:W-:-:S03]  /*10710*/  @!P4 IMAD.IADD R57, R57, 0x1, -R0 ;  /* 0x000000013939c824 */ /* 0x000fc600078e0a00 */
[----:B------:R-:W3:Y:S01]  /*10720*/  LDL.LU R11, [R1+0x14] ;  /* 0x00001400010b7983 */ /* 0x000ee20000300800 */
[----:B------:R-:W-:-:S03]  /*10730*/  ISETP.GE.AND P4, PT, R13, RZ, PT ;  /* 0x000000ff0d00720c */ /* 0x000fc60003f86270 */
[----:B------:R-:W4:Y:S01]  /*10740*/  LDL.LU R12, [R1+0x10] ;  /* 0x00001000010c7983 */ /* 0x000f220000300800 */
[--C-:B------:R-:W-:Y:S01]  /*10750*/  @!P3 IMAD.IADD R55, R55, 0x1, -R0.reuse ;  /* 0x000000013737b824 */ /* 0x100fe200078e0a00 */
[----:B------:R-:W-:Y:S01]  /*10760*/  ISETP.GE.AND P3, PT, R14, RZ, PT ;  /* 0x000000ff0e00720c */ /* 0x000fe20003f66270 */
[----:B------:R-:W-:Y:S01]  /*10770*/  @!P0 IMAD.IADD R54, R54, 0x1, -R0 ;  /* 0x0000000136368824 */ /* 0x000fe200078e0a00 */
[----:B0-----:R-:W-:Y:S01]  /*10780*/  LOP3.LUT R16, R16, 0x1f, RZ, 0xc0, !PT ;  /* 0x0000001f10107812 */ /* 0x001fe200078ec0ff */
[----:B------:R-:W4:Y:S01]  /*10790*/  LDL.LU R13, [R1+0xc] ;  /* 0x00000c00010d7983 */ /* 0x000f220000300800 */
[----:B------:R-:W-:-:S03]  /*107a0*/  ISETP.GE.AND P0, PT, R15, RZ, PT ;  /* 0x000000ff0f00720c */ /* 0x000fc60003f06270 */
[----:B------:R-:W4:Y:S01]  /*107b0*/  LDL.LU R14, [R1+0x8] ;  /* 0x00000800010e7983 */ /* 0x000f220000300800 */
[----:B-----5:R-:W-:-:S03]  /*107c0*/  IMAD R2, R16, R5, RZ ;  /* 0x0000000510027224 */ /* 0x020fc600078e02ff */
[----:B------:R-:W5:Y:S04]  /*107d0*/  LDL.LU R15, [R1+0x4] ;  /* 0x00000400010f7983 */ /* 0x000f680000300800 */
[----:B------:R-:W5:Y:S01]  /*107e0*/  LDL.LU R16, [R1] ;  /* 0x0000000001107983 */ /* 0x000f620000300800 */
[----:B------:R-:W-:Y:S01]  /*107f0*/  ISETP.GT.U32.AND P2, PT, R0, R53, PT ;  /* 0x000000350000720c */ /* 0x000fe20003f44070 */
[----:B------:R-:W-:Y:S02]  /*10800*/  @!P1 IMAD.MOV R58, RZ, RZ, -R58 ;  /* 0x000000ffff3a9224 */ /* 0x000fe400078e0a3a */
[----:B------:R-:W-:Y:S02]  /*10810*/  @!P6 IMAD.MOV R57, RZ, RZ, -R57 ;  /* 0x000000ffff39e224 */ /* 0x000fe400078e0a39 */
[----:B------:R-:W-:-:S02]  /*10820*/  @!P4 IMAD.MOV R56, RZ, RZ, -R56 ;  /* 0x000000ffff38c224 */ /* 0x000fc400078e0a38 */
[----:B------:R-:W-:-:S06]  /*10830*/  @!P5 IMAD.MOV R55, RZ, RZ, -R55 ;  /* 0x000000ffff37d224 */ /* 0x000fcc00078e0a37 */
[----:B------:R-:W-:Y:S02]  /*10840*/  @!P2 IMAD.IADD R53, R53, 0x1, -R0 ;  /* 0x000000013535a824 */ /* 0x000fe400078e0a00 */
[----:B------:R-:W-:Y:S02]  /*10850*/  IMAD R0, R5, 0x20, R2 ;  /* 0x0000002005007824 */ /* 0x000fe400078e0202 */
[----:B------:R-:W-:Y:S02]  /*10860*/  @!P3 IMAD.MOV R54, RZ, RZ, -R54 ;  /* 0x000000ffff36b224 */ /* 0x000fe400078e0a36 */
[----:B------:R-:W-:Y:S01]  /*10870*/  @!P0 IMAD.MOV R53, RZ, RZ, -R53 ;  /* 0x000000ffff358224 */ /* 0x000fe200078e0a35 */
[----:B------:R0:W-:Y:S04]  /*10880*/  STL [R1+0x9fa8], R0 ;  /* 0x009fa80001007387 */ /* 0x0001e80000100800 */
[----:B------:R-:W-:Y:S04]  /*10890*/  STL [R1+0x9fac], R58 ;  /* 0x009fac3a01007387 */ /* 0x000fe80000100800 */
[----:B------:R-:W-:Y:S04]  /*108a0*/  STL [R1+0x9fb0], R57 ;  /* 0x009fb03901007387 */ /* 0x000fe80000100800 */
[----:B------:R-:W-:Y:S04]  /*108b0*/  STL [R1+0x9fb4], R56 ;  /* 0x009fb43801007387 */ /* 0x000fe80000100800 */
[----:B------:R-:W-:Y:S04]  /*108c0*/  STL [R1+0x9fb8], R55 ;  /* 0x009fb83701007387 */ /* 0x000fe80000100800 */
[----:B------:R-:W-:Y:S04]  /*108d0*/  STL [R1+0x9fbc], R54 ;  /* 0x009fbc3601007387 */ /* 0x000fe80000100800 */
[----:B------:R-:W-:Y:S01]  /*108e0*/  STL [R1+0x9fc0], R53 ;  /* 0x009fc03501007387 */ /* 0x000fe20000100800 */
[----:B--2---:R-:W-:-:S02]  /*108f0*/  ISETP.NE.AND P2, PT, R3, RZ, PT ;  /* 0x000000ff0300720c */ /* 0x004fc40003f45270 */
[----:B------:R-:W-:-:S04]  /*10900*/  LOP3.LUT R3, RZ, R3, RZ, 0x33, !PT ;  /* 0x00000003ff037212 */ /* 0x000fc800078e33ff */
[----:B------:R-:W-:-:S05]  /*10910*/  SEL R52, R3, R52, !P2 ;  /* 0x0000003403347207 */ /* 0x000fca0005000000 */
[----:B------:R-:W-:Y:S01]  /*10920*/  STL [R1+0x9fc4], R52 ;  /* 0x009fc43401007387 */ /* 0x000fe20000100800 */
[C---:B---3--:R-:W-:Y:S02]  /*10930*/  SEL R2, R3.reuse, R11, !P2 ;  /* 0x0000000b03027207 */ /* 0x048fe40005000000 */
[----:B----4-:R-:W-:-:S03]  /*10940*/  SEL R4, R3, R12, !P2 ;  /* 0x0000000c03047207 */ /* 0x010fc60005000000 */
[----:B------:R2:W-:Y:S01]  /*10950*/  STL [R1+0x1d8], R2 ;  /* 0x0001d80201007387 */ /* 0x0005e20000100800 */
[----:B0-----:R-:W-:-:S03]  /*10960*/  SEL R0, R3, R13, !P2 ;  /* 0x0000000d03007207 */ /* 0x001fc60005000000 */
[----:B------:R5:W-:Y:S01]  /*10970*/  STL [R1+0x1d4], R4 ;  /* 0x0001d40401007387 */ /* 0x000be20000100800 */
[----:B--2---:R-:W-:-:S03]  /*10980*/  SEL R2, R3, R14, !P2 ;  /* 0x0000000e03027207 */ /* 0x004fc60005000000 */
[----:B------:R0:W-:Y:S01]  /*10990*/  STL [R1+0x1d0], R0 ;  /* 0x0001d00001007387 */ /* 0x0001e20000100800 */
[----:B-----5:R-:W-:-:S03]  /*109a0*/  SEL R4, R3, R15, !P2 ;  /* 0x0000000f03047207 */ /* 0x020fc60005000000 */
[----:B------:R2:W-:Y:S04]  /*109b0*/  STL [R1+0x1cc], R2 ;  /* 0x0001cc0201007387 */ /* 0x0005e80000100800 */
[----:B------:R3:W-:Y:S01]  /*109c0*/  STL [R1+0x1c8], R4 ;  /* 0x0001c80401007387 */ /* 0x0007e20000100800 */
[C---:B0-----:R-:W-:Y:S02]  /*109d0*/  SEL R0, R3.reuse, R16, !P2 ;  /* 0x0000001003007207 */ /* 0x041fe40005000000 */
[----:B--2---:R-:W-:-:S03]  /*109e0*/  SEL R2, R3, R51, !P2 ;  /* 0x0000003303027207 */ /* 0x004fc60005000000 */
[----:B------:R0:W-:Y:S01]  /*109f0*/  STL [R1+0x1c4], R0 ;  /* 0x0001c40001007387 */ /* 0x0001e20000100800 */
[----:B---3--:R-:W-:-:S03]  /*10a00*/  SEL R4, R3, R50, !P2 ;  /* 0x0000003203047207 */ /* 0x008fc60005000000 */
[----:B------:R2:W-:Y:S04]  /*10a10*/  STL [R1+0x1c0], R2 ;  /* 0x0001c00201007387 */ /* 0x0005e80000100800 */
[----:B------:R3:W-:Y:S01]  /*10a20*/  STL [R1+0x1bc], R4 ;  /* 0x0001bc0401007387 */ /* 0x0007e20000100800 */
[C---:B0-----:R-:W-:Y:S02]  /*10a30*/  SEL R0, R3.reuse, R49, !P2 ;  /* 0x0000003103007207 */ /* 0x041fe40005000000 */
[----:B--2---:R-:W-:-:S03]  /*10a40*/  SEL R2, R3, R48, !P2 ;  /* 0x0000003003027207 */ /* 0x004fc60005000000 */
[----:B------:R0:W-:Y:S01]  /*10a50*/  STL [R1+0x1b8], R0 ;  /* 0x0001b80001007387 */ /* 0x0001e20000100800 */
[----:B---3--:R-:W-:-:S03]  /*10a60*/  SEL R4, R3, R47, !P2 ;  /* 0x0000002f03047207 */ /* 0x008fc60005000000 */
[----:B------:R2:W-:Y:S04]  /*10a70*/  STL [R1+0x1b4], R2 ;  /* 0x0001b40201007387 */ /* 0x0005e80000100800 */
[----:B------:R-:W-:Y:S04]  /*10a80*/  STL [R1+0x1b0], R4 ;  /* 0x0001b00401007387 */ /* 0x000fe80000100800 */
[----:B------:R-:W3:Y:S01]  /*10a90*/  LDL.LU R16, [R1+0xcc] ;  /* 0x0000cc0001107983 */ /* 0x000ee20000300800 */
[C---:B0-----:R-:W-:Y:S02]  /*10aa0*/  SEL R0, R3.reuse, R46, !P2 ;  /* 0x0000002e03007207 */ /* 0x041fe40005000000 */
[----:B--2---:R-:W-:-:S02]  /*10ab0*/  SEL R2, R3, R45, !P2 ;  /* 0x0000002d03027207 */ /* 0x004fc40005000000 */
[C---:B------:R-:W-:Y:S01]  /*10ac0*/  SEL R47, R3.reuse, R43, !P2 ;  /* 0x0000002b032f7207 */ /* 0x040fe20005000000 */
[----:B------:R0:W-:Y:S01]  /*10ad0*/  STL [R1+0x1ac], R0 ;  /* 0x0001ac0001007387 */ /* 0x0001e20000100800 */
[----:B------:R-:W-:-:S03]  /*10ae0*/  SEL R46, R3, R42, !P2 ;  /* 0x0000002a032e7207 */ /* 0x000fc60005000000 */
[----:B------:R-:W-:Y:S01]  /*10af0*/  STL [R1+0x178], R2 ;  /* 0x0001780201007387 */ /* 0x000fe20000100800 */
[----:B0-----:R-:W-:-:S03]  /*10b00*/  SEL R0, R3, R44, !P2 ;  /* 0x0000002c03007207 */ /* 0x001fc60005000000 */
[----:B------:R-:W-:Y:S04]  /*10b10*/  STL [R1+0x9fc8], R47 ;  /* 0x009fc82f01007387 */ /* 0x000fe80000100800 */
[----:B------:R-:W-:Y:S04]  /*10b20*/  STL [R1+0x148], R0 ;  /* 0x0001480001007387 */ /* 0x000fe80000100800 */
[----:B------:R0:W-:Y:S04]  /*10b30*/  STL [R1+0x9fcc], R46 ;  /* 0x009fcc2e01007387 */ /* 0x0001e80000100800 */
[----:B0-----:R-:W2:Y:S04]  /*10b40*/  LDL.LU R46, [R1+0xd0] ;  /* 0x0000d000012e7983 */ /* 0x001ea80000300800 */
[----:B------:R-:W4:Y:S04]  /*10b50*/  LDL.LU R47, [R1+0x10c] ;  /* 0x00010c00012f7983 */ /* 0x000f280000300800 */
[----:B------:R-:W5:Y:S04]  /*10b60*/  LDL.LU R48, [R1+0x120] ;  /* 0x0001200001307983 */ /* 0x000f680000300800 */
        /* <DEDUP_REMOVED lines=23> */
[----:B------:R-:W5:Y:S01]  /*10ce0*/  LDL.LU R12, [R1+0xb8] ;  /* 0x0000b800010c7983 */ /* 0x000f620000300800 */
[----:B------:R-:W-:-:S03]  /*10cf0*/  SEL R45, R3, R41, !P2 ;  /* 0x00000029032d7207 */ /* 0x000fc60005000000 */
[----:B------:R-:W5:Y:S01]  /*10d00*/  LDL.LU R13, [R1+0xb4] ;  /* 0x0000b400010d7983 */ /* 0x000f620000300800 */
[----:B------:R-:W-:-:S03]  /*10d10*/  SEL R41, R3, R20, !P2 ;  /* 0x0000001403297207 */ /* 0x000fc60005000000 */
[----:B------:R-:W5:Y:S04]  /*10d20*/  LDL.LU R14, [R1+0xb0] ;  /* 0x0000b000010e7983 */ /* 0x000f680000300800 */
[----:B------:R-:W5:Y:S01]  /*10d30*/  LDL.LU R15, [R1+0xac] ;  /* 0x0000ac00010f7983 */ /* 0x000f620000300800 */
[----:B---3--:R-:W-:-:S03]  /*10d40*/  SEL R20, R3, R16, !P2 ;  /* 0x0000001003147207 */ /* 0x008fc60005000000 */
[----:B------:R-:W3:Y:S01]  /*10d50*/  LDL.LU R16, [R1+0xa8] ;  /* 0x0000a80001107983 */ /* 0x000ee20000300800 */
[C---:B------:R-:W-:Y:S02]  /*10d60*/  SEL R42, R3.reuse, R38, !P2 ;  /* 0x00000026032a7207 */ /* 0x040fe40005000000 */
[C---:B------:R-:W-:Y:S02]  /*10d70*/  SEL R44, R3.reuse, R40, !P2 ;  /* 0x00000028032c7207 */ /* 0x040fe40005000000 */
[C---:B------:R-:W-:Y:S02]  /*10d80*/  SEL R38, R3.reuse, R17, !P2 ;  /* 0x0000001103267207 */ /* 0x040fe40005000000 */
[C---:B------:R-:W-:Y:S02]  /*10d90*/  SEL R40, R3.reuse, R19, !P2 ;  /* 0x0000001303287207 */ /* 0x040fe40005000000 */
[C---:B------:R-:W-:Y:S02]  /*10da0*/  SEL R43, R3.reuse, R39, !P2 ;  /* 0x00000027032b7207 */ /* 0x040fe40005000000 */
[----:B------:R-:W-:-:S02]  /*10db0*/  SEL R39, R3, R18, !P2 ;  /* 0x0000001203277207 */ /* 0x000fc40005000000 */
[C---:B--2---:R-:W-:Y:S02]  /*10dc0*/  SEL R19, R3.reuse, R46, !P2 ;  /* 0x0000002e03137207 */ /* 0x044fe40005000000 */
[C---:B----4-:R-:W-:Y:S02]  /*10dd0*/  SEL R18, R3.reuse, R47, !P2 ;  /* 0x0000002f03127207 */ /* 0x050fe40005000000 */
[C---:B-----5:R-:W-:Y:S02]  /*10de0*/  SEL R17, R3.reuse, R48, !P2 ;  /* 0x0000003003117207 */ /* 0x060fe40005000000 */
[C---:B------:R-:W-:Y:S02]  /*10df0*/  SEL R48, R3.reuse, R49, !P2 ;  /* 0x0000003103307207 */ /* 0x040fe40005000000 */
[----:B------:R-:W-:-:S03]  /*10e00*/  SEL R46, R3, R50, !P2 ;  /* 0x00000032032e7207 */ /* 0x000fc60005000000 */
[----:B------:R0:W-:Y:S01]  /*10e10*/  STL [R1+0x1a8], R48 ;  /* 0x0001a83001007387 */ /* 0x0001e20000100800 */
[----:B------:R-:W-:-:S03]  /*10e20*/  SEL R47, R3, R51, !P2 ;  /* 0x00000033032f7207 */ /* 0x000fc60005000000 */
[----:B------:R2:W-:Y:S04]  /*10e30*/  STL [R1+0x1a4], R46 ;  /* 0x0001a42e01007387 */ /* 0x0005e80000100800 */
[----:B------:R4:W-:Y:S01]  /*10e40*/  STL [R1+0x1a0], R47 ;  /* 0x0001a02f01007387 */ /* 0x0009e20000100800 */
[C---:B0-----:R-:W-:Y:S02]  /*10e50*/  SEL R48, R3.reuse, R52, !P2 ;  /* 0x0000003403307207 */ /* 0x041fe40005000000 */
[----:B--2---:R-:W-:-:S03]  /*10e60*/  SEL R46, R3, R53, !P2 ;  /* 0x00000035032e7207 */ /* 0x004fc60005000000 */
[----:B------:R0:W-:Y:S01]  /*10e70*/  STL [R1+0x19c], R48 ;  /* 0x00019c3001007387 */ /* 0x0001e20000100800 */
[----:B----4-:R-:W-:-:S03]  /*10e80*/  SEL R47, R3, R54, !P2 ;  /* 0x00000036032f7207 */ /* 0x010fc60005000000 */
        /* <DEDUP_REMOVED lines=10> */
[----:B------:R-:W-:Y:S01]  /*10f30*/  STL [R1+0x184], R48 ;  /* 0x0001843001007387 */ /* 0x000fe20000100800 */
[C---:B------:R-:W-:Y:S02]  /*10f40*/  SEL R0, R3.reuse, R60, !P2 ;  /* 0x0000003c03007207 */ /* 0x040fe40005000000 */
[C---:B----4-:R-:W-:Y:S01]  /*10f50*/  SEL R47, R3.reuse, R59, !P2 ;  /* 0x0000003b032f7207 */ /* 0x050fe20005000000 */
[----:B------:R0:W-:Y:S01]  /*10f60*/  STL [R1+0x180], R46 ;  /* 0x0001802e01007387 */ /* 0x0001e20000100800 */
[----:B------:R-:W-:-:S03]  /*10f70*/  SEL R2, R3, R2, !P2 ;  /* 0x0000000203027207 */ /* 0x000fc60005000000 */
[----:B------:R-:W-:Y:S04]  /*10f80*/  STL [R1+0x17c], R47 ;  /* 0x00017c2f01007387 */ /* 0x000fe80000100800 */
[----:B------:R2:W-:Y:S01]  /*10f90*/  STL [R1+0x174], R0 ;  /* 0x0001740001007387 */ /* 0x0005e20000100800 */
[----:B0-----:R-:W-:-:S05]  /*10fa0*/  SEL R46, R3, R61, !P2 ;  /* 0x0000003d032e7207 */ /* 0x001fca0005000000 */
[----:B------:R-:W-:Y:S01]  /*10fb0*/  STL [R1+0x170], R46 ;  /* 0x0001702e01007387 */ /* 0x000fe20000100800 */
[----:B--2---:R-:W-:-:S03]  /*10fc0*/  SEL R0, R3, R4, !P2 ;  /* 0x0000000403007207 */ /* 0x004fc60005000000 */
[----:B------:R0:W-:Y:S01]  /*10fd0*/  STL [R1+0x16c], R2 ;  /* 0x00016c0201007387 */ /* 0x0001e20000100800 */
[----:B------:R-:W-:-:S03]  /*10fe0*/  SEL R4, R3, R5, !P2 ;  /* 0x0000000503047207 */ /* 0x000fc60005000000 */
[----:B------:R2:W-:Y:S01]  /*10ff0*/  STL [R1+0x168], R0 ;  /* 0x0001680001007387 */ /* 0x0005e20000100800 */
[----:B0-----:R-:W-:-:S03]  /*11000*/  SEL R2, R3, R6, !P2 ;  /* 0x0000000603027207 */ /* 0x001fc60005000000 */
[----:B------:R0:W-:Y:S01]  /*11010*/  STL [R1+0x164], R4 ;  /* 0x0001640401007387 */ /* 0x0001e20000100800 */
[----:B--2---:R-:W-:-:S03]  /*11020*/  SEL R0, R3, R7, !P2 ;  /* 0x0000000703007207 */ /* 0x004fc60005000000 */
        /* <DEDUP_REMOVED lines=16> */
[----:B------:R-:W-:Y:S04]  /*11130*/  STL [R1+0xc], R4 ;  /* 0x00000c0401007387 */ /* 0x000fe80000100800 */
[----:B------:R-:W2:Y:S04]  /*11140*/  LDL.LU R46, [R1+0xa4] ;  /* 0x0000a400012e7983 */ /* 0x000ea80000300800 */
[----:B------:R-:W-:Y:S04]  /*11150*/  STL [R1+0x8], R2 ;  /* 0x0000080201007387 */ /* 0x000fe80000100800 */
[----:B------:R-:W4:Y:S01]  /*11160*/  LDL.LU R47, [R1+0xa0] ;  /* 0x0000a000012f7983 */ /* 0x000f220000300800 */
[----:B---3--:R-:W-:-:S05]  /*11170*/  SEL R0, R3, R16, !P2 ;  /* 0x0000001003007207 */ /* 0x008fca0005000000 */
[----:B------:R0:W-:Y:S04]  /*11180*/  STL [R1+0x4], R0 ;  /* 0x0000040001007387 */ /* 0x0001e80000100800 */
[----:B------:R-:W3:Y:S04]  /*11190*/  LDL.LU R52, [R1+0x9c] ;  /* 0x00009c0001347983 */ /* 0x000ee80000300800 */
[----:B------:R-:W5:Y:S04]  /*111a0*/  LDL.LU R53, [R1+0x98] ;  /* 0x0000980001357983 */ /* 0x000f680000300800 */
[----:B------:R-:W5:Y:S04]  /*111b0*/  LDL.LU R54, [R1+0x94] ;  /* 0x0000940001367983 */ /* 0x000f680000300800 */
[----:B------:R-:W5:Y:S04]  /*111c0*/  LDL.LU R55, [R1+0x90] ;  /* 0x0000900001377983 */ /* 0x000f680000300800 */
[----:B------:R-:W5:Y:S04]  /*111d0*/  LDL.LU R56, [R1+0x8c] ;  /* 0x00008c0001387983 */ /* 0x000f680000300800 */
[----:B------:R-:W5:Y:S04]  /*111e0*/  LDL.LU R57, [R1+0x88] ;  /* 0x0000880001397983 */ /* 0x000f680000300800 */
[----:B------:R-:W5:Y:S04]  /*111f0*/  LDL.LU R58, [R1+0x84] ;  /* 0x00008400013a7983 */ /* 0x000f680000300800 */
[----:B0-----:R-:W5:Y:S04]  /*11200*/  LDL.LU R0, [R1+0x80] ;  /* 0x0000800001007983 */ /* 0x001f680000300800 */
        /* <DEDUP_REMOVED lines=21> */
[----:B--2---:R-:W-:-:S05]  /*11360*/  SEL R46, R3, R46, !P2 ;  /* 0x0000002e032e7207 */ /* 0x004fca0005000000 */
[----:B------:R0:W-:Y:S01]  /*11370*/  STL [R1], R46 ;  /* 0x0000002e01007387 */ /* 0x0001e20000100800 */
[----:B----4-:R-:W-:-:S03]  /*11380*/  SEL R47, R3, R47, !P2 ;  /* 0x0000002f032f7207 */ /* 0x010fc60005000000 */
[----:B0-----:R-:W2:Y:S04]  /*11390*/  LDL.LU R46, [R1+0x9fcc] ;  /* 0x009fcc00012e7983 */ /* 0x001ea80000300800 */
[----:B------:R0:W-:Y:S04]  /*113a0*/  STL [R1+0x15c], R47 ;  /* 0x00015c2f01007387 */ /* 0x0001e80000100800 */
[----:B0-----:R-:W4:Y:S01]  /*113b0*/  LDL.LU R47, [R1+0x9fc8] ;  /* 0x009fc800012f7983 */ /* 0x001f220000300800 */
[C---:B---3--:R-:W-:Y:S02]  /*113c0*/  SEL R52, R3.reuse, R52, !P2 ;  /* 0x0000003403347207 */ /* 0x048fe40005000000 */
[----:B-----5:R-:W-:-:S03]  /*113d0*/  SEL R53, R3, R53, !P2 ;  /* 0x0000003503357207 */ /* 0x020fc60005000000 */
[----:B------:R0:W-:Y:S01]  /*113e0*/  STL [R1+0x158], R52 ;  /* 0x0001583401007387 */ /* 0x0001e20000100800 */
[C---:B------:R-:W-:Y:S02]  /*113f0*/  SEL R54, R3.reuse, R54, !P2 ;  /* 0x0000003603367207 */ /* 0x040fe40005000000 */
[C---:B------:R-:W-:Y:S01]  /*11400*/  SEL R55, R3.reuse, R55, !P2 ;  /* 0x0000003703377207 */ /* 0x040fe20005000000 */
[----:B0-----:R-:W3:Y:S01]  /*11410*/  LDL.LU R52, [R1+0x9fc4] ;  /* 0x009fc40001347983 */ /* 0x001ee20000300800 */
[----:B------:R-:W-:-:S03]  /*11420*/  SEL R56, R3, R56, !P2 ;  /* 0x0000003803387207 */ /* 0x000fc60005000000 */
[----:B------:R0:W-:Y:S01]  /*11430*/  STL [R1+0x154], R53 ;  /* 0x0001543501007387 */ /* 0x0001e20000100800 */
[C---:B------:R-:W-:Y:S02]  /*11440*/  SEL R57, R3.reuse, R57, !P2 ;  /* 0x0000003903397207 */ /* 0x040fe40005000000 */
[C---:B------:R-:W-:Y:S01]  /*11450*/  SEL R58, R3.reuse, R58, !P2 ;  /* 0x0000003a033a7207 */ /* 0x040fe20005000000 */
[----:B0-----:R-:W5:Y:S04]  /*11460*/  LDL.LU R53, [R1+0x9fc0] ;  /* 0x009fc00001357983 */ /* 0x001f680000300800 */
[----:B------:R0:W-:Y:S01]  /*11470*/  STL [R1+0x150], R54 ;  /* 0x0001503601007387 */ /* 0x0001e20000100800 */
[C---:B------:R-:W-:Y:S02]  /*11480*/  SEL R0, R3.reuse, R0, !P2 ;  /* 0x0000000003007207 */ /* 0x040fe40005000000 */
[C---:B------:R-:W-:Y:S01]  /*11490*/  SEL R59, R3.reuse, R59, !P2 ;  /* 0x0000003b033b7207 */ /* 0x040fe20005000000 */
[----:B0-----:R-:W2:Y:S04]  /*114a0*/  LDL.LU R54, [R1+0x9fbc] ;  /* 0x009fbc0001367983 */ /* 0x001ea80000300800 */
[----:B------:R0:W-:Y:S01]  /*114b0*/  STL [R1+0x14c], R55 ;  /* 0x00014c3701007387 */ /* 0x0001e20000100800 */
[----:B------:R-:W-:-:S03]  /*114c0*/  SEL R60, R3, R60, !P2 ;  /* 0x0000003c033c7207 */ /* 0x000fc60005000000 */
        /* <DEDUP_REMOVED lines=33> */
[----:B0-----:R-:W3:Y:S04]  /*116e0*/  LDL.LU R6, [R1+0x9f8c] ;  /* 0x009f8c0001067983 */ /* 0x001ee80000300800 */
[----:B------:R0:W-:Y:S01]  /*116f0*/  STL [R1+0x118], R7 ;  /* 0x0001180701007387 */ /* 0x0001e20000100800 */
[----:B------:R-:W-:-:S03]  /*11700*/  SEL R13, R3, R13, !P2 ;  /* 0x0000000d030d7207 */ /* 0x000fc60005000000 */
[----:B0-----:R-:W4:Y:S04]  /*11710*/  LDL.LU R7, [R1+0x9f88] ;  /* 0x009f880001077983 */ /* 0x001f280000300800 */
[----:B------:R0:W-:Y:S01]  /*11720*/  STL [R1+0x114], R8 ;  /* 0x0001140801007387 */ /* 0x0001e20000100800 */
[----:B------:R-:W-:-:S03]  /*11730*/  SEL R14, R3, R14, !P2 ;  /* 0x0000000e030e7207 */ /* 0x000fc60005000000 */
[----:B0-----:R-:W5:Y:S04]  /*11740*/  LDL.LU R8, [R1+0x9f84] ;  /* 0x009f840001087983 */ /* 0x001f680000300800 */
[----:B------:R0:W-:Y:S01]  /*11750*/  STL [R1+0x110], R9 ;  /* 0x0001100901007387 */ /* 0x0001e20000100800 */
[----:B------:R-:W-:-:S03]  /*11760*/  SEL R15, R3, R15, !P2 ;  /* 0x0000000f030f7207 */ /* 0x000fc60005000000 */
[----:B0-----:R-:W5:Y:S04]  /*11770*/  LDL.LU R9, [R1+0x9f80] ;  /* 0x009f800001097983 */ /* 0x001f680000300800 */
[----:B------:R0:W-:Y:S01]  /*11780*/  STL [R1+0x10c], R10 ;  /* 0x00010c0a01007387 */ /* 0x0001e20000100800 */
[----:B------:R-:W-:-:S03]  /*11790*/  SEL R16, R3, R16, !P2 ;  /* 0x0000001003107207 */ /* 0x000fc60005000000 */
[----:B0-----:R-:W5:Y:S04]  /*117a0*/  LDL.LU R10, [R1+0x9f7c] ;  /* 0x009f7c00010a7983 */ /* 0x001f680000300800 */
[----:B------:R0:W-:Y:S04]  /*117b0*/  STL [R1+0x108], R11 ;  /* 0x0001080b01007387 */ /* 0x0001e80000100800 */
        /* <DEDUP_REMOVED lines=10> */
[----:B0-----:R-:W5:Y:S01]  /*11860*/  LDL.LU R16, [R1+0x9f64] ;  /* 0x009f640001107983 */ /* 0x001f620000300800 */
[----:B------:R-:W-:-:S05]  /*11870*/  SEL R48, R3, R48, !P2 ;  /* 0x0000003003307207 */ /* 0x000fca0005000000 */
[----:B------:R0:W-:Y:S02]  /*11880*/  STL [R1+0xec], R48 ;  /* 0x0000ec3001007387 */ /* 0x0001e40000100800 */
[C---:B0-----:R-:W-:Y:S02]  /*11890*/  SEL R48, R3.reuse, R49, !P2 ;  /* 0x0000003103307207 */ /* 0x041fe40005000000 */
[----:B------:R-:W-:-:S03]  /*118a0*/  SEL R49, R3, R50, !P2 ;  /* 0x0000003203317207 */ /* 0x000fc60005000000 */
[----:B------:R0:W-:Y:S04]  /*118b0*/  STL [R1+0xe8], R48 ;  /* 0x0000e83001007387 */ /* 0x0001e80000100800 */
[----:B------:R-:W-:Y:S01]  /*118c0*/  STL [R1+0xe4], R49 ;  /* 0x0000e43101007387 */ /* 0x000fe20000100800 */
[----:B0-----:R-:W-:-:S05]  /*118d0*/  SEL R48, R3, R51, !P2 ;  /* 0x0000003303307207 */ /* 0x001fca0005000000 */
[----:B------:R-:W-:Y:S01]  /*118e0*/  STL [R1+0xe0], R48 ;  /* 0x0000e03001007387 */ /* 0x000fe20000100800 */
[C---:B--2---:R-:W-:Y:S02]  /*118f0*/  SEL R5, R3.reuse, R5, !P2 ;  /* 0x0000000503057207 */ /* 0x044fe40005000000 */
[C---:B---3--:R-:W-:Y:S02]  /*11900*/  SEL R6, R3.reuse, R6, !P2 ;  /* 0x0000000603067207 */ /* 0x048fe40005000000 */
[C---:B----4-:R-:W-:Y:S02]  /*11910*/  SEL R7, R3.reuse, R7, !P2 ;  /* 0x0000000703077207 */ /* 0x050fe40005000000 */
[C---:B-----5:R-:W-:Y:S02]  /*11920*/  SEL R8, R3.reuse, R8, !P2 ;  /* 0x0000000803087207 */ /* 0x060fe40005000000 */
[C---:B------:R-:W-:Y:S02]  /*11930*/  SEL R9, R3.reuse, R9, !P2 ;  /* 0x0000000903097207 */ /* 0x040fe40005000000 */
[----:B------:R-:W-:-:S02]  /*11940*/  SEL R10, R3, R10, !P2 ;  /* 0x0000000a030a7207 */ /* 0x000fc40005000000 */
[C---:B------:R-:W-:Y:S02]  /*11950*/  SEL R11, R3.reuse, R11, !P2 ;  /* 0x0000000b030b7207 */ /* 0x040fe40005000000 */
[C---:B------:R-:W-:Y:S02]  /*11960*/  SEL R12, R3.reuse, R12, !P2 ;  /* 0x0000000c030c7207 */ /* 0x040fe40005000000 */
[C---:B------:R-:W-:Y:S02]  /*11970*/  SEL R13, R3.reuse, R13, !P2 ;  /* 0x0000000d030d7207 */ /* 0x040fe40005000000 */
[C---:B------:R-:W-:Y:S02]  /*11980*/  SEL R14, R3.reuse, R14, !P2 ;  /* 0x0000000e030e7207 */ /* 0x040fe40005000000 */
[C---:B------:R-:W-:Y:S02]  /*11990*/  SEL R15, R3.reuse, R15, !P2 ;  /* 0x0000000f030f7207 */ /* 0x040fe40005000000 */
[----:B------:R-:W-:-:S05]  /*119a0*/  SEL R16, R3, R16, !P2 ;  /* 0x0000001003107207 */ /* 0x000fca0005000000 */
[----:B------:R-:W-:Y:S04]  /*119b0*/  STL [R1+0xdc], R16 ;  /* 0x0000dc1001007387 */ /* 0x000fe80000100800 */
[----:B------:R-:W-:Y:S04]  /*119c0*/  STL [R1+0xd8], R15 ;  /* 0x0000d80f01007387 */ /* 0x000fe80000100800 */
[----:B------:R-:W-:Y:S04]  /*119d0*/  STL [R1+0xd4], R14 ;  /* 0x0000d40e01007387 */ /* 0x000fe80000100800 */
[----:B------:R-:W-:Y:S04]  /*119e0*/  STL [R1+0xd0], R13 ;  /* 0x0000d00d01007387 */ /* 0x000fe80000100800 */
[----:B------:R-:W-:Y:S04]  /*119f0*/  STL [R1+0xcc], R12 ;  /* 0x0000cc0c01007387 */ /* 0x000fe80000100800 */
[----:B------:R-:W-:Y:S04]  /*11a00*/  STL [R1+0xc8], R11 ;  /* 0x0000c80b01007387 */ /* 0x000fe80000100800 */
[----:B------:R-:W-:Y:S04]  /*11a10*/  STL [R1+0xc4], R10 ;  /* 0x0000c40a01007387 */ /* 0x000fe80000100800 */
[----:B------:R0:W-:Y:S04]  /*11a20*/  STL [R1+0xc0], R9 ;  /* 0x0000c00901007387 */ /* 0x0001e80000100800 */
[----:B------:R-:W-:Y:S04]  /*11a30*/  STL [R1+0xbc], R8 ;  /* 0x0000bc0801007387 */ /* 0x000fe80000100800 */
[----:B0-----:R-:W2:Y:S04]  /*11a40*/  LDL.LU R9, [R1+0x1e0] ;  /* 0x0001e00001097983 */ /* 0x001ea80000300800 */
[----:B------:R-:W-:Y:S04]  /*11a50*/  STL [R1+0xb8], R7 ;  /* 0x0000b80701007387 */ /* 0x000fe80000100800 */
[----:B------:R-:W3:Y:S04]  /*11a60*/  LDL.LU R10, [R1+0x1e4] ;  /* 0x0001e400010a7983 */ /* 0x000ee80000300800 */
[----:B------:R0:W-:Y:S04]  /*11a70*/  STL [R1+0xb4], R6 ;  /* 0x0000b40601007387 */ /* 0x0001e80000100800 */
[----:B------:R-:W4:Y:S04]  /*11a80*/  LDL.LU R11, [R1+0x1e8] ;  /* 0x0001e800010b7983 */ /* 0x000f280000300800 */
[----:B------:R-:W5:Y:S04]  /*11a90*/  LDL.LU R12, [R1+0x1ec] ;  /* 0x0001ec00010c7983 */ /* 0x000f680000300800 */
[----:B------:R-:W5:Y:S04]  /*11aa0*/  LDL.LU R13, [R1+0x1f0] ;  /* 0x0001f000010d7983 */ /* 0x000f680000300800 */
[----:B------:R-:W5:Y:S04]  /*11ab0*/  LDL.LU R14, [R1+0x1f4] ;  /* 0x0001f400010e7983 */ /* 0x000f680000300800 */
[----:B------:R-:W5:Y:S04]  /*11ac0*/  LDL.LU R15, [R1+0x1f8] ;  /* 0x0001f800010f7983 */ /* 0x000f680000300800 */
[----:B------:R-:W5:Y:S01]  /*11ad0*/  LDL.LU R16, [R1+0x1fc] ;  /* 0x0001fc0001107983 */ /* 0x000f620000300800 */
[----:B0-----:R-:W-:-:S03]  /*11ae0*/  SEL R6, R3, R4, !P2 ;  /* 0x0000000403067207 */ /* 0x001fc60005000000 */
[----:B------:R-:W5:Y:S04]  /*11af0*/  LDL.LU R48, [R1+0x200] ;  /* 0x0002000001307983 */ /* 0x000f680000300800 */
[----:B------:R-:W5:Y:S01]  /*11b00*/  LDL.LU R49, [R1+0x204] ;  /* 0x0002040001317983 */ /* 0x000f620000300800 */
[----:B------:R-:W-:-:S03]  /*11b10*/  SEL R8, R3, R2, !P2 ;  /* 0x0000000203087207 */ /* 0x000fc60005000000 */
[----:B------:R-:W5:Y:S04]  /*11b20*/  LDL.LU R50, [R1+0x208] ;  /* 0x0002080001327983 */ /* 0x000f680000300800 */
[----:B------:R0:W-:Y:S04]  /*11b30*/  STL [R1+0xb0], R5 ;  /* 0x0000b00501007387 */ /* 0x0001e80000100800 */
[----:B------:R-:W5:Y:S01]  /*11b40*/  LDL.LU R51, [R1+0x20c] ;  /* 0x00020c0001337983 */ /* 0x000f620000300800 */
[----:B------:R-:W-:-:S03]  /*11b50*/  SEL R2, R3, R60, !P2 ;  /* 0x0000003c03027207 */ /* 0x000fc60005000000 */
[----:B0-----:R-:W5:Y:S04]  /*11b60*/  LDL.LU R5, [R1+0x218] ;  /* 0x0002180001057983 */ /* 0x001f680000300800 */
[----:B------:R-:W5:Y:S04]  /*11b70*/  LDL.LU R7, [R1+0x21c] ;  /* 0x00021c0001077983 */ /* 0x000f680000300800 */
[----:B------:R-:W5:Y:S04]  /*11b80*/  LDL.LU R4, [R1+0x214] ;  /* 0x0002140001047983 */ /* 0x000f680000300800 */
[----:B------:R0:W-:Y:S04]  /*11b90*/  STL [R1+0xac], R6 ;  /* 0x0000ac0601007387 */ /* 0x0001e80000100800 */
[----:B------:R1:W-:Y:S01]  /*11ba0*/  STL [R1+0xa8], R8 ;  /* 0x0000a80801007387 */ /* 0x0003e20000100800 */
[----:B0-----:R-:W-:-:S02]  /*11bb0*/  SEL R6, R3, R61, !P2 ;  /* 0x0000003d03067207 */ /* 0x001fc40005000000 */
[----:B-1----:R-:W-:-:S03]  /*11bc0*/  SEL R8, R3, R59, !P2 ;  /* 0x0000003b03087207 */ /* 0x002fc60005000000 */
[----:B------:R-:W-:Y:S04]  /*11bd0*/  STL [R1+0xa4], R6 ;  /* 0x0000a40601007387 */ /* 0x000fe80000100800 */
[----:B------:R0:W-:Y:S04]  /*11be0*/  STL [R1+0xa0], R2 ;  /* 0x0000a00201007387 */ /* 0x0001e80000100800 */
[----:B------:R1:W-:Y:S01]  /*11bf0*/  STL [R1+0x9c], R8 ;  /* 0x00009c0801007387 */ /* 0x0003e20000100800 */
[----:B0-----:R-:W-:-:S03]  /*11c00*/  SEL R2, R3, R57, !P2 ;  /* 0x0000003903027207 */ /* 0x001fc60005000000 */
[----:B------:R-:W5:Y:S01]  /*11c10*/  LDL.LU R57, [R1+0x210] ;  /* 0x0002100001397983 */ /* 0x000f620000300800 */
[C---:B------:R-:W-:Y:S01]  /*11c20*/  SEL R6, R3.reuse, R58, !P2 ;  /* 0x0000003a03067207 */ /* 0x040fe20005000000 */
[----:B-1----:R-:W0:Y:S04]  /*11c30*/  LDC R8, c[0x0][0x3ac] ;  /* 0x0000eb00ff087b82 */ /* 0x002e280000000800 */
[----:B------:R1:W-:Y:S02]  /*11c40*/  STL [R1+0x98], R6 ;  /* 0x0000980601007387 */ /* 0x0003e40000100800 */
[----:B-1----:R-:W1:Y:S01]  /*11c50*/  S2R R6, SR_TID.X ;  /* 0x0000000000067919 */ /* 0x002e620000002100 */
[C---:B------:R-:W-:Y:S01]  /*11c60*/  SEL R60, R3.reuse, R54, !P2 ;  /* 0x00000036033c7207 */ /* 0x040fe20005000000 */
[----:B------:R0:W-:Y:S01]  /*11c70*/  STL [R1+0x94], R2 ;  /* 0x0000940201007387 */ /* 0x0001e20000100800 */
[----:B------:R-:W-:-:S02]  /*11c80*/  SEL R61, R3, R53, !P2 ;  /* 0x00000035033d7207 */ /* 0x000fc40005000000 */
[C---:B------:R-:W-:Y:S01]  /*11c90*/  SEL R58, R3.reuse, R56, !P2 ;  /* 0x00000038033a7207 */ /* 0x040fe20005000000 */
[----:B0-----:R-:W-:Y:S01]  /*11ca0*/  IMAD R2, R8, 0x20, R0 ;  /* 0x0000002008027824 */ /* 0x001fe200078e0200 */
[C---:B------:R-:W-:Y:S02]  /*11cb0*/  SEL R37, R3.reuse, R37, !P2 ;  /* 0x0000002503257207 */ /* 0x040fe40005000000 */
[C---:B------:R-:W-:Y:S02]  /*11cc0*/  SEL R36, R3.reuse, R36, !P2 ;  /* 0x0000002403247207 */ /* 0x040fe40005000000 */
[C---:B------:R-:W-:Y:S02]  /*11cd0*/  SEL R35, R3.reuse, R35, !P2 ;  /* 0x0000002303237207 */ /* 0x040fe40005000000 */
[----:B------:R-:W-:Y:S02]  /*11ce0*/  SEL R34, R3, R34, !P2 ;  /* 0x0000002203227207 */ /* 0x000fe40005000000 */
[----:B-1----:R-:W-:-:S02]  /*11cf0*/  LOP3.LUT R6, R6, 0x1f, RZ, 0xc0, !PT ;  /* 0x0000001f06067812 */ /* 0x002fc400078ec0ff */
[C---:B------:R-:W-:Y:S02]  /*11d00*/  SEL R33, R3.reuse, R33, !P2 ;  /* 0x0000002103217207 */ /* 0x040fe40005000000 */
[C---:B------:R-:W-:Y:S02]  /*11d10*/  SEL R32, R3.reuse, R32, !P2 ;  /* 0x0000002003207207 */ /* 0x040fe40005000000 */
[C---:B------:R-:W-:Y:S02]  /*11d20*/  SEL R31, R3.reuse, R31, !P2 ;  /* 0x0000001f031f7207 */ /* 0x040fe40005000000 */
[C---:B------:R-:W-:Y:S02]  /*11d30*/  SEL R30, R3.reuse, R30, !P2 ;  /* 0x0000001e031e7207 */ /* 0x040fe40005000000 */
[C---:B------:R-:W-:Y:S02]  /*11d40*/  SEL R29, R3.reuse, R29, !P2 ;  /* 0x0000001d031d7207 */ /* 0x040fe40005000000 */
[----:B------:R-:W-:-:S02]  /*11d50*/  SEL R28, R3, R28, !P2 ;  /* 0x0000001c031c7207 */ /* 0x000fc40005000000 */
[C---:B------:R-:W-:Y:S02]  /*11d60*/  SEL R27, R3.reuse, R27, !P2 ;  /* 0x0000001b031b7207 */ /* 0x040fe40005000000 */
[C---:B------:R-:W-:Y:S02]  /*11d70*/  SEL R26, R3.reuse, R26, !P2 ;  /* 0x0000001a031a7207 */ /* 0x040fe40005000000 */
[C---:B------:R-:W-:Y:S02]  /*11d80*/  SEL R25, R3.reuse, R25, !P2 ;  /* 0x0000001903197207 */ /* 0x040fe40005000000 */
[C---:B------:R-:W-:Y:S02]  /*11d90*/  SEL R24, R3.reuse, R24, !P2 ;  /* 0x0000001803187207 */ /* 0x040fe40005000000 */
[C---:B------:R-:W-:Y:S02]  /*11da0*/  SEL R23, R3.reuse, R23, !P2 ;  /* 0x0000001703177207 */ /* 0x040fe40005000000 */
[----:B------:R-:W-:-:S02]  /*11db0*/  SEL R22, R3, R22, !P2 ;  /* 0x0000001603167207 */ /* 0x000fc40005000000 */
[C---:B------:R-:W-:Y:S02]  /*11dc0*/  SEL R21, R3.reuse, R21, !P2 ;  /* 0x0000001503157207 */ /* 0x040fe40005000000 */
[----:B------:R-:W-:Y:S01]  /*11dd0*/  SEL R59, R3, R55, !P2 ;  /* 0x00000037033b7207 */ /* 0x000fe20005000000 */
[----:B--2---:R-:W-:Y:S02]  /*11de0*/  IMAD R9, R9, UR20, RZ ;  /* 0x0000001409097c24 */ /* 0x004fe4000f8e02ff */
[----:B---3--:R-:W-:Y:S02]  /*11df0*/  IMAD R10, R10, UR20, RZ ;  /* 0x000000140a0a7c24 */ /* 0x008fe4000f8e02ff */
[----:B----4-:R-:W-:Y:S02]  /*11e00*/  IMAD R11, R11, UR20, RZ ;  /* 0x000000140b0b7c24 */ /* 0x010fe4000f8e02ff */
[----:B-----5:R-:W-:Y:S02]  /*11e10*/  IMAD R12, R12, UR20, RZ ;  /* 0x000000140c0c7c24 */ /* 0x020fe4000f8e02ff */
[----:B------:R-:W-:-:S02]  /*11e20*/  IMAD R13, R13, UR20, RZ ;  /* 0x000000140d0d7c24 */ /* 0x000fc4000f8e02ff */
[----:B------:R-:W-:Y:S02]  /*11e30*/  IMAD R14, R14, UR20, RZ ;  /* 0x000000140e0e7c24 */ /* 0x000fe4000f8e02ff */
[----:B------:R-:W-:Y:S02]  /*11e40*/  IMAD R15, R15, UR20, RZ ;  /* 0x000000140f0f7c24 */ /* 0x000fe4000f8e02ff */
[----:B------:R-:W-:Y:S02]  /*11e50*/  IMAD R16, R16, UR20, RZ ;  /* 0x0000001410107c24 */ /* 0x000fe4000f8e02ff */
[----:B------:R-:W-:Y:S02]  /*11e60*/  IMAD R55, R5, UR20, RZ ;  /* 0x0000001405377c24 */ /* 0x000fe4000f8e02ff */
[----:B------:R-:W-:Y:S02]  /*11e70*/  IMAD R54, R4, UR20, RZ ;  /* 0x0000001404367c24 */ /* 0x000fe4000f8e02ff */
[----:B------:R-:W-:-:S02]  /*11e80*/  IMAD R4, R6, R8, RZ ;  /* 0x0000000806047224 */ /* 0x000fc400078e02ff */
[----:B------:R-:W-:Y:S01]  /*11e90*/  IMAD R56, R7, UR20, RZ ;  /* 0x0000001407387c24 */ /* 0x000fe2000f8e02ff */
[----:B------:R-:W-:Y:S02]  /*11ea0*/  IADD3 R7, P2, PT, R0, UR26, RZ ;  /* 0x0000001a00077c10 */ /* 0x000fe4000ff5e0ff */
[----:B------:R-:W-:Y:S02]  /*11eb0*/  IADD3 R6, P3, PT, R2, UR26, RZ ;  /* 0x0000001a02067c10 */ /* 0x000fe4000ff7e0ff */
[----:B------:R-:W-:Y:S01]  /*11ec0*/  LEA.HI.X.SX32 R3, R0, UR27, 0x1, P2 ;  /* 0x0000001b00037c11 */ /* 0x000fe200090f0eff */
[----:B------:R-:W-:Y:S02]  /*11ed0*/  IMAD R53, R57, UR20, RZ ;  /* 0x0000001439357c24 */ /* 0x000fe4000f8e02ff */
[----:B------:R-:W-:Y:S01]  /*11ee0*/  IMAD R57, R8, 0x20, R2 ;  /* 0x0000002008397824 */ /* 0x000fe200078e0202 */
[----:B------:R-:W-:-:S04]  /*11ef0*/  IADD3 R8, P1, PT, R4, UR26, RZ ;  /* 0x0000001a04087c10 */ /* 0x000fc8000ff3e0ff */
[----:B------:R-:W-:Y:S01]  /*11f00*/  IADD3 R5, P0, PT, R57, UR26, RZ ;  /* 0x0000001a39057c10 */ /* 0x000fe2000ff1e0ff */
[----:B------:R-:W-:Y:S01]  /*11f10*/  STL [R1+0x9ed0], R8 ;  /* 0x009ed00801007387 */ /* 0x000fe20000100800 */
[----:B------:R-:W-:Y:S01]  /*11f20*/  LEA.HI.X.SX32 R4, R4, UR27, 0x1, P1 ;  /* 0x0000001b04047c11 */ /* 0x000fe200088f0eff */
[----:B------:R-:W-:Y:S01]  /*11f30*/  IMAD R48, R48, UR20, RZ ;  /* 0x0000001430307c24 */ /* 0x000fe2000f8e02ff */
[----:B------:R-:W-:Y:S01]  /*11f40*/  LEA.HI.X.SX32 R2, R2, UR27, 0x1, P3 ;  /* 0x0000001b02027c11 */ /* 0x000fe200098f0eff */
[----:B------:R-:W-:Y:S01]  /*11f50*/  STL [R1+0x9ed4], R7 ;  /* 0x009ed40701007387 */ /* 0x000fe20000100800 */
[----:B------:R-:W-:Y:S01]  /*11f60*/  IMAD R49, R49, UR20, RZ ;  /* 0x0000001431317c24 */ /* 0x000fe2000f8e02ff */
[----:B------:R-:W-:Y:S02]  /*11f70*/  UIMAD UR21, UR21, 0x76, URZ ;  /* 0x00000076151578a4 */ /* 0x000fe4000f8e02ff */
[----:B------:R-:W-:Y:S01]  /*11f80*/  STL [R1+0x9ed8], R6 ;  /* 0x009ed80601007387 */ /* 0x000fe20000100800 */
[----:B------:R-:W-:Y:S01]  /*11f90*/  IMAD R50, R50, UR20, RZ ;  /* 0x0000001432327c24 */ /* 0x000fe2000f8e02ff */
[----:B------:R-:W-:-:S02]  /*11fa0*/  UIMAD UR59, UR59, 0x75, URZ ;  /* 0x000000753b3b78a4 */ /* 0x000fc4000f8e02ff */
[----:B------:R-:W-:Y:S01]  /*11fb0*/  STL [R1+0x9edc], R5 ;  /* 0x009edc0501007387 */ /* 0x000fe20000100800 */
[----:B------:R-:W-:Y:S01]  /*11fc0*/  IMAD R51, R51, UR20, RZ ;  /* 0x0000001433337c24 */ /* 0x000fe2000f8e02ff */
[----:B------:R-:W-:Y:S01]  /*11fd0*/  IADD3 R0, P3, PT, R10, UR24, RZ ;  /* 0x000000180a007c10 */ /* 0x000fe2000ff7e0ff */
[----:B------:R-:W-:Y:S01]  /*11fe0*/  IMAD R61, R61, UR77, RZ ;  /* 0x0000004d3d3d7c24 */ /* 0x000fe2000f8e02ff */
[----:B------:R-:W-:Y:S01]  /*11ff0*/  STL [R1+0x9ecc], R4 ;  /* 0x009ecc0401007387 */ /* 0x000fe20000100800 */
[----:B------:R-:W-:Y:S01]  /*12000*/  IMAD R59, R59, UR77, RZ ;  /* 0x0000004d3b3b7c24 */ /* 0x000fe2000f8e02ff */
[----:B------:R-:W-:Y:S02]  /*12010*/  UIMAD UR75, UR75, 0x74, URZ ;  /* 0x000000744b4b78a4 */ /* 0x000fe4000f8e02ff */
[----:B------:R0:W-:Y:S01]  /*12020*/  STL [R1+0x9ee0], R3 ;  /* 0x009ee00301007387 */ /* 0x0001e20000100800 */
[----:B------:R-:W-:Y:S01]  /*12030*/  IMAD R60, R60, UR77, RZ ;  /* 0x0000004d3c3c7c24 */ /* 0x000fe2000f8e02ff */
[----:B------:R-:W-:-:S02]  /*12040*/  UIMAD UR67, UR67, 0x73, URZ ;  /* 0x00000073434378a4 */ /* 0x000fc4000f8e02ff */
[----:B------:R1:W-:Y:S01]  /*12050*/  STL [R1+0x9ee4], R2 ;  /* 0x009ee40201007387 */ /* 0x0003e20000100800 */
[----:B------:R-:W-:Y:S01]  /*12060*/  IMAD R58, R58, UR77, RZ ;  /* 0x0000004d3a3a7c24 */ /* 0x000fe2000f8e02ff */
[----:B------:R-:W-:Y:S02]  /*12070*/  UIMAD UR55, UR55, 0x72, URZ ;  /* 0x00000072373778a4 */ /* 0x000fe4000f8e02ff */
[----:B------:R-:W-:Y:S01]  /*12080*/  UIMAD UR63, UR63, 0x71, URZ ;  /* 0x000000713f3f78a4 */ /* 0x000fe2000f8e02ff */
[----:B0-----:R-:W-:Y:S01]  /*12090*/  IADD3 R3, P4, PT, R11, UR24, RZ ;  /* 0x000000180b037c10 */ /* 0x001fe2000ff9e0ff */
[----:B------:R-:W-:Y:S02]  /*120a0*/  UIMAD UR71, UR71, 0x70, URZ ;  /* 0x00000070474778a4 */ /* 0x000fe4000f8e02ff */
[----:B------:R-:W-:Y:S01]  /*120b0*/  UIMAD UR53, UR53, 0x6f, URZ ;  /* 0x0000006f353578a4 */ /* 0x000fe2000f8e02ff */
[----:B-1----:R-:W-:Y:S01]  /*120c0*/  IADD3 R2, P2, PT, R9, UR24, RZ ;  /* 0x0000001809027c10 */ /* 0x002fe2000ff5e0ff */
[----:B------:R-:W-:-:S02]  /*120d0*/  UIMAD UR57, UR57, 0x6e, URZ ;  /* 0x0000006e393978a4 */ /* 0x000fc4000f8e02ff */
[----:B------:R-:W-:Y:S02]  /*120e0*/  UIMAD UR61, UR61, 0x6d, URZ ;  /* 0x0000006d3d3d78a4 */ /* 0x000fe4000f8e02ff */
[----:B------:R0:W-:Y:S01]  /*120f0*/  STL [R1+0x3ab0], R2 ;  /* 0x003ab00201007387 */ /* 0x0001e20000100800 */
[----:B------:R-:W-:Y:S02]  /*12100*/  UIMAD UR65, UR65, 0x6c, URZ ;  /* 0x0000006c414178a4 */ /* 0x000fe4000f8e02ff */
[----:B------:R-:W-:Y:S01]  /*12110*/  UIMAD UR69, UR69, 0x6b, URZ ;  /* 0x0000006b454578a4 */ /* 0x000fe2000f8e02ff */
[----:B------:R1:W-:Y:S01]  /*12120*/  STL [R1+0x3ab4], R0 ;  /* 0x003ab40001007387 */ /* 0x0003e20000100800 */
[----:B------:R-:W-:Y:S02]  /*12130*/  UIMAD UR73, UR73, 0x6a, URZ ;  /* 0x0000006a494978a4 */ /* 0x000fe4000f8e02ff */
[----:B------:R-:W-:Y:S02]  /*12140*/  UIMAD UR52, UR52, 0x69, URZ ;  /* 0x00000069343478a4 */ /* 0x000fe4000f8e02ff */
[----:B------:R-:W-:Y:S01]  /*12150*/  UIMAD UR54, UR54, 0x68, URZ ;  /* 0x00000068363678a4 */ /* 0x000fe2000f8e02ff */
[----:B0-----:R-:W-:Y:S01]  /*12160*/  IADD3 R2, P5, PT, R12, UR24, RZ ;  /* 0x000000180c027c10 */ /* 0x001fe2000ffbe0ff */
[----:B------:R0:W-:Y:S01]  /*12170*/  STL [R1+0x3ab8], R3 ;  /* 0x003ab80301007387 */ /* 0x0001e20000100800 */
[----:B------:R-:W-:Y:S01]  /*12180*/  UIMAD UR56, UR56, 0x67, URZ ;  /* 0x00000067383878a4 */ /* 0x000fe2000f8e02ff */
[----:B-1----:R-:W-:-:S02]  /*12190*/  IADD3 R0, P6, PT, R13, UR24, RZ ;  /* 0x000000180d007c10 */ /* 0x002fc4000ffde0ff */
[----:B------:R1:W-:Y:S01]  /*121a0*/  STL [R1+0x3abc], R2 ;  /* 0x003abc0201007387 */ /* 0x0003e20000100800 */
[----:B------:R-:W-:Y:S02]  /*121b0*/  UIMAD UR58, UR58, 0x66, URZ ;  /* 0x000000663a3a78a4 */ /* 0x000fe4000f8e02ff */
[----:B------:R-:W-:Y:S02]  /*121c0*/  UIMAD UR60, UR60, 0x65, URZ ;  /* 0x000000653c3c78a4 */ /* 0x000fe4000f8e02ff */
[----:B------:R-:W-:Y:S01]  /*121d0*/  UIMAD UR62, UR62, 0x64, URZ ;  /* 0x000000643e3e78a4 */ /* 0x000fe2000f8e02ff */
[----:B0-----:R-:W-:Y:S01]  /*121e0*/  IADD3 R3, P1, PT, R14, UR24, RZ ;  /* 0x000000180e037c10 */ /* 0x001fe2000ff3e0ff */
[----:B------:R0:W-:Y:S01]  /*121f0*/  STL [R1+0x3ac0], R0 ;  /* 0x003ac00001007387 */ /* 0x0001e20000100800 */
[----:B------:R-:W-:Y:S01]  /*12200*/  UIMAD UR64, UR64, 0x63, URZ ;  /* 0x00000063404078a4 */ /* 0x000fe2000f8e02ff */
[----:B-1----:R-:W-:Y:S02]  /*12210*/  LEA.HI.X.SX32 R2, R9, UR25, 0x1, P2 ;  /* 0x0000001909027c11 */ /* 0x002fe400090f0eff */
[----:B------:R1:W-:Y:S01]  /*12220*/  STL [R1+0x3ac4], R3 ;  /* 0x003ac40301007387 */ /* 0x0003e20000100800 */
[----:B------:R-:W-:-:S02]  /*12230*/  UIMAD UR66, UR66, 0x62, URZ ;  /* 0x00000062424278a4 */ /* 0x000fc4000f8e02ff */
[----:B------:R-:W-:Y:S02]  /*12240*/  UIMAD UR68, UR68, 0x60, URZ ;  /* 0x00000060444478a4 */ /* 0x000fe4000f8e02ff */
[----:B------:R-:W-:Y:S01]  /*12250*/  UIMAD UR70, UR70, 0x5f, URZ ;  /* 0x0000005f464678a4 */ /* 0x000fe2000f8e02ff */
[----:B0-----:R-:W-:Y:S01]  /*12260*/  IADD3 R0, P2, PT, R15, UR24, RZ ;  /* 0x000000180f007c10 */ /* 0x001fe2000ff5e0ff */
[----:B------:R0:W-:Y:S01]  /*12270*/  STL [R1+0x3aa8], R2 ;  /* 0x003aa80201007387 */ /* 0x0001e20000100800 */
[----:B------:R-:W-:Y:S01]  /*12280*/  UIMAD UR72, UR72, 0x5e, URZ ;  /* 0x0000005e484878a4 */ /* 0x000fe2000f8e02ff */
[----:B-1----:R-:W-:Y:S02]  /*12290*/  LEA.HI.X.SX32 R3, R10, UR25, 0x1, P3 ;  /* 0x000000190a037c11 */ /* 0x002fe400098f0eff */
[----:B------:R1:W-:Y:S01]  /*122a0*/  STL [R1+0x3aac], R0 ;  /* 0x003aac0001007387 */ /* 0x0003e20000100800 */
[----:B------:R-:W-:Y:S02]  /*122b0*/  UIMAD UR74, UR74, 0x5d, URZ ;  /* 0x0000005d4a4a78a4 */ /* 0x000fe4000f8e02ff */
[----:B------:R-:W-:-:S02]  /*122c0*/  UIMAD UR76, UR76, 0x5c, URZ ;  /* 0x0000005c4c4c78a4 */ /* 0x000fc4000f8e02ff */
[----:B------:R-:W-:Y:S01]  /*122d0*/  UIMAD UR22, UR22, 0x5b, URZ ;  /* 0x0000005b161678a4 */ /* 0x000fe2000f8e02ff */
[----:B0-----:R-:W-:Y:S01]  /*122e0*/  IADD3 R2, P3, PT, R16, UR24, RZ ;  /* 0x0000001810027c10 */ /* 0x001fe2000ff7e0ff */
[----:B------:R0:W-:Y:S01]  /*122f0*/  STL [R1+0x3aa0], R3 ;  /* 0x003aa00301007387 */ /* 0x0001e20000100800 */
[----:B------:R-:W-:Y:S01]  /*12300*/  UIMAD UR23, UR23, 0x5a, URZ ;  /* 0x0000005a171778a4 */ /* 0x000fe2000f8e02ff */
[----:B-1----:R-:W-:Y:S02]  /*12310*/  LEA.HI.X.SX32 R0, R11, UR25, 0x1, P4 ;  /* 0x000000190b007c11 */ /* 0x002fe4000a0f0eff */
[----:B------:R1:W-:Y:S01]  /*12320*/  STL [R1+0x3aa4], R2 ;  /* 0x003aa40201007387 */ /* 0x0003e20000100800 */
[----:B------:R-:W-:Y:S02]  /*12330*/  UIMAD UR28, UR28, 0x59, URZ ;  /* 0x000000591c1c78a4 */ /* 0x000fe4000f8e02ff */
[----:B------:R-:W-:Y:S02]  /*12340*/  UIMAD UR29, UR29, 0x58, URZ ;  /* 0x000000581d1d78a4 */ /* 0x000fe4000f8e02ff */
[----:B------:R-:W-:Y:S01]  /*12350*/  UIMAD UR30, UR30, 0x57, URZ ;  /* 0x000000571e1e78a4 */ /* 0x000fe2000f8e02ff */
[----:B0-----:R-:W-:Y:S01]  /*12360*/  IADD3 R3, P4, PT, R48, UR24, RZ ;  /* 0x0000001830037c10 */ /* 0x001fe2000ff9e0ff */
[----:B------:R0:W-:Y:S01]  /*12370*/  STL [R1+0x3a98], R0 ;  /* 0x003a980001007387 */ /* 0x0001e20000100800 */
[----:B------:R-:W-:Y:S01]  /*12380*/  UIMAD UR31, UR31, 0x56, URZ ;  /* 0x000000561f1f78a4 */ /* 0x000fe2000f8e02ff */
[----:B-1----:R-:W-:-:S02]  /*12390*/  LEA.HI.X.SX32 R2, R12, UR25, 0x1, P5 ;  /* 0x000000190c027c11 */ /* 0x002fc4000a8f0eff */
        /* <DEDUP_REMOVED lines=24> */
[----:B------:R-:W-:Y:S01]  /*12520*/  STL [R1+0x3a84], R3 ;  /* 0x003a840301007387 */ /* 0x000fe20000100800 */
[----:B------:R-:W-:Y:S02]  /*12530*/  UIMAD UR44, UR44, 0x49, URZ ;  /* 0x000000492c2c78a4 */ /* 0x000fe4000f8e02ff */
[----:B------:R-:W-:Y:S01]  /*12540*/  UIMAD UR45, UR45, 0x48, URZ ;  /* 0x000000482d2d78a4 */ /* 0x000fe2000f8e02ff */
[----:B------:R-:W2:Y:S01]  /*12550*/  LDL.LU R15, [R1+0x1d4] ;  /* 0x0001d400010f7983 */ /* 0x000ea20000300800 */
[----:B------:R-:W-:Y:S01]  /*12560*/  UIMAD UR46, UR46, 0x47, URZ ;  /* 0x000000472e2e78a4 */ /* 0x000fe2000f8e02ff */
[----:B0-----:R-:W-:Y:S01]  /*12570*/  IADD3 R0, P2, PT, R53, UR24, RZ ;  /* 0x0000001835007c10 */ /* 0x001fe2000ff5e0ff */
[----:B------:R-:W-:Y:S01]  /*12580*/  UIMAD UR47, UR47, 0x46, URZ ;  /* 0x000000462f2f78a4 */ /* 0x000fe2000f8e02ff */
[----:B------:R0:W-:Y:S01]  /*12590*/  STL [R1+0x3a78], R2 ;  /* 0x003a780201007387 */ /* 0x0001e20000100800 */
[----:B------:R-:W-:-:S02]  /*125a0*/  UIMAD UR48, UR48, 0x45, URZ ;  /* 0x00000045303078a4 */ /* 0x000fc4000f8e02ff */
[----:B------:R-:W-:Y:S01]  /*125b0*/  UIMAD UR49, UR49, 0x44, URZ ;  /* 0x00000044313178a4 */ /* 0x000fe2000f8e02ff */
[----:B------:R-:W3:Y:S01]  /*125c0*/  LDL.LU R14, [R1+0x1d0] ;  /* 0x0001d000010e7983 */ /* 0x000ee20000300800 */
[----:B------:R-:W-:Y:S02]  /*125d0*/  UIMAD UR5, UR5, 0x43, URZ ;  /* 0x00000043050578a4 */ /* 0x000fe4000f8e02ff */
[----:B------:R-:W-:Y:S01]  /*125e0*/  UIMAD UR6, UR6, 0x42, URZ ;  /* 0x00000042060678a4 */ /* 0x000fe2000f8e02ff */
[----:B------:R1:W-:Y:S01]  /*125f0*/  STL [R1+0x3a7c], R0 ;  /* 0x003a7c0001007387 */ /* 0x0003e20000100800 */
[----:B------:R-:W-:Y:S02]  /*12600*/  UIMAD UR7, UR7, 0x41, URZ ;  /* 0x00000041070778a4 */ /* 0x000fe4000f8e02ff */
[----:B------:R-:W-:Y:S01]  /*12610*/  USHF.L.U32 UR8, UR8, 0x6, URZ ;  /* 0x0000000608087899 */ /* 0x000fe200080006ff */
[----:B------:R-:W4:Y:S01]  /*12620*/  LDL.LU R13, [R1+0x1cc] ;  /* 0x0001cc00010d7983 */ /* 0x000f220000300800 */
[----:B------:R-:W-:-:S02]  /*12630*/  UIMAD UR9, UR9, 0x3f, URZ ;  /* 0x0000003f090978a4 */ /* 0x000fc4000f8e02ff */
[----:B------:R-:W-:Y:S01]  /*12640*/  UIMAD UR10, UR10, 0x3e, URZ ;  /* 0x0000003e0a0a78a4 */ /* 0x000fe2000f8e02ff */
[----:B------:R-:W5:Y:S01]  /*12650*/  LDL.LU R12, [R1+0x1c8] ;  /* 0x0001c800010c7983 */ /* 0x000f620000300800 */
[----:B------:R-:W-:Y:S02]  /*12660*/  UIMAD UR11, UR11, 0x3d, URZ ;  /* 0x0000003d0b0b78a4 */ /* 0x000fe4000f8e02ff */
[----:B------:R-:W-:Y:S01]  /*12670*/  UIMAD UR12, UR12, 0x3c, URZ ;  /* 0x0000003c0c0c78a4 */ /* 0x000fe2000f8e02ff */
[----:B------:R-:W4:Y:S01]  /*12680*/  LDL.LU R11, [R1+0x1c4] ;  /* 0x0001c400010b7983 */ /* 0x000f220000300800 */
[----:B------:R-:W-:Y:S02]  /*12690*/  UIMAD UR13, UR13, 0x3b, URZ ;  /* 0x0000003b0d0d78a4 */ /* 0x000fe4000f8e02ff */
[----:B------:R-:W-:Y:S01]  /*126a0*/  UIMAD UR14, UR14, 0x3a, URZ ;  /* 0x0000003a0e0e78a4 */ /* 0x000fe2000f8e02ff */
[----:B------:R-:W4:Y:S01]  /*126b0*/  LDL.LU R10, [R1+0x1c0] ;  /* 0x0001c000010a7983 */ /* 0x000f220000300800 */
[----:B------:R-:W-:-:S02]  /*126c0*/  UIMAD UR15, UR15, 0x39, URZ ;  /* 0x000000390f0f78a4 */ /* 0x000fc4000f8e02ff */
[----:B------:R-:W-:Y:S01]  /*126d0*/  UIMAD UR18, UR18, 0x38, URZ ;  /* 0x00000038121278a4 */ /* 0x000fe2000f8e02ff */
[----:B------:R-:W4:Y:S01]  /*126e0*/  LDL.LU R9, [R1+0x1bc] ;  /* 0x0001bc0001097983 */ /* 0x000f220000300800 */
[----:B------:R-:W-:Y:S01]  /*126f0*/  UIMAD UR19, UR19, 0x37, URZ ;  /* 0x00000037131378a4 */ /* 0x000fe2000f8e02ff */
[----:B------:R-:W1:Y:S02]  /*12700*/  LDCU UR20, c[0x0][0x3a8] ;  /* 0x00007500ff1477ac */ /* 0x000e640008000800 */
[----:B0-----:R-:W4:Y:S01]  /*12710*/  LDL.LU R2, [R1+0x1b8] ;  /* 0x0001b80001027983 */ /* 0x001f220000300800 */
[----:B------:R-:W0:Y:S03]  /*12720*/  LDCU UR26, c[0x0][0x3a8] ;  /* 0x00007500ff1a77ac */ /* 0x000e260008000800 */
[----:B------:R-:W4:Y:S01]  /*12730*/  LDL.LU R3, [R1+0x1b4] ;  /* 0x0001b40001037983 */ /* 0x000f220000300800 */
[----:B------:R-:W-:-:S03]  /*12740*/  LEA.HI.X.SX32 R4, R16, UR25, 0x1, P3 ;  /* 0x0000001910047c11 */ /* 0x000fc600098f0eff */
[----:B------:R-:W4:Y:S04]  /*12750*/  LDL.LU R5, [R1+0x1b0] ;  /* 0x0001b00001057983 */ /* 0x000f280000300800 */
[----:B------:R-:W4:Y:S04]  /*12760*/  LDL.LU R6, [R1+0x1ac] ;  /* 0x0001ac0001067983 */ /* 0x000f280000300800 */
[----:B------:R-:W4:Y:S04]  /*12770*/  LDL.LU R7, [R1+0x178] ;  /* 0x0001780001077983 */ /* 0x000f280000300800 */
[----:B------:R-:W4:Y:S04]  /*12780*/  LDL.LU R8, [R1+0x148] ;  /* 0x0001480001087983 */ /* 0x000f280000300800 */
[----:B------:R-:W4:Y:S01]  /*12790*/  LDL.LU R16, [R1+0x1d8] ;  /* 0x0001d80001107983 */ /* 0x000f220000300800 */
[----:B-1----:R-:W-:-:S03]  /*127a0*/  IADD3 R0, P3, PT, R54, UR24, RZ ;  /* 0x0000001836007c10 */ /* 0x002fc6000ff7e0ff */
[----:B------:R1:W-:Y:S04]  /*127b0*/  STL [R1+0x3a70], R4 ;  /* 0x003a700401007387 */ /* 0x0003e80000100800 */
[----:B------:R0:W-:Y:S01]  /*127c0*/  STL [R1+0x3a74], R0 ;  /* 0x003a740001007387 */ /* 0x0001e20000100800 */
[----:B-1----:R-:W-:Y:S02]  /*127d0*/  LEA.HI.X.SX32 R4, R48, UR25, 0x1, P4 ;  /* 0x0000001930047c11 */ /* 0x002fe4000a0f0eff */
[----:B------:R-:W-:Y:S02]  /*127e0*/  IADD3 R48, P4, PT, R55, UR24, RZ ;  /* 0x0000001837307c10 */ /* 0x000fe4000ff9e0ff */
[----:B0-----:R-:W-:Y:S01]  /*127f0*/  LEA.HI.X.SX32 R0, R49, UR25, 0x1, P5 ;  /* 0x0000001931007c11 */ /* 0x001fe2000a8f0eff */
[----:B------:R0:W-:Y:S04]  /*12800*/  STL [R1+0x3a68], R4 ;  /* 0x003a680401007387 */ /* 0x0001e80000100800 */
[----:B------:R-:W-:Y:S04]  /*12810*/  STL [R1+0x3a6c], R48 ;  /* 0x003a6c3001007387 */ /* 0x000fe80000100800 */
[----:B------:R1:W-:Y:S01]  /*12820*/  STL [R1+0x3a60], R0 ;  /* 0x003a600001007387 */ /* 0x0003e20000100800 */
[----:B0-----:R-:W-:Y:S01]  /*12830*/  IADD3 R4, P5, PT, R56, UR24, RZ ;  /* 0x0000001838047c10 */ /* 0x001fe2000ffbe0ff */
[----:B--2---:R-:W-:Y:S01]  /*12840*/  IMAD R15, R15, UR77, RZ ;  /* 0x0000004d0f0f7c24 */ /* 0x004fe2000f8e02ff */
[----:B-1----:R-:W-:-:S03]  /*12850*/  LEA.HI.X.SX32 R0, R50, UR25, 0x1, P6 ;  /* 0x0000001932007c11 */ /* 0x002fc6000b0f0eff */
[----:B------:R0:W-:Y:S01]  /*12860*/  STL [R1+0x3a64], R4 ;  /* 0x003a640401007387 */ /* 0x0001e20000100800 */
[----:B------:R-:W-:Y:S01]  /*12870*/  LEA.HI.X.SX32 R48, R51, UR25, 0x1, P1 ;  /* 0x0000001933307c11 */ /* 0x000fe200088f0eff */
[----:B---3--:R-:W-:Y:S02]  /*12880*/  IMAD R14, R14, UR77, RZ ;  /* 0x0000004d0e0e7c24 */ /* 0x008fe4000f8e02ff */
[----:B------:R1:W-:Y:S01]  /*12890*/  STL [R1+0x3a5c], R0 ;  /* 0x003a5c0001007387 */ /* 0x0003e20000100800 */
[----:B-----5:R-:W-:Y:S01]  /*128a0*/  IMAD R12, R12, UR77, RZ ;  /* 0x0000004d0c0c7c24 */ /* 0x020fe2000f8e02ff */
[----:B0-----:R-:W-:Y:S01]  /*128b0*/  LEA.HI.X.SX32 R4, R53, UR25, 0x1, P2 ;  /* 0x0000001935047c11 */ /* 0x001fe200090f0eff */
[----:B----4-:R-:W-:Y:S01]  /*128c0*/  IMAD R11, R11, UR77, RZ ;  /* 0x0000004d0b0b7c24 */ /* 0x010fe2000f8e02ff */
[----:B-1----:R-:W-:Y:S01]  /*128d0*/  LEA.HI.X.SX32 R0, R54, UR25, 0x1, P3 ;  /* 0x0000001936007c11 */ /* 0x002fe200098f0eff */
[----:B------:R0:W-:Y:S01]  /*128e0*/  STL [R1+0x3a58], R48 ;  /* 0x003a583001007387 */ /* 0x0001e20000100800 */
[----:B------:R-:W-:-:S03]  /*128f0*/  IMAD R9, R9, UR77, RZ ;  /* 0x0000004d09097c24 */ /* 0x000fc6000f8e02ff */
[----:B------:R1:W-:Y:S01]  /*12900*/  STL [R1+0x3a54], R4 ;  /* 0x003a540401007387 */ /* 0x0003e20000100800 */
[----:B------:R-:W-:Y:S01]  /*12910*/  IMAD R2, R2, UR77, RZ ;  /* 0x0000004d02027c24 */ /* 0x000fe2000f8e02ff */
[----:B0-----:R-:W-:Y:S02]  /*12920*/  LEA.HI.X.SX32 R48, R55, UR25, 0x1, P4 ;  /* 0x0000001937307c11 */ /* 0x001fe4000a0f0eff */
[----:B------:R0:W-:Y:S01]  /*12930*/  STL [R1+0x3a50], R0 ;  /* 0x003a500001007387 */ /* 0x0001e20000100800 */
[----:B------:R-:W-:Y:S02]  /*12940*/  UIMAD UR20, UR20, 0x36, URZ ;  /* 0x00000036141478a4 */ /* 0x000fe4000f8e02ff */
[----:B------:R-:W-:Y:S01]  /*12950*/  UIMAD UR26, UR26, 0x35, URZ ;  /* 0x000000351a1a78a4 */ /* 0x000fe2000f8e02ff */
[----:B------:R-:W-:Y:S01]  /*12960*/  STL [R1+0x3a4c], R48 ;  /* 0x003a4c3001007387 */ /* 0x000fe20000100800 */
[----:B-1----:R-:W-:Y:S01]  /*12970*/  LEA.HI.X.SX32 R4, R56, UR25, 0x1, P5 ;  /* 0x0000001938047c11 */ /* 0x002fe2000a8f0eff */
[----:B------:R-:W1:Y:S01]  /*12980*/  LDCU UR24, c[0x0][0x3a8] ;  /* 0x00007500ff1877ac */ /* 0x000e620008000800 */
[----:B0-----:R-:W-:Y:S01]  /*12990*/  LEA.HI.X.SX32 R0, R57, UR27, 0x1, P0 ;  /* 0x0000001b39007c11 */ /* 0x001fe200080f0eff */
[----:B------:R-:W0:Y:S04]  /*129a0*/  LDCU UR25, c[0x0][0x3a8] ;  /* 0x00007500ff1977ac */ /* 0x000e280008000800 */
[----:B------:R2:W-:Y:S04]  /*129b0*/  STL [R1+0x9ee8], R0 ;  /* 0x009ee80001007387 */ /* 0x0005e80000100800 */
[----:B------:R-:W-:Y:S01]  /*129c0*/  STL [R1+0x3a48], R4 ;  /* 0x003a480401007387 */ /* 0x000fe20000100800 */
[----:B--2---:R-:W-:-:S05]  /*129d0*/  IMAD R0, R16, UR77, RZ ;  /* 0x0000004d10007c24 */ /* 0x004fca000f8e02ff */
[----:B------:R2:W-:Y:S04]  /*129e0*/  STL [R1+0x324], R0 ;  /* 0x0003240001007387 */ /* 0x0005e80000100800 */
[----:B------:R-:W-:Y:S01]  /*129f0*/  STL [R1+0x320], R15 ;  /* 0x0003200f01007387 */ /* 0x000fe20000100800 */
[----:B--2---:R-:W-:-:S03]  /*12a00*/  IMAD R0, R13, UR77, RZ ;  /* 0x0000004d0d007c24 */ /* 0x004fc6000f8e02ff */
[----:B------:R-:W-:Y:S04]  /*12a10*/  STL [R1+0x31c], R14 ;  /* 0x00031c0e01007387 */ /* 0x000fe80000100800 */
[----:B------:R2:W-:Y:S04]  /*12a20*/  STL [R1+0x318], R0 ;  /* 0x0003180001007387 */ /* 0x0005e80000100800 */
[----:B------:R-:W-:Y:S01]  /*12a30*/  STL [R1+0x314], R12 ;  /* 0x0003140c01007387 */ /* 0x000fe20000100800 */
[----:B--2---:R-:W-:-:S03]  /*12a40*/  IMAD R0, R10, UR77, RZ ;  /* 0x0000004d0a007c24 */ /* 0x004fc6000f8e02ff */
[----:B------:R-:W-:Y:S04]  /*12a50*/  STL [R1+0x310], R11 ;  /* 0x0003100b01007387 */ /* 0x000fe80000100800 */
[----:B------:R2:W-:Y:S04]  /*12a60*/  STL [R1+0x30c], R0 ;  /* 0x00030c0001007387 */ /* 0x0005e80000100800 */
[----:B------:R-:W-:Y:S01]  /*12a70*/  STL [R1+0x308], R9 ;  /* 0x0003080901007387 */ /* 0x000fe20000100800 */
[----:B--2---:R-:W-:Y:S02]  /*12a80*/  IMAD R0, R3, UR77, RZ ;  /* 0x0000004d03007c24 */ /* 0x004fe4000f8e02ff */
[----:B------:R-:W-:Y:S01]  /*12a90*/  IMAD R3, R5, UR77, RZ ;  /* 0x0000004d05037c24 */ /* 0x000fe2000f8e02ff */
[----:B------:R2:W-:Y:S04]  /*12aa0*/  STL [R1+0x304], R2 ;  /* 0x0003040201007387 */ /* 0x0005e80000100800 */
[----:B------:R3:W-:Y:S04]  /*12ab0*/  STL [R1+0x300], R0 ;  /* 0x0003000001007387 */ /* 0x0007e80000100800 */
[----:B------:R4:W-:Y:S01]  /*12ac0*/  STL [R1+0x2fc], R3 ;  /* 0x0002fc0301007387 */ /* 0x0009e20000100800 */
[----:B--2---:R-:W-:-:S02]  /*12ad0*/  IMAD R2, R6, UR77, RZ ;  /* 0x0000004d06027c24 */ /* 0x004fc4000f8e02ff */
[----:B---3--:R-:W-:-:S03]  /*12ae0*/  IMAD R0, R7, UR77, RZ ;  /* 0x0000004d07007c24 */ /* 0x008fc6000f8e02ff */
[----:B------:R2:W-:Y:S01]  /*12af0*/  STL [R1+0x2f8], R2 ;  /* 0x0002f80201007387 */ /* 0x0005e20000100800 */
[----:B----4-:R-:W-:-:S03]  /*12b00*/  IMAD R3, R8, UR77, RZ ;  /* 0x0000004d08037c24 */ /* 0x010fc6000f8e02ff */
[----:B------:R3:W-:Y:S04]  /*12b10*/  STL [R1+0x2f4], R0 ;  /* 0x0002f40001007387 */ /* 0x0007e80000100800 */
[----:B------:R4:W-:Y:S01]  /*12b20*/  STL [R1+0x2f0], R3 ;  /* 0x0002f00301007387 */ /* 0x0009e20000100800 */
[----:B--2---:R-:W-:Y:S02]  /*12b30*/  IMAD R2, R47, UR77, RZ ;  /* 0x0000004d2f027c24 */ /* 0x004fe4000f8e02ff */
        /* <DEDUP_REMOVED lines=41> */
[----:B--2---:R-:W-:-:S03]  /*12dd0*/  IMAD R2, R22, UR77, RZ ;  /* 0x0000004d16027c24 */ /* 0x004fc6000f8e02ff */
[----:B------:R-:W2:Y:S01]  /*12de0*/  LDL.LU R5, [R1+0x1a8] ;  /* 0x0001a80001057983 */ /* 0x000ea20000300800 */
[----:B---3--:R-:W-:-:S03]  /*12df0*/  IMAD R0, R21, UR77, RZ ;  /* 0x0000004d15007c24 */ /* 0x008fc6000f8e02ff */
[----:B------:R3:W-:Y:S01]  /*12e00*/  STL [R1+0x148], R2 ;  /* 0x0001480201007387 */ /* 0x0007e20000100800 */
[----:B----4-:R-:W-:-:S03]  /*12e10*/  IMAD R3, R41, UR77, RZ ;  /* 0x0000004d29037c24 */ /* 0x010fc6000f8e02ff */
[----:B------:R4:W-:Y:S01]  /*12e20*/  STL [R1+0xf8], R0 ;  /* 0x0000f80001007387 */ /* 0x0009e20000100800 */
[----:B------:R-:W-:-:S03]  /*12e30*/  IMAD R4, R52, UR77, RZ ;  /* 0x0000004d34047c24 */ /* 0x000fc6000f8e02ff */
[----:B------:R-:W-:Y:S01]  /*12e40*/  STL [R1+0x90], R3 ;  /* 0x0000900301007387 */ /* 0x000fe20000100800 */
[----:B---3--:R-:W-:-:S03]  /*12e50*/  IMAD R2, R40, UR77, RZ ;  /* 0x0000004d28027c24 */ /* 0x008fc6000f8e02ff */
[----:B------:R-:W3:Y:S01]  /*12e60*/  LDL.LU R52, [R1+0x1a4] ;  /* 0x0001a40001347983 */ /* 0x000ee20000300800 */
[----:B----4-:R-:W-:-:S03]  /*12e70*/  IMAD R0, R39, UR77, RZ ;  /* 0x0000004d27007c24 */ /* 0x010fc6000f8e02ff */
[----:B------:R4:W-:Y:S04]  /*12e80*/  STL [R1+0x8c], R2 ;  /* 0x00008c0201007387 */ /* 0x0009e80000100800 */
[----:B------:R-:W5:Y:S04]  /*12e90*/  LDL.LU R6, [R1+0x1a0] ;  /* 0x0001a00001067983 */ /* 0x000f680000300800 */
[----:B------:R0:W-:Y:S01]  /*12ea0*/  STL [R1+0x88], R0 ;  /* 0x0000880001007387 */ /* 0x0001e20000100800 */
[----:B----4-:R-:W-:-:S03]  /*12eb0*/  IMAD R2, R38, UR77, RZ ;  /* 0x0000004d26027c24 */ /* 0x010fc6000f8e02ff */
[----:B0-----:R-:W4:Y:S04]  /*12ec0*/  LDL.LU R0, [R1+0x19c] ;  /* 0x00019c0001007983 */ /* 0x001f280000300800 */
[----:B------:R-:W4:Y:S04]  /*12ed0*/  LDL.LU R57, [R1+0x198] ;  /* 0x0001980001397983 */ /* 0x000f280000300800 */
[----:B------:R0:W-:Y:S04]  /*12ee0*/  STL [R1+0x84], R2 ;  /* 0x0000840201007387 */ /* 0x0001e80000100800 */
[----:B------:R-:W4:Y:S04]  /*12ef0*/  LDL.LU R7, [R1+0x194] ;  /* 0x0001940001077983 */ /* 0x000f280000300800 */
[----:B------:R-:W4:Y:S01]  /*12f00*/  LDL.LU R56, [R1+0x190] ;  /* 0x0001900001387983 */ /* 0x000f220000300800 */
[----:B0-----:R-:W-:-:S03]  /*12f10*/  IMAD R2, R20, UR77, RZ ;  /* 0x0000004d14027c24 */ /* 0x001fc6000f8e02ff */
        /* <DEDUP_REMOVED lines=13> */
[----:B------:R-:W4:Y:S04]  /*12ff0*/  LDL.LU R48, [R1+0x168] ;  /* 0x0001680001307983 */ /* 0x000f280000300800 */
[----:B------:R-:W4:Y:S01]  /*13000*/  LDL.LU R16, [R1+0x164] ;  /* 0x0001640001107983 */ /* 0x000f220000300800 */
[----:B0-----:R-:W-:-:S03]  /*13010*/  IMAD R2, R17, UR77, RZ ;  /* 0x0000004d11027c24 */ /* 0x001fc6000f8e02ff */
[----:B------:R-:W4:Y:S04]  /*13020*/  LDL.LU R10, [R1+0x160] ;  /* 0x00016000010a7983 */ /* 0x000f280000300800 */
[----:B------:R-:W4:Y:S04]  /*13030*/  LDL.LU R15, [R1+0x28] ;  /* 0x00002800010f7983 */ /* 0x000f280000300800 */
[----:B------:R-:W4:Y:S04]  /*13040*/  LDL.LU R14, [R1+0x24] ;  /* 0x00002400010e7983 */ /* 0x000f280000300800 */
[----:B------:R0:W-:Y:S04]  /*13050*/  STL [R1+0x74], R2 ;  /* 0x0000740201007387 */ /* 0x0001e80000100800 */
[----:B------:R-:W4:Y:S04]  /*13060*/  LDL.LU R13, [R1+0x20] ;  /* 0x00002000010d7983 */ /* 0x000f280000300800 */
[----:B------:R-:W4:Y:S04]  /*13070*/  LDL.LU R12, [R1+0x1c] ;  /* 0x00001c00010c7983 */ /* 0x000f280000300800 */
[----:B------:R-:W4:Y:S04]  /*13080*/  LDL.LU R11, [R1+0x18] ;  /* 0x00001800010b7983 */ /* 0x000f280000300800 */
[----:B0-----:R-:W4:Y:S04]  /*13090*/  LDL.LU R2, [R1+0x14] ;  /* 0x0000140001027983 */ /* 0x001f280000300800 */
[----:B------:R-:W4:Y:S01]  /*130a0*/  LDL.LU R3, [R1+0x10] ;  /* 0x0000100001037983 */ /* 0x000f220000300800 */
[----:B--2---:R-:W-:-:S05]  /*130b0*/  IMAD R5, R5, UR77, RZ ;  /* 0x0000004d05057c24 */ /* 0x004fca000f8e02ff */
[----:B------:R0:W-:Y:S04]  /*130c0*/  STL [R1+0x70], R5 ;  /* 0x0000700501007387 */ /* 0x0001e80000100800 */
[----:B0-----:R-:W2:Y:S01]  /*130d0*/  LDL.LU R5, [R1+0xc] ;  /* 0x00000c0001057983 */ /* 0x001ea20000300800 */
[----:B---3--:R-:W-:Y:S02]  /*130e0*/  IMAD R18, R52, UR77, RZ ;  /* 0x0000004d34127c24 */ /* 0x008fe4000f8e02ff */
[----:B-----5:R-:W-:Y:S02]  /*130f0*/  IMAD R17, R6, UR77, RZ ;  /* 0x0000004d06117c24 */ /* 0x020fe4000f8e02ff */
[----:B------:R-:W3:Y:S04]  /*13100*/  LDL.LU R6, [R1+0x8] ;  /* 0x0000080001067983 */ /* 0x000ee80000300800 */
[----:B------:R4:W-:Y:S04]  /*13110*/  STL [R1+0x6c], R18 ;  /* 0x00006c1201007387 */ /* 0x0009e80000100800 */
[----:B------:R0:W-:Y:S01]  /*13120*/  STL [R1+0x68], R17 ;  /* 0x0000681101007387 */ /* 0x0001e20000100800 */
[----:B----4-:R-:W-:-:S02]  /*13130*/  IMAD R18, R0, UR77, RZ ;  /* 0x0000004d00127c24 */ /* 0x010fc4000f8e02ff */
[----:B0-----:R-:W-:-:S03]  /*13140*/  IMAD R17, R57, UR77, RZ ;  /* 0x0000004d39117c24 */ /* 0x001fc6000f8e02ff */
[----:B------:R0:W-:Y:S01]  /*13150*/  STL [R1+0x64], R18 ;  /* 0x0000641201007387 */ /* 0x0001e20000100800 */
[----:B------:R-:W-:-:S03]  /*13160*/  IMAD R0, R7, UR77, RZ ;  /* 0x0000004d07007c24 */ /* 0x000fc6000f8e02ff */
[----:B------:R-:W4:Y:S01]  /*13170*/  LDL.LU R7, [R1+0x4] ;  /* 0x0000040001077983 */ /* 0x000f220000300800 */
[----:B0-----:R-:W-:-:S03]  /*13180*/  IMAD R18, R56, UR77, RZ ;  /* 0x0000004d38127c24 */ /* 0x001fc6000f8e02ff */
[----:B------:R0:W-:Y:S04]  /*13190*/  STL [R1+0x60], R17 ;  /* 0x0000601101007387 */ /* 0x0001e80000100800 */
[----:B------:R5:W-:Y:S04]  /*131a0*/  STL [R1+0x5c], R0 ;  /* 0x00005c0001007387 */ /* 0x000be80000100800 */
[----:B------:R1:W-:Y:S01]  /*131b0*/  STL [R1+0x58], R18 ;  /* 0x0000581201007387 */ /* 0x0003e20000100800 */
[----:B0-----:R-:W-:Y:S02]  /*131c0*/  IMAD R17, R55, UR77, RZ ;  /* 0x0000004d37117c24 */ /* 0x001fe4000f8e02ff */
[----:B-----5:R-:W-:-:S02]  /*131d0*/  IMAD R0, R8, UR77, RZ ;  /* 0x0000004d08007c24 */ /* 0x020fc4000f8e02ff */
[----:B------:R-:W5:Y:S01]  /*131e0*/  LDL.LU R8, [R1] ;  /* 0x0000000001087983 */ /* 0x000f620000300800 */
[----:B-1----:R-:W-:-:S03]  /*131f0*/  IMAD R18, R54, UR77, RZ ;  /* 0x0000004d36127c24 */ /* 0x002fc6000f8e02ff */
[----:B------:R-:W-:Y:S04]  /*13200*/  STL [R1+0x54], R17 ;  /* 0x0000541101007387 */ /* 0x000fe80000100800 */
[----:B------:R0:W-:Y:S04]  /*13210*/  STL [R1+0x50], R0 ;  /* 0x0000500001007387 */ /* 0x0001e80000100800 */
[----:B------:R1:W-:Y:S01]  /*13220*/  STL [R1+0x4c], R18 ;  /* 0x00004c1201007387 */ /* 0x0003e20000100800 */
[----:B0-----:R-:W-:-:S03]  /*13230*/  IMAD R0, R9, UR77, RZ ;  /* 0x0000004d09007c24 */ /* 0x001fc6000f8e02ff */
[----:B------:R-:W4:Y:S01]  /*13240*/  LDL.LU R9, [R1+0x15c] ;  /* 0x00015c0001097983 */ /* 0x000f220000300800 */
[----:B------:R-:W-:Y:S02]  /*13250*/  IMAD R17, R53, UR77, RZ ;  /* 0x0000004d35117c24 */ /* 0x000fe4000f8e02ff */
[----:B-1----:R-:W-:-:S03]  /*13260*/  IMAD R18, R50, UR77, RZ ;  /* 0x0000004d32127c24 */ /* 0x002fc6000f8e02ff */
[----:B------:R0:W-:Y:S04]  /*13270*/  STL [R1+0x48], R17 ;  /* 0x0000481101007387 */ /* 0x0001e80000100800 */
[----:B------:R1:W-:Y:S01]  /*13280*/  STL [R1+0x44], R0 ;  /* 0x0000440001007387 */ /* 0x0003e20000100800 */
[----:B0-----:R-:W-:Y:S02]  /*13290*/  IMAD R17, R51, UR77, RZ ;  /* 0x0000004d33117c24 */ /* 0x001fe4000f8e02ff */
[----:B-1----:R-:W-:-:S03]  /*132a0*/  IMAD R0, R49, UR77, RZ ;  /* 0x0000004d31007c24 */ /* 0x002fc6000f8e02ff */
[----:B------:R0:W-:Y:S01]  /*132b0*/  STL [R1+0x40], R17 ;  /* 0x0000401101007387 */ /* 0x0001e20000100800 */
[----:B------:R-:W-:-:S03]  /*132c0*/  IMAD R16, R16, UR77, RZ ;  /* 0x0000004d10107c24 */ /* 0x000fc6000f8e02ff */
[----:B------:R-:W-:Y:S04]  /*132d0*/  STL [R1+0x3c], R18 ;  /* 0x00003c1201007387 */ /* 0x000fe80000100800 */
[----:B------:R1:W-:Y:S01]  /*132e0*/  STL [R1+0x38], R0 ;  /* 0x0000380001007387 */ /* 0x0003e20000100800 */
[----:B0-----:R-:W-:Y:S02]  /*132f0*/  IMAD R17, R48, UR77, RZ ;  /* 0x0000004d30117c24 */ /* 0x001fe4000f8e02ff */
[----:B------:R-:W-:-:S03]  /*13300*/  IMAD R15, R15, UR77, RZ ;  /* 0x0000004d0f0f7c24 */ /* 0x000fc6000f8e02ff */
[----:B------:R-:W-:Y:S01]  /*13310*/  STL [R1+0x34], R17 ;  /* 0x0000341101007387 */ /* 0x000fe20000100800 */
[----:B-1----:R-:W-:-:S03]  /*13320*/  IMAD R0, R10, UR77, RZ ;  /* 0x0000004d0a007c24 */ /* 0x002fc6000f8e02ff */
[----:B------:R-:W5:Y:S04]  /*13330*/  LDL.LU R10, [R1+0x158] ;  /* 0x00015800010a7983 */ /* 0x000f680000300800 */
[----:B------:R-:W-:Y:S01]  /*13340*/  STL [R1+0x30], R16 ;  /* 0x0000301001007387 */ /* 0x000fe20000100800 */
[----:B------:R-:W-:-:S03]  /*13350*/  IMAD R13, R13, UR77, RZ ;  /* 0x0000004d0d0d7c24 */ /* 0x000fc6000f8e02ff */
[----:B------:R0:W-:Y:S01]  /*13360*/  STL [R1+0x2c], R0 ;  /* 0x00002c0001007387 */ /* 0x0001e20000100800 */
[----:B------:R-:W-:-:S03]  /*13370*/  IMAD R12, R12, UR77, RZ ;  /* 0x0000004d0c0c7c24 */ /* 0x000fc6000f8e02ff */
[----:B------:R-:W-:Y:S01]  /*13380*/  STL [R1+0x28], R15 ;  /* 0x0000280f01007387 */ /* 0x000fe20000100800 */
[----:B0-----:R-:W-:-:S05]  /*13390*/  IMAD R0, R14, UR77, RZ ;  /* 0x0000004d0e007c24 */ /* 0x001fca000f8e02ff */
[----:B------:R0:W-:Y:S01]  /*133a0*/  STL [R1+0x24], R0 ;  /* 0x0000240001007387 */ /* 0x0001e20000100800 */
[----:B------:R-:W-:-:S03]  /*133b0*/  IMAD R2, R2, UR77, RZ ;  /* 0x0000004d02027c24 */ /* 0x000fc6000f8e02ff */
[----:B------:R-:W-:Y:S01]  /*133c0*/  STL [R1+0x20], R13 ;  /* 0x0000200d01007387 */ /* 0x000fe20000100800 */
[----:B0-----:R-:W-:-:S03]  /*133d0*/  IMAD R0, R11, UR77, RZ ;  /* 0x0000004d0b007c24 */ /* 0x001fc6000f8e02ff */
[----:B------:R-:W5:Y:S01]  /*133e0*/  LDL.LU R11, [R1+0x154] ;  /* 0x00015400010b7983 */ /* 0x000f620000300800 */
[----:B------:R-:W-:-:S03]  /*133f0*/  IMAD R3, R3, UR77, RZ ;  /* 0x0000004d03037c24 */ /* 0x000fc6000f8e02ff */
[----:B------:R0:W-:Y:S04]  /*13400*/  STL [R1+0x1c], R12 ;  /* 0x00001c0c01007387 */ /* 0x0001e80000100800 */
[----:B------:R-:W-:Y:S04]  /*13410*/  STL [R1+0x18], R0 ;  /* 0x0000180001007387 */ /* 0x000fe80000100800 */
[----:B------:R-:W-:Y:S04]  /*13420*/  STL [R1+0x9eec], R0 ;  /* 0x009eec0001007387 */ /* 0x000fe80000100800 */
[----:B0-----:R-:W5:Y:S04]  /*13430*/  LDL.LU R12, [R1+0x150] ;  /* 0x00015000010c7983 */ /* 0x001f680000300800 */
[----:B------:R-:W-:Y:S04]  /*13440*/  STL [R1+0x14], R2 ;  /* 0x0000140201007387 */ /* 0x000fe80000100800 */
[----:B------:R-:W-:Y:S04]  /*13450*/  STL [R1+0x9ef0], R2 ;  /* 0x009ef00201007387 */ /* 0x000fe80000100800 */
[----:B------:R-:W5:Y:S04]  /*13460*/  LDL.LU R13, [R1+0x14c] ;  /* 0x00014c00010d7983 */ /* 0x000f680000300800 */
[----:B------:R-:W-:Y:S04]  /*13470*/  STL [R1+0x10], R3 ;  /* 0x0000100301007387 */ /* 0x000fe80000100800 */
[----:B------:R-:W-:Y:S04]  /*13480*/  STL [R1+0x9ef4], R3 ;  /* 0x009ef40301007387 */ /* 0x000fe80000100800 */
[----:B------:R-:W5:Y:S01]  /*13490*/  LDL.LU R14, [R1+0x144] ;  /* 0x00014400010e7983 */ /* 0x000f620000300800 */
[----:B--2---:R-:W-:-:S05]  /*134a0*/  IMAD R5, R5, UR77, RZ ;  /* 0x0000004d05057c24 */ /* 0x004fca000f8e02ff */
[----:B------:R-:W-:Y:S04]  /*134b0*/  STL [R1+0xc], R5 ;  /* 0x00000c0501007387 */ /* 0x000fe80000100800 */
[----:B------:R-:W-:Y:S04]  /*134c0*/  STL [R1+0x9ef8], R5 ;  /* 0x009ef80501007387 */ /* 0x000fe80000100800 */
[----:B------:R-:W2:Y:S04]  /*134d0*/  LDL.LU R15, [R1+0x140] ;  /* 0x00014000010f7983 */ /* 0x000ea80000300800 */
[----:B------:R-:W2:Y:S04]  /*134e0*/  LDL.LU R16, [R1+0x13c] ;  /* 0x00013c0001107983 */ /* 0x000ea80000300800 */
[----:B------:R-:W2:Y:S01]  /*134f0*/  LDL.LU R49, [R1+0x138] ;  /* 0x0001380001317983 */ /* 0x000ea20000300800 */
[----:B---3--:R-:W-:-:S02]  /*13500*/  IMAD R6, R6, UR77, RZ ;  /* 0x0000004d06067c24 */ /* 0x008fc4000f8e02ff */
[----:B----4-:R-:W-:-:S05]  /*13510*/  IMAD R9, R9, UR77, RZ ;  /* 0x0000004d09097c24 */ /* 0x010fca000f8e02ff */
[----:B------:R0:W-:Y:S04]  /*13520*/  STL [R1+0x9efc], R9 ;  /* 0x009efc0901007387 */ /* 0x0001e80000100800 */
[----:B------:R-:W-:Y:S04]  /*13530*/  STL [R1+0x8], R6 ;  /* 0x0000080601007387 */ /* 0x000fe80000100800 */
[----:B------:R-:W-:Y:S04]  /*13540*/  STL [R1+0x9f00], R6 ;  /* 0x009f000601007387 */ /* 0x000fe80000100800 */
[----:B------:R-:W3:Y:S01]  /*13550*/  LDL.LU R48, [R1+0x134] ;  /* 0x0001340001307983 */ /* 0x000ee20000300800 */
[----:B------:R-:W-:-:S03]  /*13560*/  IMAD R7, R7, UR77, RZ ;  /* 0x0000004d07077c24 */ /* 0x000fc6000f8e02ff */
[----:B------:R-:W4:Y:S01]  /*13570*/  LDL.LU R45, [R1+0x130] ;  /* 0x00013000012d7983 */ /* 0x000f220000300800 */
[----:B-----5:R-:W-:Y:S02]  /*13580*/  IMAD R8, R8, UR77, RZ ;  /* 0x0000004d08087c24 */ /* 0x020fe4000f8e02ff */
[----:B------:R-:W-:-:S05]  /*13590*/  IMAD R10, R10, UR77, RZ ;  /* 0x0000004d0a0a7c24 */ /* 0x000fca000f8e02ff */
[----:B------:R-:W-:Y:S04]  /*135a0*/  STL [R1+0x9f04], R10 ;  /* 0x009f040a01007387 */ /* 0x000fe80000100800 */
[----:B------:R-:W-:Y:S04]  /*135b0*/  STL [R1+0x4], R7 ;  /* 0x0000040701007387 */ /* 0x000fe80000100800 */
[----:B------:R1:W-:Y:S04]  /*135c0*/  STL [R1+0x9f08], R7 ;  /* 0x009f080701007387 */ /* 0x0003e80000100800 */
[----:B------:R-:W5:Y:S04]  /*135d0*/  LDL.LU R46, [R1+0x12c] ;  /* 0x00012c00012e7983 */ /* 0x000f680000300800 */
[----:B------:R-:W5:Y:S04]  /*135e0*/  LDL.LU R47, [R1+0x128] ;  /* 0x00012800012f7983 */ /* 0x000f680000300800 */
[----:B------:R-:W5:Y:S04]  /*135f0*/  LDL.LU R52, [R1+0x124] ;  /* 0x0001240001347983 */ /* 0x000f680000300800 */
[----:B------:R-:W5:Y:S01]  /*13600*/  LDL.LU R57, [R1+0x120] ;  /* 0x0001200001397983 */ /* 0x000f620000300800 */
[----:B------:R-:W-:-:S05]  /*13610*/  IMAD R11, R11, UR77, RZ ;  /* 0x0000004d0b0b7c24 */ /* 0x000fca000f8e02ff */
[----:B------:R-:W-:Y:S04]  /*13620*/  STL [R1+0x9f0c], R11 ;  /* 0x009f0c0b01007387 */ /* 0x000fe80000100800 */
[----:B------:R-:W-:Y:S04]  /*13630*/  STL [R1], R8 ;  /* 0x0000000801007387 */ /* 0x000fe80000100800 */
[----:B------:R-:W-:Y:S01]  /*13640*/  STL [R1+0x9f10], R8 ;  /* 0x009f100801007387 */ /* 0x000fe20000100800 */
[----:B------:R-:W-:-:S03]  /*13650*/  IMAD R12, R12, UR77, RZ ;  /* 0x0000004d0c0c7c24 */ /* 0x000fc6000f8e02ff */
[----:B------:R-:W5:Y:S04]  /*13660*/  LDL.LU R56, [R1+0x11c] ;  /* 0x00011c0001387983 */ /* 0x000f680000300800 */
[----:B------:R-:W5:Y:S04]  /*13670*/  LDL.LU R55, [R1+0x118] ;  /* 0x0001180001377983 */ /* 0x000f680000300800 */
        /* <DEDUP_REMOVED lines=9> */
[----:B--2---:R-:W-:Y:S02]  /*13710*/  IMAD R15, R15, UR77, RZ ;  /* 0x0000004d0f0f7c24 */ /* 0x004fe4000f8e02ff */
[----:B------:R-:W-:-:S03]  /*13720*/  IMAD R16, R16, UR77, RZ ;  /* 0x0000004d10107c24 */ /* 0x000fc6000f8e02ff */
[----:B------:R-:W-:Y:S01]  /*13730*/  STL [R1+0x9f20], R15 ;  /* 0x009f200f01007387 */ /* 0x000fe20000100800 */
[----:B------:R-:W-:-:S03]  /*13740*/  IMAD R17, R49, UR77, RZ ;  /* 0x0000004d31117c24 */ /* 0x000fc6000f8e02ff */
[----:B------:R-:W-:Y:S04]  /*13750*/  STL [R1+0x9f24], R16 ;  /* 0x009f241001007387 */ /* 0x000fe80000100800 */
[----:B------:R-:W-:Y:S04]  /*13760*/  STL [R1+0x9f28], R17 ;  /* 0x009f281101007387 */ /* 0x000fe80000100800 */
[----:B------:R-:W2:Y:S01]  /*13770*/  LDL.LU R49, [R1+0x104] ;  /* 0x0001040001317983 */ /* 0x000ea20000300800 */
[----:B---3--:R-:W-:-:S03]  /*13780*/  IMAD R18, R48, UR77, RZ ;  /* 0x0000004d30127c24 */ /* 0x008fc6000f8e02ff */
[----:B------:R-:W3:Y:S01]  /*13790*/  LDL.LU R48, [R1+0x100] ;  /* 0x0001000001307983 */ /* 0x000ee20000300800 */
[----:B----4-:R-:W-:-:S03]  /*137a0*/  IMAD R19, R45, UR77, RZ ;  /* 0x0000004d2d137c24 */ /* 0x010fc6000f8e02ff */
[----:B------:R-:W-:Y:S04]  /*137b0*/  STL [R1+0x9f2c], R18 ;  /* 0x009f2c1201007387 */ /* 0x000fe80000100800 */
[----:B------:R-:W-:Y:S01]  /*137c0*/  STL [R1+0x9f30], R19 ;  /* 0x009f301301007387 */ /* 0x000fe20000100800 */
[----:B-----5:R-:W-:Y:S02]  /*137d0*/  IMAD R20, R46, UR77, RZ ;  /* 0x0000004d2e147c24 */ /* 0x020fe4000f8e02ff */
[----:B------:R-:W-:-:S03]  /*137e0*/  IMAD R21, R47, UR77, RZ ;  /* 0x0000004d2f157c24 */ /* 0x000fc6000f8e02ff */
[----:B------:R-:W-:Y:S01]  /*137f0*/  STL [R1+0x9f34], R20 ;  /* 0x009f341401007387 */ /* 0x000fe20000100800 */
[----:B------:R-:W-:-:S03]  /*13800*/  IMAD R22, R52, UR77, RZ ;  /* 0x0000004d34167c24 */ /* 0x000fc6000f8e02ff */
[----:B------:R-:W-:Y:S01]  /*13810*/  STL [R1+0x9f38], R21 ;  /* 0x009f381501007387 */ /* 0x000fe20000100800 */
[----:B------:R-:W-:-:S03]  /*13820*/  IMAD R23, R57, UR77, RZ ;  /* 0x0000004d39177c24 */ /* 0x000fc6000f8e02ff */
[----:B------:R-:W-:Y:S04]  /*13830*/  STL [R1+0x9f3c], R22 ;  /* 0x009f3c1601007387 */ /* 0x000fe80000100800 */
[----:B------:R-:W-:Y:S01]  /*13840*/  STL [R1+0x9f40], R23 ;  /* 0x009f401701007387 */ /* 0x000fe20000100800 */
[----:B------:R-:W-:Y:S02]  /*13850*/  IMAD R24, R56, UR77, RZ ;  /* 0x0000004d38187c24 */ /* 0x000fe4000f8e02ff */
[----:B------:R-:W-:-:S03]  /*13860*/  IMAD R25, R55, UR77, RZ ;  /* 0x0000004d37197c24 */ /* 0x000fc6000f8e02ff */
[----:B------:R-:W-:Y:S01]  /*13870*/  STL [R1+0x9f44], R24 ;  /* 0x009f441801007387 */ /* 0x000fe20000100800 */
[----:B------:R-:W-:-:S03]  /*13880*/  IMAD R26, R54, UR77, RZ ;  /* 0x0000004d361a7c24 */ /* 0x000fc6000f8e02ff */
[----:B------:R-:W-:Y:S01]  /*13890*/  STL [R1+0x9f48], R25 ;  /* 0x009f481901007387 */ /* 0x000fe20000100800 */
[----:B------:R-:W-:-:S03]  /*138a0*/  IMAD R27, R53, UR77, RZ ;  /* 0x0000004d351b7c24 */ /* 0x000fc6000f8e02ff */
[----:B------:R-:W-:Y:S01]  /*138b0*/  STL [R1+0x9f4c], R26 ;  /* 0x009f4c1a01007387 */ /* 0x000fe20000100800 */
[----:B------:R-:W-:-:S03]  /*138c0*/  IMAD R28, R51, UR77, RZ ;  /* 0x0000004d331c7c24 */ /* 0x000fc6000f8e02ff */
[----:B------:R-:W-:Y:S04]  /*138d0*/  STL [R1+0x9f50], R27 ;  /* 0x009f501b01007387 */ /* 0x000fe80000100800 */
[----:B------:R-:W-:Y:S01]  /*138e0*/  STL [R1+0x9f54], R28 ;  /* 0x009f541c01007387 */ /* 0x000fe20000100800 */
[----:B------:R-:W-:-:S03]  /*138f0*/  IMAD R29, R50, UR77, RZ ;  /* 0x0000004d321d7c24 */ /* 0x000fc6000f8e02ff */
[----:B------:R-:W4:Y:S04]  /*13900*/  LDL.LU R32, [R1+0xfc] ;  /* 0x0000fc0001207983 */ /* 0x000f280000300800 */
[----:B------:R-:W5:Y:S04]  /*13910*/  LDL.LU R33, [R1+0xf4] ;  /* 0x0000f40001217983 */ /* 0x000f680000300800 */
[----:B------:R-:W4:Y:S04]  /*13920*/  LDL.LU R34, [R1+0xf0] ;  /* 0x0000f00001227983 */ /* 0x000f280000300800 */
[----:B------:R-:W4:Y:S04]  /*13930*/  LDL.LU R35, [R1+0xec] ;  /* 0x0000ec0001237983 */ /* 0x000f280000300800 */
[----:B------:R-:W4:Y:S04]  /*13940*/  LDL.LU R36, [R1+0xe8] ;  /* 0x0000e80001247983 */ /* 0x000f280000300800 */
[----:B------:R-:W4:Y:S04]  /*13950*/  LDL.LU R37, [R1+0xe4] ;  /* 0x0000e40001257983 */ /* 0x000f280000300800 */
[----:B------:R-:W-:Y:S01]  /*13960*/  STL [R1+0x9f58], R29 ;  /* 0x009f581d01007387 */ /* 0x000fe20000100800 */
[----:B--2---:R-:W-:-:S05]  /*13970*/  IMAD R30, R49, UR77, RZ ;  /* 0x0000004d311e7c24 */ /* 0x004fca000f8e02ff */
[----:B------:R-:W-:Y:S04]  /*13980*/  STL [R1+0x9f5c], R30 ;  /* 0x009f5c1e01007387 */ /* 0x000fe80000100800 */
[----:B------:R-:W2:Y:S04]  /*13990*/  LDL.LU R38, [R1+0xe0] ;  /* 0x0000e00001267983 */ /* 0x000ea80000300800 */
        /* <DEDUP_REMOVED lines=8> */
[----:B------:R-:W2:Y:S01]  /*13a20*/  LDL.LU R47, [R1+0xbc] ;  /* 0x0000bc00012f7983 */ /* 0x000ea20000300800 */
[----:B---3--:R-:W-:-:S03]  /*13a30*/  IMAD R31, R48, UR77, RZ ;  /* 0x0000004d301f7c24 */ /* 0x008fc6000f8e02ff */
[----:B------:R-:W3:Y:S04]  /*13a40*/  LDL.LU R48, [R1+0xb8] ;  /* 0x0000b80001307983 */ /* 0x000ee80000300800 */
        /* <DEDUP_REMOVED lines=9> */
[----:B------:R-:W-:Y:S04]  /*13ae0*/  STL [R1+0x9f60], R31 ;  /* 0x009f601f01007387 */ /* 0x000fe80000100800 */
[----:B0-----:R-:W2:Y:S04]  /*13af0*/  LDL R9, [R1+0x324] ;  /* 0x0003240001097983 */ /* 0x001ea80000100800 */
[----:B------:R-:W3:Y:S04]  /*13b00*/  LDL R5, [R1+0x320] ;  /* 0x0003200001057983 */ /* 0x000ee80000100800 */
[----:B------:R-:W4:Y:S04]  /*13b10*/  LDL R3, [R1+0x31c] ;  /* 0x00031c0001037983 */ /* 0x000f280000100800 */
[----:B------:R-:W5:Y:S04]  /*13b20*/  LDL R2, [R1+0x318] ;  /* 0x0003180001027983 */ /* 0x000f680000100800 */
[----:B------:R-:W5:Y:S01]  /*13b30*/  LDL R0, [R1+0x314] ;  /* 0x0003140001007983 */ /* 0x000f620000100800 */
[----:B-1----:R-:W-:-:S03]  /*13b40*/  SHF.R.S32.HI R7, RZ, 0x1f, R4 ;  /* 0x0000001fff077819 */ /* 0x002fc60000011404 */
[----:B------:R0:W-:Y:S04]  /*13b50*/  STL [R1+0x9ea0], R61 ;  /* 0x009ea03d01007387 */ /* 0x0001e80000100800 */
[----:B------:R1:W-:Y:S01]  /*13b60*/  STL [R1+0x94], R7 ;  /* 0x0000940701007387 */ /* 0x0003e20000100800 */
[----:B--2---:R-:W-:Y:S02]  /*13b70*/  SHF.R.S32.HI R6, RZ, 0x1f, R9 ;  /* 0x0000001fff067819 */ /* 0x004fe40000011409 */
[----:B---3--:R-:W-:-:S03]  /*13b80*/  SHF.R.S32.HI R5, RZ, 0x1f, R5 ;  /* 0x0000001fff057819 */ /* 0x008fc60000011405 */
[----:B------:R2:W-:Y:S01]  /*13b90*/  STL [R1+0x29c], R6 ;  /* 0x00029c0601007387 */ /* 0x0005e20000100800 */
[----:B----4-:R-:W-:-:S03]  /*13ba0*/  SHF.R.S32.HI R3, RZ, 0x1f, R3 ;  /* 0x0000001fff037819 */ /* 0x010fc60000011403 */
[----:B------:R3:W-:Y:S01]  /*13bb0*/  STL [R1+0x298], R5 ;  /* 0x0002980501007387 */ /* 0x0007e20000100800 */
[----:B-----5:R-:W-:-:S03]  /*13bc0*/  SHF.R.S32.HI R2, RZ, 0x1f, R2 ;  /* 0x0000001fff027819 */ /* 0x020fc60000011402 */
[----:B------:R4:W-:Y:S01]  /*13bd0*/  STL [R1+0x294], R3 ;  /* 0x0002940301007387 */ /* 0x0009e20000100800 */
[----:B------:R-:W-:-:S03]  /*13be0*/  SHF.R.S32.HI R0, RZ, 0x1f, R0 ;  /* 0x0000001fff007819 */ /* 0x000fc60000011400 */
[----:B0-----:R-:W5:Y:S04]  /*13bf0*/  LDL R61, [R1+0x310] ;  /* 0x00031000013d7983 */ /* 0x001f680000100800 */
[----:B------:R0:W-:Y:S04]  /*13c00*/  STL [R1+0x290], R2 ;  /* 0x0002900201007387 */ /* 0x0001e80000100800 */
[----:B------:R-:W5:Y:S04]  /*13c10*/  LDL R31, [R1+0x30c] ;  /* 0x00030c00011f7983 */ /* 0x000f680000100800 */
[----:B------:R0:W-:Y:S04]  /*13c20*/  STL [R1+0x28c], R0 ;  /* 0x00028c0001007387 */ /* 0x0001e80000100800 */
[----:B------:R-:W5:Y:S04]  /*13c30*/  LDL R30, [R1+0x308] ;  /* 0x00030800011e7983 */ /* 0x000f680000100800 */
        /* <DEDUP_REMOVED lines=20> */
[----:B-1----:R-:W5:Y:S04]  /*13d80*/  LDL R7, [R1+0x2b0] ;  /* 0x0002b00001077983 */ /* 0x002f680000100800 */
[----:B------:R-:W5:Y:S04]  /*13d90*/  LDL R10, [R1+0x2ac] ;  /* 0x0002ac00010a7983 */ /* 0x000f680000100800 */
[----:B--2---:R-:W2:Y:S04]  /*13da0*/  LDL R6, [R1+0x2a8] ;  /* 0x0002a80001067983 */ /* 0x004ea80000100800 */
[----:B------:R-:W2:Y:S04]  /*13db0*/  LDL R9, [R1+0x2a4] ;  /* 0x0002a40001097983 */ /* 0x000ea80000100800 */
[----:B---3--:R-:W3:Y:S04]  /*13dc0*/  LDL R5, [R1+0x2a0] ;  /* 0x0002a00001057983 */ /* 0x008ee80000100800 */
[----:B----4-:R-:W4:Y:S04]  /*13dd0*/  LDL R3, [R1+0x270] ;  /* 0x0002700001037983 */ /* 0x010f280000100800 */
[----:B0-----:R-:W4:Y:S04]  /*13de0*/  LDL R2, [R1+0x178] ;  /* 0x0001780001027983 */ /* 0x001f280000100800 */
[----:B------:R-:W4:Y:S01]  /*13df0*/  LDL R0, [R1+0x148] ;  /* 0x0001480001007983 */ /* 0x000f220000100800 */
[----:B-----5:R-:W-:-:S05]  /*13e00*/  SHF.R.S32.HI R61, RZ, 0x1f, R61 ;  /* 0x0000001fff3d7819 */ /* 0x020fca000001143d */
[----:B------:R0:W-:Y:S02]  /*13e10*/  STL [R1+0x288], R61 ;  /* 0x0002883d01007387 */ /* 0x0001e40000100800 */
[----:B0-----:R-:W-:Y:S02]  /*13e20*/  SHF.R.S32.HI R61, RZ, 0x1f, R31 ;  /* 0x0000001fff3d7819 */ /* 0x001fe4000001141f */
[----:B------:R-:W-:Y:S02]  /*13e30*/  SHF.R.S32.HI R31, RZ, 0x1f, R30 ;  /* 0x0000001fff1f7819 */ /* 0x000fe4000001141e */
[----:B------:R-:W-:Y:S01]  /*13e40*/  SHF.R.S32.HI R30, RZ, 0x1f, R29 ;  /* 0x0000001fff1e7819 */ /* 0x000fe2000001141d */
[----:B------:R-:W-:Y:S01]  /*13e50*/  STL [R1+0x284], R61 ;  /* 0x0002843d01007387 */ /* 0x000fe20000100800 */
[----:B------:R-:W-:-:S03]  /*13e60*/  SHF.R.S32.HI R29, RZ, 0x1f, R28 ;  /* 0x0000001fff1d7819 */ /* 0x000fc6000001141c */
        /* <DEDUP_REMOVED lines=38> */
[----:B------:R0:W-:Y:S04]  /*140d0*/  STL [R1+0x230], R8 ;  /* 0x0002300801007387 */ /* 0x0001e80000100800 */
[----:B------:R1:W-:Y:S01]  /*140e0*/  STL [R1+0x22c], R12 ;  /* 0x00022c0c01007387 */ /* 0x0003e20000100800 */
[----:B--2---:R-:W-:Y:S02]  /*140f0*/  SHF.R.S32.HI R7, RZ, 0x1f, R6 ;  /* 0x0000001fff077819 */ /* 0x004fe40000011406 */
[----:B0-----:R-:W-:Y:S02]  /*14100*/  SHF.R.S32.HI R8, RZ, 0x1f, R10 ;  /* 0x0000001fff087819 */ /* 0x001fe4000001140a */
[----:B------:R-:W-:Y:S01]  /*14110*/  SHF.R.S32.HI R6, RZ, 0x1f, R9 ;  /* 0x0000001fff067819 */ /* 0x000fe20000011409 */
[----:B------:R-:W-:Y:S01]  /*14120*/  STL [R1+0x228], R11 ;  /* 0x0002280b01007387 */ /* 0x000fe20000100800 */
[----:B---3--:R-:W-:-:S03]  /*14130*/  SHF.R.S32.HI R5, RZ, 0x1f, R5 ;  /* 0x0000001fff057819 */ /* 0x008fc60000011405 */
[----:B------:R0:W-:Y:S01]  /*14140*/  STL [R1+0x224], R8 ;  /* 0x0002240801007387 */ /* 0x0001e20000100800 */
[----:B----4-:R-:W-:-:S03]  /*14150*/  SHF.R.S32.HI R3, RZ, 0x1f, R3 ;  /* 0x0000001fff037819 */ /* 0x010fc60000011403 */
[----:B------:R2:W-:Y:S01]  /*14160*/  STL [R1+0x220], R7 ;  /* 0x0002200701007387 */ /* 0x0005e20000100800 */
[----:B------:R-:W-:-:S03]  /*14170*/  SHF.R.S32.HI R2, RZ, 0x1f, R2 ;  /* 0x0000001fff027819 */ /* 0x000fc60000011402 */
[----:B------:R3:W-:Y:S01]  /*14180*/  STL [R1+0x21c], R6 ;  /* 0x00021c0601007387 */ /* 0x0007e20000100800 */
[----:B------:R-:W-:-:S03]  /*14190*/  SHF.R.S32.HI R0, RZ, 0x1f, R0 ;  /* 0x0000001fff007819 */ /* 0x000fc60000011400 */
[----:B------:R4:W-:Y:S04]  /*141a0*/  STL [R1+0x218], R5 ;  /* 0x0002180501007387 */ /* 0x0009e80000100800 */
[----:B------:R5:W-:Y:S04]  /*141b0*/  STL [R1+0x214], R3 ;  /* 0x0002140301007387 */ /* 0x000be80000100800 */
[----:B------:R-:W5:Y:S04]  /*141c0*/  LDL R31, [R1+0xf8] ;  /* 0x0000f800011f7983 */ /* 0x000f680000100800 */
        /* <DEDUP_REMOVED lines=21> */
[----:B0-----:R-:W5:Y:S04]  /*14320*/  LDL R8, [R1+0x44] ;  /* 0x0000440001087983 */ /* 0x001f680000100800 */
[----:B------:R-:W5:Y:S04]  /*14330*/  LDL R11, [R1+0x40] ;  /* 0x00004000010b7983 */ /* 0x000f680000100800 */
[----:B--2---:R-:W2:Y:S04]  /*14340*/  LDL R7, [R1+0x3c] ;  /* 0x00003c0001077983 */ /* 0x004ea80000100800 */
[----:B------:R-:W2:Y:S04]  /*14350*/  LDL R10, [R1+0x38] ;  /* 0x00003800010a7983 */ /* 0x000ea80000100800 */
[----:B---3--:R-:W3:Y:S04]  /*14360*/  LDL R6, [R1+0x34] ;  /* 0x0000340001067983 */ /* 0x008ee80000100800 */
[----:B------:R-:W2:Y:S04]  /*14370*/  LDL R9, [R1+0x30] ;  /* 0x0000300001097983 */ /* 0x000ea80000100800 */
[----:B----4-:R-:W4:Y:S04]  /*14380*/  LDL R5, [R1+0x2c] ;  /* 0x00002c0001057983 */ /* 0x010f280000100800 */
[----:B-----5:R-:W5:Y:S04]  /*14390*/  LDL R3, [R1+0x28] ;  /* 0x0000280001037983 */ /* 0x020f680000100800 */
[----:B------:R-:W2:Y:S04]  /*143a0*/  LDL R2, [R1+0x24] ;  /* 0x0000240001027983 */ /* 0x000ea80000100800 */
[----:B------:R-:W2:Y:S04]  /*143b0*/  LDL R0, [R1+0x20] ;  /* 0x0000200001007983 */ /* 0x000ea80000100800 */
[----:B------:R-:W2:Y:S01]  /*143c0*/  LDL R61, [R1+0x1c] ;  /* 0x00001c00013d7983 */ /* 0x000ea20000100800 */
[----:B------:R-:W-:-:S05]  /*143d0*/  SHF.R.S32.HI R31, RZ, 0x1f, R31 ;  /* 0x0000001fff1f7819 */ /* 0x000fca000001141f */
[----:B------:R0:W-:Y:S01]  /*143e0*/  STL [R1+0x208], R31 ;  /* 0x0002081f01007387 */ /* 0x0001e20000100800 */
[----:B------:R-:W-:-:S03]  /*143f0*/  SHF.R.S32.HI R30, RZ, 0x1f, R30 ;  /* 0x0000001fff1e7819 */ /* 0x000fc6000001141e */
[----:B0-----:R-:W5:Y:S01]  /*14400*/  LDL.LU R31, [R1+0x9f60] ;  /* 0x009f6000011f7983 */ /* 0x001f620000300800 */
[----:B------:R-:W-:-:S03]  /*14410*/  SHF.R.S32.HI R29, RZ, 0x1f, R29 ;  /* 0x0000001fff1d7819 */ /* 0x000fc6000001141d */
[----:B------:R0:W-:Y:S01]  /*14420*/  STL [R1+0x204], R30 ;  /* 0x0002041e01007387 */ /* 0x0001e20000100800 */
[----:B------:R-:W-:Y:S02]  /*14430*/  SHF.R.S32.HI R28, RZ, 0x1f, R28 ;  /* 0x0000001fff1c7819 */ /* 0x000fe4000001141c */
[----:B------:R-:W-:Y:S01]  /*14440*/  SHF.R.S32.HI R27, RZ, 0x1f, R27 ;  /* 0x0000001fff1b7819 */ /* 0x000fe2000001141b */
[----:B0-----:R-:W5:Y:S01]  /*14450*/  LDL.LU R30, [R1+0x9f5c] ;  /* 0x009f5c00011e7983 */ /* 0x001f620000300800 */
[----:B------:R-:W-:-:S03]  /*14460*/  SHF.R.S32.HI R26, RZ, 0x1f, R26 ;  /* 0x0000001fff1a7819 */ /* 0x000fc6000001141a */
[----:B------:R0:W-:Y:S01]  /*14470*/  STL [R1+0x200], R29 ;  /* 0x0002001d01007387 */ /* 0x0001e20000100800 */
[----:B------:R-:W-:Y:S02]  /*14480*/  SHF.R.S32.HI R25, RZ, 0x1f, R25 ;  /* 0x0000001fff197819 */ /* 0x000fe40000011419 */
[----:B------:R-:W-:Y:S01]  /*14490*/  SHF.R.S32.HI R24, RZ, 0x1f, R24 ;  /* 0x0000001fff187819 */ /* 0x000fe20000011418 */
[----:B0-----:R-:W5:Y:S04]  /*144a0*/  LDL.LU R29, [R1+0x9f58] ;  /* 0x009f5800011d7983 */ /* 0x001f680000300800 */
[----:B------:R0:W-:Y:S01]  /*144b0*/  STL [R1+0x1fc], R28 ;  /* 0x0001fc1c01007387 */ /* 0x0001e20000100800 */
[----:B------:R-:W-:Y:S02]  /*144c0*/  SHF.R.S32.HI R23, RZ, 0x1f, R23 ;  /* 0x0000001fff177819 */ /* 0x000fe40000011417 */
[----:B------:R-:W-:Y:S01]  /*144d0*/  SHF.R.S32.HI R22, RZ, 0x1f, R22 ;  /* 0x0000001fff167819 */ /* 0x000fe20000011416 */
[----:B0-----:R-:W5:Y:S04]  /*144e0*/  LDL.LU R28, [R1+0x9f54] ;  /* 0x009f5400011c7983 */ /* 0x001f680000300800 */
[----:B------:R0:W-:Y:S01]  /*144f0*/  STL [R1+0x1f8], R27 ;  /* 0x0001f81b01007387 */ /* 0x0001e20000100800 */
[----:B------:R-:W-:-:S03]  /*14500*/  SHF.R.S32.HI R21, RZ, 0x1f, R21 ;  /* 0x0000001fff157819 */ /* 0x000fc60000011415 */
        /* <DEDUP_REMOVED lines=35> */
[----:B--2---:R-:W-:-:S03]  /*14740*/  SHF.R.S32.HI R7, RZ, 0x1f, R7 ;  /* 0x0000001fff077819 */ /* 0x004fc60000011407 */
[----:B0-----:R-:W2:Y:S04]  /*14750*/  LDL.LU R15, [R1+0x9f20] ;  /* 0x009f2000010f7983 */ /* 0x001ea80000300800 */
[----:B------:R0:W-:Y:S01]  /*14760*/  STL [R1+0x1c4], R14 ;  /* 0x0001c40e01007387 */ /* 0x0001e20000100800 */
[----:B------:R-:W-:-:S03]  /*14770*/  SHF.R.S32.HI R10, RZ, 0x1f, R10 ;  /* 0x0000001fff0a7819 */ /* 0x000fc6000001140a */
[----:B0-----:R-:W2:Y:S04]  /*14780*/  LDL.LU R14, [R1+0x9f1c] ;  /* 0x009f1c00010e7983 */ /* 0x001ea80000300800 */
[----:B------:R0:W-:Y:S01]  /*14790*/  STL [R1+0x1c0], R13 ;  /* 0x0001c00d01007387 */ /* 0x0001e20000100800 */
[----:B---3--:R-:W-:-:S03]  /*147a0*/  SHF.R.S32.HI R6, RZ, 0x1f, R6 ;  /* 0x0000001fff067819 */ /* 0x008fc60000011406 */
[----:B0-----:R-:W3:Y:S04]  /*147b0*/  LDL.LU R13, [R1+0x9f18] ;  /* 0x009f1800010d7983 */ /* 0x001ee80000300800 */
[----:B------:R0:W-:Y:S01]  /*147c0*/  STL [R1+0x1bc], R12 ;  /* 0x0001bc0c01007387 */ /* 0x0001e20000100800 */
[----:B------:R-:W-:-:S03]  /*147d0*/  SHF.R.S32.HI R9, RZ, 0x1f, R9 ;  /* 0x0000001fff097819 */ /* 0x000fc60000011409 */
[----:B0-----:R-:W2:Y:S04]  /*147e0*/  LDL.LU R12, [R1+0x9f14] ;  /* 0x009f1400010c7983 */ /* 0x001ea80000300800 */
[----:B------:R0:W-:Y:S01]  /*147f0*/  STL [R1+0x1b8], R8 ;  /* 0x0001b80801007387 */ /* 0x0001e20000100800 */
[----:B----4-:R-:W-:-:S03]  /*14800*/  SHF.R.S32.HI R5, RZ, 0x1f, R5 ;  /* 0x0000001fff057819 */ /* 0x010fc60000011405 */
[----:B0-----:R-:W4:Y:S04]  /*14810*/  LDL.LU R8, [R1+0x9f10] ;  /* 0x009f100001087983 */ /* 0x001f280000300800 */
[----:B------:R0:W-:Y:S01]  /*14820*/  STL [R1+0x1b4], R11 ;  /* 0x0001b40b01007387 */ /* 0x0001e20000100800 */
[----:B-----5:R-:W-:-:S03]  /*14830*/  SHF.R.S32.HI R3, RZ, 0x1f, R3 ;  /* 0x0000001fff037819 */ /* 0x020fc60000011403 */
[----:B0-----:R-:W5:Y:S04]  /*14840*/  LDL.LU R11, [R1+0x9f0c] ;  /* 0x009f0c00010b7983 */ /* 0x001f680000300800 */
[----:B------:R0:W-:Y:S01]  /*14850*/  STL [R1+0x1b0], R7 ;  /* 0x0001b00701007387 */ /* 0x0001e20000100800 */
[----:B------:R-:W-:-:S03]  /*14860*/  SHF.R.S32.HI R2, RZ, 0x1f, R2 ;  /* 0x0000001fff027819 */ /* 0x000fc60000011402 */
[----:B0-----:R-:W2:Y:S04]  /*14870*/  LDL.LU R7, [R1+0x9f08] ;  /* 0x009f080001077983 */ /* 0x001ea80000300800 */
[----:B------:R0:W-:Y:S01]  /*14880*/  STL [R1+0x1ac], R10 ;  /* 0x0001ac0a01007387 */ /* 0x0001e20000100800 */
[----:B------:R-:W-:-:S03]  /*14890*/  SHF.R.S32.HI R0, RZ, 0x1f, R0 ;  /* 0x0000001fff007819 */ /* 0x000fc60000011400 */
[----:B0-----:R-:W2:Y:S04]  /*148a0*/  LDL.LU R10, [R1+0x9f04] ;  /* 0x009f0400010a7983 */ /* 0x001ea80000300800 */
[----:B------:R0:W-:Y:S04]  /*148b0*/  STL [R1+0x1a8], R6 ;  /* 0x0001a80601007387 */ /* 0x0001e80000100800 */
        /* <DEDUP_REMOVED lines=10> */
[----:B0-----:R-:W2:Y:S01]  /*14960*/  LDL.LU R0, [R1+0x9eec] ;  /* 0x009eec0001007983 */ /* 0x001ea20000300800 */
[----:B------:R-:W-:-:S05]  /*14970*/  SHF.R.S32.HI R61, RZ, 0x1f, R61 ;  /* 0x0000001fff3d7819 */ /* 0x000fca000001143d */
[----:B------:R2:W-:Y:S01]  /*14980*/  STL [R1+0x190], R61 ;  /* 0x0001903d01007387 */ /* 0x0005e20000100800 */
[----:B------:R-:W-:Y:S02]  /*14990*/  IMAD R32, R32, UR77, RZ ;  /* 0x0000004d20207c24 */ /* 0x000fe4000f8e02ff */
[----:B------:R-:W-:Y:S02]  /*149a0*/  IMAD R33, R33, UR77, RZ ;  /* 0x0000004d21217c24 */ /* 0x000fe4000f8e02ff */
[----:B------:R-:W-:Y:S02]  /*149b0*/  IMAD R34, R34, UR77, RZ ;  /* 0x0000004d22227c24 */ /* 0x000fe4000f8e02ff */
[----:B------:R-:W-:Y:S02]  /*149c0*/  IMAD R35, R35, UR77, RZ ;  /* 0x0000004d23237c24 */ /* 0x000fe4000f8e02ff */
[----:B------:R-:W-:Y:S02]  /*149d0*/  IMAD R36, R36, UR77, RZ ;  /* 0x0000004d24247c24 */ /* 0x000fe4000f8e02ff */
[----:B------:R-:W-:-:S02]  /*149e0*/  IMAD R37, R37, UR77, RZ ;  /* 0x0000004d25257c24 */ /* 0x000fc4000f8e02ff */
[----:B------:R-:W-:Y:S02]  /*149f0*/  IMAD R38, R38, UR77, RZ ;  /* 0x0000004d26267c24 */ /* 0x000fe4000f8e02ff */
[----:B------:R-:W-:Y:S02]  /*14a00*/  IMAD R39, R39, UR77, RZ ;  /* 0x0000004d27277c24 */ /* 0x000fe4000f8e02ff */
[----:B------:R-:W-:Y:S01]  /*14a10*/  IMAD R40, R40, UR77, RZ ;  /* 0x0000004d28287c24 */ /* 0x000fe2000f8e02ff */
[----:B--2---:R-:W-:Y:S02]  /*14a20*/  SHF.R.S32.HI R61, RZ, 0x1f, R0 ;  /* 0x0000001fff3d7819 */ /* 0x004fe40000011400 */
[----:B------:R-:W2:Y:S04]  /*14a30*/  LDL.LU R0, [R1+0x9ee8] ;  /* 0x009ee80001007983 */ /* 0x000ea80000300800 */
[----:B------:R0:W-:Y:S02]  /*14a40*/  STL [R1+0x18c], R61 ;  /* 0x00018c3d01007387 */ /* 0x0001e40000100800 */
[----:B0-----:R-:W-:-:S02]  /*14a50*/  SHF.R.S32.HI R61, RZ, 0x1f, R2 ;  /* 0x0000001fff3d7819 */ /* 0x001fc40000011402 */
[----:B------:R-:W2:Y:S04]  /*14a60*/  LDL.LU R2, [R1+0x9ee4] ;  /* 0x009ee40001027983 */ /* 0x000ea80000300800 */
[----:B------:R0:W-:Y:S02]  /*14a70*/  STL [R1+0x188], R61 ;  /* 0x0001883d01007387 */ /* 0x0001e40000100800 */
[----:B0-----:R-:W-:Y:S02]  /*14a80*/  SHF.R.S32.HI R61, RZ, 0x1f, R3 ;  /* 0x0000001fff3d7819 */ /* 0x001fe40000011403 */
        /* <DEDUP_REMOVED lines=11> */
[----:B----4-:R-:W-:Y:S02]  /*14b40*/  SHF.R.S32.HI R61, RZ, 0x1f, R8 ;  /* 0x0000001fff3d7819 */ /* 0x010fe40000011408 */
[----:B------:R-:W4:Y:S04]  /*14b50*/  LDL.LU R8, [R1+0x9ed0] ;  /* 0x009ed00001087983 */ /* 0x000f280000300800 */
[----:B------:R0:W-:Y:S04]  /*14b60*/  STL [R1+0x170], R61 ;  /* 0x0001703d01007387 */ /* 0x0001e80000100800 */
[----:B------:R5:W-:Y:S01]  /*14b70*/  STL [R1+0x9eb8], R9 ;  /* 0x009eb80901007387 */ /* 0x000be20000100800 */
[----:B0-----:R-:W-:-:S05]  /*14b80*/  SHF.R.S32.HI R61, RZ, 0x1f, R9 ;  /* 0x0000001fff3d7819 */ /* 0x001fca0000011409 */
[----:B------:R0:W-:Y:S01]  /*14b90*/  STL [R1+0x16c], R61 ;  /* 0x00016c3d01007387 */ /* 0x0001e20000100800 */
[----:B-----5:R-:W-:-:S03]  /*14ba0*/  SHF.R.S32.HI R9, RZ, 0x1f, R11 ;  /* 0x0000001fff097819 */ /* 0x020fc6000001140b */
[----:B------:R1:W-:Y:S01]  /*14bb0*/  STL [R1+0x9eb4], R10 ;  /* 0x009eb40a01007387 */ /* 0x0003e20000100800 */
[----:B0-----:R-:W-:Y:S02]  /*14bc0*/  SHF.R.S32.HI R61, RZ, 0x1f, R10 ;  /* 0x0000001fff3d7819 */ /* 0x001fe4000001140a */
[----:B-1----:R-:W-:-:S03]  /*14bd0*/  SHF.R.S32.HI R10, RZ, 0x1f, R12 ;  /* 0x0000001fff0a7819 */ /* 0x002fc6000001140c */
[----:B------:R-:W-:Y:S04]  /*14be0*/  STL [R1+0x168], R61 ;  /* 0x0001683d01007387 */ /* 0x000fe80000100800 */
[----:B------:R-:W-:Y:S04]  /*14bf0*/  STL [R1+0x9eb0], R11 ;  /* 0x009eb00b01007387 */ /* 0x000fe80000100800 */
[----:B------:R3:W-:Y:S04]  /*14c00*/  STL [R1+0x164], R9 ;  /* 0x0001640901007387 */ /* 0x0007e80000100800 */
[----:B------:R-:W-:Y:S01]  /*14c10*/  STL [R1+0x9eac], R12 ;  /* 0x009eac0c01007387 */ /* 0x000fe20000100800 */
[----:B---3--:R-:W-:-:S03]  /*14c20*/  SHF.R.S32.HI R9, RZ, 0x1f, R13 ;  /* 0x0000001fff097819 */ /* 0x008fc6000001140d */
[----:B------:R0:W-:Y:S04]  /*14c30*/  STL [R1+0x160], R10 ;  /* 0x0001600a01007387 */ /* 0x0001e80000100800 */
[----:B------:R-:W-:Y:S04]  /*14c40*/  STL [R1+0x9ea8], R13 ;  /* 0x009ea80d01007387 */ /* 0x000fe80000100800 */
[----:B------:R1:W-:Y:S01]  /*14c50*/  STL [R1+0x15c], R9 ;  /* 0x00015c0901007387 */ /* 0x0003e20000100800 */
[----:B0-----:R-:W-:-:S03]  /*14c60*/  SHF.R.S32.HI R10, RZ, 0x1f, R14 ;  /* 0x0000001fff0a7819 */ /* 0x001fc6000001140e */
[----:B------:R-:W-:Y:S01]  /*14c70*/  STL [R1+0x9ebc], R14 ;  /* 0x009ebc0e01007387 */ /* 0x000fe20000100800 */
[----:B-1----:R-:W-:-:S03]  /*14c80*/  SHF.R.S32.HI R9, RZ, 0x1f, R15 ;  /* 0x0000001fff097819 */ /* 0x002fc6000001140f */
        /* <DEDUP_REMOVED lines=11> */
[----:B------:R-:W-:Y:S02]  /*14d40*/  SHF.R.S32.HI R11, RZ, 0x1f, R20 ;  /* 0x0000001fff0b7819 */ /* 0x000fe40000011414 */
[----:B-1----:R-:W-:Y:S01]  /*14d50*/  SHF.R.S32.HI R9, RZ, 0x1f, R19 ;  /* 0x0000001fff097819 */ /* 0x002fe20000011413 */
[----:B------:R0:W-:Y:S04]  /*14d60*/  STL [R1+0x144], R10 ;  /* 0x0001440a01007387 */ /* 0x0001e80000100800 */
[----:B------:R1:W-:Y:S01]  /*14d70*/  STL [R1+0x140], R9 ;  /* 0x0001400901007387 */ /* 0x0003e20000100800 */
[----:B0-----:R-:W-:-:S03]  /*14d80*/  SHF.R.S32.HI R10, RZ, 0x1f, R21 ;  /* 0x0000001fff0a7819 */ /* 0x001fc60000011415 */
[----:B------:R0:W-:Y:S01]  /*14d90*/  STL [R1+0x13c], R11 ;  /* 0x00013c0b01007387 */ /* 0x0001e20000100800 */
[----:B-1----:R-:W-:-:S03]  /*14da0*/  SHF.R.S32.HI R9, RZ, 0x1f, R22 ;  /* 0x0000001fff097819 */ /* 0x002fc60000011416 */
[----:B------:R1:W-:Y:S04]  /*14db0*/  STL [R1+0x138], R10 ;  /* 0x0001380a01007387 */ /* 0x0003e80000100800 */
[----:B------:R3:W-:Y:S01]  /*14dc0*/  STL [R1+0x134], R9 ;  /* 0x0001340901007387 */ /* 0x0007e20000100800 */
[----:B0-----:R-:W-:Y:S02]  /*14dd0*/  SHF.R.S32.HI R11, RZ, 0x1f, R23 ;  /* 0x0000001fff0b7819 */ /* 0x001fe40000011417 */
[----:B-1----:R-:W-:-:S03]  /*14de0*/  SHF.R.S32.HI R10, RZ, 0x1f, R24 ;  /* 0x0000001fff0a7819 */ /* 0x002fc60000011418 */
[----:B------:R0:W-:Y:S01]  /*14df0*/  STL [R1+0x130], R11 ;  /* 0x0001300b01007387 */ /* 0x0001e20000100800 */
[----:B---3--:R-:W-:-:S03]  /*14e00*/  SHF.R.S32.HI R9, RZ, 0x1f, R25 ;  /* 0x0000001fff097819 */ /* 0x008fc60000011419 */
        /* <DEDUP_REMOVED lines=24> */
[----:B------:R1:W-:Y:S01]  /*14f90*/  STL [R1+0xfc], R10 ;  /* 0x0000fc0a01007387 */ /* 0x0003e20000100800 */
[----:B------:R-:W-:-:S03]  /*14fa0*/  IMAD R41, R41, UR77, RZ ;  /* 0x0000004d29297c24 */ /* 0x000fc6000f8e02ff */
[----:B------:R3:W-:Y:S01]  /*14fb0*/  STL [R1+0xf4], R9 ;  /* 0x0000f40901007387 */ /* 0x0007e20000100800 */
[----:B0-----:R-:W-:Y:S01]  /*14fc0*/  SHF.R.S32.HI R11, RZ, 0x1f, R38 ;  /* 0x0000001fff0b7819 */ /* 0x001fe20000011426 */
[----:B------:R-:W-:Y:S01]  /*14fd0*/  IMAD R42, R42, UR77, RZ ;  /* 0x0000004d2a2a7c24 */ /* 0x000fe2000f8e02ff */
[----:B-1----:R-:W-:-:S03]  /*14fe0*/  SHF.R.S32.HI R10, RZ, 0x1f, R39 ;  /* 0x0000001fff0a7819 */ /* 0x002fc60000011427 */
[----:B------:R0:W-:Y:S01]  /*14ff0*/  STL [R1+0xf0], R11 ;  /* 0x0000f00b01007387 */ /* 0x0001e20000100800 */
[----:B---3--:R-:W-:-:S03]  /*15000*/  SHF.R.S32.HI R9, RZ, 0x1f, R40 ;  /* 0x0000001fff097819 */ /* 0x008fc60000011428 */
[----:B------:R-:W3:Y:S01]  /*15010*/  LDL.LU R15, [R1+0x324] ;  /* 0x00032400010f7983 */ /* 0x000ee20000300800 */
[----:B------:R-:W-:-:S03]  /*15020*/  IMAD R43, R43, UR77, RZ ;  /* 0x0000004d2b2b7c24 */ /* 0x000fc6000f8e02ff */
[----:B------:R1:W-:Y:S01]  /*15030*/  STL [R1+0xec], R10 ;  /* 0x0000ec0a01007387 */ /* 0x0003e20000100800 */
[----:B0-----:R-:W-:-:S03]  /*15040*/  SHF.R.S32.HI R11, RZ, 0x1f, R41 ;  /* 0x0000001fff0b7819 */ /* 0x001fc60000011429 */
[----:B------:R0:W-:Y:S01]  /*15050*/  STL [R1+0xe8], R9 ;  /* 0x0000e80901007387 */ /* 0x0001e20000100800 */
[----:B------:R-:W-:Y:S01]  /*15060*/  IMAD R44, R44, UR77, RZ ;  /* 0x0000004d2c2c7c24 */ /* 0x000fe2000f8e02ff */
[----:B------:R-:W-:Y:S01]  /*15070*/  SHF.R.S32.HI R12, RZ, 0x1f, R43 ;  /* 0x0000001fff0c7819 */ /* 0x000fe2000001142b */
[----:B------:R-:W-:Y:S01]  /*15080*/  IMAD R45, R45, UR77, RZ ;  /* 0x0000004d2d2d7c24 */ /* 0x000fe2000f8e02ff */
[----:B-1----:R-:W5:Y:S01]  /*15090*/  LDL.LU R10, [R1+0x94] ;  /* 0x00009400010a7983 */ /* 0x002f620000300800 */
[----:B0-----:R-:W-:-:S03]  /*150a0*/  SHF.R.S32.HI R9, RZ, 0x1f, R42 ;  /* 0x0000001fff097819 */ /* 0x001fc6000001142a */
[----:B------:R0:W-:Y:S01]  /*150b0*/  STL [R1+0xe4], R11 ;  /* 0x0000e40b01007387 */ /* 0x0001e20000100800 */
[----:B------:R-:W-:-:S03]  /*150c0*/  IMAD R46, R46, UR77, RZ ;  /* 0x0000004d2e2e7c24 */ /* 0x000fc6000f8e02ff */
[----:B------:R1:W-:Y:S01]  /*150d0*/  STL [R1+0xe0], R9 ;  /* 0x0000e00901007387 */ /* 0x0003e20000100800 */
[----:B------:R-:W-:Y:S02]  /*150e0*/  IMAD R47, R47, UR77, RZ ;  /* 0x0000004d2f2f7c24 */ /* 0x000fe4000f8e02ff */
[----:B------:R-:W-:Y:S01]  /*150f0*/  IMAD R48, R48, UR77, RZ ;  /* 0x0000004d30307c24 */ /* 0x000fe2000f8e02ff */
[----:B------:R1:W-:Y:S01]  /*15100*/  STL [R1+0xdc], R12 ;  /* 0x0000dc0c01007387 */ /* 0x0003e20000100800 */
[----:B0-----:R-:W-:Y:S02]  /*15110*/  SHF.R.S32.HI R11, RZ, 0x1f, R45 ;  /* 0x0000001fff0b7819 */ /* 0x001fe4000001142d */
[----:B-1----:R-:W-:Y:S01]  /*15120*/  SHF.R.S32.HI R9, RZ, 0x1f, R44 ;  /* 0x0000001fff097819 */ /* 0x002fe2000001142c */
[----:B------:R-:W-:Y:S01]  /*15130*/  IMAD R49, R49, UR77, RZ ;  /* 0x0000004d31317c24 */ /* 0x000fe2000f8e02ff */
[----:B------:R-:W-:-:S03]  /*15140*/  SHF.R.S32.HI R12, RZ, 0x1f, R46 ;  /* 0x0000001fff0c7819 */ /* 0x000fc6000001142e */
[----:B------:R0:W-:Y:S01]  /*15150*/  STL [R1+0xd8], R9 ;  /* 0x0000d80901007387 */ /* 0x0001e20000100800 */
[----:B------:R-:W-:Y:S01]  /*15160*/  IMAD R50, R50, UR77, RZ ;  /* 0x0000004d32327c24 */ /* 0x000fe2000f8e02ff */
[----:B------:R-:W-:Y:S02]  /*15170*/  SHF.R.S32.HI R13, RZ, 0x1f, R48 ;  /* 0x0000001fff0d7819 */ /* 0x000fe40000011430 */
[----:B------:R1:W-:Y:S01]  /*15180*/  STL [R1+0xd4], R11 ;  /* 0x0000d40b01007387 */ /* 0x0003e20000100800 */
[----:B0-----:R-:W-:Y:S01]  /*15190*/  SHF.R.S32.HI R9, RZ, 0x1f, R47 ;  /* 0x0000001fff097819 */ /* 0x001fe2000001142f */
[----:B------:R-:W-:Y:S02]  /*151a0*/  IMAD R51, R51, UR77, RZ ;  /* 0x0000004d33337c24 */ /* 0x000fe4000f8e02ff */
[----:B-1----:R-:W5:Y:S01]  /*151b0*/  LDL.LU R11, [R1+0x320] ;  /* 0x00032000010b7983 */ /* 0x002f620000300800 */
[----:B------:R-:W-:-:S03]  /*151c0*/  IMAD R52, R52, UR77, RZ ;  /* 0x0000004d34347c24 */ /* 0x000fc6000f8e02ff */
[----:B------:R0:W-:Y:S04]  /*151d0*/  STL [R1+0xd0], R12 ;  /* 0x0000d00c01007387 */ /* 0x0001e80000100800 */
[----:B------:R1:W-:Y:S01]  /*151e0*/  STL [R1+0xcc], R9 ;  /* 0x0000cc0901007387 */ /* 0x0003e20000100800 */
[----:B------:R-:W-:Y:S01]  /*151f0*/  IMAD R53, R53, UR77, RZ ;  /* 0x0000004d35357c24 */ /* 0x000fe2000f8e02ff */
[----:B0-----:R-:W-:Y:S02]  /*15200*/  SHF.R.S32.HI R12, RZ, 0x1f, R49 ;  /* 0x0000001fff0c7819 */ /* 0x001fe40000011431 */
[----:B------:R0:W-:Y:S01]  /*15210*/  STL [R1+0xc8], R13 ;  /* 0x0000c80d01007387 */ /* 0x0001e20000100800 */
[----:B-1----:R-:W-:-:S03]  /*15220*/  SHF.R.S32.HI R9, RZ, 0x1f, R50 ;  /* 0x0000001fff097819 */ /* 0x002fc60000011432 */
[----:B------:R-:W5:Y:S01]  /*15230*/  LDL.LU R16, [R1+0x29c] ;  /* 0x00029c0001107983 */ /* 0x000f620000300800 */
[----:B------:R-:W-:-:S03]  /*15240*/  IMAD R54, R54, UR77, RZ ;  /* 0x0000004d36367c24 */ /* 0x000fc6000f8e02ff */
[----:B------:R1:W-:Y:S01]  /*15250*/  STL [R1+0xc4], R12 ;  /* 0x0000c40c01007387 */ /* 0x0003e20000100800 */
[----:B0-----:R-:W-:-:S03]  /*15260*/  SHF.R.S32.HI R13, RZ, 0x1f, R51 ;  /* 0x0000001fff0d7819 */ /* 0x001fc60000011433 */
[----:B------:R0:W-:Y:S01]  /*15270*/  STL [R1+0xc0], R9 ;  /* 0x0000c00901007387 */ /* 0x0001e20000100800 */
[----:B------:R-:W-:-:S03]  /*15280*/  IMAD R55, R55, UR77, RZ ;  /* 0x0000004d37377c24 */ /* 0x000fc6000f8e02ff */
[----:B------:R2:W-:Y:S01]  /*15290*/  STL [R1+0xbc], R13 ;  /* 0x0000bc0d01007387 */ /* 0x0005e20000100800 */
[----:B-1----:R-:W-:Y:S02]  /*152a0*/  SHF.R.S32.HI R12, RZ, 0x1f, R53 ;  /* 0x0000001fff0c7819 */ /* 0x002fe40000011435 */
[----:B0-----:R-:W-:Y:S01]  /*152b0*/  SHF.R.S32.HI R9, RZ, 0x1f, R52 ;  /* 0x0000001fff097819 */ /* 0x001fe20000011434 */
[----:B------:R-:W-:Y:S01]  /*152c0*/  IMAD R56, R56, UR77, RZ ;  /* 0x0000004d38387c24 */ /* 0x000fe2000f8e02ff */
[----:B--2---:R-:W-:-:S03]  /*152d0*/  SHF.R.S32.HI R13, RZ, 0x1f, R54 ;  /* 0x0000001fff0d7819 */ /* 0x004fc60000011436 */
[----:B------:R0:W-:Y:S01]  /*152e0*/  STL [R1+0xb8], R9 ;  /* 0x0000b80901007387 */ /* 0x0001e20000100800 */
[----:B------:R-:W-:-:S03]  /*152f0*/  IMAD R57, R57, UR77, RZ ;  /* 0x0000004d39397c24 */ /* 0x000fc6000f8e02ff */
[----:B------:R1:W-:Y:S01]  /*15300*/  STL [R1+0xb4], R12 ;  /* 0x0000b40c01007387 */ /* 0x0003e20000100800 */
[----:B0-----:R-:W-:-:S03]  /*15310*/  SHF.R.S32.HI R9, RZ, 0x1f, R55 ;  /* 0x0000001fff097819 */ /* 0x001fc60000011437 */
[----:B-1----:R-:W2:Y:S04]  /*15320*/  LDL.LU R12, [R1+0x31c] ;  /* 0x00031c00010c7983 */ /* 0x002ea80000300800 */
[----:B------:R0:W-:Y:S04]  /*15330*/  STL [R1+0xb0], R13 ;  /* 0x0000b00d01007387 */ /* 0x0001e80000100800 */
[----:B------:R1:W-:Y:S04]  /*15340*/  STL [R1+0xac], R9 ;  /* 0x0000ac0901007387 */ /* 0x0003e80000100800 */
[----:B------:R-:W2:Y:S01]  /*15350*/  LDL.LU R14, [R1+0x298] ;  /* 0x00029800010e7983 */ /* 0x000ea20000300800 */
[----:B0-----:R-:W-:-:S02]  /*15360*/  SHF.R.S32.HI R13, RZ, 0x1f, R56 ;  /* 0x0000001fff0d7819 */ /* 0x001fc40000011438 */
[----:B-1----:R-:W-:-:S03]  /*15370*/  SHF.R.S32.HI R9, RZ, 0x1f, R57 ;  /* 0x0000001fff097819 */ /* 0x002fc60000011439 */
[----:B------:R0:W-:Y:S01]  /*15380*/  STL [R1+0xa8], R13 ;  /* 0x0000a80d01007387 */ /* 0x0001e20000100800 */
[----:B------:R-:W-:-:S03]  /*15390*/  SHF.R.S32.HI R17, RZ, 0x1f, R60 ;  /* 0x0000001fff117819 */ /* 0x000fc6000001143c */
[----:B------:R1:W-:Y:S01]  /*153a0*/  STL [R1+0xa4], R9 ;  /* 0x0000a40901007387 */ /* 0x0003e20000100800 */
[----:B0-----:R-:W-:Y:S02]  /*153b0*/  IADD3 R13, P4, PT, R4, R6, RZ ;  /* 0x00000006040d7210 */ /* 0x001fe40007f9e0ff */
[----:B-1----:R-:W-:-:S05]  /*153c0*/  SHF.R.S32.HI R9, RZ, 0x1f, R59 ;  /* 0x0000001fff097819 */ /* 0x002fca000001143b */
[----:B------:R0:W-:Y:S04]  /*153d0*/  STL [R1+0x9c], R9 ;  /* 0x00009c0901007387 */ /* 0x0001e80000100800 */
[----:B------:R1:W-:Y:S01]  /*153e0*/  STL [R1+0x98], R17 ;  /* 0x0000981101007387 */ /* 0x0003e20000100800 */
[----:B0-----:R-:W-:-:S03]  /*153f0*/  IADD3 R9, P5, PT, R4, R7, RZ ;  /* 0x0000000704097210 */ /* 0x001fc60007fbe0ff */
[----:B------:R0:W-:Y:S01]  /*15400*/  STL [R1+0x934c], R13 ;  /* 0x00934c0d01007387 */ /* 0x0001e20000100800 */
[----:B-1----:R-:W-:-:S03]  /*15410*/  IADD3 R17, P0, PT, R4, R5, RZ ;  /* 0x0000000504117210 */ /* 0x002fc60007f1e0ff */
[----:B0-----:R-:W2:Y:S04]  /*15420*/  LDL.LU R13, [R1+0x318] ;  /* 0x00031800010d7983 */ /* 0x001ea80000300800 */
[----:B------:R4:W-:Y:S04]  /*15430*/  STL [R1+0x9350], R9 ;  /* 0x0093500901007387 */ /* 0x0009e80000100800 */
[----:B------:R-:W-:Y:S01]  /*15440*/  STL [R1+0x9418], R17 ;  /* 0x0094181101007387 */ /* 0x000fe20000100800 */
[----:B----4-:R-:W-:-:S03]  /*15450*/  IADD3 R9, P1, PT, R4, R8, RZ ;  /* 0x0000000804097210 */ /* 0x010fc60007f3e0ff */
[----:B------:R-:W4:Y:S04]  /*15460*/  LDL.LU R4, [R1+0x9ecc] ;  /* 0x009ecc0001047983 */ /* 0x000f280000300800 */
[----:B------:R0:W-:Y:S04]  /*15470*/  STL [R1+0x9348], R9 ;  /* 0x0093480901007387 */ /* 0x0001e80000100800 */
[----:B0-----:R-:W2:Y:S01]  /*15480*/  LDL.LU R9, [R1+0x294] ;  /* 0x0002940001097983 */ /* 0x001ea20000300800 */
[C---:B---3--:R-:W-:Y:S02]  /*15490*/  IADD3 R17, P2, PT, R15.reuse, R5, RZ ;  /* 0x000000050f117210 */ /* 0x048fe40007f5e0ff */
[----:B------:R-:W-:-:S03]  /*154a0*/  IADD3 R18, P3, PT, R15, R6, RZ ;  /* 0x000000060f127210 */ /* 0x000fc60007f7e0ff */
[----:B------:R5:W-:Y:S04]  /*154b0*/  STL [R1+0x9334], R17 ;  /* 0x0093341101007387 */ /* 0x000be80000100800 */
[----:B------:R0:W-:Y:S01]  /*154c0*/  STL [R1+0x9338], R18 ;  /* 0x0093381201007387 */ /* 0x0001e20000100800 */
[----:B-----5:R-:W-:Y:S01]  /*154d0*/  IMAD.X R17, R10, 0x1, R2, P4 ;  /* 0x000000010a117824 */ /* 0x020fe200020e0602 */
[----:B0-----:R-:W-:-:S04]  /*154e0*/  IADD3 R18, P4, PT, R15, R7, RZ ;  /* 0x000000070f127210 */ /* 0x001fc80007f9e0ff */
[----:B------:R0:W-:Y:S04]  /*154f0*/  STL [R1+0x9340], R17 ;  /* 0x0093401101007387 */ /* 0x0001e80000100800 */
[----:B------:R1:W-:Y:S01]  /*15500*/  STL [R1+0x933c], R18 ;  /* 0x00933c1201007387 */ /* 0x0003e20000100800 */
[----:B0-----:R-:W-:Y:S01]  /*15510*/  IMAD.X R17, R10, 0x1, R3, P5 ;  /* 0x000000010a117824 */ /* 0x001fe200028e0603 */
[----:B-1----:R-:W-:-:S04]  /*15520*/  IADD3 R18, P5, PT, R15, R8, RZ ;  /* 0x000000080f127210 */ /* 0x002fc80007fbe0ff */
[----:B------:R0:W-:Y:S04]  /*15530*/  STL [R1+0x9344], R17 ;  /* 0x0093441101007387 */ /* 0x0001e80000100800 */
[----:B------:R-:W3:Y:S04]  /*15540*/  LDL.LU R15, [R1+0x314] ;  /* 0x00031400010f7983 */ /* 0x000ee80000300800 */
[----:B------:R1:W-:Y:S01]  /*15550*/  STL [R1+0x932c], R18 ;  /* 0x00932c1201007387 */ /* 0x0003e20000100800 */
[----:B0-----:R-:W-:Y:S01]  /*15560*/  IMAD.X R17, R10, 0x1, R0, P0 ;  /* 0x000000010a117824 */ /* 0x001fe200000e0600 */
[----:B-1----:R-:W-:-:S04]  /*15570*/  IADD3 R18, P0, PT, R11, R5, RZ ;  /* 0x000000050b127210 */ /* 0x002fc80007f1e0ff */
[----:B------:R4:W-:Y:S04]  /*15580*/  STL [R1+0x9414], R17 ;  /* 0x0094141101007387 */ /* 0x0009e80000100800 */
[----:B------:R0:W-:Y:S01]  /*15590*/  STL [R1+0x9330], R18 ;  /* 0x0093301201007387 */ /* 0x0001e20000100800 */
[----:B----4-:R-:W-:-:S03]  /*155a0*/  IMAD.X R17, R10, 0x1, R4, P1 ;  /* 0x000000010a117824 */ /* 0x010fc600008e0604 */
[----:B------:R-:W4:Y:S01]  /*155b0*/  LDL.LU R10, [R1+0x290] ;  /* 0x00029000010a7983 */ /* 0x000f220000300800 */
[----:B0-----:R-:W-:-:S03]  /*155c0*/  IADD3 R18, P1, PT, R11, R6, RZ ;  /* 0x000000060b127210 */ /* 0x001fc60007f3e0ff */
[----:B------:R0:W-:Y:S04]  /*155d0*/  STL [R1+0x9328], R17 ;  /* 0x0093281101007387 */ /* 0x0001e80000100800 */
[----:B------:R1:W-:Y:S01]  /*155e0*/  STL [R1+0x9320], R18 ;  /* 0x0093201201007387 */ /* 0x0003e20000100800 */
[----:B0-----:R-:W-:Y:S01]  /*155f0*/  IMAD.X R17, R16, 0x1, R0, P2 ;  /* 0x0000000110117824 */ /* 0x001fe200010e0600 */
[----:B-1----:R-:W-:-:S04]  /*15600*/  IADD3 R18, P2, PT, R11, R7, RZ ;  /* 0x000000070b127210 */ /* 0x002fc80007f5e0ff */
[----:B------:R0:W-:Y:S04]  /*15610*/  STL [R1+0x9318], R17 ;  /* 0x0093181101007387 */ /* 0x0001e80000100800 */
[----:B------:R1:W-:Y:S01]  /*15620*/  STL [R1+0x9324], R18 ;  /* 0x0093241201007387 */ /* 0x0003e20000100800 */
[----:B0-----:R-:W-:Y:S01]  /*15630*/  IMAD.X R17, R16, 0x1, R2, P3 ;  /* 0x0000000110117824 */ /* 0x001fe200018e0602 */
[----:B-1----:R-:W-:-:S04]  /*15640*/  IADD3 R18, P3, PT, R11, R8, RZ ;  /* 0x000000080b127210 */ /* 0x002fc80007f7e0ff */
[----:B------:R0:W-:Y:S04]  /*15650*/  STL [R1+0x931c], R17 ;  /* 0x00931c1101007387 */ /* 0x0001e80000100800 */
[----:B------:R-:W5:Y:S04]  /*15660*/  LDL.LU R11, [R1+0x310] ;  /* 0x00031000010b7983 */ /* 0x000f680000300800 */
[----:B------:R2:W-:Y:S01]  /*15670*/  STL [R1+0x9310], R18 ;  /* 0x0093101201007387 */ /* 0x0005e20000100800 */
[----:B0-----:R-:W-:Y:S01]  /*15680*/  IMAD.X R17, R16, 0x1, R3, P4 ;  /* 0x0000000110117824 */ /* 0x001fe200020e0603 */
[----:B--2---:R-:W-:-:S04]  /*15690*/  IADD3 R18, P4, PT, R12, R5, RZ ;  /* 0x000000050c127210 */ /* 0x004fc80007f9e0ff */
[----:B------:R0:W-:Y:S04]  /*156a0*/  STL [R1+0x930c], R17 ;  /* 0x00930c1101007387 */ /* 0x0001e80000100800 */
[----:B------:R1:W-:Y:S01]  /*156b0*/  STL [R1+0x9314], R18 ;  /* 0x0093141201007387 */ /* 0x0003e20000100800 */
[----:B0-----:R-:W-:-:S03]  /*156c0*/  IMAD.X R17, R16, 0x1, R4, P5 ;  /* 0x0000000110117824 */ /* 0x001fc600028e0604 */
[----:B------:R-:W2:Y:S01]  /*156d0*/  LDL.LU R16, [R1+0x28c] ;  /* 0x00028c0001107983 */ /* 0x000ea20000300800 */
[----:B-1----:R-:W-:-:S03]  /*156e0*/  IADD3 R18, P5, PT, R12, R6, RZ ;  /* 0x000000060c127210 */ /* 0x002fc60007fbe0ff */
        /* <DEDUP_REMOVED lines=9> */
[----:B------:R-:W2:Y:S04]  /*15780*/  LDL.LU R12, [R1+0x30c] ;  /* 0x00030c00010c7983 */ /* 0x000ea80000300800 */
[----:B------:R1:W-:Y:S01]  /*15790*/  STL [R1+0x92f0], R18 ;  /* 0x0092f01201007387 */ /* 0x0003e20000100800 */
[----:B0-----:R-:W-:Y:S01]  /*157a0*/  IMAD.X R17, R14, 0x1, R3, P2 ;  /* 0x000000010e117824 */ /* 0x001fe200010e0603 */
[----:B-1----:R-:W-:-:S04]  /*157b0*/  IADD3 R18, P2, PT, R13, R5, RZ ;  /* 0x000000050d127210 */ /* 0x002fc80007f5e0ff */
        /* <DEDUP_REMOVED lines=17> */
[----:B---3--:R-:W-:-:S04]  /*158d0*/  IADD3 R18, P0, PT, R15, R5, RZ ;  /* 0x000000050f127210 */ /* 0x008fc80007f1e0ff */
[----:B------:R0:W-:Y:S04]  /*158e0*/  STL [R1+0x92cc], R17 ;  /* 0x0092cc1101007387 */ /* 0x0001e80000100800 */
[----:B------:R1:W-:Y:S01]  /*158f0*/  STL [R1+0x92d4], R18 ;  /* 0x0092d41201007387 */ /* 0x0003e20000100800 */
[----:B0-----:R-:W-:-:S03]  /*15900*/  IMAD.X R17, R9, 0x1, R4, P1 ;  /* 0x0000000109117824 */ /* 0x001fc600008e0604 */
[----:B------:R-:W3:Y:S01]  /*15910*/  LDL.LU R9, [R1+0x284] ;  /* 0x0002840001097983 */ /* 0x000ee20000300800 */
[----:B-1----:R-:W-:-:S03]  /*15920*/  IADD3 R18, P1, PT, R15, R6, RZ ;  /* 0x000000060f127210 */ /* 0x002fc60007f3e0ff */
[----:B------:R4:W-:Y:S04]  /*15930*/  STL [R1+0x92b8], R17 ;  /* 0x0092b81101007387 */ /* 0x0009e80000100800 */
[----:B------:R0:W-:Y:S01]  /*15940*/  STL [R1+0x92c4], R18 ;  /* 0x0092c41201007387 */ /* 0x0001e20000100800 */
[----:B----4-:R-:W-:Y:S01]  /*15950*/  IMAD.X R17, R10, 0x1, R0, P2 ;  /* 0x000000010a117824 */ /* 0x010fe200010e0600 */
[----:B0-----:R-:W-:-:S04]  /*15960*/  IADD3 R18, P2, PT, R15, R7, RZ ;  /* 0x000000070f127210 */ /* 0x001fc80007f5e0ff */
[----:B------:R0:W-:Y:S04]  /*15970*/  STL [R1+0x92bc], R17 ;  /* 0x0092bc1101007387 */ /* 0x0001e80000100800 */
[----:B------:R1:W-:Y:S01]  /*15980*/  STL [R1+0x92c8], R18 ;  /* 0x0092c81201007387 */ /* 0x0003e20000100800 */
[----:B0-----:R-:W-:Y:S01]  /*15990*/  IMAD.X R17, R10, 0x1, R2, P3 ;  /* 0x000000010a117824 */ /* 0x001fe200018e0602 */
[----:B-1----:R-:W-:-:S04]  /*159a0*/  IADD3 R18, P3, PT, R15, R8, RZ ;  /* 0x000000080f127210 */ /* 0x002fc80007f7e0ff */
[----:B------:R0:W-:Y:S04]  /*159b0*/  STL [R1+0x92c0], R17 ;  /* 0x0092c01101007387 */ /* 0x0001e80000100800 */
[----:B------:R-:W4:Y:S04]  /*159c0*/  LDL.LU R15, [R1+0x304] ;  /* 0x00030400010f7983 */ /* 0x000f280000300800 */
[----:B------:R5:W-:Y:S01]  /*159d0*/  STL [R1+0x92b0], R18 ;  /* 0x0092b01201007387 */ /* 0x000be20000100800 */
[----:B0-----:R-:W-:Y:S01]  /*159e0*/  IMAD.X R17, R10, 0x1, R3, P4 ;  /* 0x000000010a117824 */ /* 0x001fe200020e0603 */
[----:B-----5:R-:W-:-:S04]  /*159f0*/  IADD3 R18, P4, PT, R11, R5, RZ ;  /* 0x000000050b127210 */ /* 0x020fc80007f9e0ff */
[----:B------:R0:W-:Y:S04]  /*15a00*/  STL [R1+0x92ac], R17 ;  /* 0x0092ac1101007387 */ /* 0x0001e80000100800 */
[----:B------:R1:W-:Y:S01]  /*15a10*/  STL [R1+0x92b4], R18 ;  /* 0x0092b41201007387 */ /* 0x0003e20000100800 */
[----:B0-----:R-:W-:-:S03]  /*15a20*/  IMAD.X R17, R10, 0x1, R4, P5 ;  /* 0x000000010a117824 */ /* 0x001fc600028e0604 */
[----:B------:R-:W5:Y:S01]  /*15a30*/  LDL.LU R10, [R1+0x280] ;  /* 0x00028000010a7983 */ /* 0x000f620000300800 */
[----:B-1----:R-:W-:-:S03]  /*15a40*/  IADD3 R18, P5, PT, R11, R6, RZ ;  /* 0x000000060b127210 */ /* 0x002fc60007fbe0ff */
[----:B------:R2:W-:Y:S04]  /*15a50*/  STL [R1+0x9298], R17 ;  /* 0x0092981101007387 */ /* 0x0005e80000100800 */
[----:B------:R0:W-:Y:S01]  /*15a60*/  STL [R1+0x92a4], R18 ;  /* 0x0092a41201007387 */ /* 0x0001e20000100800 */
[----:B--2---:R-:W-:Y:S01]  /*15a70*/  IMAD.X R17, R16, 0x1, R0, P0 ;  /* 0x0000000110117824 */ /* 0x004fe200000e0600 */
[----:B0-----:R-:W-:-:S04]  /*15a80*/  IADD3 R18, P0, PT, R11, R7, RZ ;  /* 0x000000070b127210 */ /* 0x001fc80007f1e0ff */
        /* <DEDUP_REMOVED lines=34> */
[----:B---3--:R-:W-:Y:S01]  /*15cb0*/  IMAD.X R17, R9, 0x1, R0, P2 ;  /* 0x0000000109117824 */ /* 0x008fe200010e0600 */
[----:B0-----:R-:W-:-:S04]  /*15cc0*/  IADD3 R18, P2, PT, R13, R7, RZ ;  /* 0x000000070d127210 */ /* 0x001fc80007f5e0ff */
[----:B------:R0:W-:Y:S04]  /*15cd0*/  STL [R1+0x925c], R17 ;  /* 0x00925c1101007387 */ /* 0x0001e80000100800 */
[----:B------:R1:W-:Y:S01]  /*15ce0*/  STL [R1+0x9268], R18 ;  /* 0x0092681201007387 */ /* 0x0003e20000100800 */
[----:B0-----:R-:W-:Y:S01]  /*15cf0*/  IMAD.X R17, R9, 0x1, R2, P3 ;  /* 0x0000000109117824 */ /* 0x001fe200018e0602 */
[----:B-1----:R-:W-:-:S04]  /*15d00*/  IADD3 R18, P3, PT, R13, R8, RZ ;  /* 0x000000080d127210 */ /* 0x002fc80007f7e0ff */
[----:B------:R0:W-:Y:S04]  /*15d10*/  STL [R1+0x9260], R17 ;  /* 0x0092601101007387 */ /* 0x0001e80000100800 */
[----:B------:R-:W3:Y:S04]  /*15d20*/  LDL.LU R13, [R1+0x2f8] ;  /* 0x0002f800010d7983 */ /* 0x000ee80000300800 */
[----:B------:R-:W-:Y:S01]  /*15d30*/  STL [R1+0x9250], R18 ;  /* 0x0092501201007387 */ /* 0x000fe20000100800 */
[----:B0-----:R-:W-:-:S05]  /*15d40*/  IMAD.X R17, R9, 0x1, R3, P4 ;  /* 0x0000000109117824 */ /* 0x001fca00020e0603 */
[----:B------:R0:W-:Y:S02]  /*15d50*/  STL [R1+0x924c], R17 ;  /* 0x00924c1101007387 */ /* 0x0001e40000100800 */
[----:B0-----:R-:W-:Y:S01]  /*15d60*/  IMAD.X R17, R9, 0x1, R4, P5 ;  /* 0x0000000109117824 */ /* 0x001fe200028e0604 */
[----:B----4-:R-:W-:-:S05]  /*15d70*/  IADD3 R18, P4, PT, R15, R5, RZ ;  /* 0x000000050f127210 */ /* 0x010fca0007f9e0ff */
[----:B------:R0:W-:Y:S04]  /*15d80*/  STL [R1+0x9254], R18 ;  /* 0x0092541201007387 */ /* 0x0001e80000100800 */
[----:B------:R-:W4:Y:S04]  /*15d90*/  LDL.LU R9, [R1+0x274] ;  /* 0x0002740001097983 */ /* 0x000f280000300800 */
[----:B------:R5:W-:Y:S01]  /*15da0*/  STL [R1+0x9238], R17 ;  /* 0x0092381101007387 */ /* 0x000be20000100800 */
[----:B0-----:R-:W-:-:S05]  /*15db0*/  IADD3 R18, P5, PT, R15, R6, RZ ;  /* 0x000000060f127210 */ /* 0x001fca0007fbe0ff */
        /* <DEDUP_REMOVED lines=64> */
[----:B0-----:R-:W-:-:S05]  /*161c0*/  IMAD.X R17, R9, 0x1, R3, P2 ;  /* 0x0000000109117824 */ /* 0x001fca00010e0603 */
[----:B------:R0:W-:Y:S01]  /*161d0*/  STL [R1+0x91cc], R17 ;  /* 0x0091cc1101007387 */ /* 0x0001e20000100800 */
[----:B-----5:R-:W-:Y:S01]  /*161e0*/  IADD3 R18, P2, PT, R15, R5, RZ ;  /* 0x000000050f127210 */ /* 0x020fe20007f5e0ff */
[----:B0-----:R-:W-:-:S04]  /*161f0*/  IMAD.X R17, R9, 0x1, R4, P3 ;  /* 0x0000000109117824 */ /* 0x001fc800018e0604 */
[----:B------:R0:W-:Y:S04]  /*16200*/  STL [R1+0x91d4], R18 ;  /* 0x0091d41201007387 */ /* 0x0001e80000100800 */
[----:B------:R-:W5:Y:S04]  /*16210*/  LDL.LU R9, [R1+0x260] ;  /* 0x0002600001097983 */ /* 0x000f680000300800 */
[----:B------:R2:W-:Y:S01]  /*16220*/  STL [R1+0x91b8], R17 ;  /* 0x0091b81101007387 */ /* 0x0005e20000100800 */
[----:B0-----:R-:W-:-:S05]  /*16230*/  IADD3 R18, P3, PT, R15, R6, RZ ;  /* 0x000000060f127210 */ /* 0x001fca0007f7e0ff */
        /* <DEDUP_REMOVED lines=64> */
[----:B0-----:R-:W-:-:S05]  /*16640*/  IMAD.X R17, R9, 0x1, R3, P0 ;  /* 0x0000000109117824 */ /* 0x001fca00000e0603 */
[----:B------:R0:W-:Y:S01]  /*16650*/  STL [R1+0x914c], R17 ;  /* 0x00914c1101007387 */ /* 0x0001e20000100800 */
[----:B--2---:R-:W-:Y:S01]  /*16660*/  IADD3 R18, P0, PT, R15, R5, RZ ;  /* 0x000000050f127210 */ /* 0x004fe20007f1e0ff */
[----:B0-----:R-:W-:-:S04]  /*16670*/  IMAD.X R17, R9, 0x1, R4, P1 ;  /* 0x0000000109117824 */ /* 0x001fc800008e0604 */
[----:B------:R0:W-:Y:S04]  /*16680*/  STL [R1+0x9154], R18 ;  /* 0x0091541201007387 */ /* 0x0001e80000100800 */
[----:B------:R-:W2:Y:S04]  /*16690*/  LDL.LU R9, [R1+0x250] ;  /* 0x0002500001097983 */ /* 0x000ea80000300800 */
[----:B------:R1:W-:Y:S01]  /*166a0*/  STL [R1+0x9138], R17 ;  /* 0x0091381101007387 */ /* 0x0003e20000100800 */
[----:B0-----:R-:W-:-:S05]  /*166b0*/  IADD3 R18, P1, PT, R15, R6, RZ ;  /* 0x000000060f127210 */ /* 0x001fca0007f3e0ff */
[----:B------:R0:W-:Y:S01]  /*166c0*/  STL [R1+0x9144], R18 ;  /* 0x0091441201007387 */ /* 0x0001e20000100800 */
[----:B-1----:R-:W-:Y:S01]  /*166d0*/  IMAD.X R17, R10, 0x1, R0, P2 ;  /* 0x000000010a117824 */ /* 0x002fe200010e0600 */
        /* <DEDUP_REMOVED lines=62> */
[----:B0-----:R-:W-:-:S05]  /*16ac0*/  IMAD.X R17, R9, 0x1, R3, P4 ;  /* 0x0000000109117824 */ /* 0x001fca00020e0603 */
[----:B------:R0:W-:Y:S01]  /*16ad0*/  STL [R1+0x90cc], R17 ;  /* 0x0090cc1101007387 */ /* 0x0001e20000100800 */
[----:B-1----:R-:W-:Y:S01]  /*16ae0*/  IADD3 R18, P4, PT, R15, R5, RZ ;  /* 0x000000050f127210 */ /* 0x002fe20007f9e0ff */
        /* <DEDUP_REMOVED lines=215> */
[----:B---3--:R-:W-:Y:S01]  /*17860*/  IADD3 R18, P4, PT, R15, R5, RZ ;  /* 0x000000050f127210 */ /* 0x008fe20007f9e0ff */
[----:B0-----:R-:W-:-:S04]  /*17870*/  IMAD.X R17, R9, 0x1, R4, P5 ;  /* 0x0000000109117824 */ /* 0x001fc800028e0604 */
[----:B------:R0:W-:Y:S04]  /*17880*/  STL [R1+0x8f54], R18 ;  /* 0x008f541201007387 */ /* 0x0001e80000100800 */
[----:B------:R-:W3:Y:S04]  /*17890*/  LDL.LU R9, [R1+0x210] ;  /* 0x0002100001097983 */ /* 0x000ee80000300800 */
[----:B------:R4:W-:Y:S01]  /*178a0*/  STL [R1+0x8f38], R17 ;  /* 0x008f381101007387 */ /* 0x0009e20000100800 */
[----:B0-----:R-:W-:-:S05]  /*178b0*/  IADD3 R18, P5, PT, R15, R6, RZ ;  /* 0x000000060f127210 */ /* 0x001fca0007fbe0ff */
        /* <DEDUP_REMOVED lines=537> */
[----:B------:R-:W2:Y:S01]  /*19a50*/  LDL.LU R16, [R1+0x198] ;  /* 0x0001980001107983 */ /* 0x000ea20000300800 */
        /* <DEDUP_REMOVED lines=8> */
[----:B-1----:R-:W-:Y:S02]  /*19ae0*/  IADD3 R18, P1, PT, R12, R8, RZ ;  /* 0x000000080c127210 */ /* 0x002fe40007f3e0ff */
[----:B------:R-:W2:Y:S04]  /*19af0*/  LDL.LU R12, [R1+0x1c] ;  /* 0x00001c00010c7983 */ /* 0x000ea80000300800 */
[----:B------:R0:W-:Y:S04]  /*19b00*/  STL [R1+0x8b80], R17 ;  /* 0x008b801101007387 */ /* 0x0001e80000100800 */
        /* <DEDUP_REMOVED lines=15> */
[----:B-1----:R-:W-:Y:S02]  /*19c00*/  IADD3 R18, P5, PT, R13, R8, RZ ;  /* 0x000000080d127210 */ /* 0x002fe40007fbe0ff */
[----:B------:R-:W3:Y:S04]  /*19c10*/  LDL.LU R13, [R1+0x18] ;  /* 0x00001800010d7983 */ /* 0x000ee80000300800 */
[----:B------:R0:W-:Y:S04]  /*19c20*/  STL [R1+0x8b60], R17 ;  /* 0x008b601101007387 */ /* 0x0001e80000100800 */
        /* <DEDUP_REMOVED lines=33> */
[----:B------:R-:W-:-:S04]  /*19e40*/  IADD3 R11, P1, PT, R11, R8, RZ ;  /* 0x000000080b0b7210 */ /* 0x000fc80007f3e0ff */
[----:B------:R-:W-:Y:S01]  /*19e50*/  STL [R1+0x8b20], R17 ;  /* 0x008b201101007387 */ /* 0x000fe20000100800 */
[----:B-1----:R-:W-:-:S03]  /*19e60*/  IMAD.X R18, R16, 0x1, R3, P2 ;  /* 0x0000000110127824 */ /* 0x002fc600010e0603 */
[----:B------:R0:W-:Y:S04]  /*19e70*/  STL [R1+0x8b10], R11 ;  /* 0x008b100b01007387 */ /* 0x0001e80000100800 */
[----:B0-----:R-:W2:Y:S01]  /*19e80*/  LDL.LU R11, [R1+0x10] ;  /* 0x00001000010b7983 */ /* 0x001ea20000300800 */
[----:B------:R-:W-:-:S03]  /*19e90*/  IADD3 R17, P2, PT, R12, R5, RZ ;  /* 0x000000050c117210 */ /* 0x000fc60007f5e0ff */
[----:B------:R-:W-:Y:S04]  /*19ea0*/  STL [R1+0x8b0c], R18 ;  /* 0x008b0c1201007387 */ /* 0x000fe80000100800 */
[----:B------:R0:W-:Y:S04]  /*19eb0*/  STL [R1+0x8b14], R17 ;  /* 0x008b141101007387 */ /* 0x0001e80000100800 */
[----:B0-----:R-:W2:Y:S01]  /*19ec0*/  LDL.LU R17, [R1+0x188] ;  /* 0x0001880001117983 */ /* 0x001ea20000300800 */
[----:B------:R-:W-:Y:S01]  /*19ed0*/  IMAD.X R16, R16, 0x1, R4, P3 ;  /* 0x0000000110107824 */ /* 0x000fe200018e0604 */
[----:B------:R-:W-:-:S04]  /*19ee0*/  IADD3 R18, P3, PT, R12, R6, RZ ;  /* 0x000000060c127210 */ /* 0x000fc80007f7e0ff */
[----:B------:R0:W-:Y:S04]  /*19ef0*/  STL [R1+0x8af8], R16 ;  /* 0x008af81001007387 */ /* 0x0001e80000100800 */
[----:B------:R1:W-:Y:S01]  /*19f00*/  STL [R1+0x8b04], R18 ;  /* 0x008b041201007387 */ /* 0x0003e20000100800 */
[----:B0-----:R-:W-:Y:S01]  /*19f10*/  IMAD.X R16, R14, 0x1, R0, P4 ;  /* 0x000000010e107824 */ /* 0x001fe200020e0600 */
[----:B-1----:R-:W-:-:S04]  /*19f20*/  IADD3 R18, P4, PT, R12, R7, RZ ;  /* 0x000000070c127210 */ /* 0x002fc80007f9e0ff */
[----:B------:R0:W-:Y:S04]  /*19f30*/  STL [R1+0x8afc], R16 ;  /* 0x008afc1001007387 */ /* 0x0001e80000100800 */
[----:B------:R1:W-:Y:S01]  /*19f40*/  STL [R1+0x8b08], R18 ;  /* 0x008b081201007387 */ /* 0x0003e20000100800 */
[----:B0-----:R-:W-:Y:S01]  /*19f50*/  IMAD.X R16, R14, 0x1, R2, P5 ;  /* 0x000000010e107824 */ /* 0x001fe200028e0602 */
[----:B------:R-:W-:-:S04]  /*19f60*/  IADD3 R12, P5, PT, R12, R8, RZ ;  /* 0x000000080c0c7210 */ /* 0x000fc80007fbe0ff */
[----:B------:R-:W-:Y:S04]  /*19f70*/  STL [R1+0x8b00], R16 ;  /* 0x008b001001007387 */ /* 0x000fe80000100800 */
[----:B------:R0:W-:Y:S01]  /*19f80*/  STL [R1+0x8af0], R12 ;  /* 0x008af00c01007387 */ /* 0x0001e20000100800 */
[----:B-1----:R-:W-:-:S03]  /*19f90*/  IMAD.X R18, R14, 0x1, R3, P0 ;  /* 0x000000010e127824 */ /* 0x002fc600000e0603 */
[----:B0-----:R-:W2:Y:S01]  /*19fa0*/  LDL.LU R12, [R1+0xc] ;  /* 0x00000c00010c7983 */ /* 0x001ea20000300800 */
[----:B---3--:R-:W-:-:S03]  /*19fb0*/  IADD3 R16, P0, PT, R13, R5, RZ ;  /* 0x000000050d107210 */ /* 0x008fc60007f1e0ff */
[----:B------:R-:W-:Y:S04]  /*19fc0*/  STL [R1+0x8aec], R18 ;  /* 0x008aec1201007387 */ /* 0x000fe80000100800 */
[----:B------:R0:W-:Y:S04]  /*19fd0*/  STL [R1+0x8af4], R16 ;  /* 0x008af41001007387 */ /* 0x0001e80000100800 */
[----:B0-----:R-:W3:Y:S01]  /*19fe0*/  LDL.LU R16, [R1+0x184] ;  /* 0x0001840001107983 */ /* 0x001ee20000300800 */
[----:B------:R-:W-:Y:S01]  /*19ff0*/  IMAD.X R14, R14, 0x1, R4, P1 ;  /* 0x000000010e0e7824 */ /* 0x000fe200008e0604 */
[----:B------:R-:W-:-:S04]  /*1a000*/  IADD3 R18, P1, PT, R13, R6, RZ ;  /* 0x000000060d127210 */ /* 0x000fc80007f3e0ff */
[----:B------:R4:W-:Y:S04]  /*1a010*/  STL [R1+0x8ad8], R14 ;  /* 0x008ad80e01007387 */ /* 0x0009e80000100800 */
[----:B------:R0:W-:Y:S01]  /*1a020*/  STL [R1+0x8ae4], R18 ;  /* 0x008ae41201007387 */ /* 0x0001e20000100800 */
[----:B----4-:R-:W-:Y:S01]  /*1a030*/  IMAD.X R14, R9, 0x1, R0, P2 ;  /* 0x00000001090e7824 */ /* 0x010fe200010e0600 */
[----:B0-----:R-:W-:-:S04]  /*1a040*/  IADD3 R18, P2, PT, R13, R7, RZ ;  /* 0x000000070d127210 */ /* 0x001fc80007f5e0ff */
[----:B------:R0:W-:Y:S04]  /*1a050*/  STL [R1+0x8adc], R14 ;  /* 0x008adc0e01007387 */ /* 0x0001e80000100800 */
[----:B------:R1:W-:Y:S01]  /*1a060*/  STL [R1+0x8ae8], R18 ;  /* 0x008ae81201007387 */ /* 0x0003e20000100800 */
[----:B0-----:R-:W-:Y:S01]  /*1a070*/  IMAD.X R14, R9, 0x1, R2, P3 ;  /* 0x00000001090e7824 */ /* 0x001fe200018e0602 */
[----:B------:R-:W-:-:S04]  /*1a080*/  IADD3 R13, P3, PT, R13, R8, RZ ;  /* 0x000000080d0d7210 */ /* 0x000fc80007f7e0ff */
[----:B------:R0:W-:Y:S01]  /*1a090*/  STL [R1+0x8ae0], R14 ;  /* 0x008ae00e01007387 */ /* 0x0001e20000100800 */
[----:B-1----:R-:W-:-:S03]  /*1a0a0*/  IMAD.X R18, R9, 0x1, R3, P4 ;  /* 0x0000000109127824 */ /* 0x002fc600020e0603 */
[----:B0-----:R-:W4:Y:S04]  /*1a0b0*/  LDL.LU R14, [R1+0x8] ;  /* 0x00000800010e7983 */ /* 0x001f280000300800 */
[----:B------:R5:W-:Y:S04]  /*1a0c0*/  STL [R1+0x8ad0], R13 ;  /* 0x008ad00d01007387 */ /* 0x000be80000100800 */
[----:B------:R-:W-:Y:S01]  /*1a0d0*/  STL [R1+0x8acc], R18 ;  /* 0x008acc1201007387 */ /* 0x000fe20000100800 */
[----:B-----5:R-:W-:-:S05]  /*1a0e0*/  IADD3 R13, P4, PT, R15, R5, RZ ;  /* 0x000000050f0d7210 */ /* 0x020fca0007f9e0ff */
[----:B------:R0:W-:Y:S04]  /*1a0f0*/  STL [R1+0x8ad4], R13 ;  /* 0x008ad40d01007387 */ /* 0x0001e80000100800 */
[----:B0-----:R-:W5:Y:S01]  /*1a100*/  LDL.LU R13, [R1+0x180] ;  /* 0x00018000010d7983 */ /* 0x001f620000300800 */
[----:B------:R-:W-:Y:S01]  /*1a110*/  IMAD.X R18, R9, 0x1, R4, P5 ;  /* 0x0000000109127824 */ /* 0x000fe200028e0604 */
[----:B------:R-:W-:-:S04]  /*1a120*/  IADD3 R9, P5, PT, R15, R6, RZ ;  /* 0x000000060f097210 */ /* 0x000fc80007fbe0ff */
[----:B------:R2:W-:Y:S04]  /*1a130*/  STL [R1+0x8ab8], R18 ;  /* 0x008ab81201007387 */ /* 0x0005e80000100800 */
[----:B------:R0:W-:Y:S01]  /*1a140*/  STL [R1+0x8ac4], R9 ;  /* 0x008ac40901007387 */ /* 0x0001e20000100800 */
[----:B--2---:R-:W-:Y:S01]  /*1a150*/  IMAD.X R18, R10, 0x1, R0, P0 ;  /* 0x000000010a127824 */ /* 0x004fe200000e0600 */
[----:B0-----:R-:W-:-:S04]  /*1a160*/  IADD3 R9, P0, PT, R15, R7, RZ ;  /* 0x000000070f097210 */ /* 0x001fc80007f1e0ff */
[----:B------:R-:W-:Y:S04]  /*1a170*/  STL [R1+0x8abc], R18 ;  /* 0x008abc1201007387 */ /* 0x000fe80000100800 */
[----:B------:R0:W-:Y:S04]  /*1a180*/  STL [R1+0x8ac8], R9 ;  /* 0x008ac80901007387 */ /* 0x0001e80000100800 */
[----:B0-----:R-:W2:Y:S01]  /*1a190*/  LDL.LU R9, [R1+0x4] ;  /* 0x0000040001097983 */ /* 0x001ea20000300800 */
[----:B------:R-:W-:Y:S01]  /*1a1a0*/  IMAD.X R18, R10, 0x1, R2, P1 ;  /* 0x000000010a127824 */ /* 0x000fe200008e0602 */
[----:B------:R-:W-:-:S04]  /*1a1b0*/  IADD3 R15, P1, PT, R15, R8, RZ ;  /* 0x000000080f0f7210 */ /* 0x000fc80007f3e0ff */
[----:B------:R-:W-:Y:S04]  /*1a1c0*/  STL [R1+0x8ac0], R18 ;  /* 0x008ac01201007387 */ /* 0x000fe80000100800 */
[----:B------:R0:W-:Y:S04]  /*1a1d0*/  STL [R1+0x8ab0], R15 ;  /* 0x008ab00f01007387 */ /* 0x0001e80000100800 */
[----:B0-----:R-:W2:Y:S01]  /*1a1e0*/  LDL.LU R15, [R1+0x17c] ;  /* 0x00017c00010f7983 */ /* 0x001ea20000300800 */
[C---:B------:R-:W-:Y:S02]  /*1a1f0*/  IMAD.X R18, R10.reuse, 0x1, R3, P2 ;  /* 0x000000010a127824 */ /* 0x040fe400010e0603 */
[----:B------:R-:W-:-:S03]  /*1a200*/  IMAD.X R10, R10, 0x1, R4, P3 ;  /* 0x000000010a0a7824 */ /* 0x000fc600018e0604 */
[----:B------:R0:W-:Y:S02]  /*1a210*/  STL [R1+0x8aac], R18 ;  /* 0x008aac1201007387 */ /* 0x0001e40000100800 */
[----:B0-----:R-:W-:-:S05]  /*1a220*/  IADD3 R18, P2, PT, R11, R5, RZ ;  /* 0x000000050b127210 */ /* 0x001fca0007f5e0ff */
[----:B------:R0:W-:Y:S04]  /*1a230*/  STL [R1+0x8ab4], R18 ;  /* 0x008ab41201007387 */ /* 0x0001e80000100800 */
[----:B------:R1:W-:Y:S01]  /*1a240*/  STL [R1+0x8a98], R10 ;  /* 0x008a980a01007387 */ /* 0x0003e20000100800 */
[----:B0-----:R-:W-:Y:S01]  /*1a250*/  IADD3 R18, P3, PT, R11, R6, RZ ;  /* 0x000000060b127210 */ /* 0x001fe20007f7e0ff */
[----:B-1----:R-:W-:-:S04]  /*1a260*/  IMAD.X R10, R17, 0x1, R0, P4 ;  /* 0x00000001110a7824 */ /* 0x002fc800020e0600 */
[----:B------:R-:W-:Y:S04]  /*1a270*/  STL [R1+0x8aa4], R18 ;  /* 0x008aa41201007387 */ /* 0x000fe80000100800 */
[----:B------:R0:W-:Y:S04]  /*1a280*/  STL [R1+0x8a9c], R10 ;  /* 0x008a9c0a01007387 */ /* 0x0001e80000100800 */
[----:B0-----:R-:W2:Y:S01]  /*1a290*/  LDL.LU R10, [R1] ;  /* 0x00000000010a7983 */ /* 0x001ea20000300800 */
[----:B------:R-:W-:-:S05]  /*1a2a0*/  IADD3 R18, P4, PT, R11, R7, RZ ;  /* 0x000000070b127210 */ /* 0x000fca0007f9e0ff */
[----:B------:R0:W-:Y:S02]  /*1a2b0*/  STL [R1+0x8aa8], R18 ;  /* 0x008aa81201007387 */ /* 0x0001e40000100800 */
[----:B0-----:R-:W-:-:S05]  /*1a2c0*/  IMAD.X R18, R17, 0x1, R2, P5 ;  /* 0x0000000111127824 */ /* 0x001fca00028e0602 */
[----:B------:R0:W-:Y:S02]  /*1a2d0*/  STL [R1+0x8aa0], R18 ;  /* 0x008aa01201007387 */ /* 0x0001e40000100800 */
[----:B0-----:R-:W-:Y:S02]  /*1a2e0*/  IADD3 R18, P5, PT, R11, R8, RZ ;  /* 0x000000080b127210 */ /* 0x001fe40007fbe0ff */
[----:B------:R-:W2:Y:S04]  /*1a2f0*/  LDL.LU R11, [R1+0x174] ;  /* 0x00017400010b7983 */ /* 0x000ea80000300800 */
[----:B------:R0:W-:Y:S02]  /*1a300*/  STL [R1+0x8a90], R18 ;  /* 0x008a901201007387 */ /* 0x0001e40000100800 */
[----:B0-----:R-:W-:-:S02]  /*1a310*/  IMAD.X R18, R17, 0x1, R3, P0 ;  /* 0x0000000111127824 */ /* 0x001fc400000e0603 */
[----:B------:R-:W-:-:S03]  /*1a320*/  IMAD.X R17, R17, 0x1, R4, P1 ;  /* 0x0000000111117824 */ /* 0x000fc600008e0604 */
[----:B------:R0:W-:Y:S02]  /*1a330*/  STL [R1+0x8a8c], R18 ;  /* 0x008a8c1201007387 */ /* 0x0001e40000100800 */
[----:B0-----:R-:W-:-:S05]  /*1a340*/  IADD3 R18, P0, PT, R12, R5, RZ ;  /* 0x000000050c127210 */ /* 0x001fca0007f1e0ff */
[----:B------:R0:W-:Y:S04]  /*1a350*/  STL [R1+0x8a94], R18 ;  /* 0x008a941201007387 */ /* 0x0001e80000100800 */
[----:B0-----:R-:W2:Y:S04]  /*1a360*/  LDL.LU R18, [R1+0x9ec8] ;  /* 0x009ec80001127983 */ /* 0x001ea80000300800 */
[----:B------:R0:W-:Y:S02]  /*1a370*/  STL [R1+0x8a78], R17 ;  /* 0x008a781101007387 */ /* 0x0001e40000100800 */
[----:B0-----:R-:W-:-:S05]  /*1a380*/  IADD3 R17, P1, PT, R12, R6, RZ ;  /* 0x000000060c117210 */ /* 0x001fca0007f3e0ff */
[----:B------:R3:W-:Y:S02]  /*1a390*/  STL [R1+0x8a84], R17 ;  /* 0x008a841101007387 */ /* 0x0007e40000100800 */
[----:B---3--:R-:W-:-:S05]  /*1a3a0*/  IMAD.X R17, R16, 0x1, R0, P2 ;  /* 0x0000000110117824 */ /* 0x008fca00010e0600 */
[----:B------:R0:W-:Y:S02]  /*1a3b0*/  STL [R1+0x8a7c], R17 ;  /* 0x008a7c1101007387 */ /* 0x0001e40000100800 */
[----:B0-----:R-:W-:-:S05]  /*1a3c0*/  IADD3 R17, P2, PT, R12, R7, RZ ;  /* 0x000000070c117210 */ /* 0x001fca0007f5e0ff */
[----:B------:R0:W-:Y:S02]  /*1a3d0*/  STL [R1+0x8a88], R17 ;  /* 0x008a881101007387 */ /* 0x0001e40000100800 */
[----:B0-----:R-:W-:-:S05]  /*1a3e0*/  IMAD.X R17, R16, 0x1, R2, P3 ;  /* 0x0000000110117824 */ /* 0x001fca00018e0602 */
[----:B------:R0:W-:Y:S02]  /*1a3f0*/  STL [R1+0x8a80], R17 ;  /* 0x008a801101007387 */ /* 0x0001e40000100800 */
[----:B0-----:R-:W-:Y:S02]  /*1a400*/  IADD3 R17, P3, PT, R12, R8, RZ ;  /* 0x000000080c117210 */ /* 0x001fe40007f7e0ff */
[----:B------:R-:W3:Y:S04]  /*1a410*/  LDL.LU R12, [R1+0x170] ;  /* 0x00017000010c7983 */ /* 0x000ee80000300800 */
[----:B------:R0:W-:Y:S02]  /*1a420*/  STL [R1+0x8a70], R17 ;  /* 0x008a701101007387 */ /* 0x0001e40000100800 */
[----:B0-----:R-:W-:-:S02]  /*1a430*/  IMAD.X R17, R16, 0x1, R3, P4 ;  /* 0x0000000110117824 */ /* 0x001fc400020e0603 */
[----:B------:R-:W-:-:S03]  /*1a440*/  IMAD.X R16, R16, 0x1, R4, P5 ;  /* 0x0000000110107824 */ /* 0x000fc600028e0604 */
[----:B------:R4:W-:Y:S02]  /*1a450*/  STL [R1+0x8a6c], R17 ;  /* 0x008a6c1101007387 */ /* 0x0009e40000100800 */
[----:B----4-:R-:W-:-:S05]  /*1a460*/  IADD3 R17, P4, PT, R14, R5, RZ ;  /* 0x000000050e117210 */ /* 0x010fca0007f9e0ff */
[----:B------:R0:W-:Y:S04]  /*1a470*/  STL [R1+0x8a74], R17 ;  /* 0x008a741101007387 */ /* 0x0001e80000100800 */
[----:B0-----:R-:W4:Y:S04]  /*1a480*/  LDL.LU R17, [R1+0x9ec4] ;  /* 0x009ec40001117983 */ /* 0x001f280000300800 */
[----:B------:R0:W-:Y:S02]  /*1a490*/  STL [R1+0x8a58], R16 ;  /* 0x008a581001007387 */ /* 0x0001e40000100800 */
[----:B0-----:R-:W-:-:S05]  /*1a4a0*/  IADD3 R16, P5, PT, R14, R6, RZ ;  /* 0x000000060e107210 */ /* 0x001fca0007fbe0ff */
[----:B------:R5:W-:Y:S02]  /*1a4b0*/  STL [R1+0x8a64], R16 ;  /* 0x008a641001007387 */ /* 0x000be40000100800 */
[----:B-----5:R-:W-:-:S05]  /*1a4c0*/  IMAD.X R16, R13, 0x1, R0, P0 ;  /* 0x000000010d107824 */ /* 0x020fca00000e0600 */
[----:B------:R0:W-:Y:S02]  /*1a4d0*/  STL [R1+0x8a5c], R16 ;  /* 0x008a5c1001007387 */ /* 0x0001e40000100800 */
[----:B0-----:R-:W-:-:S05]  /*1a4e0*/  IADD3 R16, P0, PT, R14, R7, RZ ;  /* 0x000000070e107210 */ /* 0x001fca0007f1e0ff */
[----:B------:R0:W-:Y:S02]  /*1a4f0*/  STL [R1+0x8a68], R16 ;  /* 0x008a681001007387 */ /* 0x0001e40000100800 */
[----:B0-----:R-:W-:Y:S01]  /*1a500*/  IMAD.X R16, R13, 0x1, R2, P1 ;  /* 0x000000010d107824 */ /* 0x001fe200008e0602 */
[----:B------:R-:W-:-:S04]  /*1a510*/  IADD3 R14, P1, PT, R14, R8, RZ ;  /* 0x000000080e0e7210 */ /* 0x000fc80007f3e0ff */
[----:B------:R0:W-:Y:S04]  /*1a520*/  STL [R1+0x8a60], R16 ;  /* 0x008a601001007387 */ /* 0x0001e80000100800 */
[----:B0-----:R-:W5:Y:S04]  /*1a530*/  LDL.LU R16, [R1+0x9ec0] ;  /* 0x009ec00001107983 */ /* 0x001f680000300800 */
[----:B------:R0:W-:Y:S02]  /*1a540*/  STL [R1+0x8a50], R14 ;  /* 0x008a500e01007387 */ /* 0x0001e40000100800 */
[----:B0-----:R-:W-:-:S02]  /*1a550*/  IMAD.X R14, R13, 0x1, R3, P2 ;  /* 0x000000010d0e7824 */ /* 0x001fc400010e0603 */
[----:B------:R-:W-:-:S03]  /*1a560*/  IMAD.X R13, R13, 0x1, R4, P3 ;  /* 0x000000010d0d7824 */ /* 0x000fc600018e0604 */
[----:B------:R2:W-:Y:S02]  /*1a570*/  STL [R1+0x8a4c], R14 ;  /* 0x008a4c0e01007387 */ /* 0x0005e40000100800 */
[----:B--2---:R-:W-:-:S05]  /*1a580*/  IADD3 R14, P2, PT, R9, R5, RZ ;  /* 0x00000005090e7210 */ /* 0x004fca0007f5e0ff */
[----:B------:R0:W-:Y:S04]  /*1a590*/  STL [R1+0x8a54], R14 ;  /* 0x008a540e01007387 */ /* 0x0001e80000100800 */
[----:B0-----:R-:W2:Y:S04]  /*1a5a0*/  LDL.LU R14, [R1+0x9ebc] ;  /* 0x009ebc00010e7983 */ /* 0x001ea80000300800 */
[----:B------:R0:W-:Y:S02]  /*1a5b0*/  STL [R1+0x8a38], R13 ;  /* 0x008a380d01007387 */ /* 0x0001e40000100800 */
[----:B0-----:R-:W-:-:S05]  /*1a5c0*/  IADD3 R13, P3, PT, R9, R6, RZ ;  /* 0x00000006090d7210 */ /* 0x001fca0007f7e0ff */
[----:B------:R0:W-:Y:S02]  /*1a5d0*/  STL [R1+0x8a44], R13 ;  /* 0x008a440d01007387 */ /* 0x0001e40000100800 */
[----:B0-----:R-:W-:-:S05]  /*1a5e0*/  IMAD.X R13, R15, 0x1, R0, P4 ;  /* 0x000000010f0d7824 */ /* 0x001fca00020e0600 */
[----:B------:R0:W-:Y:S02]  /*1a5f0*/  STL [R1+0x8a3c], R13 ;  /* 0x008a3c0d01007387 */ /* 0x0001e40000100800 */
[----:B0-----:R-:W-:-:S05]  /*1a600*/  IADD3 R13, P4, PT, R9, R7, RZ ;  /* 0x00000007090d7210 */ /* 0x001fca0007f9e0ff */
[----:B------:R0:W-:Y:S02]  /*1a610*/  STL [R1+0x8a48], R13 ;  /* 0x008a480d01007387 */ /* 0x0001e40000100800 */
[----:B0-----:R-:W-:Y:S01]  /*1a620*/  IMAD.X R13, R15, 0x1, R2, P5 ;  /* 0x000000010f0d7824 */ /* 0x001fe200028e0602 */
[----:B------:R-:W-:-:S04]  /*1a630*/  IADD3 R9, P5, PT, R9, R8, RZ ;  /* 0x0000000809097210 */ /* 0x000fc80007fbe0ff */
[----:B------:R0:W-:Y:S04]  /*1a640*/  STL [R1+0x8a40], R13 ;  /* 0x008a400d01007387 */ /* 0x0001e80000100800 */
[----:B0-----:R-:W2:Y:S04]  /*1a650*/  LDL.LU R13, [R1+0x168] ;  /* 0x00016800010d7983 */ /* 0x001ea80000300800 */
[----:B------:R0:W-:Y:S02]  /*1a660*/  STL [R1+0x8a30], R9 ;  /* 0x008a300901007387 */ /* 0x0001e40000100800 */
[----:B0-----:R-:W-:-:S05]  /*1a670*/  IMAD.X R9, R15, 0x1, R3, P0 ;  /* 0x000000010f097824 */ /* 0x001fca00000e0603 */
[----:B------:R0:W-:Y:S02]  /*1a680*/  STL [R1+0x8a2c], R9 ;  /* 0x008a2c0901007387 */ /* 0x0001e40000100800 */
[----:B0-----:R-:W-:-:S05]  /*1a690*/  IADD3 R9, P0, PT, R10, R5, RZ ;  /* 0x000000050a097210 */ /* 0x001fca0007f1e0ff */
[----:B------:R0:W-:Y:S04]  /*1a6a0*/  STL [R1+0x8a34], R9 ;  /* 0x008a340901007387 */ /* 0x0001e80000100800 */
[----:B0-----:R-:W2:Y:S01]  /*1a6b0*/  LDL.LU R9, [R1+0x9eb8] ;  /* 0x009eb80001097983 */ /* 0x001ea20000300800 */
[----:B------:R-:W-:-:S05]  /*1a6c0*/  IMAD.X R15, R15, 0x1, R4, P1 ;  /* 0x000000010f0f7824 */ /* 0x000fca00008e0604 */
        /* <DEDUP_REMOVED lines=10> */
[----:B0-----:R-:W4:Y:S04]  /*1a770*/  LDL.LU R15, [R1+0x164] ;  /* 0x00016400010f7983 */ /* 0x001f280000300800 */
[----:B------:R0:W-:Y:S02]  /*1a780*/  STL [R1+0x8a10], R10 ;  /* 0x008a100a01007387 */ /* 0x0001e40000100800 */
[----:B0-----:R-:W-:-:S05]  /*1a790*/  IMAD.X R10, R11, 0x1, R3, P4 ;  /* 0x000000010b0a7824 */ /* 0x001fca00020e0603 */
[----:B------:R2:W-:Y:S02]  /*1a7a0*/  STL [R1+0x8a0c], R10 ;  /* 0x008a0c0a01007387 */ /* 0x0005e40000100800 */
[----:B--2---:R-:W-:-:S05]  /*1a7b0*/  IADD3 R10, P4, PT, R9, R5, RZ ;  /* 0x00000005090a7210 */ /* 0x004fca0007f9e0ff */
[----:B------:R0:W-:Y:S04]  /*1a7c0*/  STL [R1+0x8a14], R10 ;  /* 0x008a140a01007387 */ /* 0x0001e80000100800 */
[----:B0-----:R-:W2:Y:S01]  /*1a7d0*/  LDL.LU R10, [R1+0x9eb4] ;  /* 0x009eb400010a7983 */ /* 0x001ea20000300800 */
[----:B------:R-:W-:-:S05]  /*1a7e0*/  IMAD.X R11, R11, 0x1, R4, P5 ;  /* 0x000000010b0b7824 */ /* 0x000fca00028e0604 */
        /* <DEDUP_REMOVED lines=43> */
[----:B0-----:R-:W-:-:S05]  /*1aaa0*/  IMAD.X R9, R13, 0x1, R2, P3 ;  /* 0x000000010d097824 */ /* 0x001fca00018e0602 */
[----:B------:R0:W-:Y:S02]  /*1aab0*/  STL [R1+0x89c0], R9 ;  /* 0x0089c00901007387 */ /* 0x0001e40000100800 */
[----:B0-----:R-:W-:Y:S01]  /*1aac0*/  IADD3 R9, P3, PT, R11, R8, RZ ;  /* 0x000000080b097210 */ /* 0x001fe20007f7e0ff */
[----:B------:R-:W-:-:S04]  /*1aad0*/  IMAD.X R11, R13, 0x1, R3, P4 ;  /* 0x000000010d0b7824 */ /* 0x000fc800020e0603 */
[----:B------:R0:W-:Y:S04]  /*1aae0*/  STL [R1+0x89b0], R9 ;  /* 0x0089b00901007387 */ /* 0x0001e80000100800 */
[----:B0-----:R-:W3:Y:S04]  /*1aaf0*/  LDL.LU R9, [R1+0x158] ;  /* 0x0001580001097983 */ /* 0x001ee80000300800 */
[----:B------:R2:W-:Y:S02]  /*1ab00*/  STL [R1+0x89ac], R11 ;  /* 0x0089ac0b01007387 */ /* 0x0005e40000100800 */
[----:B--2---:R-:W-:-:S05]  /*1ab10*/  IADD3 R11, P4, PT, R12, R5, RZ ;  /* 0x000000050c0b7210 */ /* 0x004fca0007f9e0ff */
[----:B------:R0:W-:Y:S02]  /*1ab20*/  STL [R1+0x89b4], R11 ;  /* 0x0089b40b01007387 */ /* 0x0001e40000100800 */
[----:B0-----:R-:W-:Y:S02]  /*1ab30*/  IMAD.X R11, R13, 0x1, R4, P5 ;  /* 0x000000010d0b7824 */ /* 0x001fe400028e0604 */
[----:B------:R-:W2:Y:S04]  /*1ab40*/  LDL.LU R13, [R1+0x9ea8] ;  /* 0x009ea800010d7983 */ /* 0x000ea80000300800 */
[----:B------:R0:W-:Y:S02]  /*1ab50*/  STL [R1+0x8998], R11 ;  /* 0x0089980b01007387 */ /* 0x0001e40000100800 */
[----:B0-----:R-:W-:-:S05]  /*1ab60*/  IADD3 R11, P5, PT, R12, R6, RZ ;  /* 0x000000060c0b7210 */ /* 0x001fca0007fbe0ff */
[----:B------:R4:W-:Y:S02]  /*1ab70*/  STL [R1+0x89a4], R11 ;  /* 0x0089a40b01007387 */ /* 0x0009e40000100800 */
[----:B----4-:R-:W-:-:S05]  /*1ab80*/  IMAD.X R11, R15, 0x1, R0, P0 ;  /* 0x000000010f0b7824 */ /* 0x010fca00000e0600 */
[----:B------:R0:W-:Y:S02]  /*1ab90*/  STL [R1+0x899c], R11 ;  /* 0x00899c0b01007387 */ /* 0x0001e40000100800 */
[----:B0-----:R-:W-:-:S05]  /*1aba0*/  IADD3 R11, P0, PT, R12, R7, RZ ;  /* 0x000000070c0b7210 */ /* 0x001fca0007f1e0ff */
[----:B------:R0:W-:Y:S02]  /*1abb0*/  STL [R1+0x89a8], R11 ;  /* 0x0089a80b01007387 */ /* 0x0001e40000100800 */
[----:B0-----:R-:W-:Y:S01]  /*1abc0*/  IMAD.X R11, R15, 0x1, R2, P1 ;  /* 0x000000010f0b7824 */ /* 0x001fe200008e0602 */
[----:B------:R-:W-:-:S04]  /*1abd0*/  IADD3 R12, P1, PT, R12, R8, RZ ;  /* 0x000000080c0c7210 */ /* 0x000fc80007f3e0ff */
[----:B------:R0:W-:Y:S04]  /*1abe0*/  STL [R1+0x89a0], R11 ;  /* 0x0089a00b01007387 */ /* 0x0001e80000100800 */
[----:B------:R1:W-:Y:S01]  /*1abf0*/  STL [R1+0x8990], R12 ;  /* 0x0089900c01007387 */ /* 0x0003e20000100800 */
[----:B0-----:R-:W-:-:S03]  /*1ac00*/  IMAD.X R11, R15, 0x1, R3, P2 ;  /* 0x000000010f0b7824 */ /* 0x001fc600010e0603 */
[----:B-1----:R-:W4:Y:S04]  /*1ac10*/  LDL.LU R12, [R1+0x154] ;  /* 0x00015400010c7983 */ /* 0x002f280000300800 */
[----:B------:R2:W-:Y:S01]  /*1ac20*/  STL [R1+0x898c], R11 ;  /* 0x00898c0b01007387 */ /* 0x0005e20000100800 */
[----:B------:R-:W-:Y:S01]  /*1ac30*/  IMAD.X R15, R15, 0x1, R4, P3 ;  /* 0x000000010f0f7824 */ /* 0x000fe200018e0604 */
[----:B--2---:R-:W-:-:S05]  /*1ac40*/  IADD3 R11, P2, PT, R13, R5, RZ ;  /* 0x000000050d0b7210 */ /* 0x004fca0007f5e0ff */
[----:B------:R0:W-:Y:S04]  /*1ac50*/  STL [R1+0x8994], R11 ;  /* 0x0089940b01007387 */ /* 0x0001e80000100800 */
[----:B------:R3:W-:Y:S01]  /*1ac60*/  STL [R1+0x8978], R15 ;  /* 0x0089780f01007387 */ /* 0x0007e20000100800 */
[----:B0-----:R-:W-:Y:S01]  /*1ac70*/  IADD3 R11, P3, PT, R13, R6, RZ ;  /* 0x000000060d0b7210 */ /* 0x001fe20007f7e0ff */
[----:B---3--:R-:W-:-:S04]  /*1ac80*/  IMAD.X R15, R10, 0x1, R0, P4 ;  /* 0x000000010a0f7824 */ /* 0x008fc800020e0600 */
[----:B------:R0:W-:Y:S04]  /*1ac90*/  STL [R1+0x8984], R11 ;  /* 0x0089840b01007387 */ /* 0x0001e80000100800 */
[----:B------:R1:W-:Y:S01]  /*1aca0*/  STL [R1+0x897c], R15 ;  /* 0x00897c0f01007387 */ /* 0x0003e20000100800 */
[----:B0-----:R-:W-:Y:S01]  /*1acb0*/  IADD3 R11, P4, PT, R13, R7, RZ ;  /* 0x000000070d0b7210 */ /* 0x001fe20007f9e0ff */
[----:B-1----:R-:W-:-:S04]  /*1acc0*/  IMAD.X R15, R10, 0x1, R2, P5 ;  /* 0x000000010a0f7824 */ /* 0x002fc800028e0602 */
[----:B------:R0:W-:Y:S02]  /*1acd0*/  STL [R1+0x8988], R11 ;  /* 0x0089880b01007387 */ /* 0x0001e40000100800 */
[----:B0-----:R-:W-:Y:S02]  /*1ace0*/  IADD3 R11, P5, PT, R13, R8, RZ ;  /* 0x000000080d0b7210 */ /* 0x001fe40007fbe0ff */
[----:B------:R-:W2:Y:S04]  /*1acf0*/  LDL.LU R13, [R1+0x15c] ;  /* 0x00015c00010d7983 */ /* 0x000ea80000300800 */
[----:B------:R0:W-:Y:S04]  /*1ad00*/  STL [R1+0x8980], R15 ;  /* 0x0089800f01007387 */ /* 0x0001e80000100800 */
[----:B------:R1:W-:Y:S01]  /*1ad10*/  STL [R1+0x8970], R11 ;  /* 0x0089700b01007387 */ /* 0x0003e20000100800 */
[----:B0-----:R-:W-:-:S03]  /*1ad20*/  IMAD.X R15, R10, 0x1, R3, P0 ;  /* 0x000000010a0f7824 */ /* 0x001fc600000e0603 */
[----:B-1----:R-:W3:Y:S04]  /*1ad30*/  LDL.LU R11, [R1+0x150] ;  /* 0x00015000010b7983 */ /* 0x002ee80000300800 */
[----:B------:R0:W-:Y:S02]  /*1ad40*/  STL [R1+0x896c], R15 ;  /* 0x00896c0f01007387 */ /* 0x0001e40000100800 */
[----:B0-----:R-:W-:-:S05]  /*1ad50*/  IADD3 R15, P0, PT, R14, R5, RZ ;  /* 0x000000050e0f7210 */ /* 0x001fca0007f1e0ff */
[----:B------:R0:W-:Y:S04]  /*1ad60*/  STL [R1+0x8974], R15 ;  /* 0x0089740f01007387 */ /* 0x0001e80000100800 */
[----:B0-----:R-:W3:Y:S01]  /*1ad70*/  LDL.LU R15, [R1+0x9ea4] ;  /* 0x009ea400010f7983 */ /* 0x001ee20000300800 */
[----:B------:R-:W-:-:S05]  /*1ad80*/  IMAD.X R10, R10, 0x1, R4, P1 ;  /* 0x000000010a0a7824 */ /* 0x000fca00008e0604 */
[----:B------:R0:W-:Y:S02]  /*1ad90*/  STL [R1+0x8958], R10 ;  /* 0x0089580a01007387 */ /* 0x0001e40000100800 */
[----:B0-----:R-:W-:-:S05]  /*1ada0*/  IADD3 R10, P1, PT, R14, R6, RZ ;  /* 0x000000060e0a7210 */ /* 0x001fca0007f3e0ff */
[----:B------:R2:W-:Y:S02]  /*1adb0*/  STL [R1+0x8964], R10 ;  /* 0x0089640a01007387 */ /* 0x0005e40000100800 */
[----:B--2---:R-:W-:-:S05]  /*1adc0*/  IMAD.X R10, R13, 0x1, R0, P2 ;  /* 0x000000010d0a7824 */ /* 0x004fca00010e0600 */
[----:B------:R0:W-:Y:S02]  /*1add0*/  STL [R1+0x895c], R10 ;  /* 0x00895c0a01007387 */ /* 0x0001e40000100800 */
[----:B0-----:R-:W-:-:S05]  /*1ade0*/  IADD3 R10, P2, PT, R14, R7, RZ ;  /* 0x000000070e0a7210 */ /* 0x001fca0007f5e0ff */
[----:B------:R0:W-:Y:S02]  /*1adf0*/  STL [R1+0x8968], R10 ;  /* 0x0089680a01007387 */ /* 0x0001e40000100800 */
[----:B0-----:R-:W-:-:S05]  /*1ae00*/  IMAD.X R10, R13, 0x1, R2, P3 ;  /* 0x000000010d0a7824 */ /* 0x001fca00018e0602 */
[----:B------:R0:W-:Y:S02]  /*1ae10*/  STL [R1+0x8960], R10 ;  /* 0x0089600a01007387 */ /* 0x0001e40000100800 */
[----:B0-----:R-:W-:-:S05]  /*1ae20*/  IADD3 R10, P3, PT, R14, R8, RZ ;  /* 0x000000080e0a7210 */ /* 0x001fca0007f7e0ff */
[----:B------:R0:W-:Y:S04]  /*1ae30*/  STL [R1+0x8950], R10 ;  /* 0x0089500a01007387 */ /* 0x0001e80000100800 */
[----:B0-----:R-:W2:Y:S01]  /*1ae40*/  LDL.LU R10, [R1+0x14c] ;  /* 0x00014c00010a7983 */ /* 0x001ea20000300800 */
[C---:B------:R-:W-:Y:S02]  /*1ae50*/  IMAD.X R14, R13.reuse, 0x1, R3, P4 ;  /* 0x000000010d0e7824 */ /* 0x040fe400020e0603 */
[----:B------:R-:W-:-:S03]  /*1ae60*/  IMAD.X R13, R13, 0x1, R4, P5 ;  /* 0x000000010d0d7824 */ /* 0x000fc600028e0604 */
[----:B------:R3:W-:Y:S02]  /*1ae70*/  STL [R1+0x894c], R14 ;  /* 0x00894c0e01007387 */ /* 0x0007e40000100800 */
[----:B---3--:R-:W-:-:S05]  /*1ae80*/  IADD3 R14, P4, PT, R15, R5, RZ ;  /* 0x000000050f0e7210 */ /* 0x008fca0007f9e0ff */
[----:B------:R0:W-:Y:S04]  /*1ae90*/  STL [R1+0x8954], R14 ;  /* 0x0089540e01007387 */ /* 0x0001e80000100800 */
[----:B------:R1:W-:Y:S01]  /*1aea0*/  STL [R1+0x8938], R13 ;  /* 0x0089380d01007387 */ /* 0x0003e20000100800 */
[----:B0-----:R-:W-:Y:S01]  /*1aeb0*/  IADD3 R14, P5, PT, R15, R6, RZ ;  /* 0x000000060f0e7210 */ /* 0x001fe20007fbe0ff */
[----:B-1----:R-:W-:-:S04]  /*1aec0*/  IMAD.X R13, R9, 0x1, R0, P0 ;  /* 0x00000001090d7824 */ /* 0x002fc800000e0600 */
[----:B------:R0:W-:Y:S04]  /*1aed0*/  STL [R1+0x8944], R14 ;  /* 0x0089440e01007387 */ /* 0x0001e80000100800 */
[----:B------:R1:W-:Y:S01]  /*1aee0*/  STL [R1+0x893c], R13 ;  /* 0x00893c0d01007387 */ /* 0x0003e20000100800 */
[----:B0-----:R-:W-:Y:S01]  /*1aef0*/  IADD3 R14, P0, PT, R15, R7, RZ ;  /* 0x000000070f0e7210 */ /* 0x001fe20007f1e0ff */
[----:B-1----:R-:W-:-:S04]  /*1af00*/  IMAD.X R13, R9, 0x1, R2, P1 ;  /* 0x00000001090d7824 */ /* 0x002fc800008e0602 */
[----:B------:R0:W-:Y:S04]  /*1af10*/  STL [R1+0x8948], R14 ;  /* 0x0089480e01007387 */ /* 0x0001e80000100800 */
[----:B------:R1:W-:Y:S01]  /*1af20*/  STL [R1+0x8940], R13 ;  /* 0x0089400d01007387 */ /* 0x0003e20000100800 */
[----:B0-----:R-:W-:Y:S01]  /*1af30*/  IADD3 R14, P1, PT, R15, R8, RZ ;  /* 0x000000080f0e7210 */ /* 0x001fe20007f3e0ff */
[C---:B------:R-:W-:Y:S02]  /*1af40*/  IMAD.X R15, R9.reuse, 0x1, R3, P2 ;  /* 0x00000001090f7824 */ /* 0x040fe400010e0603 */
[----:B-1----:R-:W3:Y:S04]  /*1af50*/  LDL.LU R13, [R1+0x144] ;  /* 0x00014400010d7983 */ /* 0x002ee80000300800 */
[----:B------:R5:W-:Y:S04]  /*1af60*/  STL [R1+0x8930], R14 ;  /* 0x0089300e01007387 */ /* 0x000be80000100800 */
[----:B------:R0:W-:Y:S01]  /*1af70*/  STL [R1+0x892c], R15 ;  /* 0x00892c0f01007387 */ /* 0x0001e20000100800 */
[C---:B-----5:R-:W-:Y:S01]  /*1af80*/  IADD3 R14, P2, PT, R16.reuse, R5, RZ ;  /* 0x00000005100e7210 */ /* 0x060fe20007f5e0ff */
[----:B0-----:R-:W-:Y:S01]  /*1af90*/  IMAD.X R15, R9, 0x1, R4, P3 ;  /* 0x00000001090f7824 */ /* 0x001fe200018e0604 */
[----:B------:R-:W-:-:S03]  /*1afa0*/  IADD3 R9, P3, PT, R16, R6, RZ ;  /* 0x0000000610097210 */ /* 0x000fc60007f7e0ff */
[----:B------:R4:W-:Y:S04]  /*1afb0*/  STL [R1+0x8934], R14 ;  /* 0x0089340e01007387 */ /* 0x0009e80000100800 */
[----:B------:R0:W-:Y:S04]  /*1afc0*/  STL [R1+0x8918], R15 ;  /* 0x0089180f01007387 */ /* 0x0001e80000100800 */
[----:B------:R1:W-:Y:S01]  /*1afd0*/  STL [R1+0x8924], R9 ;  /* 0x0089240901007387 */ /* 0x0003e20000100800 */
[----:B----4-:R-:W-:Y:S01]  /*1afe0*/  IMAD.X R14, R12, 0x1, R0, P4 ;  /* 0x000000010c0e7824 */ /* 0x010fe200020e0600 */
[----:B0-----:R-:W-:-:S04]  /*1aff0*/  IADD3 R15, P4, PT, R16, R7, RZ ;  /* 0x00000007100f7210 */ /* 0x001fc80007f9e0ff */
[----:B------:R0:W-:Y:S01]  /*1b000*/  STL [R1+0x891c], R14 ;  /* 0x00891c0e01007387 */ /* 0x0001e20000100800 */
[----:B-1----:R-:W-:-:S03]  /*1b010*/  IMAD.X R9, R12, 0x1, R2, P5 ;  /* 0x000000010c097824 */ /* 0x002fc600028e0602 */
[----:B------:R1:W-:Y:S04]  /*1b020*/  STL [R1+0x8928], R15 ;  /* 0x0089280f01007387 */ /* 0x0003e80000100800 */
[----:B------:R4:W-:Y:S01]  /*1b030*/  STL [R1+0x8920], R9 ;  /* 0x0089200901007387 */ /* 0x0009e20000100800 */
[----:B0-----:R-:W-:Y:S01]  /*1b040*/  IADD3 R14, P5, PT, R16, R8, RZ ;  /* 0x00000008100e7210 */ /* 0x001fe20007fbe0ff */
[C---:B-1----:R-:W-:Y:S02]  /*1b050*/  IMAD.X R15, R12.reuse, 0x1, R3, P0 ;  /* 0x000000010c0f7824 */ /* 0x042fe400000e0603 */
[----:B----4-:R-:W4:Y:S04]  /*1b060*/  LDL.LU R9, [R1+0x140] ;  /* 0x0001400001097983 */ /* 0x010f280000300800 */
[----:B------:R0:W-:Y:S04]  /*1b070*/  STL [R1+0x8910], R14 ;  /* 0x0089100e01007387 */ /* 0x0001e80000100800 */
[----:B------:R1:W-:Y:S01]  /*1b080*/  STL [R1+0x890c], R15 ;  /* 0x00890c0f01007387 */ /* 0x0003e20000100800 */
[C---:B0-----:R-:W-:Y:S01]  /*1b090*/  IADD3 R14, P0, PT, R17.reuse, R5, RZ ;  /* 0x00000005110e7210 */ /* 0x041fe20007f1e0ff */
[----:B-1----:R-:W-:Y:S01]  /*1b0a0*/  IMAD.X R15, R12, 0x1, R4, P1 ;  /* 0x000000010c0f7824 */ /* 0x002fe200008e0604 */
[----:B------:R-:W-:-:S03]  /*1b0b0*/  IADD3 R12, P1, PT, R17, R6, RZ ;  /* 0x00000006110c7210 */ /* 0x000fc60007f3e0ff */
[----:B------:R0:W-:Y:S04]  /*1b0c0*/  STL [R1+0x8914], R14 ;  /* 0x0089140e01007387 */ /* 0x0001e80000100800 */
[----:B------:R1:W-:Y:S04]  /*1b0d0*/  STL [R1+0x88f8], R15 ;  /* 0x0088f80f01007387 */ /* 0x0003e80000100800 */
[----:B------:R5:W-:Y:S01]  /*1b0e0*/  STL [R1+0x8904], R12 ;  /* 0x0089040c01007387 */ /* 0x000be20000100800 */
[----:B0-----:R-:W-:Y:S01]  /*1b0f0*/  IMAD.X R14, R11, 0x1, R0, P2 ;  /* 0x000000010b0e7824 */ /* 0x001fe200010e0600 */
[----:B-1----:R-:W-:-:S04]  /*1b100*/  IADD3 R15, P2, PT, R17, R7, RZ ;  /* 0x00000007110f7210 */ /* 0x002fc80007f5e0ff */
[----:B------:R0:W-:Y:S01]  /*1b110*/  STL [R1+0x88fc], R14 ;  /* 0x0088fc0e01007387 */ /* 0x0001e20000100800 */
[----:B-----5:R-:W-:-:S03]  /*1b120*/  IMAD.X R12, R11, 0x1, R2, P3 ;  /* 0x000000010b0c7824 */ /* 0x020fc600018e0602 */
[----:B------:R1:W-:Y:S04]  /*1b130*/  STL [R1+0x8908], R15 ;  /* 0x0089080f01007387 */ /* 0x0003e80000100800 */
[----:B------:R5:W-:Y:S01]  /*1b140*/  STL [R1+0x8900], R12 ;  /* 0x0089000c01007387 */ /* 0x000be20000100800 */
[----:B0-----:R-:W-:Y:S01]  /*1b150*/  IADD3 R14, P3, PT, R17, R8, RZ ;  /* 0x00000008110e7210 */ /* 0x001fe20007f7e0ff */
[C---:B-1----:R-:W-:Y:S02]  /*1b160*/  IMAD.X R15, R11.reuse, 0x1, R3, P4 ;  /* 0x000000010b0f7824 */ /* 0x042fe400020e0603 */
[----:B-----5:R-:W5:Y:S04]  /*1b170*/  LDL.LU R12, [R1+0x13c] ;  /* 0x00013c00010c7983 */ /* 0x020f680000300800 */
        /* <DEDUP_REMOVED lines=8> */
[----:B--2---:R-:W-:Y:S01]  /*1b200*/  IMAD.X R14, R10, 0x1, R0, P0 ;  /* 0x000000010a0e7824 */ /* 0x004fe200000e0600 */
[----:B0-----:R-:W-:Y:S01]  /*1b210*/  IADD3 R15, P0, PT, R18, R7, RZ ;  /* 0x00000007120f7210 */ /* 0x001fe20007f1e0ff */
[----:B-1----:R-:W-:-:S03]  /*1b220*/  IMAD.X R11, R10, 0x1, R2, P1 ;  /* 0x000000010a0b7824 */ /* 0x002fc600008e0602 */
[----:B------:R-:W-:Y:S04]  /*1b230*/  STL [R1+0x88dc], R14 ;  /* 0x0088dc0e01007387 */ /* 0x000fe80000100800 */
[----:B------:R-:W-:Y:S04]  /*1b240*/  STL [R1+0x88e8], R15 ;  /* 0x0088e80f01007387 */ /* 0x000fe80000100800 */
[----:B------:R0:W-:Y:S04]  /*1b250*/  STL [R1+0x88e0], R11 ;  /* 0x0088e00b01007387 */ /* 0x0001e80000100800 */
[----:B0-----:R-:W2:Y:S01]  /*1b260*/  LDL.LU R11, [R1+0x138] ;  /* 0x00013800010b7983 */ /* 0x001ea20000300800 */
[----:B------:R-:W-:Y:S01]  /*1b270*/  IADD3 R14, P1, PT, R18, R8, RZ ;  /* 0x00000008120e7210 */ /* 0x000fe20007f3e0ff */
[----:B------:R-:W-:-:S04]  /*1b280*/  IMAD.X R15, R10, 0x1, R3, P2 ;  /* 0x000000010a0f7824 */ /* 0x000fc800010e0603 */
        /* <DEDUP_REMOVED lines=8> */
[----:B---3--:R-:W-:Y:S01]  /*1b310*/  IMAD.X R14, R13, 0x1, R0, P4 ;  /* 0x000000010d0e7824 */ /* 0x008fe200020e0600 */
[----:B0-----:R-:W-:Y:S01]  /*1b320*/  IADD3 R15, P4, PT, R19, R7, RZ ;  /* 0x00000007130f7210 */ /* 0x001fe20007f9e0ff */
[----:B-1----:R-:W-:-:S03]  /*1b330*/  IMAD.X R10, R13, 0x1, R2, P5 ;  /* 0x000000010d0a7824 */ /* 0x002fc600028e0602 */
[----:B------:R0:W-:Y:S04]  /*1b340*/  STL [R1+0x88bc], R14 ;  /* 0x0088bc0e01007387 */ /* 0x0001e80000100800 */
[----:B------:R1:W-:Y:S04]  /*1b350*/  STL [R1+0x88c8], R15 ;  /* 0x0088c80f01007387 */ /* 0x0003e80000100800 */
[----:B------:R3:W-:Y:S01]  /*1b360*/  STL [R1+0x88c0], R10 ;  /* 0x0088c00a01007387 */ /* 0x0007e20000100800 */
[----:B0-----:R-:W-:Y:S01]  /*1b370*/  IADD3 R14, P5, PT, R19, R8, RZ ;  /* 0x00000008130e7210 */ /* 0x001fe20007fbe0ff */
[----:B-1----:R-:W-:-:S02]  /*1b380*/  IMAD.X R15, R13, 0x1, R3, P0 ;  /* 0x000000010d0f7824 */ /* 0x002fc400000e0603 */
[----:B---3--:R-:W3:Y:S04]  /*1b390*/  LDL.LU R10, [R1+0x134] ;  /* 0x00013400010a7983 */ /* 0x008ee80000300800 */
        /* <DEDUP_REMOVED lines=15> */
[----:B-1----:R-:W-:Y:S02]  /*1b490*/  IMAD.X R15, R9, 0x1, R3, P4 ;  /* 0x00000001090f7824 */ /* 0x002fe400020e0603 */
[----:B----4-:R-:W4:Y:S04]  /*1b4a0*/  LDL.LU R13, [R1+0x130] ;  /* 0x00013000010d7983 */ /* 0x010f280000300800 */
[----:B------:R0:W-:Y:S04]  /*1b4b0*/  STL [R1+0x8890], R14 ;  /* 0x0088900e01007387 */ /* 0x0001e80000100800 */
[----:B------:R1:W-:Y:S01]  /*1b4c0*/  STL [R1+0x888c], R15 ;  /* 0x00888c0f01007387 */ /* 0x0003e20000100800 */
[----:B0-----:R-:W-:Y:S01]  /*1b4d0*/  IADD3 R14, P4, PT, R21, R5, RZ ;  /* 0x00000005150e7210 */ /* 0x001fe20007f9e0ff */
[----:B-1----:R-:W-:Y:S01]  /*1b4e0*/  IMAD.X R15, R9, 0x1, R4, P5 ;  /* 0x00000001090f7824 */ /* 0x002fe200028e0604 */
[----:B------:R-:W-:-:S03]  /*1b4f0*/  IADD3 R9, P5, PT, R21, R6, RZ ;  /* 0x0000000615097210 */ /* 0x000fc60007fbe0ff */
[----:B------:R5:W-:Y:S04]  /*1b500*/  STL [R1+0x8894], R14 ;  /* 0x0088940e01007387 */ /* 0x000be80000100800 */
[----:B------:R0:W-:Y:S04]  /*1b510*/  STL [R1+0x8878], R15 ;  /* 0x0088780f01007387 */ /* 0x0001e80000100800 */
[----:B------:R1:W-:Y:S01]  /*1b520*/  STL [R1+0x8884], R9 ;  /* 0x0088840901007387 */ /* 0x0003e20000100800 */
[----:B-----5:R-:W-:Y:S01]  /*1b530*/  IMAD.X R14, R12, 0x1, R0, P0 ;  /* 0x000000010c0e7824 */ /* 0x020fe200000e0600 */
[----:B0-----:R-:W-:-:S04]  /*1b540*/  IADD3 R15, P0, PT, R21, R7, RZ ;  /* 0x00000007150f7210 */ /* 0x001fc80007f1e0ff */
[----:B------:R0:W-:Y:S01]  /*1b550*/  STL [R1+0x887c], R14 ;  /* 0x00887c0e01007387 */ /* 0x0001e20000100800 */
[----:B-1----:R-:W-:-:S03]  /*1b560*/  IMAD.X R9, R12, 0x1, R2, P1 ;  /* 0x000000010c097824 */ /* 0x002fc600008e0602 */
[----:B------:R1:W-:Y:S04]  /*1b570*/  STL [R1+0x8888], R15 ;  /* 0x0088880f01007387 */ /* 0x0003e80000100800 */
[----:B------:R5:W-:Y:S01]  /*1b580*/  STL [R1+0x8880], R9 ;  /* 0x0088800901007387 */ /* 0x000be20000100800 */
[----:B0-----:R-:W-:Y:S01]  /*1b590*/  IADD3 R14, P1, PT, R21, R8, RZ ;  /* 0x00000008150e7210 */ /* 0x001fe20007f3e0ff */
[----:B-1----:R-:W-:Y:S02]  /*1b5a0*/  IMAD.X R15, R12, 0x1, R3, P2 ;  /* 0x000000010c0f7824 */ /* 0x002fe400010e0603 */
[----:B-----5:R-:W5:Y:S04]  /*1b5b0*/  LDL.LU R9, [R1+0x12c] ;  /* 0x00012c0001097983 */ /* 0x020f680000300800 */
        /* <DEDUP_REMOVED lines=8> */
[C---:B--2---:R-:W-:Y:S01]  /*1b640*/  IMAD.X R14, R11.reuse, 0x1, R0, P4 ;  /* 0x000000010b0e7824 */ /* 0x044fe200020e0600 */
        /* <DEDUP_REMOVED lines=16> */
[C---:B---3--:R-:W-:Y:S01]  /*1b750*/  IMAD.X R14, R10.reuse, 0x1, R0, P2 ;  /* 0x000000010a0e7824 */ /* 0x048fe200010e0600 */
        /* <DEDUP_REMOVED lines=479> */
[----:B------:R1:W-:Y:S01]  /*1d550*/  STL [R1+0x84c8], R15 ;  /* 0x0084c80f01007387 */ /* 0x0003e20000100800 */
[----:B0-----:R-:W-:-:S03]  /*1d560*/  IADD3 R14, P1, PT, R51, R8, RZ ;  /* 0x00000008330e7210 */ /* 0x001fc60007f3e0ff */
[----:B------:R0:W-:Y:S01]  /*1d570*/  STL [R1+0x84c0], R9 ;  /* 0x0084c00901007387 */ /* 0x0001e20000100800 */
[C---:B-1----:R-:W-:Y:S02]  /*1d580*/  IMAD.X R15, R12.reuse, 0x1, R3, P2 ;  /* 0x000000010c0f7824 */ /* 0x042fe400010e0603 */
[----:B------:R-:W-:Y:S01]  /*1d590*/  IMAD.X R12, R12, 0x1, R4, P3 ;  /* 0x000000010c0c7824 */ /* 0x000fe200018e0604 */
[----:B0-----:R-:W3:Y:S04]  /*1d5a0*/  LDL.LU R9, [R1+0xb0] ;  /* 0x0000b00001097983 */ /* 0x001ee80000300800 */
[----:B------:R0:W-:Y:S04]  /*1d5b0*/  STL [R1+0x84b0], R14 ;  /* 0x0084b00e01007387 */ /* 0x0001e80000100800 */
[----:B------:R1:W-:Y:S01]  /*1d5c0*/  STL [R1+0x84ac], R15 ;  /* 0x0084ac0f01007387 */ /* 0x0003e20000100800 */
[----:B0-----:R-:W-:-:S02]  /*1d5d0*/  IADD3 R14, P2, PT, R52, R5, RZ ;  /* 0x00000005340e7210 */ /* 0x001fc40007f5e0ff */
[----:B-1----:R-:W-:-:S03]  /*1d5e0*/  IADD3 R15, P3, PT, R52, R6, RZ ;  /* 0x00000006340f7210 */ /* 0x002fc60007f7e0ff */
[----:B------:R4:W-:Y:S04]  /*1d5f0*/  STL [R1+0x84b4], R14 ;  /* 0x0084b40e01007387 */ /* 0x0009e80000100800 */
[----:B------:R0:W-:Y:S01]  /*1d600*/  STL [R1+0x8498], R12 ;  /* 0x0084980c01007387 */ /* 0x0001e20000100800 */
[----:B----4-:R-:W-:-:S03]  /*1d610*/  IMAD.X R14, R11, 0x1, R0, P4 ;  /* 0x000000010b0e7824 */ /* 0x010fc600020e0600 */
[----:B------:R1:W-:Y:S01]  /*1d620*/  STL [R1+0x84a4], R15 ;  /* 0x0084a40f01007387 */ /* 0x0003e20000100800 */
[----:B0-----:R-:W-:-:S03]  /*1d630*/  IADD3 R12, P4, PT, R52, R7, RZ ;  /* 0x00000007340c7210 */ /* 0x001fc60007f9e0ff */
[----:B------:R0:W-:Y:S04]  /*1d640*/  STL [R1+0x849c], R14 ;  /* 0x00849c0e01007387 */ /* 0x0001e80000100800 */
[----:B------:R4:W-:Y:S01]  /*1d650*/  STL [R1+0x84a8], R12 ;  /* 0x0084a80c01007387 */ /* 0x0009e20000100800 */
[C---:B-1----:R-:W-:Y:S01]  /*1d660*/  IMAD.X R15, R11.reuse, 0x1, R2, P5 ;  /* 0x000000010b0f7824 */ /* 0x042fe200028e0602 */
[----:B0-----:R-:W-:Y:S02]  /*1d670*/  IADD3 R14, P5, PT, R52, R8, RZ ;  /* 0x00000008340e7210 */ /* 0x001fe40007fbe0ff */
[----:B----4-:R-:W4:Y:S04]  /*1d680*/  LDL.LU R12, [R1+0xac] ;  /* 0x0000ac00010c7983 */ /* 0x010f280000300800 */
[----:B------:R0:W-:Y:S04]  /*1d690*/  STL [R1+0x84a0], R15 ;  /* 0x0084a00f01007387 */ /* 0x0001e80000100800 */
[----:B------:R1:W-:Y:S01]  /*1d6a0*/  STL [R1+0x8490], R14 ;  /* 0x0084900e01007387 */ /* 0x0003e20000100800 */
[----:B0-----:R-:W-:-:S02]  /*1d6b0*/  IMAD.X R15, R11, 0x1, R3, P0 ;  /* 0x000000010b0f7824 */ /* 0x001fc400000e0603 */
[----:B------:R-:W-:Y:S01]  /*1d6c0*/  IMAD.X R11, R11, 0x1, R4, P1 ;  /* 0x000000010b0b7824 */ /* 0x000fe200008e0604 */
[C---:B-1----:R-:W-:Y:S02]  /*1d6d0*/  IADD3 R14, P0, PT, R53.reuse, R5, RZ ;  /* 0x00000005350e7210 */ /* 0x042fe40007f1e0ff */
[----:B------:R0:W-:Y:S04]  /*1d6e0*/  STL [R1+0x848c], R15 ;  /* 0x00848c0f01007387 */ /* 0x0001e80000100800 */
[----:B------:R5:W-:Y:S04]  /*1d6f0*/  STL [R1+0x8494], R14 ;  /* 0x0084940e01007387 */ /* 0x000be80000100800 */
[----:B------:R1:W-:Y:S01]  /*1d700*/  STL [R1+0x8478], R11 ;  /* 0x0084780b01007387 */ /* 0x0003e20000100800 */
[----:B0-----:R-:W-:Y:S01]  /*1d710*/  IADD3 R15, P1, PT, R53, R6, RZ ;  /* 0x00000006350f7210 */ /* 0x001fe20007f3e0ff */
[----:B-----5:R-:W-:-:S04]  /*1d720*/  IMAD.X R14, R10, 0x1, R0, P2 ;  /* 0x000000010a0e7824 */ /* 0x020fc800010e0600 */
[----:B------:R0:W-:Y:S01]  /*1d730*/  STL [R1+0x8484], R15 ;  /* 0x0084840f01007387 */ /* 0x0001e20000100800 */
[----:B-1----:R-:W-:-:S03]  /*1d740*/  IADD3 R11, P2, PT, R53, R7, RZ ;  /* 0x00000007350b7210 */ /* 0x002fc60007f5e0ff */
[----:B------:R1:W-:Y:S04]  /*1d750*/  STL [R1+0x847c], R14 ;  /* 0x00847c0e01007387 */ /* 0x0003e80000100800 */
[----:B------:R5:W-:Y:S01]  /*1d760*/  STL [R1+0x8488], R11 ;  /* 0x0084880b01007387 */ /* 0x000be20000100800 */
[C---:B0-----:R-:W-:Y:S01]  /*1d770*/  IMAD.X R15, R10.reuse, 0x1, R2, P3 ;  /* 0x000000010a0f7824 */ /* 0x041fe200018e0602 */
[----:B-1----:R-:W-:Y:S02]  /*1d780*/  IADD3 R14, P3, PT, R53, R8, RZ ;  /* 0x00000008350e7210 */ /* 0x002fe40007f7e0ff */
[----:B-----5:R-:W5:Y:S04]  /*1d790*/  LDL.LU R11, [R1+0xa8] ;  /* 0x0000a800010b7983 */ /* 0x020f680000300800 */
        /* <DEDUP_REMOVED lines=8> */
[----:B0-----:R-:W-:-:S05]  /*1d820*/  IADD3 R15, P5, PT, R54, R6, RZ ;  /* 0x00000006360f7210 */ /* 0x001fca0007fbe0ff */
[----:B------:R-:W-:Y:S01]  /*1d830*/  STL [R1+0x8464], R15 ;  /* 0x0084640f01007387 */ /* 0x000fe20000100800 */
[----:B--2---:R-:W-:Y:S01]  /*1d840*/  IMAD.X R14, R13, 0x1, R0, P0 ;  /* 0x000000010d0e7824 */ /* 0x004fe200000e0600 */
[----:B-1----:R-:W-:-:S04]  /*1d850*/  IADD3 R10, P0, PT, R54, R7, RZ ;  /* 0x00000007360a7210 */ /* 0x002fc80007f1e0ff */
        /* <DEDUP_REMOVED lines=8> */
[----:B-1----:R-:W-:Y:S01]  /*1d8e0*/  IADD3 R14, P2, PT, R55, R5, RZ ;  /* 0x00000005370e7210 */ /* 0x002fe20007f5e0ff */
[----:B------:R-:W-:-:S03]  /*1d8f0*/  IMAD.X R13, R13, 0x1, R4, P3 ;  /* 0x000000010d0d7824 */ /* 0x000fc600018e0604 */
[----:B------:R0:W-:Y:S04]  /*1d900*/  STL [R1+0x844c], R15 ;  /* 0x00844c0f01007387 */ /* 0x0001e80000100800 */
[----:B------:R3:W-:Y:S01]  /*1d910*/  STL [R1+0x8454], R14 ;  /* 0x0084540e01007387 */ /* 0x0007e20000100800 */
[----:B0-----:R-:W-:-:S03]  /*1d920*/  IADD3 R15, P3, PT, R55, R6, RZ ;  /* 0x00000006370f7210 */ /* 0x001fc60007f7e0ff */
[----:B------:R0:W-:Y:S04]  /*1d930*/  STL [R1+0x8438], R13 ;  /* 0x0084380d01007387 */ /* 0x0001e80000100800 */
[----:B------:R1:W-:Y:S01]  /*1d940*/  STL [R1+0x8444], R15 ;  /* 0x0084440f01007387 */ /* 0x0003e20000100800 */
[----:B---3--:R-:W-:Y:S01]  /*1d950*/  IMAD.X R14, R9, 0x1, R0, P4 ;  /* 0x00000001090e7824 */ /* 0x008fe200020e0600 */
[----:B0-----:R-:W-:Y:S01]  /*1d960*/  IADD3 R13, P4, PT, R55, R7, RZ ;  /* 0x00000007370d7210 */ /* 0x001fe20007f9e0ff */
[----:B-1----:R-:W-:-:S03]  /*1d970*/  IMAD.X R15, R9, 0x1, R2, P5 ;  /* 0x00000001090f7824 */ /* 0x002fc600028e0602 */
[----:B------:R0:W-:Y:S04]  /*1d980*/  STL [R1+0x843c], R14 ;  /* 0x00843c0e01007387 */ /* 0x0001e80000100800 */
[----:B------:R1:W-:Y:S01]  /*1d990*/  STL [R1+0x8448], R13 ;  /* 0x0084480d01007387 */ /* 0x0003e20000100800 */
[----:B0-----:R-:W-:-:S03]  /*1d9a0*/  IADD3 R14, P5, PT, R55, R8, RZ ;  /* 0x00000008370e7210 */ /* 0x001fc60007fbe0ff */
[----:B------:R0:W-:Y:S01]  /*1d9b0*/  STL [R1+0x8440], R15 ;  /* 0x0084400f01007387 */ /* 0x0001e20000100800 */
[----:B-1----:R-:W-:-:S03]  /*1d9c0*/  IMAD.X R13, R9, 0x1, R3, P0 ;  /* 0x00000001090d7824 */ /* 0x002fc600000e0603 */
[----:B------:R1:W-:Y:S01]  /*1d9d0*/  STL [R1+0x8430], R14 ;  /* 0x0084300e01007387 */ /* 0x0003e20000100800 */
[----:B0-----:R-:W-:-:S03]  /*1d9e0*/  IADD3 R15, P0, PT, R56, R5, RZ ;  /* 0x00000005380f7210 */ /* 0x001fc60007f1e0ff */
[----:B------:R0:W-:Y:S01]  /*1d9f0*/  STL [R1+0x842c], R13 ;  /* 0x00842c0d01007387 */ /* 0x0001e20000100800 */
[----:B-1----:R-:W-:-:S03]  /*1da00*/  IMAD.X R14, R9, 0x1, R4, P1 ;  /* 0x00000001090e7824 */ /* 0x002fc600008e0604 */
[----:B------:R-:W-:Y:S04]  /*1da10*/  STL [R1+0x8434], R15 ;  /* 0x0084340f01007387 */ /* 0x000fe80000100800 */
[----:B------:R1:W-:Y:S01]  /*1da20*/  STL [R1+0x8418], R14 ;  /* 0x0084180e01007387 */ /* 0x0003e20000100800 */
[----:B0-----:R-:W-:-:S05]  /*1da30*/  IADD3 R13, P1, PT, R56, R6, RZ ;  /* 0x00000006380d7210 */ /* 0x001fca0007f3e0ff */
[----:B------:R0:W-:Y:S01]  /*1da40*/  STL [R1+0x8424], R13 ;  /* 0x0084240d01007387 */ /* 0x0001e20000100800 */
[----:B----4-:R-:W-:Y:S01]  /*1da50*/  IMAD.X R9, R12, 0x1, R0, P2 ;  /* 0x000000010c097824 */ /* 0x010fe200010e0600 */
[----:B-1----:R-:W-:Y:S01]  /*1da60*/  IADD3 R14, P2, PT, R56, R7, RZ ;  /* 0x00000007380e7210 */ /* 0x002fe20007f5e0ff */
[----:B0-----:R-:W-:-:S03]  /*1da70*/  IMAD.X R13, R12, 0x1, R2, P3 ;  /* 0x000000010c0d7824 */ /* 0x001fc600018e0602 */
[----:B------:R0:W-:Y:S01]  /*1da80*/  STL [R1+0x841c], R9 ;  /* 0x00841c0901007387 */ /* 0x0001e20000100800 */
[----:B------:R-:W-:-:S03]  /*1da90*/  IMAD.X R15, R12, 0x1, R3, P4 ;  /* 0x000000010c0f7824 */ /* 0x000fc600020e0603 */
[----:B0-----:R-:W3:Y:S04]  /*1daa0*/  LDL.LU R9, [R1+0x9c] ;  /* 0x00009c0001097983 */ /* 0x001ee80000300800 */
[----:B------:R0:W-:Y:S04]  /*1dab0*/  STL [R1+0x8428], R14 ;  /* 0x0084280e01007387 */ /* 0x0001e80000100800 */
[----:B------:R1:W-:Y:S01]  /*1dac0*/  STL [R1+0x8420], R13 ;  /* 0x0084200d01007387 */ /* 0x0003e20000100800 */
[----:B0-----:R-:W-:Y:S02]  /*1dad0*/  IADD3 R14, P3, PT, R56, R8, RZ ;  /* 0x00000008380e7210 */ /* 0x001fe40007f7e0ff */
[----:B-1----:R-:W-:-:S03]  /*1dae0*/  IADD3 R13, P4, PT, R57, R5, RZ ;  /* 0x00000005390d7210 */ /* 0x002fc60007f9e0ff */
[----:B------:R0:W-:Y:S04]  /*1daf0*/  STL [R1+0x8410], R14 ;  /* 0x0084100e01007387 */ /* 0x0001e80000100800 */
[----:B------:R-:W-:Y:S04]  /*1db00*/  STL [R1+0x840c], R15 ;  /* 0x00840c0f01007387 */ /* 0x000fe80000100800 */
[----:B------:R5:W-:Y:S01]  /*1db10*/  STL [R1+0x8414], R13 ;  /* 0x0084140d01007387 */ /* 0x000be20000100800 */
[----:B0-----:R-:W-:Y:S01]  /*1db20*/  IMAD.X R14, R12, 0x1, R4, P5 ;  /* 0x000000010c0e7824 */ /* 0x001fe200028e0604 */
[----:B------:R-:W-:-:S04]  /*1db30*/  IADD3 R12, P5, PT, R57, R6, RZ ;  /* 0x00000006390c7210 */ /* 0x000fc80007fbe0ff */
[----:B------:R0:W-:Y:S01]  /*1db40*/  STL [R1+0x83f8], R14 ;  /* 0x0083f80e01007387 */ /* 0x0001e20000100800 */
[----:B-----5:R-:W-:-:S03]  /*1db50*/  IMAD.X R13, R11, 0x1, R0, P0 ;  /* 0x000000010b0d7824 */ /* 0x020fc600000e0600 */
[----:B------:R1:W-:Y:S04]  /*1db60*/  STL [R1+0x8404], R12 ;  /* 0x0084040c01007387 */ /* 0x0003e80000100800 */
[----:B------:R4:W-:Y:S01]  /*1db70*/  STL [R1+0x83fc], R13 ;  /* 0x0083fc0d01007387 */ /* 0x0009e20000100800 */
[----:B0-----:R-:W-:Y:S01]  /*1db80*/  IADD3 R14, P0, PT, R57, R7, RZ ;  /* 0x00000007390e7210 */ /* 0x001fe20007f1e0ff */
[----:B-1----:R-:W-:-:S04]  /*1db90*/  IMAD.X R12, R11, 0x1, R2, P1 ;  /* 0x000000010b0c7824 */ /* 0x002fc800008e0602 */
[----:B------:R0:W-:Y:S01]  /*1dba0*/  STL [R1+0x8408], R14 ;  /* 0x0084080e01007387 */ /* 0x0001e20000100800 */
[----:B----4-:R-:W-:-:S03]  /*1dbb0*/  IADD3 R13, P1, PT, R57, R8, RZ ;  /* 0x00000008390d7210 */ /* 0x010fc60007f3e0ff */
[----:B------:R1:W-:Y:S01]  /*1dbc0*/  STL [R1+0x8400], R12 ;  /* 0x0084000c01007387 */ /* 0x0003e20000100800 */
[----:B0-----:R-:W-:-:S03]  /*1dbd0*/  IMAD.X R14, R11, 0x1, R3, P2 ;  /* 0x000000010b0e7824 */ /* 0x001fc600010e0603 */
[----:B-1----:R-:W4:Y:S04]  /*1dbe0*/  LDL.LU R12, [R1+0x98] ;  /* 0x00009800010c7983 */ /* 0x002f280000300800 */
[----:B------:R0:W-:Y:S01]  /*1dbf0*/  STL [R1+0x83f0], R13 ;  /* 0x0083f00d01007387 */ /* 0x0001e20000100800 */
[----:B------:R-:W-:-:S03]  /*1dc00*/  IMAD.X R11, R11, 0x1, R4, P3 ;  /* 0x000000010b0b7824 */ /* 0x000fc600018e0604 */
[----:B------:R1:W-:Y:S01]  /*1dc10*/  STL [R1+0x83ec], R14 ;  /* 0x0083ec0e01007387 */ /* 0x0003e20000100800 */
[C---:B0-----:R-:W-:Y:S02]  /*1dc20*/  IADD3 R13, P2, PT, R58.reuse, R5, RZ ;  /* 0x000000053a0d7210 */ /* 0x041fe40007f5e0ff */
[----:B-1----:R-:W-:-:S03]  /*1dc30*/  IADD3 R14, P3, PT, R58, R6, RZ ;  /* 0x000000063a0e7210 */ /* 0x002fc60007f7e0ff */
[----:B------:R2:W-:Y:S04]  /*1dc40*/  STL [R1+0x83f4], R13 ;  /* 0x0083f40d01007387 */ /* 0x0005e80000100800 */
[----:B------:R0:W-:Y:S04]  /*1dc50*/  STL [R1+0x83d8], R11 ;  /* 0x0083d80b01007387 */ /* 0x0001e80000100800 */
[----:B------:R1:W-:Y:S01]  /*1dc60*/  STL [R1+0x83e4], R14 ;  /* 0x0083e40e01007387 */ /* 0x0003e20000100800 */
[----:B------:R-:W-:Y:S01]  /*1dc70*/  SHF.R.S32.HI R61, RZ, 0x1f, R58 ;  /* 0x0000001fff3d7819 */ /* 0x000fe2000001143a */
[----:B--2---:R-:W-:Y:S01]  /*1dc80*/  IMAD.X R13, R10, 0x1, R0, P4 ;  /* 0x000000010a0d7824 */ /* 0x004fe200020e0600 */
        /* <DEDUP_REMOVED lines=11> */
[----:B------:R-:W-:Y:S01]  /*1dd40*/  STL [R1+0x83d4], R14 ;  /* 0x0083d40e01007387 */ /* 0x000fe20000100800 */
[----:B------:R-:W-:-:S03]  /*1dd50*/  IMAD.X R10, R61, 0x1, R0, P2 ;  /* 0x000000013d0a7824 */ /* 0x000fc600010e0600 */
[----:B------:R1:W-:Y:S01]  /*1dd60*/  STL [R1+0x83b8], R13 ;  /* 0x0083b80d01007387 */ /* 0x0003e20000100800 */
[----:B0-----:R-:W-:-:S05]  /*1dd70*/  IADD3 R11, P1, PT, R59, R6, RZ ;  /* 0x000000063b0b7210 */ /* 0x001fca0007f3e0ff */
[----:B------:R0:W-:Y:S01]  /*1dd80*/  STL [R1+0x83c4], R11 ;  /* 0x0083c40b01007387 */ /* 0x0001e20000100800 */
[----:B-1----:R-:W-:-:S03]  /*1dd90*/  IADD3 R13, P2, PT, R59, R7, RZ ;  /* 0x000000073b0d7210 */ /* 0x002fc60007f5e0ff */
[----:B------:R1:W-:Y:S04]  /*1dda0*/  STL [R1+0x83bc], R10 ;  /* 0x0083bc0a01007387 */ /* 0x0003e80000100800 */
[----:B------:R2:W-:Y:S01]  /*1ddb0*/  STL [R1+0x83c8], R13 ;  /* 0x0083c80d01007387 */ /* 0x0005e20000100800 */
[----:B0-----:R-:W-:Y:S01]  /*1ddc0*/  IMAD.X R11, R61, 0x1, R2, P3 ;  /* 0x000000013d0b7824 */ /* 0x001fe200018e0602 */
[----:B-1----:R-:W-:-:S04]  /*1ddd0*/  IADD3 R10, P3, PT, R59, R8, RZ ;  /* 0x000000083b0a7210 */ /* 0x002fc80007f7e0ff */
[----:B------:R-:W-:Y:S01]  /*1dde0*/  STL [R1+0x83c0], R11 ;  /* 0x0083c00b01007387 */ /* 0x000fe20000100800 */
[----:B--2---:R-:W-:-:S03]  /*1ddf0*/  IMAD.X R13, R61, 0x1, R3, P4 ;  /* 0x000000013d0d7824 */ /* 0x004fc600020e0603 */
[----:B------:R0:W-:Y:S04]  /*1de00*/  STL [R1+0x83b0], R10 ;  /* 0x0083b00a01007387 */ /* 0x0001e80000100800 */
[----:B------:R1:W-:Y:S01]  /*1de10*/  STL [R1+0x83ac], R13 ;  /* 0x0083ac0d01007387 */ /* 0x0003e20000100800 */
[----:B0-----:R-:W-:-:S03]  /*1de20*/  IMAD.X R10, R61, 0x1, R4, P5 ;  /* 0x000000013d0a7824 */ /* 0x001fc600028e0604 */
[----:B------:R-:W2:Y:S01]  /*1de30*/  LDL.LU R61, [R1+0x9ea0] ;  /* 0x009ea000013d7983 */ /* 0x000ea20000300800 */
[C---:B------:R-:W-:Y:S02]  /*1de40*/  IADD3 R11, P4, PT, R60.reuse, R5, RZ ;  /* 0x000000053c0b7210 */ /* 0x040fe40007f9e0ff */
[----:B-1----:R-:W-:-:S03]  /*1de50*/  IADD3 R13, P5, PT, R60, R6, RZ ;  /* 0x000000063c0d7210 */ /* 0x002fc60007fbe0ff */
        /* <DEDUP_REMOVED lines=9> */
[----:B------:R-:W-:Y:S01]  /*1def0*/  STL [R1+0x83a0], R13 ;  /* 0x0083a00d01007387 */ /* 0x000fe20000100800 */
[----:B-1----:R-:W-:-:S03]  /*1df00*/  IMAD.X R10, R9, 0x1, R3, P2 ;  /* 0x00000001090a7824 */ /* 0x002fc600010e0603 */
[----:B------:R-:W-:Y:S01]  /*1df10*/  STL [R1+0x8394], R11 ;  /* 0x0083940b01007387 */ /* 0x000fe20000100800 */
[----:B------:R-:W-:-:S03]  /*1df20*/  IMAD.X R9, R9, 0x1, R4, P3 ;  /* 0x0000000109097824 */ /* 0x000fc600018e0604 */
[----:B------:R-:W3:Y:S04]  /*1df30*/  LDL R20, [R1+0x3a8c] ;  /* 0x003a8c0001147983 */ /* 0x000ee80000100800 */
[----:B------:R-:W-:Y:S04]  /*1df40*/  STL [R1+0x8390], R10 ;  /* 0x0083900a01007387 */ /* 0x000fe80000100800 */
[----:B------:R-:W5:Y:S01]  /*1df50*/  LDL R18, [R1+0x3a94] ;  /* 0x003a940001127983 */ /* 0x000f620000100800 */
[C---:B--2---:R-:W-:Y:S02]  /*1df60*/  IADD3 R5, P2, PT, R61.reuse, R5, RZ ;  /* 0x000000053d057210 */ /* 0x044fe40007f5e0ff */
[----:B------:R-:W-:-:S03]  /*1df70*/  IADD3 R6, P3, PT, R61, R6, RZ ;  /* 0x000000063d067210 */ /* 0x000fc60007f7e0ff */
[----:B------:R4:W-:Y:S04]  /*1df80*/  STL [R1+0x838c], R5 ;  /* 0x00838c0501007387 */ /* 0x0009e80000100800 */
[----:B------:R-:W2:Y:S04]  /*1df90*/  LDL R16, [R1+0x3a9c] ;  /* 0x003a9c0001107983 */ /* 0x000ea80000100800 */
[----:B------:R-:W-:Y:S01]  /*1dfa0*/  STL [R1+0x8388], R9 ;  /* 0x0083880901007387 */ /* 0x000fe20000100800 */
[----:B----4-:R-:W-:-:S03]  /*1dfb0*/  IMAD.X R5, R12, 0x1, R0, P4 ;  /* 0x000000010c057824 */ /* 0x010fc600020e0600 */
[----:B------:R-:W4:Y:S04]  /*1dfc0*/  LDL R40, [R1+0x3a64] ;  /* 0x003a640001287983 */ /* 0x000f280000100800 */
[----:B------:R0:W-:Y:S04]  /*1dfd0*/  STL [R1+0x8384], R6 ;  /* 0x0083840601007387 */ /* 0x0001e80000100800 */
[----:B------:R1:W-:Y:S04]  /*1dfe0*/  STL [R1+0x8380], R5 ;  /* 0x0083800501007387 */ /* 0x0003e80000100800 */
[----:B------:R-:W2:Y:S01]  /*1dff0*/  LDL R11, [R1+0x3a5c] ;  /* 0x003a5c00010b7983 */ /* 0x000ea20000100800 */
[----:B0-----:R-:W-:-:S05]  /*1e000*/  IADD3 R6, P4, PT, R61, R7, RZ ;  /* 0x000000073d067210 */ /* 0x001fca0007f9e0ff */
[----:B------:R0:W-:Y:S04]  /*1e010*/  STL [R1+0x837c], R6 ;  /* 0x00837c0601007387 */ /* 0x0001e80000100800 */
[----:B------:R-:W2:Y:S01]  /*1e020*/  LDL R39, [R1+0x3a6c] ;  /* 0x003a6c0001277983 */ /* 0x000ea20000100800 */
[----:B-1----:R-:W-:-:S03]  /*1e030*/  IMAD.X R5, R12, 0x1, R2, P5 ;  /* 0x000000010c057824 */ /* 0x002fc600028e0602 */
[----:B------:R-:W3:Y:S04]  /*1e040*/  LDL R10, [R1+0x3a60] ;  /* 0x003a6000010a7983 */ /* 0x000ee80000100800 */
[----:B------:R1:W-:Y:S01]  /*1e050*/  STL [R1+0x8378], R5 ;  /* 0x0083780501007387 */ /* 0x0003e20000100800 */
[----:B0-----:R-:W-:-:S03]  /*1e060*/  IMAD.X R6, R12, 0x1, R3, P0 ;  /* 0x000000010c067824 */ /* 0x001fc600000e0603 */
[----:B------:R-:W3:Y:S01]  /*1e070*/  LDL R9, [R1+0x3a68] ;  /* 0x003a680001097983 */ /* 0x000ee20000100800 */
[----:B-1----:R-:W-:-:S05]  /*1e080*/  IADD3 R5, P5, PT, R61, R8, RZ ;  /* 0x000000083d057210 */ /* 0x002fca0007fbe0ff */
[----:B------:R0:W-:Y:S04]  /*1e090*/  STL [R1+0x8374], R5 ;  /* 0x0083740501007387 */ /* 0x0001e80000100800 */
[----:B------:R-:W3:Y:S04]  /*1e0a0*/  LDL R38, [R1+0x3a74] ;  /* 0x003a740001267983 */ /* 0x000ee80000100800 */
[----:B------:R-:W-:Y:S01]  /*1e0b0*/  STL [R1+0x8370], R6 ;  /* 0x0083700601007387 */ /* 0x000fe20000100800 */
[----:B0-----:R-:W-:-:S03]  /*1e0c0*/  IMAD.X R5, R12, 0x1, R4, P1 ;  /* 0x000000010c057824 */ /* 0x001fc600008e0604 */
[----:B------:R-:W5:Y:S04]  /*1e0d0*/  LDL R37, [R1+0x3a7c] ;  /* 0x003a7c0001257983 */ /* 0x000f680000100800 */
[----:B------:R0:W-:Y:S04]  /*1e0e0*/  STL [R1+0x836c], R5 ;  /* 0x00836c0501007387 */ /* 0x0001e80000100800 */
[----:B------:R-:W5:Y:S01]  /*1e0f0*/  LDL R36, [R1+0x3a84] ;  /* 0x003a840001247983 */ /* 0x000f620000100800 */
[----:B------:R-:W-:-:S03]  /*1e100*/  SHF.R.S32.HI R61, RZ, 0x1f, R61 ;  /* 0x0000001fff3d7819 */ /* 0x000fc6000001143d */
[----:B------:R-:W5:Y:S04]  /*1e110*/  LDL R33, [R1+0x3a48] ;  /* 0x003a480001217983 */ /* 0x000f680000100800 */
[----:B------:R-:W5:Y:S01]  /*1e120*/  LDL R31, [R1+0x3a4c] ;  /* 0x003a4c00011f7983 */ /* 0x000f620000100800 */
[----:B0-----:R-:W-:-:S03]  /*1e130*/  IMAD.X R5, R61, 0x1, R0, P2 ;  /* 0x000000013d057824 */ /* 0x001fc600010e0600 */
[----:B------:R-:W5:Y:S04]  /*1e140*/  LDL R35, [R1+0x3aa4] ;  /* 0x003aa40001237983 */ /* 0x000f680000100800 */
[----:B------:R-:W5:Y:S01]  /*1e150*/  LDL R29, [R1+0x3a50] ;  /* 0x003a5000011d7983 */ /* 0x000f620000100800 */
[----:B------:R-:W-:-:S03]  /*1e160*/  IMAD.X R0, R61, 0x1, R2, P3 ;  /* 0x000000013d007824 */ /* 0x000fc600018e0602 */
[----:B------:R-:W5:Y:S04]  /*1e170*/  LDL R34, [R1+0x3aac] ;  /* 0x003aac0001227983 */ /* 0x000f680000100800 */
[----:B------:R-:W5:Y:S04]  /*1e180*/  LDL R27, [R1+0x3a54] ;  /* 0x003a5400011b7983 */ /* 0x000f680000100800 */
[----:B------:R-:W5:Y:S01]  /*1e190*/  LDL R25, [R1+0x3a58] ;  /* 0x003a580001197983 */ /* 0x000f620000100800 */
[----:B------:R-:W-:-:S03]  /*1e1a0*/  IMAD.X R2, R61, 0x1, R3, P4 ;  /* 0x000000013d027824 */ /* 0x000fc600020e0603 */
[----:B------:R-:W-:Y:S04]  /*1e1b0*/  STL [R1+0x8368], R5 ;  /* 0x0083680501007387 */ /* 0x000fe80000100800 */
[----:B------:R-:W5:Y:S04]  /*1e1c0*/  LDL R32, [R1+0x3ac4] ;  /* 0x003ac40001207983 */ /* 0x000f680000100800 */
[----:B------:R0:W-:Y:S01]  /*1e1d0*/  STL [R1+0x8364], R0 ;  /* 0x0083640001007387 */ /* 0x0001e20000100800 */
[----:B------:R-:W-:-:S03]  /*1e1e0*/  UIMAD UR27, UR51, 0x7f, URZ ;  /* 0x0000007f331b78a4 */ /* 0x000fc6000f8e02ff */
[----:B------:R-:W5:Y:S04]  /*1e1f0*/  LDL R30, [R1+0x3ac0] ;  /* 0x003ac000011e7983 */ /* 0x000f680000100800 */
[----:B------:R-:W-:Y:S01]  /*1e200*/  STL [R1+0x8360], R2 ;  /* 0x0083600201007387 */ /* 0x000fe20000100800 */
[----:B0-----:R-:W-:-:S03]  /*1e210*/  IMAD.X R0, R61, 0x1, R4, P5 ;  /* 0x000000013d007824 */ /* 0x001fc600028e0604 */
[----:B------:R-:W5:Y:S04]  /*1e220*/  LDL R28, [R1+0x3abc] ;  /* 0x003abc00011c7983 */ /* 0x000f680000100800 */
[----:B------:R-:W5:Y:S04]  /*1e230*/  LDL R26, [R1+0x3ab8] ;  /* 0x003ab800011a7983 */ /* 0x000f680000100800 */
[----:B------:R4:W-:Y:S04]  /*1e240*/  STL [R1+0x43dc], R0 ;  /* 0x0043dc0001007387 */ /* 0x0009e80000100800 */
[----:B------:R-:W5:Y:S04]  /*1e250*/  LDL R24, [R1+0x3ab4] ;  /* 0x003ab40001187983 */ /* 0x000f680000100800 */
[----:B------:R-:W5:Y:S01]  /*1e260*/  LDL R23, [R1+0x3a70] ;  /* 0x003a700001177983 */ /* 0x000f620000100800 */
[----:B----4-:R-:W-:-:S05]  /*1e270*/  IADD3 R0, P2, PT, R40, UR27, RZ ;  /* 0x0000001b28007c10 */ /* 0x010fca000ff5e0ff */
[----:B------:R2:W-:Y:S04]  /*1e280*/  STL [R1+0x43e4], R0 ;  /* 0x0043e40001007387 */ /* 0x0005e80000100800 */
[----:B------:R-:W4:Y:S04]  /*1e290*/  LDL R22, [R1+0x3ab0] ;  /* 0x003ab00001167983 */ /* 0x000f280000100800 */
[----:B------:R-:W4:Y:S04]  /*1e2a0*/  LDL R21, [R1+0x3a78] ;  /* 0x003a780001157983 */ /* 0x000f280000100800 */
[----:B------:R-:W4:Y:S01]  /*1e2b0*/  LDL R19, [R1+0x3a80] ;  /* 0x003a800001137983 */ /* 0x000f220000100800 */
[----:B--2---:R-:W-:-:S05]  /*1e2c0*/  IADD3 R0, P1, PT, R39, UR27, RZ ;  /* 0x0000001b27007c10 */ /* 0x004fca000ff3e0ff */
[----:B------:R5:W-:Y:S04]  /*1e2d0*/  STL [R1+0x43ec], R0 ;  /* 0x0043ec0001007387 */ /* 0x000be80000100800 */
[----:B------:R-:W2:Y:S04]  /*1e2e0*/  LDL R17, [R1+0x3a88] ;  /* 0x003a880001117983 */ /* 0x000ea80000100800 */
[----:B------:R-:W2:Y:S04]  /*1e2f0*/  LDL R15, [R1+0x3a90] ;  /* 0x003a9000010f7983 */ /* 0x000ea80000100800 */
[----:B------:R-:W2:Y:S04]  /*1e300*/  LDL R14, [R1+0x3a98] ;  /* 0x003a9800010e7983 */ /* 0x000ea80000100800 */
[----:B------:R-:W2:Y:S04]  /*1e310*/  LDL R13, [R1+0x3aa0] ;  /* 0x003aa000010d7983 */ /* 0x000ea80000100800 */
[----:B------:R-:W2:Y:S01]  /*1e320*/  LDL R12, [R1+0x3aa8] ;  /* 0x003aa800010c7983 */ /* 0x000ea20000100800 */
[----:B---3--:R-:W-:Y:S01]  /*1e330*/  IADD3 R2, P0, PT, R38, UR27, RZ ;  /* 0x0000001b26027c10 */ /* 0x008fe2000ff1e0ff */
[----:B------:R-:W-:-:S04]  /*1e340*/  USHF.R.S32.HI UR77, URZ, 0x1f, UR27 ;  /* 0x0000001fff4d7899 */ /* 0x000fc8000801141b */
[----:B------:R0:W-:Y:S01]  /*1e350*/  STL [R1+0x43f4], R2 ;  /* 0x0043f40201007387 */ /* 0x0001e20000100800 */
[----:B-----5:R-:W-:-:S05]  /*1e360*/  IADD3 R0, P4, PT, R37, UR27, RZ ;  /* 0x0000001b25007c10 */ /* 0x020fca000ff9e0ff */
[----:B------:R1:W-:Y:S01]  /*1e370*/  STL [R1+0x43fc], R0 ;  /* 0x0043fc0001007387 */ /* 0x0003e20000100800 */
[----:B0-----:R-:W-:Y:S02]  /*1e380*/  IADD3 R2, P5, PT, R20, UR27, RZ ;  /* 0x0000001b14027c10 */ /* 0x001fe4000ffbe0ff */
[----:B------:R-:W-:Y:S02]  /*1e390*/  IADD3 R3, P6, PT, R36, UR27, RZ ;  /* 0x0000001b24037c10 */ /* 0x000fe4000ffde0ff */
[----:B-1----:R-:W-:-:S03]  /*1e3a0*/  IADD3 R0, P3, PT, R18, UR27, RZ ;  /* 0x0000001b12007c10 */ /* 0x002fc6000ff7e0ff */
[----:B------:R0:W-:Y:S04]  /*1e3b0*/  STL [R1+0x4404], R3 ;  /* 0x0044040301007387 */ /* 0x0001e80000100800 */
[----:B------:R1:W-:Y:S04]  /*1e3c0*/  STL [R1+0x440c], R2 ;  /* 0x00440c0201007387 */ /* 0x0003e80000100800 */
[----:B------:R3:W-:Y:S01]  /*1e3d0*/  STL [R1+0x4414], R0 ;  /* 0x0044140001007387 */ /* 0x0007e20000100800 */
[----:B0-----:R-:W-:Y:S02]  /*1e3e0*/  IADD3.X R3, PT, PT, R33, UR77, RZ, P2, !PT ;  /* 0x0000004d21037c10 */ /* 0x001fe400097fe4ff */
[----:B-1----:R-:W-:-:S03]  /*1e3f0*/  IADD3 R2, P2, PT, R16, UR27, RZ ;  /* 0x0000001b10027c10 */ /* 0x002fc6000ff5e0ff */
[----:B------:R0:W-:Y:S01]  /*1e400*/  STL [R1+0x43e0], R3 ;  /* 0x0043e00301007387 */ /* 0x0001e20000100800 */
[----:B---3--:R-:W-:-:S03]  /*1e410*/  IADD3.X R0, PT, PT, R31, UR77, RZ, P1, !PT ;  /* 0x0000004d1f007c10 */ /* 0x008fc60008ffe4ff */
[----:B------:R1:W-:Y:S04]  /*1e420*/  STL [R1+0x441c], R2 ;  /* 0x00441c0201007387 */ /* 0x0003e80000100800 */
[----:B------:R3:W-:Y:S01]  /*1e430*/  STL [R1+0x43e8], R0 ;  /* 0x0043e80001007387 */ /* 0x0007e20000100800 */
[----:B0-----:R-:W-:Y:S02]  /*1e440*/  IADD3 R3, P1, PT, R35, UR27, RZ ;  /* 0x0000001b23037c10 */ /* 0x001fe4000ff3e0ff */
[----:B-1----:R-:W-:-:S03]  /*1e450*/  IADD3.X R2, PT, PT, R29, UR77, RZ, P0, !PT ;  /* 0x0000004d1d027c10 */ /* 0x002fc600087fe4ff */
[----:B------:R0:W-:Y:S01]  /*1e460*/  STL [R1+0x4424], R3 ;  /* 0x0044240301007387 */ /* 0x0001e20000100800 */
[----:B---3--:R-:W-:-:S03]  /*1e470*/  IADD3 R0, P0, PT, R34, UR27, RZ ;  /* 0x0000001b22007c10 */ /* 0x008fc6000ff1e0ff */
        /* <DEDUP_REMOVED lines=22> */
[----:B------:R-:W-:Y:S04]  /*1e5e0*/  STL [R1+0x4454], R3 ;  /* 0x0044540301007387 */ /* 0x000fe80000100800 */
[----:B------:R0:W-:Y:S01]  /*1e5f0*/  STL [R1+0x4420], R2 ;  /* 0x0044200201007387 */ /* 0x0001e20000100800 */
[----:B----4-:R-:W-:Y:S02]  /*1e600*/  IADD3 R0, P1, PT, R22, UR27, RZ ;  /* 0x0000001b16007c10 */ /* 0x010fe4000ff3e0ff */
[----:B0-----:R-:W-:-:S03]  /*1e610*/  IADD3.X R2, PT, PT, R21, UR77, RZ, P0, !PT ;  /* 0x0000004d15027c10 */ /* 0x001fc600087fe4ff */
[----:B------:R2:W-:Y:S01]  /*1e620*/  STL [R1+0x445c], R0 ;  /* 0x00445c0001007387 */ /* 0x0005e20000100800 */
[----:B------:R-:W-:-:S03]  /*1e630*/  IADD3.X R3, PT, PT, R19, UR77, RZ, P4, !PT ;  /* 0x0000004d13037c10 */ /* 0x000fc6000a7fe4ff */
[----:B------:R0:W-:Y:S01]  /*1e640*/  STL [R1+0x4428], R2 ;  /* 0x0044280201007387 */ /* 0x0001e20000100800 */
[----:B------:R-:W-:-:S03]  /*1e650*/  UIMAD UR27, UR51, 0x7e, URZ ;  /* 0x0000007e331b78a4 */ /* 0x000fc6000f8e02ff */
[----:B------:R1:W-:Y:S01]  /*1e660*/  STL [R1+0x4430], R3 ;  /* 0x0044300301007387 */ /* 0x0003e20000100800 */
[----:B--2---:R-:W-:Y:S02]  /*1e670*/  IADD3.X R0, PT, PT, R17, UR77, RZ, P6, !PT ;  /* 0x0000004d11007c10 */ /* 0x004fe4000b7fe4ff */
[----:B0-----:R-:W-:-:S03]  /*1e680*/  IADD3.X R2, PT, PT, R15, UR77, RZ, P5, !PT ;  /* 0x0000004d0f027c10 */ /* 0x001fc6000affe4ff */
[----:B------:R0:W-:Y:S01]  /*1e690*/  STL [R1+0x4438], R0 ;  /* 0x0044380001007387 */ /* 0x0001e20000100800 */
[----:B-1----:R-:W-:-:S03]  /*1e6a0*/  IADD3.X R3, PT, PT, R14, UR77, RZ, P3, !PT ;  /* 0x0000004d0e037c10 */ /* 0x002fc60009ffe4ff */
[----:B------:R1:W-:Y:S01]  /*1e6b0*/  STL [R1+0x4440], R2 ;  /* 0x0044400201007387 */ /* 0x0003e20000100800 */
[----:B0-----:R-:W-:-:S03]  /*1e6c0*/  IADD3.X R0, PT, PT, R13, UR77, RZ, P2, !PT ;  /* 0x0000004d0d007c10 */ /* 0x001fc600097fe4ff */
[----:B------:R0:W-:Y:S01]  /*1e6d0*/  STL [R1+0x4448], R3 ;  /* 0x0044480301007387 */ /* 0x0001e20000100800 */
[----:B-1----:R-:W-:-:S03]  /*1e6e0*/  IADD3.X R2, PT, PT, R12, UR77, RZ, P1, !PT ;  /* 0x0000004d0c027c10 */ /* 0x002fc60008ffe4ff */
[----:B------:R1:W-:Y:S04]  /*1e6f0*/  STL [R1+0x4450], R0 ;  /* 0x0044500001007387 */ /* 0x0003e80000100800 */
[----:B------:R2:W-:Y:S01]  /*1e700*/  STL [R1+0x4458], R2 ;  /* 0x0044580201007387 */ /* 0x0005e20000100800 */
[----:B0-----:R-:W-:Y:S02]  /*1e710*/  IADD3 R3, P1, PT, R39, UR27, RZ ;  /* 0x0000001b27037c10 */ /* 0x001fe4000ff3e0ff */
[----:B-1----:R-:W-:Y:S02]  /*1e720*/  IADD3 R0, P2, PT, R40, UR27, RZ ;  /* 0x0000001b28007c10 */ /* 0x002fe4000ff5e0ff */
[----:B--2---:R-:W-:-:S03]  /*1e730*/  IADD3 R2, P0, PT, R38, UR27, RZ ;  /* 0x0000001b26027c10 */ /* 0x004fc6000ff1e0ff */
[----:B------:R0:W-:Y:S01]  /*1e740*/  STL [R1+0x4464], R0 ;  /* 0x0044640001007387 */ /* 0x0001e20000100800 */
[----:B------:R-:W-:-:S03]  /*1e750*/  USHF.R.S32.HI UR77, URZ, 0x1f, UR27 ;  /* 0x0000001fff4d7899 */ /* 0x000fc6000801141b */
[----:B------:R1:W-:Y:S01]  /*1e760*/  STL [R1+0x446c], R3 ;  /* 0x00446c0301007387 */ /* 0x0003e20000100800 */
[----:B0-----:R-:W-:-:S03]  /*1e770*/  IADD3 R0, P4, PT, R37, UR27, RZ ;  /* 0x0000001b25007c10 */ /* 0x001fc6000ff9e0ff */
[----:B------:R0:W-:Y:S01]  /*1e780*/  STL [R1+0x4474], R2 ;  /* 0x0044740201007387 */ /* 0x0001e20000100800 */
[----:B-1----:R-:W-:-:S03]  /*1e790*/  IADD3 R3, P6, PT, R36, UR27, RZ ;  /* 0x0000001b24037c10 */ /* 0x002fc6000ffde0ff */
[----:B------:R1:W-:Y:S01]  /*1e7a0*/  STL [R1+0x447c], R0 ;  /* 0x00447c0001007387 */ /* 0x0003e20000100800 */
[----:B0-----:R-:W-:-:S03]  /*1e7b0*/  IADD3 R2, P5, PT, R20, UR27, RZ ;  /* 0x0000001b14027c10 */ /* 0x001fc6000ffbe0ff */
[----:B------:R0:W-:Y:S01]  /*1e7c0*/  STL [R1+0x4484], R3 ;  /* 0x0044840301007387 */ /* 0x0001e20000100800 */
[----:B-1----:R-:W-:-:S03]  /*1e7d0*/  IADD3 R0, P3, PT, R18, UR27, RZ ;  /* 0x0000001b12007c10 */ /* 0x002fc6000ff7e0ff */
[----:B------:R1:W-:Y:S04]  /*1e7e0*/  STL [R1+0x448c], R2 ;  /* 0x00448c0201007387 */ /* 0x0003e80000100800 */
[----:B------:R2:W-:Y:S01]  /*1e7f0*/  STL [R1+0x4494], R0 ;  /* 0x0044940001007387 */ /* 0x0005e20000100800 */
[----:B0-----:R-:W-:Y:S02]  /*1e800*/  IADD3.X R3, PT, PT, R33, UR77, RZ, P2, !PT ;  /* 0x0000004d21037c10 */ /* 0x001fe400097fe4ff */
[----:B-1----:R-:W-:-:S03]  /*1e810*/  IADD3 R2, P2, PT, R16, UR27, RZ ;  /* 0x0000001b10027c10 */ /* 0x002fc6000ff5e0ff */
[----:B------:R0:W-:Y:S01]  /*1e820*/  STL [R1+0x4460], R3 ;  /* 0x0044600301007387 */ /* 0x0001e20000100800 */
[----:B--2---:R-:W-:-:S03]  /*1e830*/  IADD3.X R0, PT, PT, R31, UR77, RZ, P1, !PT ;  /* 0x0000004d1f007c10 */ /* 0x004fc60008ffe4ff */
[----:B------:R1:W-:Y:S04]  /*1e840*/  STL [R1+0x449c], R2 ;  /* 0x00449c0201007387 */ /* 0x0003e80000100800 */
[----:B------:R2:W-:Y:S01]  /*1e850*/  STL [R1+0x4468], R0 ;  /* 0x0044680001007387 */ /* 0x0005e20000100800 */
[----:B0-----:R-:W-:Y:S02]  /*1e860*/  IADD3 R3, P1, PT, R35, UR27, RZ ;  /* 0x0000001b23037c10 */ /* 0x001fe4000ff3e0ff */
[----:B-1----:R-:W-:-:S03]  /*1e870*/  IADD3.X R2, PT, PT, R29, UR77, RZ, P0, !PT ;  /* 0x0000004d1d027c10 */ /* 0x002fc600087fe4ff */
[----:B------:R0:W-:Y:S01]  /*1e880*/  STL [R1+0x44a4], R3 ;  /* 0x0044a40301007387 */ /* 0x0001e20000100800 */
[----:B--2---:R-:W-:-:S03]  /*1e890*/  IADD3 R0, P0, PT, R34, UR27, RZ ;  /* 0x0000001b22007c10 */ /* 0x004fc6000ff1e0ff */
        /* <DEDUP_REMOVED lines=27> */
[----:B-1----:R-:W-:Y:S02]  /*1ea50*/  IADD3.X R2, PT, PT, R21, UR77, RZ, P0, !PT ;  /* 0x0000004d15027c10 */ /* 0x002fe400087fe4ff */
[----:B--2---:R-:W-:-:S03]  /*1ea60*/  IADD3.X R0, PT, PT, R17, UR77, RZ, P6, !PT ;  /* 0x0000004d11007c10 */ /* 0x004fc6000b7fe4ff */
[----:B------:R0:W-:Y:S01]  /*1ea70*/  STL [R1+0x44a8], R2 ;  /* 0x0044a80201007387 */ /* 0x0001e20000100800 */
[----:B------:R-:W-:-:S03]  /*1ea80*/  UIMAD UR27, UR51, 0x7d, URZ ;  /* 0x0000007d331b78a4 */ /* 0x000fc6000f8e02ff */
[----:B------:R1:W-:Y:S04]  /*1ea90*/  STL [R1+0x44b0], R3 ;  /* 0x0044b00301007387 */ /* 0x0003e80000100800 */
[----:B------:R2:W-:Y:S01]  /*1eaa0*/  STL [R1+0x44b8], R0 ;  /* 0x0044b80001007387 */ /* 0x0005e20000100800 */
[----:B0-----:R-:W-:Y:S02]  /*1eab0*/  IADD3.X R2, PT, PT, R15, UR77, RZ, P5, !PT ;  /* 0x0000004d0f027c10 */ /* 0x001fe4000affe4ff */
[----:B-1----:R-:W-:-:S03]  /*1eac0*/  IADD3.X R3, PT, PT, R14, UR77, RZ, P3, !PT ;  /* 0x0000004d0e037c10 */ /* 0x002fc60009ffe4ff */
[----:B------:R0:W-:Y:S01]  /*1ead0*/  STL [R1+0x44c0], R2 ;  /* 0x0044c00201007387 */ /* 0x0001e20000100800 */
[----:B--2---:R-:W-:-:S03]  /*1eae0*/  IADD3.X R0, PT, PT, R13, UR77, RZ, P2, !PT ;  /* 0x0000004d0d007c10 */ /* 0x004fc600097fe4ff */
[----:B------:R1:W-:Y:S04]  /*1eaf0*/  STL [R1+0x44c8], R3 ;  /* 0x0044c80301007387 */ /* 0x0003e80000100800 */
[----:B------:R2:W-:Y:S01]  /*1eb00*/  STL [R1+0x44d0], R0 ;  /* 0x0044d00001007387 */ /* 0x0005e20000100800 */
[----:B0-----:R-:W-:Y:S02]  /*1eb10*/  IADD3.X R2, PT, PT, R12, UR77, RZ, P1, !PT ;  /* 0x0000004d0c027c10 */ /* 0x001fe40008ffe4ff */
[----:B-1----:R-:W-:-:S03]  /*1eb20*/  IADD3 R3, P1, PT, R39, UR27, RZ ;  /* 0x0000001b27037c10 */ /* 0x002fc6000ff3e0ff */
[----:B------:R0:W-:Y:S01]  /*1eb30*/  STL [R1+0x44d8], R2 ;  /* 0x0044d80201007387 */ /* 0x0001e20000100800 */
[----:B--2---:R-:W-:Y:S01]  /*1eb40*/  IADD3 R0, P2, PT, R40, UR27, RZ ;  /* 0x0000001b28007c10 */ /* 0x004fe2000ff5e0ff */
[----:B------:R-:W-:-:S04]  /*1eb50*/  USHF.R.S32.HI UR77, URZ, 0x1f, UR27 ;  /* 0x0000001fff4d7899 */ /* 0x000fc8000801141b */
        /* <DEDUP_REMOVED lines=8> */
[----:B------:R1:W-:Y:S01]  /*1ebe0*/  STL [R1+0x4504], R3 ;  /* 0x0045040301007387 */ /* 0x0003e20000100800 */
[----:B0-----:R-:W-:-:S03]  /*1ebf0*/  IADD3 R0, P3, PT, R18, UR27, RZ ;  /* 0x0000001b12007c10 */ /* 0x001fc6000ff7e0ff */
[----:B------:R0:W-:Y:S04]  /*1ec00*/  STL [R1+0x450c], R2 ;  /* 0x00450c0201007387 */ /* 0x0001e80000100800 */
[----:B------:R2:W-:Y:S01]  /*1ec10*/  STL [R1+0x4514], R0 ;  /* 0x0045140001007387 */ /* 0x0005e20000100800 */
[----:B-1----:R-:W-:Y:S02]  /*1ec20*/  IADD3.X R3, PT, PT, R33, UR77, RZ, P2, !PT ;  /* 0x0000004d21037c10 */ /* 0x002fe400097fe4ff */
[----:B0-----:R-:W-:-:S03]  /*1ec30*/  IADD3 R2, P2, PT, R16, UR27, RZ ;  /* 0x0000001b10027c10 */ /* 0x001fc6000ff5e0ff */
        /* <DEDUP_REMOVED lines=428> */
[----:B------:R1:W-:Y:S01]  /*20700*/  STL [R1+0x4820], R2 ;  /* 0x0048200201007387 */ /* 0x0003e20000100800 */
[----:B------:R-:W-:Y:S02]  /*20710*/  UIMAD UR24, UR24, 0x34, URZ ;  /* 0x00000034181878a4 */ /* 0x000fe4000f8e02ff */
[----:B------:R-:W-:Y:S01]  /*20720*/  UIMAD UR25, UR25, 0x33, URZ ;  /* 0x00000033191978a4 */ /* 0x000fe2000f8e02ff */
[----:B------:R2:W-:Y:S01]  /*20730*/  STL [R1+0x485c], R0 ;  /* 0x00485c0001007387 */ /* 0x0005e20000100800 */
[----:B------:R-:W3:Y:S01]  /*20740*/  LDCU UR27, c[0x0][0x3a8] ;  /* 0x00007500ff1b77ac */ /* 0x000ee20008000800 */
[----:B0-----:R-:W-:Y:S02]  /*20750*/  IADD3.X R3, PT, PT, R19, UR77, RZ, P4, !PT ;  /* 0x0000004d13037c10 */ /* 0x001fe4000a7fe4ff */
[----:B-1----:R-:W-:Y:S02]  /*20760*/  IADD3.X R2, PT, PT, R21, UR77, RZ, P0, !PT ;  /* 0x0000004d15027c10 */ /* 0x002fe400087fe4ff */
[----:B--2---:R-:W-:-:S03]  /*20770*/  IADD3.X R0, PT, PT, R17, UR77, RZ, P6, !PT ;  /* 0x0000004d11007c10 */ /* 0x004fc6000b7fe4ff */
[----:B------:R0:W-:Y:S04]  /*20780*/  STL [R1+0x4828], R2 ;  /* 0x0048280201007387 */ /* 0x0001e80000100800 */
        /* <DEDUP_REMOVED lines=60> */
[----:B------:R-:W2:Y:S01]  /*20b50*/  S2R R41, SR_TID.X ;  /* 0x0000000000297919 */ /* 0x000ea20000002100 */
[----:B---3--:R-:W-:Y:S01]  /*20b60*/  UIMAD UR27, UR27, 0x32, URZ ;  /* 0x000000321b1b78a4 */ /* 0x008fe2000f8e02ff */
[----:B0-----:R-:W-:Y:S01]  /*20b70*/  IADD3.X R3, PT, PT, R19, UR77, RZ, P4, !PT ;  /* 0x0000004d13037c10 */ /* 0x001fe2000a7fe4ff */
[----:B------:R-:W0:Y:S01]  /*20b80*/  LDCU UR21, c[0x0][0x3a8] ;  /* 0x00007500ff1577ac */ /* 0x000e220008000800 */
[----:B------:R3:W-:Y:S01]  /*20b90*/  STL [R1+0x48dc], R0 ;  /* 0x0048dc0001007387 */ /* 0x0007e20000100800 */
[----:B-1----:R-:W-:-:S05]  /*20ba0*/  IADD3.X R2, PT, PT, R21, UR77, RZ, P0, !PT ;  /* 0x0000004d15027c10 */ /* 0x002fca00087fe4ff */
[----:B------:R1:W-:Y:S01]  /*20bb0*/  STL [R1+0x48a8], R2 ;  /* 0x0048a80201007387 */ /* 0x0003e20000100800 */
[----:B---3--:R-:W-:-:S03]  /*20bc0*/  IADD3.X R0, PT, PT, R17, UR77, RZ, P6, !PT ;  /* 0x0000004d11007c10 */ /* 0x008fc6000b7fe4ff */
[----:B------:R3:W-:Y:S04]  /*20bd0*/  STL [R1+0x48b0], R3 ;  /* 0x0048b00301007387 */ /* 0x0007e80000100800 */
[----:B------:R4:W-:Y:S01]  /*20be0*/  STL [R1+0x48b8], R0 ;  /* 0x0048b80001007387 */ /* 0x0009e20000100800 */
[----:B-1----:R-:W-:Y:S02]  /*20bf0*/  IADD3.X R2, PT, PT, R15, UR77, RZ, P5, !PT ;  /* 0x0000004d0f027c10 */ /* 0x002fe4000affe4ff */
[----:B---3--:R-:W-:-:S03]  /*20c00*/  IADD3.X R3, PT, PT, R14, UR77, RZ, P3, !PT ;  /* 0x0000004d0e037c10 */ /* 0x008fc60009ffe4ff */
[----:B------:R1:W-:Y:S01]  /*20c10*/  STL [R1+0x48c0], R2 ;  /* 0x0048c00201007387 */ /* 0x0003e20000100800 */
[----:B----4-:R-:W-:-:S03]  /*20c20*/  IADD3.X R0, PT, PT, R13, UR77, RZ, P2, !PT ;  /* 0x0000004d0d007c10 */ /* 0x010fc600097fe4ff */
[----:B------:R3:W-:Y:S04]  /*20c30*/  STL [R1+0x48c8], R3 ;  /* 0x0048c80301007387 */ /* 0x0007e80000100800 */
[----:B------:R4:W-:Y:S01]  /*20c40*/  STL [R1+0x48d0], R0 ;  /* 0x0048d00001007387 */ /* 0x0009e20000100800 */
[----:B-1----:R-:W-:Y:S02]  /*20c50*/  IADD3.X R2, PT, PT, R12, UR77, RZ, P1, !PT ;  /* 0x0000004d0c027c10 */ /* 0x002fe40008ffe4ff */
[----:B---3--:R-:W-:-:S03]  /*20c60*/  IADD3 R3, P1, PT, R39, UR59, RZ ;  /* 0x0000003b27037c10 */ /* 0x008fc6000ff3e0ff */
[----:B------:R1:W-:Y:S01]  /*20c70*/  STL [R1+0x48d8], R2 ;  /* 0x0048d80201007387 */ /* 0x0003e20000100800 */
[----:B----4-:R-:W-:Y:S01]  /*20c80*/  IADD3 R0, P2, PT, R40, UR59, RZ ;  /* 0x0000003b28007c10 */ /* 0x010fe2000ff5e0ff */
[----:B------:R-:W-:-:S04]  /*20c90*/  USHF.R.S32.HI UR77, URZ, 0x1f, UR59 ;  /* 0x0000001fff4d7899 */ /* 0x000fc8000801143b */
[----:B------:R3:W-:Y:S01]  /*20ca0*/  STL [R1+0x48e4], R0 ;  /* 0x0048e40001007387 */ /* 0x0007e20000100800 */
[----:B-1----:R-:W-:-:S03]  /*20cb0*/  IADD3 R2, P0, PT, R38, UR59, RZ ;  /* 0x0000003b26027c10 */ /* 0x002fc6000ff1e0ff */
[----:B------:R1:W-:Y:S01]  /*20cc0*/  STL [R1+0x48ec], R3 ;  /* 0x0048ec0301007387 */ /* 0x0003e20000100800 */
[----:B---3--:R-:W-:-:S03]  /*20cd0*/  IADD3 R0, P4, PT, R37, UR59, RZ ;  /* 0x0000003b25007c10 */ /* 0x008fc6000ff9e0ff */
[----:B------:R3:W-:Y:S01]  /*20ce0*/  STL [R1+0x48f4], R2 ;  /* 0x0048f40201007387 */ /* 0x0007e20000100800 */
[----:B-1----:R-:W-:-:S03]  /*20cf0*/  IADD3 R3, P6, PT, R36, UR59, RZ ;  /* 0x0000003b24037c10 */ /* 0x002fc6000ffde0ff */
[----:B------:R1:W-:Y:S01]  /*20d00*/  STL [R1+0x48fc], R0 ;  /* 0x0048fc0001007387 */ /* 0x0003e20000100800 */
[----:B---3--:R-:W-:-:S03]  /*20d10*/  IADD3 R2, P5, PT, R20, UR59, RZ ;  /* 0x0000003b14027c10 */ /* 0x008fc6000ffbe0ff */
[----:B------:R3:W-:Y:S01]  /*20d20*/  STL [R1+0x4904], R3 ;  /* 0x0049040301007387 */ /* 0x0007e20000100800 */
[----:B-1----:R-:W-:-:S03]  /*20d30*/  IADD3 R0, P3, PT, R18, UR59, RZ ;  /* 0x0000003b12007c10 */ /* 0x002fc6000ff7e0ff */
[----:B------:R1:W-:Y:S04]  /*20d40*/  STL [R1+0x490c], R2 ;  /* 0x00490c0201007387 */ /* 0x0003e80000100800 */
[----:B------:R4:W-:Y:S01]  /*20d50*/  STL [R1+0x4914], R0 ;  /* 0x0049140001007387 */ /* 0x0009e20000100800 */
[----:B---3--:R-:W-:Y:S02]  /*20d60*/  IADD3.X R3, PT, PT, R33, UR77, RZ, P2, !PT ;  /* 0x0000004d21037c10 */ /* 0x008fe400097fe4ff */
[----:B-1----:R-:W-:-:S03]  /*20d70*/  IADD3 R2, P2, PT, R16, UR59, RZ ;  /* 0x0000003b10027c10 */ /* 0x002fc6000ff5e0ff */
[----:B------:R1:W-:Y:S01]  /*20d80*/  STL [R1+0x48e0], R3 ;  /* 0x0048e00301007387 */ /* 0x0003e20000100800 */
[----:B----4-:R-:W-:-:S03]  /*20d90*/  IADD3.X R0, PT, PT, R31, UR77, RZ, P1, !PT ;  /* 0x0000004d1f007c10 */ /* 0x010fc60008ffe4ff */
[----:B------:R3:W-:Y:S04]  /*20da0*/  STL [R1+0x491c], R2 ;  /* 0x00491c0201007387 */ /* 0x0007e80000100800 */
[----:B------:R4:W-:Y:S01]  /*20db0*/  STL [R1+0x48e8], R0 ;  /* 0x0048e80001007387 */ /* 0x0009e20000100800 */
[----:B-1----:R-:W-:Y:S02]  /*20dc0*/  IADD3 R3, P1, PT, R35, UR59, RZ ;  /* 0x0000003b23037c10 */ /* 0x002fe4000ff3e0ff */
[----:B---3--:R-:W-:-:S03]  /*20dd0*/  IADD3.X R2, PT, PT, R29, UR77, RZ, P0, !PT ;  /* 0x0000004d1d027c10 */ /* 0x008fc600087fe4ff */
[----:B------:R1:W-:Y:S01]  /*20de0*/  STL [R1+0x4924], R3 ;  /* 0x0049240301007387 */ /* 0x0003e20000100800 */
[----:B----4-:R-:W-:-:S03]  /*20df0*/  IADD3 R0, P0, PT, R34, UR59, RZ ;  /* 0x0000003b22007c10 */ /* 0x010fc6000ff1e0ff */
[----:B------:R3:W-:Y:S04]  /*20e00*/  STL [R1+0x48f0], R2 ;  /* 0x0048f00201007387 */ /* 0x0007e80000100800 */
[----:B------:R4:W-:Y:S01]  /*20e10*/  STL [R1+0x492c], R0 ;  /* 0x00492c0001007387 */ /* 0x0009e20000100800 */
[----:B-1----:R-:W-:Y:S02]  /*20e20*/  IADD3.X R3, PT, PT, R27, UR77, RZ, P4, !PT ;  /* 0x0000004d1b037c10 */ /* 0x002fe4000a7fe4ff */
[----:B---3--:R-:W-:-:S03]  /*20e30*/  IADD3 R2, P4, PT, R32, UR59, RZ ;  /* 0x0000003b20027c10 */ /* 0x008fc6000ff9e0ff */
        /* <DEDUP_REMOVED lines=20> */
[----:B------:R3:W-:Y:S01]  /*20f80*/  STL [R1+0x4920], R2 ;  /* 0x0049200201007387 */ /* 0x0007e20000100800 */
[----:B0-----:R-:W-:Y:S01]  /*20f90*/  UIMAD UR21, UR21, 0x31, URZ ;  /* 0x00000031151578a4 */ /* 0x001fe2000f8e02ff */
[----:B------:R-:W0:Y:S02]  /*20fa0*/  LDCU UR59, c[0x0][0x3a8] ;  /* 0x00007500ff3b77ac */ /* 0x000e240008000800 */
[----:B------:R4:W-:Y:S01]  /*20fb0*/  STL [R1+0x495c], R0 ;  /* 0x00495c0001007387 */ /* 0x0009e20000100800 */
[----:B-1----:R-:W-:Y:S02]  /*20fc0*/  IADD3.X R3, PT, PT, R19, UR77, RZ, P4, !PT ;  /* 0x0000004d13037c10 */ /* 0x002fe4000a7fe4ff */
[----:B---3--:R-:W-:Y:S02]  /*20fd0*/  IADD3.X R2, PT, PT, R21, UR77, RZ, P0, !PT ;  /* 0x0000004d15027c10 */ /* 0x008fe400087fe4ff */
[----:B----4-:R-:W-:-:S03]  /*20fe0*/  IADD3.X R0, PT, PT, R17, UR77, RZ, P6, !PT ;  /* 0x0000004d11007c10 */ /* 0x010fc6000b7fe4ff */
[----:B------:R1:W-:Y:S04]  /*20ff0*/  STL [R1+0x4928], R2 ;  /* 0x0049280201007387 */ /* 0x0003e80000100800 */
        /* <DEDUP_REMOVED lines=1132> */
[----:B0-----:R-:W-:Y:S01]  /*256c0*/  USHF.L.U32 UR60, UR60, 0x5, URZ ;  /* 0x000000053c3c7899 */ /* 0x001fe200080006ff */
        /* <DEDUP_REMOVED lines=468> */
[----:B------:R-:W4:Y:S03]  /*27410*/  LDCU UR76, c[0x0][0x3a8] ;  /* 0x00007500ff4c77ac */ /* 0x000f260008000800 */
[----:B------:R5:W-:Y:S01]  /*27420*/  STL [R1+0x55c4], R0 ;  /* 0x0055c40001007387 */ /* 0x000be20000100800 */
[----:B-1----:R-:W-:Y:S02]  /*27430*/  IADD3.X R3, PT, PT, R19, UR77, RZ, P4, !PT ;  /* 0x0000004d13037c10 */ /* 0x002fe4000a7fe4ff */
[----:B---3--:R-:W-:Y:S02]  /*27440*/  IADD3.X R2, PT, PT, R21, UR77, RZ, P0, !PT ;  /* 0x0000004d15027c10 */ /* 0x008fe400087fe4ff */
[----:B-----5:R-:W-:-:S03]  /*27450*/  IADD3.X R0, PT, PT, R17, UR77, RZ, P6, !PT ;  /* 0x0000004d11007c10 */ /* 0x020fc6000b7fe4ff */
[----:B------:R1:W-:Y:S04]  /*27460*/  STL [R1+0x5590], R2 ;  /* 0x0055900201007387 */ /* 0x0003e80000100800 */
[----:B------:R3:W-:Y:S04]  /*27470*/  STL [R1+0x5598], R3 ;  /* 0x0055980301007387 */ /* 0x0007e80000100800 */
[----:B------:R5:W-:Y:S01]  /*27480*/  STL [R1+0x55a0], R0 ;  /* 0x0055a00001007387 */ /* 0x000be20000100800 */
[----:B-1----:R-:W-:Y:S02]  /*27490*/  IADD3.X R2, PT, PT, R15, UR77, RZ, P5, !PT ;  /* 0x0000004d0f027c10 */ /* 0x002fe4000affe4ff */
[----:B---3--:R-:W-:-:S03]  /*274a0*/  IADD3.X R3, PT, PT, R14, UR77, RZ, P3, !PT ;  /* 0x0000004d0e037c10 */ /* 0x008fc60009ffe4ff */
[----:B------:R1:W-:Y:S01]  /*274b0*/  STL [R1+0x55a8], R2 ;  /* 0x0055a80201007387 */ /* 0x0003e20000100800 */
[----:B-----5:R-:W-:-:S03]  /*274c0*/  IADD3.X R0, PT, PT, R13, UR77, RZ, P2, !PT ;  /* 0x0000004d0d007c10 */ /* 0x020fc600097fe4ff */
[----:B------:R3:W-:Y:S04]  /*274d0*/  STL [R1+0x55b0], R3 ;  /* 0x0055b00301007387 */ /* 0x0007e80000100800 */
[----:B------:R5:W-:Y:S01]  /*274e0*/  STL [R1+0x55b8], R0 ;  /* 0x0055b80001007387 */ /* 0x000be20000100800 */
[----:B-1----:R-:W-:Y:S02]  /*274f0*/  IADD3.X R2, PT, PT, R12, UR77, RZ, P1, !PT ;  /* 0x0000004d0c027c10 */ /* 0x002fe40008ffe4ff */
[----:B---3--:R-:W-:-:S03]  /*27500*/  IADD3 R3, P1, PT, R39, UR22, RZ ;  /* 0x0000001627037c10 */ /* 0x008fc6000ff3e0ff */
[----:B------:R1:W-:Y:S01]  /*27510*/  STL [R1+0x55c0], R2 ;  /* 0x0055c00201007387 */ /* 0x0003e20000100800 */
[----:B-----5:R-:W-:Y:S01]  /*27520*/  IADD3 R0, P2, PT, R40, UR22, RZ ;  /* 0x0000001628007c10 */ /* 0x020fe2000ff5e0ff */
        /* <DEDUP_REMOVED lines=16> */
[----:B-----5:R-:W-:-:S03]  /*27630*/  IADD3.X R0, PT, PT, R31, UR77, RZ, P1, !PT ;  /* 0x0000004d1f007c10 */ /* 0x020fc60008ffe4ff */
[----:B------:R3:W-:Y:S04]  /*27640*/  STL [R1+0x5604], R2 ;  /* 0x0056040201007387 */ /* 0x0007e80000100800 */
[----:B------:R5:W-:Y:S01]  /*27650*/  STL [R1+0x55d0], R0 ;  /* 0x0055d00001007387 */ /* 0x000be20000100800 */
[----:B-1----:R-:W-:Y:S02]  /*27660*/  IADD3 R3, P1, PT, R35, UR22, RZ ;  /* 0x0000001623037c10 */ /* 0x002fe4000ff3e0ff */
[----:B---3--:R-:W-:-:S03]  /*27670*/  IADD3.X R2, PT, PT, R29, UR77, RZ, P0, !PT ;  /* 0x0000004d1d027c10 */ /* 0x008fc600087fe4ff */
[----:B------:R1:W-:Y:S01]  /*27680*/  STL [R1+0x560c], R3 ;  /* 0x00560c0301007387 */ /* 0x0003e20000100800 */
[----:B-----5:R-:W-:-:S03]  /*27690*/  IADD3 R0, P0, PT, R34, UR22, RZ ;  /* 0x0000001622007c10 */ /* 0x020fc6000ff1e0ff */
[----:B------:R3:W-:Y:S04]  /*276a0*/  STL [R1+0x55d8], R2 ;  /* 0x0055d80201007387 */ /* 0x0007e80000100800 */
[----:B------:R5:W-:Y:S01]  /*276b0*/  STL [R1+0x5614], R0 ;  /* 0x0056140001007387 */ /* 0x000be20000100800 */
[----:B-1----:R-:W-:Y:S02]  /*276c0*/  IADD3.X R3, PT, PT, R27, UR77, RZ, P4, !PT ;  /* 0x0000004d1b037c10 */ /* 0x002fe4000a7fe4ff */
[----:B---3--:R-:W-:-:S03]  /*276d0*/  IADD3 R2, P4, PT, R32, UR22, RZ ;  /* 0x0000001620027c10 */ /* 0x008fc6000ff9e0ff */
        /* <DEDUP_REMOVED lines=20> */
[----:B------:R3:W-:Y:S01]  /*27820*/  STL [R1+0x5608], R2 ;  /* 0x0056080201007387 */ /* 0x0007e20000100800 */
[----:B------:R-:W5:Y:S03]  /*27830*/  LDCU UR22, c[0x0][0x3a8] ;  /* 0x00007500ff1677ac */ /* 0x000f660008000800 */
[----:B------:R0:W-:Y:S01]  /*27840*/  STL [R1+0x5644], R0 ;  /* 0x0056440001007387 */ /* 0x0001e20000100800 */
[----:B-1----:R-:W-:Y:S02]  /*27850*/  IADD3.X R3, PT, PT, R19, UR77, RZ, P4, !PT ;  /* 0x0000004d13037c10 */ /* 0x002fe4000a7fe4ff */
[----:B---3--:R-:W-:Y:S02]  /*27860*/  IADD3.X R2, PT, PT, R21, UR77, RZ, P0, !PT ;  /* 0x0000004d15027c10 */ /* 0x008fe400087fe4ff */
[----:B0-----:R-:W-:-:S03]  /*27870*/  IADD3.X R0, PT, PT, R17, UR77, RZ, P6, !PT ;  /* 0x0000004d11007c10 */ /* 0x001fc6000b7fe4ff */
[----:B------:R0:W-:Y:S04]  /*27880*/  STL [R1+0x5610], R2 ;  /* 0x0056100201007387 */ /* 0x0001e80000100800 */
[----:B------:R1:W-:Y:S04]  /*27890*/  STL [R1+0x5618], R3 ;  /* 0x0056180301007387 */ /* 0x0003e80000100800 */
[----:B------:R3:W-:Y:S01]  /*278a0*/  STL [R1+0x5620], R0 ;  /* 0x0056200001007387 */ /* 0x0007e20000100800 */
[----:B0-----:R-:W-:Y:S02]  /*278b0*/  IADD3.X R2, PT, PT, R15, UR77, RZ, P5, !PT ;  /* 0x0000004d0f027c10 */ /* 0x001fe4000affe4ff */
[----:B-1----:R-:W-:-:S03]  /*278c0*/  IADD3.X R3, PT, PT, R14, UR77, RZ, P3, !PT ;  /* 0x0000004d0e037c10 */ /* 0x002fc60009ffe4ff */
[----:B------:R0:W-:Y:S01]  /*278d0*/  STL [R1+0x5628], R2 ;  /* 0x0056280201007387 */ /* 0x0001e20000100800 */
[----:B---3--:R-:W-:-:S03]  /*278e0*/  IADD3.X R0, PT, PT, R13, UR77, RZ, P2, !PT ;  /* 0x0000004d0d007c10 */ /* 0x008fc600097fe4ff */
[----:B------:R1:W-:Y:S04]  /*278f0*/  STL [R1+0x5630], R3 ;  /* 0x0056300301007387 */ /* 0x0003e80000100800 */
[----:B------:R3:W-:Y:S01]  /*27900*/  STL [R1+0x5638], R0 ;  /* 0x0056380001007387 */ /* 0x0007e20000100800 */
[----:B0-----:R-:W-:Y:S02]  /*27910*/  IADD3.X R2, PT, PT, R12, UR77, RZ, P1, !PT ;  /* 0x0000004d0c027c10 */ /* 0x001fe40008ffe4ff */
[----:B-1----:R-:W-:-:S03]  /*27920*/  IADD3 R3, P1, PT, R39, UR23, RZ ;  /* 0x0000001727037c10 */ /* 0x002fc6000ff3e0ff */
[----:B------:R0:W-:Y:S01]  /*27930*/  STL [R1+0x5640], R2 ;  /* 0x0056400201007387 */ /* 0x0001e20000100800 */
[----:B---3--:R-:W-:Y:S01]  /*27940*/  IADD3 R0, P2, PT, R40, UR23, RZ ;  /* 0x0000001728007c10 */ /* 0x008fe2000ff5e0ff */
        /* <DEDUP_REMOVED lines=47> */
[----:B------:R1:W-:Y:S01]  /*27c40*/  STL [R1+0x5688], R2 ;  /* 0x0056880201007387 */ /* 0x0003e20000100800 */
[----:B------:R-:W3:Y:S03]  /*27c50*/  LDCU UR23, c[0x0][0x3a8] ;  /* 0x00007500ff1777ac */ /* 0x000ee60008000800 */
[----:B------:R2:W-:Y:S01]  /*27c60*/  STL [R1+0x56c4], R0 ;  /* 0x0056c40001007387 */ /* 0x0005e20000100800 */
        /* <DEDUP_REMOVED lines=64> */
[----:B------:R-:W2:Y:S03]  /*28070*/  LDCU UR28, c[0x0][0x3a8] ;  /* 0x00007500ff1c77ac */ /* 0x000ea60008000800 */
[----:B------:R3:W-:Y:S01]  /*28080*/  STL [R1+0x5744], R0 ;  /* 0x0057440001007387 */ /* 0x0007e20000100800 */
[----:B0-----:R-:W-:Y:S02]  /*28090*/  IADD3.X R3, PT, PT, R19, UR77, RZ, P4, !PT ;  /* 0x0000004d13037c10 */ /* 0x001fe4000a7fe4ff */
[----:B-1----:R-:W-:Y:S02]  /*280a0*/  IADD3.X R2, PT, PT, R21, UR77, RZ, P0, !PT ;  /* 0x0000004d15027c10 */ /* 0x002fe400087fe4ff */
[----:B---3--:R-:W-:-:S03]  /*280b0*/  IADD3.X R0, PT, PT, R17, UR77, RZ, P6, !PT ;  /* 0x0000004d11007c10 */ /* 0x008fc6000b7fe4ff */
        /* <DEDUP_REMOVED lines=1381> */
[----:B------:R-:W-:Y:S02]  /*2d710*/  USHF.L.U32 UR51, UR51, 0x7, URZ ;  /* 0x0000000733337899 */ /* 0x000fe400080006ff */
[----:B------:R-:W-:Y:S01]  /*2d720*/  UIMAD UR74, UR74, 0x19, URZ ;  /* 0x000000194a4a78a4 */ /* 0x000fe2000f8e02ff */
[----:B------:R3:W-:Y:S01]  /*2d730*/  STL [R1+0x61c4], R0 ;  /* 0x0061c40001007387 */ /* 0x0007e20000100800 */
[----:B----4-:R-:W-:Y:S01]  /*2d740*/  UIMAD UR76, UR76, 0x18, URZ ;  /* 0x000000184c4c78a4 */ /* 0x010fe2000f8e02ff */
[----:B0-----:R-:W-:Y:S01]  /*2d750*/  IADD3.X R3, PT, PT, R19, UR77, RZ, P4, !PT ;  /* 0x0000004d13037c10 */ /* 0x001fe2000a7fe4ff */
[----:B-----5:R-:W-:Y:S02]  /*2d760*/  UIMAD UR22, UR22, 0x17, URZ ;  /* 0x00000017161678a4 */ /* 0x020fe4000f8e02ff */
[----:B------:R-:W-:Y:S01]  /*2d770*/  UIMAD UR23, UR23, 0x16, URZ ;  /* 0x00000016171778a4 */ /* 0x000fe2000f8e02ff */
[----:B-1----:R-:W-:Y:S01]  /*2d780*/  IADD3.X R2, PT, PT, R21, UR77, RZ, P0, !PT ;  /* 0x0000004d15027c10 */ /* 0x002fe200087fe4ff */
[----:B------:R-:W-:-:S02]  /*2d790*/  UIMAD UR28, UR28, 0x15, URZ ;  /* 0x000000151c1c78a4 */ /* 0x000fc4000f8e02ff */
[----:B------:R-:W-:Y:S01]  /*2d7a0*/  UIMAD UR29, UR29, 0x14, URZ ;  /* 0x000000141d1d78a4 */ /* 0x000fe2000f8e02ff */
[----:B---3--:R-:W-:Y:S01]  /*2d7b0*/  IADD3.X R0, PT, PT, R17, UR77, RZ, P6, !PT ;  /* 0x0000004d11007c10 */ /* 0x008fe2000b7fe4ff */
[----:B------:R0:W-:Y:S01]  /*2d7c0*/  STL [R1+0x6190], R2 ;  /* 0x0061900201007387 */ /* 0x0001e20000100800 */
[----:B------:R-:W-:Y:S02]  /*2d7d0*/  UIMAD UR30, UR30, 0x13, URZ ;  /* 0x000000131e1e78a4 */ /* 0x000fe4000f8e02ff */
[----:B------:R-:W-:Y:S01]  /*2d7e0*/  UIMAD UR31, UR31, 0x12, URZ ;  /* 0x000000121f1f78a4 */ /* 0x000fe2000f8e02ff */
[----:B------:R1:W-:Y:S01]  /*2d7f0*/  STL [R1+0x6198], R3 ;  /* 0x0061980301007387 */ /* 0x0003e20000100800 */
[----:B------:R-:W-:Y:S02]  /*2d800*/  UIMAD UR32, UR32, 0x11, URZ ;  /* 0x00000011202078a4 */ /* 0x000fe4000f8e02ff */
[----:B------:R-:W-:Y:S01]  /*2d810*/  USHF.L.U32 UR33, UR33, 0x4, URZ ;  /* 0x0000000421217899 */ /* 0x000fe200080006ff */
[----:B------:R3:W-:Y:S01]  /*2d820*/  STL [R1+0x61a0], R0 ;  /* 0x0061a00001007387 */ /* 0x0007e20000100800 */
[----:B------:R-:W-:Y:S01]  /*2d830*/  UIMAD UR34, UR34, 0xf, URZ ;  /* 0x0000000f222278a4 */ /* 0x000fe2000f8e02ff */
[----:B0-----:R-:W-:Y:S01]  /*2d840*/  IADD3.X R2, PT, PT, R15, UR77, RZ, P5, !PT ;  /* 0x0000004d0f027c10 */ /* 0x001fe2000affe4ff */
[----:B------:R-:W-:-:S02]  /*2d850*/  UIMAD UR35, UR35, 0xe, URZ ;  /* 0x0000000e232378a4 */ /* 0x000fc4000f8e02ff */
[----:B------:R-:W-:Y:S01]  /*2d860*/  UIMAD UR36, UR36, 0xd, URZ ;  /* 0x0000000d242478a4 */ /* 0x000fe2000f8e02ff */
[----:B-1----:R-:W-:Y:S01]  /*2d870*/  IADD3.X R3, PT, PT, R14, UR77, RZ, P3, !PT ;  /* 0x0000004d0e037c10 */ /* 0x002fe20009ffe4ff */
[----:B------:R0:W-:Y:S01]  /*2d880*/  STL [R1+0x61a8], R2 ;  /* 0x0061a80201007387 */ /* 0x0001e20000100800 */
[----:B------:R-:W-:Y:S01]  /*2d890*/  UIMAD UR37, UR37, 0xc, URZ ;  /* 0x0000000c252578a4 */ /* 0x000fe2000f8e02ff */
[----:B---3--:R-:W-:Y:S02]  /*2d8a0*/  IADD3.X R0, PT, PT, R13, UR77, RZ, P2, !PT ;  /* 0x0000004d0d007c10 */ /* 0x008fe400097fe4ff */
[----:B------:R1:W-:Y:S01]  /*2d8b0*/  STL [R1+0x61b0], R3 ;  /* 0x0061b00301007387 */ /* 0x0003e20000100800 */
[----:B------:R-:W-:Y:S02]  /*2d8c0*/  UIMAD UR38, UR38, 0xb, URZ ;  /* 0x0000000b262678a4 */ /* 0x000fe4000f8e02ff */
[----:B------:R-:W-:Y:S01]  /*2d8d0*/  UIMAD UR39, UR39, 0xa, URZ ;  /* 0x0000000a272778a4 */ /* 0x000fe2000f8e02ff */
[----:B------:R3:W-:Y:S01]  /*2d8e0*/  STL [R1+0x61b8], R0 ;  /* 0x0061b80001007387 */ /* 0x0007e20000100800 */
[----:B------:R-:W-:Y:S01]  /*2d8f0*/  UIMAD UR40, UR40, 0x9, URZ ;  /* 0x00000009282878a4 */ /* 0x000fe2000f8e02ff */
[----:B0-----:R-:W-:Y:S01]  /*2d900*/  IADD3.X R2, PT, PT, R12, UR77, RZ, P1, !PT ;  /* 0x0000004d0c027c10 */ /* 0x001fe20008ffe4ff */
[----:B------:R-:W-:-:S02]  /*2d910*/  USHF.L.U32 UR41, UR41, 0x3, URZ ;  /* 0x0000000329297899 */ /* 0x000fc400080006ff */
[----:B------:R-:W-:Y:S01]  /*2d920*/  UIMAD UR42, UR42, 0x7, URZ ;  /* 0x000000072a2a78a4 */ /* 0x000fe2000f8e02ff */
[----:B-1----:R-:W-:Y:S01]  /*2d930*/  IADD3 R3, P1, PT, R39, UR5, RZ ;  /* 0x0000000527037c10 */ /* 0x002fe2000ff3e0ff */
[----:B------:R0:W-:Y:S01]  /*2d940*/  STL [R1+0x61c0], R2 ;  /* 0x0061c00201007387 */ /* 0x0001e20000100800 */
[----:B------:R-:W-:Y:S01]  /*2d950*/  UIMAD UR43, UR43, 0x6, URZ ;  /* 0x000000062b2b78a4 */ /* 0x000fe2000f8e02ff */
[----:B---3--:R-:W-:Y:S01]  /*2d960*/  IADD3 R0, P2, PT, R40, UR5, RZ ;  /* 0x0000000528007c10 */ /* 0x008fe2000ff5e0ff */
[----:B------:R-:W-:Y:S02]  /*2d970*/  USHF.R.S32.HI UR77, URZ, 0x1f, UR5 ;  /* 0x0000001fff4d7899 */ /* 0x000fe40008011405 */
[----:B------:R-:W-:Y:S02]  /*2d980*/  UIMAD UR44, UR44, 0x5, URZ ;  /* 0x000000052c2c78a4 */ /* 0x000fe4000f8e02ff */
[----:B------:R1:W-:Y:S01]  /*2d990*/  STL [R1+0x61cc], R0 ;  /* 0x0061cc0001007387 */ /* 0x0003e20000100800 */
[----:B------:R-:W-:Y:S01]  /*2d9a0*/  USHF.L.U32 UR45, UR45, 0x2, URZ ;  /* 0x000000022d2d7899 */ /* 0x000fe200080006ff */
[----:B0-----:R-:W-:Y:S01]  /*2d9b0*/  IADD3 R2, P0, PT, R38, UR5, RZ ;  /* 0x0000000526027c10 */ /* 0x001fe2000ff1e0ff */
[----:B------:R-:W-:Y:S01]  /*2d9c0*/  UIMAD UR46, UR46, 0x3, URZ ;  /* 0x000000032e2e78a4 */ /* 0x000fe2000f8e02ff */
[----:B------:R0:W-:Y:S01]  /*2d9d0*/  STL [R1+0x61d4], R3 ;  /* 0x0061d40301007387 */ /* 0x0001e20000100800 */
[----:B------:R-:W-:Y:S01]  /*2d9e0*/  USHF.L.U32 UR47, UR47, 0x1, URZ ;  /* 0x000000012f2f7899 */ /* 0x000fe200080006ff */
[----:B------:R-:W3:Y:S01]  /*2d9f0*/  LDCU UR49, c[0x0][0x3a8] ;  /* 0x00007500ff3177ac */ /* 0x000ee20008000800 */
[----:B-1----:R-:W-:Y:S01]  /*2da00*/  IADD3 R0, P4, PT, R37, UR5, RZ ;  /* 0x0000000525007c10 */ /* 0x002fe2000ff9e0ff */
        /* <DEDUP_REMOVED lines=11> */
[----:B----4-:R-:W-:-:S03]  /*2dac0*/  IADD3.X R0, PT, PT, R31, UR77, RZ, P1, !PT ;  /* 0x0000004d1f007c10 */ /* 0x010fc60008ffe4ff */
[----:B------:R1:W-:Y:S04]  /*2dad0*/  STL [R1+0x6204], R2 ;  /* 0x0062040201007387 */ /* 0x0003e80000100800 */
[----:B------:R4:W-:Y:S01]  /*2dae0*/  STL [R1+0x61d0], R0 ;  /* 0x0061d00001007387 */ /* 0x0009e20000100800 */
[----:B0-----:R-:W-:Y:S02]  /*2daf0*/  IADD3 R3, P1, PT, R35, UR5, RZ ;  /* 0x0000000523037c10 */ /* 0x001fe4000ff3e0ff */
[----:B-1----:R-:W-:-:S03]  /*2db00*/  IADD3.X R2, PT, PT, R29, UR77, RZ, P0, !PT ;  /* 0x0000004d1d027c10 */ /* 0x002fc600087fe4ff */
[----:B------:R0:W-:Y:S01]  /*2db10*/  STL [R1+0x620c], R3 ;  /* 0x00620c0301007387 */ /* 0x0001e20000100800 */
[----:B----4-:R-:W-:-:S03]  /*2db20*/  IADD3 R0, P0, PT, R34, UR5, RZ ;  /* 0x0000000522007c10 */ /* 0x010fc6000ff1e0ff */
[----:B------:R1:W-:Y:S04]  /*2db30*/  STL [R1+0x61d8], R2 ;  /* 0x0061d80201007387 */ /* 0x0003e80000100800 */
[----:B------:R4:W-:Y:S01]  /*2db40*/  STL [R1+0x6214], R0 ;  /* 0x0062140001007387 */ /* 0x0009e20000100800 */
[----:B0-----:R-:W-:Y:S02]  /*2db50*/  IADD3.X R3, PT, PT, R27, UR77, RZ, P4, !PT ;  /* 0x0000004d1b037c10 */ /* 0x001fe4000a7fe4ff */
[----:B-1----:R-:W-:-:S03]  /*2db60*/  IADD3 R2, P4, PT, R32, UR5, RZ ;  /* 0x0000000520027c10 */ /* 0x002fc6000ff9e0ff */
        /* <DEDUP_REMOVED lines=20> */
[----:B------:R1:W-:Y:S01]  /*2dcb0*/  STL [R1+0x6208], R2 ;  /* 0x0062080201007387 */ /* 0x0003e20000100800 */
[----:B------:R-:W4:Y:S03]  /*2dcc0*/  LDCU UR5, c[0x0][0x3a8] ;  /* 0x00007500ff0577ac */ /* 0x000f260008000800 */
[----:B------:R5:W-:Y:S01]  /*2dcd0*/  STL [R1+0x6244], R0 ;  /* 0x0062440001007387 */ /* 0x000be20000100800 */
[----:B0-----:R-:W-:Y:S02]  /*2dce0*/  IADD3.X R3, PT, PT, R19, UR77, RZ, P4, !PT ;  /* 0x0000004d13037c10 */ /* 0x001fe4000a7fe4ff */
[----:B-1----:R-:W-:Y:S02]  /*2dcf0*/  IADD3.X R2, PT, PT, R21, UR77, RZ, P0, !PT ;  /* 0x0000004d15027c10 */ /* 0x002fe400087fe4ff */
[----:B-----5:R-:W-:-:S03]  /*2dd00*/  IADD3.X R0, PT, PT, R17, UR77, RZ, P6, !PT ;  /* 0x0000004d11007c10 */ /* 0x020fc6000b7fe4ff */
[----:B------:R0:W-:Y:S04]  /*2dd10*/  STL [R1+0x6210], R2 ;  /* 0x0062100201007387 */ /* 0x0001e80000100800 */
[----:B------:R1:W-:Y:S04]  /*2dd20*/  STL [R1+0x6218], R3 ;  /* 0x0062180301007387 */ /* 0x0003e80000100800 */
[----:B------:R5:W-:Y:S01]  /*2dd30*/  STL [R1+0x6220], R0 ;  /* 0x0062200001007387 */ /* 0x000be20000100800 */
[----:B0-----:R-:W-:Y:S02]  /*2dd40*/  IADD3.X R2, PT, PT, R15, UR77, RZ, P5, !PT ;  /* 0x0000004d0f027c10 */ /* 0x001fe4000affe4ff */
[----:B-1----:R-:W-:-:S03]  /*2dd50*/  IADD3.X R3, PT, PT, R14, UR77, RZ, P3, !PT ;  /* 0x0000004d0e037c10 */ /* 0x002fc60009ffe4ff */
[----:B------:R0:W-:Y:S01]  /*2dd60*/  STL [R1+0x6228], R2 ;  /* 0x0062280201007387 */ /* 0x0001e20000100800 */
[----:B-----5:R-:W-:-:S03]  /*2dd70*/  IADD3.X R0, PT, PT, R13, UR77, RZ, P2, !PT ;  /* 0x0000004d0d007c10 */ /* 0x020fc600097fe4ff */
[----:B------:R1:W-:Y:S04]  /*2dd80*/  STL [R1+0x6230], R3 ;  /* 0x0062300301007387 */ /* 0x0003e80000100800 */
[----:B------:R5:W-:Y:S01]  /*2dd90*/  STL [R1+0x6238], R0 ;  /* 0x0062380001007387 */ /* 0x000be20000100800 */
[----:B0-----:R-:W-:Y:S02]  /*2dda0*/  IADD3.X R2, PT, PT, R12, UR77, RZ, P1, !PT ;  /* 0x0000004d0c027c10 */ /* 0x001fe40008ffe4ff */
[----:B-1----:R-:W-:-:S03]  /*2ddb0*/  IADD3 R3, P1, PT, R39, UR6, RZ ;  /* 0x0000000627037c10 */ /* 0x002fc6000ff3e0ff */
[----:B------:R0:W-:Y:S01]  /*2ddc0*/  STL [R1+0x6240], R2 ;  /* 0x0062400201007387 */ /* 0x0001e20000100800 */
[----:B-----5:R-:W-:Y:S01]  /*2ddd0*/  IADD3 R0, P2, PT, R40, UR6, RZ ;  /* 0x0000000628007c10 */ /* 0x020fe2000ff5e0ff */
        /* <DEDUP_REMOVED lines=16> */
[----:B-----5:R-:W-:-:S03]  /*2dee0*/  IADD3.X R0, PT, PT, R31, UR77, RZ, P1, !PT ;  /* 0x0000004d1f007c10 */ /* 0x020fc60008ffe4ff */
[----:B------:R1:W-:Y:S04]  /*2def0*/  STL [R1+0x6284], R2 ;  /* 0x0062840201007387 */ /* 0x0003e80000100800 */
[----:B------:R5:W-:Y:S01]  /*2df00*/  STL [R1+0x6250], R0 ;  /* 0x0062500001007387 */ /* 0x000be20000100800 */
[----:B0-----:R-:W-:Y:S02]  /*2df10*/  IADD3 R3, P1, PT, R35, UR6, RZ ;  /* 0x0000000623037c10 */ /* 0x001fe4000ff3e0ff */
[----:B-1----:R-:W-:-:S03]  /*2df20*/  IADD3.X R2, PT, PT, R29, UR77, RZ, P0, !PT ;  /* 0x0000004d1d027c10 */ /* 0x002fc600087fe4ff */
[----:B------:R0:W-:Y:S01]  /*2df30*/  STL [R1+0x628c], R3 ;  /* 0x00628c0301007387 */ /* 0x0001e20000100800 */
[----:B-----5:R-:W-:-:S03]  /*2df40*/  IADD3 R0, P0, PT, R34, UR6, RZ ;  /* 0x0000000622007c10 */ /* 0x020fc6000ff1e0ff */
[----:B------:R1:W-:Y:S04]  /*2df50*/  STL [R1+0x6258], R2 ;  /* 0x0062580201007387 */ /* 0x0003e80000100800 */
[----:B------:R5:W-:Y:S01]  /*2df60*/  STL [R1+0x6294], R0 ;  /* 0x0062940001007387 */ /* 0x000be20000100800 */
[----:B0-----:R-:W-:Y:S02]  /*2df70*/  IADD3.X R3, PT, PT, R27, UR77, RZ, P4, !PT ;  /* 0x0000004d1b037c10 */ /* 0x001fe4000a7fe4ff */
[----:B-1----:R-:W-:-:S03]  /*2df80*/  IADD3 R2, P4, PT, R32, UR6, RZ ;  /* 0x0000000620027c10 */ /* 0x002fc6000ff9e0ff */
        /* <DEDUP_REMOVED lines=20> */
[----:B------:R1:W-:Y:S01]  /*2e0d0*/  STL [R1+0x6288], R2 ;  /* 0x0062880201007387 */ /* 0x0003e20000100800 */
[----:B------:R-:W5:Y:S03]  /*2e0e0*/  LDCU UR6, c[0x0][0x3a8] ;  /* 0x00007500ff0677ac */ /* 0x000f660008000800 */
        /* <DEDUP_REMOVED lines=476> */
[----:B-1----:R-:W-:Y:S02]  /*2feb0*/  IADD3 R3, P1, PT, R39, UR14, RZ ;  /* 0x0000000e27037c10 */ /* 0x002fe4000ff3e0ff */
[----:B---3--:R-:W-:Y:S01]  /*2fec0*/  IADD3 R0, P2, PT, R40, UR14, RZ ;  /* 0x0000000e28007c10 */ /* 0x008fe2000ff5e0ff */
[----:B------:R0:W-:Y:S04]  /*2fed0*/  STL [R1+0x6640], R2 ;  /* 0x0066400201007387 */ /* 0x0001e80000100800 */
[----:B------:R1:W-:Y:S01]  /*2fee0*/  STL [R1+0x664c], R0 ;  /* 0x00664c0001007387 */ /* 0x0003e20000100800 */
[----:B------:R-:W-:-:S02]  /*2fef0*/  USHF.R.S32.HI UR77, URZ, 0x1f, UR14 ;  /* 0x0000001fff4d7899 */ /* 0x000fc4000801140e */
[----:B0-----:R-:W-:Y:S01]  /*2ff00*/  IADD3 R2, P0, PT, R38, UR14, RZ ;  /* 0x0000000e26027c10 */ /* 0x001fe2000ff1e0ff */
[----:B------:R0:W-:Y:S01]  /*2ff10*/  STL [R1+0x6654], R3 ;  /* 0x0066540301007387 */ /* 0x0001e20000100800 */
[----:B-1----:R-:W-:-:S03]  /*2ff20*/  IADD3 R0, P4, PT, R37, UR14, RZ ;  /* 0x0000000e25007c10 */ /* 0x002fc6000ff9e0ff */
[----:B------:R1:W-:Y:S04]  /*2ff30*/  STL [R1+0x665c], R2 ;  /* 0x00665c0201007387 */ /* 0x0003e80000100800 */
[----:B------:R3:W-:Y:S01]  /*2ff40*/  STL [R1+0x6664], R0 ;  /* 0x0066640001007387 */ /* 0x0007e20000100800 */
[----:B0-----:R-:W-:Y:S02]  /*2ff50*/  IADD3 R3, P6, PT, R36, UR14, RZ ;  /* 0x0000000e24037c10 */ /* 0x001fe4000ffde0ff */
[----:B-1----:R-:W-:-:S03]  /*2ff60*/  IADD3 R2, P5, PT, R20, UR14, RZ ;  /* 0x0000000e14027c10 */ /* 0x002fc6000ffbe0ff */
        /* <DEDUP_REMOVED lines=38> */
[----:B------:R-:W-:Y:S01]  /*301d0*/  STL [R1+0x6688], R2 ;  /* 0x0066880201007387 */ /* 0x000fe20000100800 */
[----:B------:R-:W1:Y:S03]  /*301e0*/  LDCU UR14, c[0x0][0x3a8] ;  /* 0x00007500ff0e77ac */ /* 0x000e660008000800 */
[----:B------:R3:W-:Y:S01]  /*301f0*/  STL [R1+0x66c4], R0 ;  /* 0x0066c40001007387 */ /* 0x0007e20000100800 */
[----:B0-----:R-:W-:Y:S02]  /*30200*/  IADD3.X R3, PT, PT, R19, UR77, RZ, P4, !PT ;  /* 0x0000004d13037c10 */ /* 0x001fe4000a7fe4ff */
[----:B---3--:R-:W-:Y:S02]  /*30210*/  IADD3.X R0, PT, PT, R21, UR77, RZ, P0, !PT ;  /* 0x0000004d15007c10 */ /* 0x008fe400087fe4ff */
[----:B------:R-:W-:-:S03]  /*30220*/  IADD3.X R2, PT, PT, R17, UR77, RZ, P6, !PT ;  /* 0x0000004d11027c10 */ /* 0x000fc6000b7fe4ff */
[----:B------:R0:W-:Y:S04]  /*30230*/  STL [R1+0x6690], R0 ;  /* 0x0066900001007387 */ /* 0x0001e80000100800 */
[----:B------:R3:W-:Y:S01]  /*30240*/  STL [R1+0x6698], R3 ;  /* 0x0066980301007387 */ /* 0x0007e20000100800 */
[----:B0-----:R-:W-:-:S03]  /*30250*/  IADD3.X R0, PT, PT, R15, UR77, RZ, P5, !PT ;  /* 0x0000004d0f007c10 */ /* 0x001fc6000affe4ff */
[----:B------:R0:W-:Y:S01]  /*30260*/  STL [R1+0x66a0], R2 ;  /* 0x0066a00201007387 */ /* 0x0001e20000100800 */
[----:B---3--:R-:W-:-:S03]  /*30270*/  IADD3.X R3, PT, PT, R14, UR77, RZ, P3, !PT ;  /* 0x0000004d0e037c10 */ /* 0x008fc60009ffe4ff */
[----:B------:R3:W-:Y:S01]  /*30280*/  STL [R1+0x66a8], R0 ;  /* 0x0066a80001007387 */ /* 0x0007e20000100800 */
[----:B0-----:R-:W-:-:S03]  /*30290*/  IADD3.X R2, PT, PT, R13, UR77, RZ, P2, !PT ;  /* 0x0000004d0d027c10 */ /* 0x001fc600097fe4ff */
[----:B------:R-:W-:Y:S01]  /*302a0*/  STL [R1+0x66b0], R3 ;  /* 0x0066b00301007387 */ /* 0x000fe20000100800 */
[----:B---3--:R-:W-:-:S03]  /*302b0*/  IADD3.X R0, PT, PT, R12, UR77, RZ, P1, !PT ;  /* 0x0000004d0c007c10 */ /* 0x008fc60008ffe4ff */
[----:B------:R0:W-:Y:S04]  /*302c0*/  STL [R1+0x66b8], R2 ;  /* 0x0066b80201007387 */ /* 0x0001e80000100800 */
[----:B------:R3:W-:Y:S01]  /*302d0*/  STL [R1+0x66c0], R0 ;  /* 0x0066c00001007387 */ /* 0x0007e20000100800 */
[----:B0-----:R-:W-:Y:S02]  /*302e0*/  IADD3 R2, P2, PT, R40, UR15, RZ ;  /* 0x0000000f28027c10 */ /* 0x001fe4000ff5e0ff */
[----:B---3--:R-:W-:-:S03]  /*302f0*/  IADD3 R0, P1, PT, R39, UR15, RZ ;  /* 0x0000000f27007c10 */ /* 0x008fc6000ff3e0ff */
[----:B------:R0:W-:Y:S01]  /*30300*/  STL [R1+0x66cc], R2 ;  /* 0x0066cc0201007387 */ /* 0x0001e20000100800 */
[----:B------:R-:W-:Y:S01]  /*30310*/  IADD3 R3, P0, PT, R38, UR15, RZ ;  /* 0x0000000f26037c10 */ /* 0x000fe2000ff1e0ff */
[----:B------:R-:W-:Y:S02]  /*30320*/  USHF.R.S32.HI UR77, URZ, 0x1f, UR15 ;  /* 0x0000001fff4d7899 */ /* 0x000fe4000801140f */
[----:B------:R3:W-:Y:S01]  /*30330*/  STL [R1+0x66d4], R0 ;  /* 0x0066d40001007387 */ /* 0x0007e20000100800 */
[----:B0-----:R-:W-:-:S03]  /*30340*/  IADD3 R2, P4, PT, R37, UR15, RZ ;  /* 0x0000000f25027c10 */ /* 0x001fc6000ff9e0ff */
[----:B------:R0:W-:Y:S01]  /*30350*/  STL [R1+0x66dc], R3 ;  /* 0x0066dc0301007387 */ /* 0x0001e20000100800 */
[----:B---3--:R-:W-:-:S03]  /*30360*/  IADD3 R0, P6, PT, R36, UR15, RZ ;  /* 0x0000000f24007c10 */ /* 0x008fc6000ffde0ff */
[----:B------:R3:W-:Y:S04]  /*30370*/  STL [R1+0x66e4], R2 ;  /* 0x0066e40201007387 */ /* 0x0007e80000100800 */
[----:B------:R1:W-:Y:S01]  /*30380*/  STL [R1+0x66ec], R0 ;  /* 0x0066ec0001007387 */ /* 0x0003e20000100800 */
[----:B0-----:R-:W-:Y:S02]  /*30390*/  IADD3 R3, P5, PT, R20, UR15, RZ ;  /* 0x0000000f14037c10 */ /* 0x001fe4000ffbe0ff */
[----:B---3--:R-:W-:-:S03]  /*303a0*/  IADD3 R2, P3, PT, R18, UR15, RZ ;  /* 0x0000000f12027c10 */ /* 0x008fc6000ff7e0ff */
[----:B------:R0:W-:Y:S01]  /*303b0*/  STL [R1+0x66f4], R3 ;  /* 0x0066f40301007387 */ /* 0x0001e20000100800 */
[----:B-1----:R-:W-:-:S03]  /*303c0*/  IADD3.X R0, PT, PT, R33, UR77, RZ, P2, !PT ;  /* 0x0000004d21007c10 */ /* 0x002fc600097fe4ff */
        /* <DEDUP_REMOVED lines=28> */
[----:B------:R-:W-:Y:S01]  /*30590*/  STL [R1+0x6734], R3 ;  /* 0x0067340301007387 */ /* 0x000fe20000100800 */
[----:B---3--:R-:W-:-:S03]  /*305a0*/  IADD3 R0, P2, PT, R24, UR15, RZ ;  /* 0x0000000f18007c10 */ /* 0x008fc6000ff5e0ff */
[----:B------:R0:W-:Y:S04]  /*305b0*/  STL [R1+0x6700], R2 ;  /* 0x0067000201007387 */ /* 0x0001e80000100800 */
[----:B------:R1:W-:Y:S01]  /*305c0*/  STL [R1+0x673c], R0 ;  /* 0x00673c0001007387 */ /* 0x0003e20000100800 */
[----:B0-----:R-:W-:Y:S02]  /*305d0*/  IADD3.X R2, PT, PT, R23, UR77, RZ, P1, !PT ;  /* 0x0000004d17027c10 */ /* 0x001fe40008ffe4ff */
[----:B-1----:R-:W-:-:S03]  /*305e0*/  IADD3 R0, P1, PT, R22, UR15, RZ ;  /* 0x0000000f16007c10 */ /* 0x002fc6000ff3e0ff */
[----:B------:R-:W-:Y:S01]  /*305f0*/  STL [R1+0x6708], R2 ;  /* 0x0067080201007387 */ /* 0x000fe20000100800 */
[----:B------:R-:W-:Y:S01]  /*30600*/  IADD3.X R4, PT, PT, R19, UR77, RZ, P4, !PT ;  /* 0x0000004d13047c10 */ /* 0x000fe2000a7fe4ff */
[----:B------:R-:W0:Y:S02]  /*30610*/  LDCU UR15, c[0x0][0x3a8] ;  /* 0x00007500ff0f77ac */ /* 0x000e240008000800 */
[----:B------:R1:W-:Y:S01]  /*30620*/  STL [R1+0x6744], R0 ;  /* 0x0067440001007387 */ /* 0x0003e20000100800 */
[----:B------:R-:W-:Y:S02]  /*30630*/  IADD3.X R3, PT, PT, R17, UR77, RZ, P6, !PT ;  /* 0x0000004d11037c10 */ /* 0x000fe4000b7fe4ff */
[----:B-1----:R-:W-:-:S05]  /*30640*/  IADD3.X R0, PT, PT, R21, UR77, RZ, P0, !PT ;  /* 0x0000004d15007c10 */ /* 0x002fca00087fe4ff */
[----:B------:R1:W-:Y:S04]  /*30650*/  STL [R1+0x6710], R0 ;  /* 0x0067100001007387 */ /* 0x0003e80000100800 */
[----:B------:R3:W-:Y:S04]  /*30660*/  STL [R1+0x6718], R4 ;  /* 0x0067180401007387 */ /* 0x0007e80000100800 */
[----:B------:R0:W-:Y:S01]  /*30670*/  STL [R1+0x6720], R3 ;  /* 0x0067200301007387 */ /* 0x0001e20000100800 */
[----:B-1----:R-:W-:Y:S02]  /*30680*/  IADD3.X R0, PT, PT, R15, UR77, RZ, P5, !PT ;  /* 0x0000004d0f007c10 */ /* 0x002fe4000affe4ff */
[----:B---3--:R-:W-:-:S03]  /*30690*/  IADD3.X R4, PT, PT, R14, UR77, RZ, P3, !PT ;  /* 0x0000004d0e047c10 */ /* 0x008fc60009ffe4ff */
[----:B------:R1:W-:Y:S01]  /*306a0*/  STL [R1+0x6728], R0 ;  /* 0x0067280001007387 */ /* 0x0003e20000100800 */
[----:B0-----:R-:W-:-:S03]  /*306b0*/  IADD3.X R3, PT, PT, R13, UR77, RZ, P2, !PT ;  /* 0x0000004d0d037c10 */ /* 0x001fc600097fe4ff */
[----:B------:R0:W-:Y:S04]  /*306c0*/  STL [R1+0x6730], R4 ;  /* 0x0067300401007387 */ /* 0x0001e80000100800 */
[----:B------:R3:W-:Y:S01]  /*306d0*/  STL [R1+0x6738], R3 ;  /* 0x0067380301007387 */ /* 0x0007e20000100800 */
[----:B-1----:R-:W-:Y:S02]  /*306e0*/  IADD3.X R0, PT, PT, R12, UR77, RZ, P1, !PT ;  /* 0x0000004d0c007c10 */ /* 0x002fe40008ffe4ff */
[----:B0-----:R-:W-:Y:S02]  /*306f0*/  IADD3 R4, P1, PT, R39, UR18, RZ ;  /* 0x0000001227047c10 */ /* 0x001fe4000ff3e0ff */
        /* <DEDUP_REMOVED lines=50> */
[----:B------:R-:W-:Y:S01]  /*30a20*/  IADD3.X R5, PT, PT, R19, UR77, RZ, P4, !PT ;  /* 0x0000004d13057c10 */ /* 0x000fe2000a7fe4ff */
[----:B------:R-:W1:Y:S02]  /*30a30*/  LDCU UR18, c[0x0][0x3a8] ;  /* 0x00007500ff1277ac */ /* 0x000e640008000800 */
[----:B------:R3:W-:Y:S01]  /*30a40*/  STL [R1+0x67c4], R3 ;  /* 0x0067c40301007387 */ /* 0x0007e20000100800 */
[----:B0-----:R-:W-:-:S05]  /*30a50*/  IADD3.X R4, PT, PT, R21, UR77, RZ, P0, !PT ;  /* 0x0000004d15047c10 */ /* 0x001fca00087fe4ff */
[----:B------:R0:W-:Y:S01]  /*30a60*/  STL [R1+0x6790], R4 ;  /* 0x0067900401007387 */ /* 0x0001e20000100800 */
[----:B---3--:R-:W-:-:S03]  /*30a70*/  IADD3.X R3, PT, PT, R17, UR77, RZ, P6, !PT ;  /* 0x0000004d11037c10 */ /* 0x008fc6000b7fe4ff */
[----:B------:R3:W-:Y:S04]  /*30a80*/  STL [R1+0x6798], R5 ;  /* 0x0067980501007387 */ /* 0x0007e80000100800 */
[----:B------:R1:W-:Y:S01]  /*30a90*/  STL [R1+0x67a0], R3 ;  /* 0x0067a00301007387 */ /* 0x0003e20000100800 */
[----:B0-----:R-:W-:Y:S02]  /*30aa0*/  IADD3.X R4, PT, PT, R15, UR77, RZ, P5, !PT ;  /* 0x0000004d0f047c10 */ /* 0x001fe4000affe4ff */
[----:B---3--:R-:W-:-:S03]  /*30ab0*/  IADD3.X R5, PT, PT, R14, UR77, RZ, P3, !PT ;  /* 0x0000004d0e057c10 */ /* 0x008fc60009ffe4ff */
[----:B------:R0:W-:Y:S01]  /*30ac0*/  STL [R1+0x67a8], R4 ;  /* 0x0067a80401007387 */ /* 0x0001e20000100800 */
[----:B-1----:R-:W-:-:S03]  /*30ad0*/  IADD3.X R3, PT, PT, R13, UR77, RZ, P2, !PT ;  /* 0x0000004d0d037c10 */ /* 0x002fc600097fe4ff */
        /* <DEDUP_REMOVED lines=42> */
[----:B------:R-:W-:-:S03]  /*30d80*/  LOP3.LUT R2, R41, 0x3, RZ, 0xc0, !PT ;  /* 0x0000000329027812 */ /* 0x000fc600078ec0ff */
[----:B------:R3:W-:Y:S01]  /*30d90*/  STL [R1+0x682c], R3 ;  /* 0x00682c0301007387 */ /* 0x0007e20000100800 */
[----:B0-----:R-:W-:Y:S02]  /*30da0*/  IADD3.X R5, PT, PT, R10, UR77, RZ, P3, !PT ;  /* 0x0000004d0a057c10 */ /* 0x001fe40009ffe4ff */
[----:B------:R-:W-:Y:S02]  /*30db0*/  SHF.R.U32.HI R0, RZ, 0x2, R41 ;  /* 0x00000002ff007819 */ /* 0x000fe40000011629 */
[----:B-1----:R-:W-:Y:S01]  /*30dc0*/  IADD3 R4, P3, PT, R26, UR19, RZ ;  /* 0x000000131a047c10 */ /* 0x002fe2000ff7e0ff */
[----:B------:R0:W-:Y:S01]  /*30dd0*/  STL [R1+0x67f8], R5 ;  /* 0x0067f80501007387 */ /* 0x0001e20000100800 */
[----:B---3--:R-:W-:Y:S01]  /*30de0*/  IADD3.X R3, PT, PT, R9, UR77, RZ, P2, !PT ;  /* 0x0000004d09037c10 */ /* 0x008fe200097fe4ff */
[----:B------:R-:W-:Y:S02]  /*30df0*/  IMAD R2, R2, 0x820, RZ ;  /* 0x0000082002027824 */ /* 0x000fe400078e02ff */
[----:B------:R1:W-:Y:S01]  /*30e00*/  STL [R1+0x6834], R4 ;  /* 0x0068340401007387 */ /* 0x0003e20000100800 */
[----:B------:R-:W-:-:S03]  /*30e10*/  SGXT.U32 R0, R0, 0x3 ;  /* 0x000000030000781a */ /* 0x000fc60000000000 */
[----:B------:R3:W-:Y:S01]  /*30e20*/  STL [R1+0x6800], R3 ;  /* 0x0068000301007387 */ /* 0x0007e20000100800 */
[----:B0-----:R-:W-:Y:S02]  /*30e30*/  IADD3 R5, P2, PT, R24, UR19, RZ ;  /* 0x0000001318057c10 */ /* 0x001fe4000ff5e0ff */
[----:B-1----:R-:W-:-:S03]  /*30e40*/  IADD3.X R4, PT, PT, R23, UR77, RZ, P1, !PT ;  /* 0x0000004d17047c10 */ /* 0x002fc60008ffe4ff */
[----:B------:R-:W-:Y:S01]  /*30e50*/  STL [R1+0x683c], R5 ;  /* 0x00683c0501007387 */ /* 0x000fe20000100800 */
[----:B---3--:R-:W-:-:S03]  /*30e60*/  IADD3 R3, P1, PT, R22, UR19, RZ ;  /* 0x0000001316037c10 */ /* 0x008fc6000ff3e0ff */
[----:B------:R0:W-:Y:S01]  /*30e70*/  STL [R1+0x6808], R4 ;  /* 0x0068080401007387 */ /* 0x0001e20000100800 */
[----:B------:R-:W-:Y:S01]  /*30e80*/  LOP3.LUT R0, R2, R0, RZ, 0xfc, !PT ;  /* 0x0000000002007212 */ /* 0x000fe200078efcff */
[----:B------:R-:W1:Y:S01]  /*30e90*/  LDCU UR19, c[0x0][0x3a8] ;  /* 0x00007500ff1377ac */ /* 0x000e620008000800 */
[----:B------:R-:W-:Y:S01]  /*30ea0*/  IADD3.X R2, PT, PT, R21, UR77, RZ, P0, !PT ;  /* 0x0000004d15027c10 */ /* 0x000fe200087fe4ff */
[----:B------:R3:W-:Y:S01]  /*30eb0*/  STL [R1+0x6844], R3 ;  /* 0x0068440301007387 */ /* 0x0007e20000100800 */
[----:B0-----:R-:W-:-:S03]  /*30ec0*/  IADD3.X R4, PT, PT, R19, UR77, RZ, P4, !PT ;  /* 0x0000004d13047c10 */ /* 0x001fc6000a7fe4ff */
        /* <DEDUP_REMOVED lines=65> */
[----:B0-----:R-:W-:Y:S02]  /*312e0*/  IADD3.X R4, PT, PT, R17, UR77, RZ, P6, !PT ;  /* 0x0000004d11047c10 */ /* 0x001fe4000b7fe4ff */
[----:B---3--:R-:W-:-:S05]  /*312f0*/  IADD3.X R3, PT, PT, R21, UR77, RZ, P0, !PT ;  /* 0x0000004d15037c10 */ /* 0x008fca00087fe4ff */
[----:B------:R0:W-:Y:S04]  /*31300*/  STL [R1+0x6890], R3 ;  /* 0x0068900301007387 */ /* 0x0001e80000100800 */
        /* <DEDUP_REMOVED lines=116> */
[----:B0-----:R-:W-:Y:S01]  /*31a50*/  IADD3.X R6, PT, PT, R10, UR77, RZ, P3, !PT ;  /* 0x0000004d0a067c10 */ /* 0x001fe20009ffe4ff */
[----:B------:R-:W-:Y:S01]  /*31a60*/  IMAD.SHL.U32 R3, R41, 0x2, RZ ;  /* 0x0000000229037824 */ /* 0x000fe200078e00ff */
[----:B-1----:R-:W-:Y:S01]  /*31a70*/  IADD3 R5, P3, PT, R26, UR24, RZ ;  /* 0x000000181a057c10 */ /* 0x002fe2000ff7e0ff */
[----:B------:R-:W-:Y:S01]  /*31a80*/  IMAD R2, R2, 0x90, RZ ;  /* 0x0000009002027824 */ /* 0x000fe200078e02ff */
[----:B---3--:R-:W-:Y:S01]  /*31a90*/  IADD3.X R4, PT, PT, R9, UR77, RZ, P2, !PT ;  /* 0x0000004d09047c10 */ /* 0x008fe200097fe4ff */
[----:B------:R0:W-:Y:S03]  /*31aa0*/  STL [R1+0x6978], R6 ;  /* 0x0069780601007387 */ /* 0x0001e60000100800 */
[----:B------:R-:W-:Y:S01]  /*31ab0*/  LOP3.LUT R2, R2, 0x30, R3, 0x78, !PT ;  /* 0x0000003002027812 */ /* 0x000fe200078e7803 */
[----:B------:R1:W-:Y:S01]  /*31ac0*/  STL [R1+0x69b4], R5 ;  /* 0x0069b40501007387 */ /* 0x0003e20000100800 */
[----:B------:R-:W-:-:S03]  /*31ad0*/  IADD3.X R3, PT, PT, R21, UR77, RZ, P0, !PT ;  /* 0x0000004d15037c10 */ /* 0x000fc600087fe4ff */
[----:B------:R3:W-:Y:S01]  /*31ae0*/  STL [R1+0x6980], R4 ;  /* 0x0069800401007387 */ /* 0x0007e20000100800 */
[----:B0-----:R-:W-:Y:S02]  /*31af0*/  IADD3 R6, P2, PT, R24, UR24, RZ ;  /* 0x0000001818067c10 */ /* 0x001fe4000ff5e0ff */
[----:B-1----:R-:W-:-:S03]  /*31b00*/  IADD3.X R5, PT, PT, R23, UR77, RZ, P1, !PT ;  /* 0x0000004d17057c10 */ /* 0x002fc60008ffe4ff */
[----:B------:R-:W-:Y:S01]  /*31b10*/  STL [R1+0x69bc], R6 ;  /* 0x0069bc0601007387 */ /* 0x000fe20000100800 */
[----:B---3--:R-:W-:-:S03]  /*31b20*/  IADD3 R4, P1, PT, R22, UR24, RZ ;  /* 0x0000001816047c10 */ /* 0x008fc6000ff3e0ff */
[----:B------:R-:W-:Y:S01]  /*31b30*/  STL [R1+0x6988], R5 ;  /* 0x0069880501007387 */ /* 0x000fe20000100800 */
[----:B------:R-:W0:Y:S03]  /*31b40*/  LDCU UR24, c[0x0][0x3a8] ;  /* 0x00007500ff1877ac */ /* 0x000e260008000800 */
[----:B------:R1:W-:Y:S04]  /*31b50*/  STL [R1+0x69c4], R4 ;  /* 0x0069c40401007387 */ /* 0x0003e80000100800 */
[----:B------:R3:W-:Y:S01]  /*31b60*/  STL [R1+0x6990], R3 ;  /* 0x0069900301007387 */ /* 0x0007e20000100800 */
[----:B-1----:R-:W-:Y:S02]  /*31b70*/  IADD3.X R4, PT, PT, R19, UR77, RZ, P4, !PT ;  /* 0x0000004d13047c10 */ /* 0x002fe4000a7fe4ff */
[----:B---3--:R-:W-:-:S03]  /*31b80*/  IADD3.X R3, PT, PT, R17, UR77, RZ, P6, !PT ;  /* 0x0000004d11037c10 */ /* 0x008fc6000b7fe4ff */
[----:B------:R1:W-:Y:S01]  /*31b90*/  STL [R1+0x6998], R4 ;  /* 0x0069980401007387 */ /* 0x0003e20000100800 */
[----:B------:R-:W-:-:S03]  /*31ba0*/  IADD3.X R5, PT, PT, R14, UR77, RZ, P3, !PT ;  /* 0x0000004d0e057c10 */ /* 0x000fc60009ffe4ff */
[----:B------:R3:W-:Y:S01]  /*31bb0*/  STL [R1+0x69a0], R3 ;  /* 0x0069a00301007387 */ /* 0x0007e20000100800 */
[----:B-1----:R-:W-:Y:S02]  /*31bc0*/  IADD3.X R4, PT, PT, R15, UR77, RZ, P5, !PT ;  /* 0x0000004d0f047c10 */ /* 0x002fe4000affe4ff */
[----:B---3--:R-:W-:-:S03]  /*31bd0*/  IADD3.X R3, PT, PT, R13, UR77, RZ, P2, !PT ;  /* 0x0000004d0d037c10 */ /* 0x008fc600097fe4ff */
[----:B------:R1:W-:Y:S04]  /*31be0*/  STL [R1+0x69a8], R4 ;  /* 0x0069a80401007387 */ /* 0x0003e80000100800 */
[----:B------:R3:W-:Y:S04]  /*31bf0*/  STL [R1+0x69b0], R5 ;  /* 0x0069b00501007387 */ /* 0x0007e80000100800 */
[----:B------:R0:W-:Y:S01]  /*31c00*/  STL [R1+0x69b8], R3 ;  /* 0x0069b80301007387 */ /* 0x0001e20000100800 */
[----:B-1----:R-:W-:Y:S02]  /*31c10*/  IADD3.X R4, PT, PT, R12, UR77, RZ, P1, !PT ;  /* 0x0000004d0c047c10 */ /* 0x002fe40008ffe4ff */
[----:B---3--:R-:W-:-:S02]  /*31c20*/  IADD3 R5, P1, PT, R39, UR25, RZ ;  /* 0x0000001927057c10 */ /* 0x008fc4000ff3e0ff */
[----:B0-----:R-:W-:Y:S01]  /*31c30*/  IADD3 R3, P2, PT, R40, UR25, RZ ;  /* 0x0000001928037c10 */ /* 0x001fe2000ff5e0ff */
[----:B------:R0:W-:Y:S04]  /*31c40*/  STL [R1+0x69c0], R4 ;  /* 0x0069c00401007387 */ /* 0x0001e80000100800 */
[----:B------:R1:W-:Y:S01]  /*31c50*/  STL [R1+0x69cc], R3 ;  /* 0x0069cc0301007387 */ /* 0x0003e20000100800 */
[----:B------:R-:W-:Y:S02]  /*31c60*/  USHF.R.S32.HI UR77, URZ, 0x1f, UR25 ;  /* 0x0000001fff4d7899 */ /* 0x000fe40008011419 */
        /* <DEDUP_REMOVED lines=46> */
[----:B------:R1:W-:Y:S04]  /*31f50*/  STL [R1+0x6a44], R3 ;  /* 0x006a440301007387 */ /* 0x0003e80000100800 */
        /* <DEDUP_REMOVED lines=2041> */
[----:B0-----:R-:W-:-:S03]  /*39ef0*/  IADD3.X R4, PT, PT, R21, UR77, RZ, P0, !PT ;  /* 0x0000004d15047c10 */ /* 0x001fc600087fe4ff */
[----:B------:R-:W-:Y:S01]  /*39f00*/  STL [R1+0x730], RZ ;  /* 0x000730ff01007387 */ /* 0x000fe20000100800 */
[----:B------:R-:W-:-:S03]  /*39f10*/  IADD3.X R5, PT, PT, R19, UR77, RZ, P4, !PT ;  /* 0x0000004d13057c10 */ /* 0x000fc6000a7fe4ff */
[----:B------:R-:W-:Y:S01]  /*39f20*/  STL [R1+0x734], RZ ;  /* 0x000734ff01007387 */ /* 0x000fe20000100800 */
[----:B-1----:R-:W-:-:S03]  /*39f30*/  IADD3.X R3, PT, PT, R17, UR77, RZ, P6, !PT ;  /* 0x0000004d11037c10 */ /* 0x002fc6000b7fe4ff */
[----:B------:R-:W-:Y:S04]  /*39f40*/  STL [R1+0x738], RZ ;  /* 0x000738ff01007387 */ /* 0x000fe80000100800 */
[----:B------:R-:W-:Y:S04]  /*39f50*/  STL [R1+0x73c], RZ ;  /* 0x00073cff01007387 */ /* 0x000fe80000100800 */
[----:B------:R-:W-:Y:S04]  /*39f60*/  STL [R1+0x6e0], RZ ;  /* 0x0006e0ff01007387 */ /* 0x000fe80000100800 */
[----:B------:R-:W-:Y:S04]  /*39f70*/  STL [R1+0x6e4], RZ ;  /* 0x0006e4ff01007387 */ /* 0x000fe80000100800 */
[----:B------:R-:W-:Y:S04]  /*39f80*/  STL [R1+0x6e8], RZ ;  /* 0x0006e8ff01007387 */ /* 0x000fe80000100800 */
[----:B------:R-:W-:Y:S04]  /*39f90*/  STL [R1+0x6ec], RZ ;  /* 0x0006ecff01007387 */ /* 0x000fe80000100800 */
[----:B------:R0:W-:Y:S04]  /*39fa0*/  STL [R1+0x6a10], R4 ;  /* 0x006a100401007387 */ /* 0x0001e80000100800 */
[----:B------:R1:W-:Y:S04]  /*39fb0*/  STL [R1+0x6a18], R5 ;  /* 0x006a180501007387 */ /* 0x0003e80000100800 */
[----:B------:R3:W-:Y:S01]  /*39fc0*/  STL [R1+0x6a20], R3 ;  /* 0x006a200301007387 */ /* 0x0007e20000100800 */
[----:B0-----:R-:W-:-:S02]  /*39fd0*/  IADD3.X R4, PT, PT, R15, UR77, RZ, P5, !PT ;  /* 0x0000004d0f047c10 */ /* 0x001fc4000affe4ff */
        /* <DEDUP_REMOVED lines=70> */
[----:B0-----:R-:W-:Y:S01]  /*3a440*/  IADD3.X R4, PT, PT, R12, UR77, RZ, P1, !PT ;  /* 0x0000004d0c047c10 */ /* 0x001fe20008ffe4ff */
[----:B------:R-:W-:Y:S01]  /*3a450*/  USHF.R.S32.HI UR25, URZ, 0x1f, UR50 ;  /* 0x0000001fff197899 */ /* 0x000fe20008011432 */
[----:B-1----:R-:W-:-:S03]  /*3a460*/  IADD3 R5, P1, PT, R39, UR21, RZ ;  /* 0x0000001527057c10 */ /* 0x002fc6000ff3e0ff */
[----:B------:R0:W-:Y:S01]  /*3a470*/  STL [R1+0x6ac0], R4 ;  /* 0x006ac00401007387 */ /* 0x0001e20000100800 */
[----:B---3--:R-:W-:Y:S01]  /*3a480*/  IADD3 R3, P2, PT, R40, UR21, RZ ;  /* 0x0000001528037c10 */ /* 0x008fe2000ff5e0ff */
[----:B------:R-:W-:-:S04]  /*3a490*/  ULEA.HI UR25, UR25, UR50, URZ, 0x7 ;  /* 0x0000003219197291 */ /* 0x000fc8000f8f38ff */
[----:B------:R1:W-:Y:S01]  /*3a4a0*/  STL [R1+0x6acc], R3 ;  /* 0x006acc0301007387 */ /* 0x0003e20000100800 */
[----:B0-----:R-:W-:Y:S01]  /*3a4b0*/  IADD3 R4, P0, PT, R38, UR21, RZ ;  /* 0x0000001526047c10 */ /* 0x001fe2000ff1e0ff */
[----:B------:R-:W-:Y:S02]  /*3a4c0*/  USHF.R.S32.HI UR50, URZ, 0x1f, UR21 ;  /* 0x0000001fff327899 */ /* 0x000fe40008011415 */
        /* <DEDUP_REMOVED lines=1541> */
[----:B------:R-:W-:Y:S02]  /*40520*/  UIMAD UR24, UR24, 0x61, URZ ;  /* 0x00000061181878a4 */ /* 0x000fe4000f8e02ff */
[----:B------:R-:W-:Y:S02]  /*40530*/  USHF.R.S32.HI UR48, URZ, 0x1f, UR48 ;  /* 0x0000001fff307899 */ /* 0x000fe40008011430 */
[----:B------:R-:W-:Y:S02]  /*40540*/  USHF.R.S32.HI UR69, URZ, 0x1f, UR74 ;  /* 0x0000001fff457899 */ /* 0x000fe4000801144a */
[----:B------:R-:W-:-:S02]  /*40550*/  USHF.R.S32.HI UR59, URZ, 0x1f, UR76 ;  /* 0x0000001fff3b7899 */ /* 0x000fc4000801144c */
[----:B------:R-:W-:Y:S02]  /*40560*/  USHF.R.S32.HI UR73, URZ, 0x1f, UR22 ;  /* 0x0000001fff497899 */ /* 0x000fe40008011416 */
[----:B------:R-:W-:Y:S02]  /*40570*/  USHF.R.S32.HI UR63, URZ, 0x1f, UR23 ;  /* 0x0000001fff3f7899 */ /* 0x000fe40008011417 */
[----:B------:R-:W-:Y:S02]  /*40580*/  USHF.R.S32.HI UR52, URZ, 0x1f, UR28 ;  /* 0x0000001fff347899 */ /* 0x000fe4000801141c */
        /* <DEDUP_REMOVED lines=21> */
[----:B------:R-:W-:Y:S01]  /*406e0*/  USHF.R.S32.HI UR25, URZ, 0x7, UR25 ;  /* 0x00000007ff197899 */ /* 0x000fe20008011419 */
[C---:B0-----:R-:W-:Y:S02]  /*406f0*/  LOP3.LUT R4, R0.reuse, 0x20, RZ, 0x3c, !PT ;  /* 0x0000002000047812 */ /* 0x041fe400078e3cff */
[----:B-1----:R-:W-:Y:S02]  /*40700*/  LOP3.LUT R3, R0, 0x40, RZ, 0x3c, !PT ;  /* 0x0000004000037812 */ /* 0x002fe400078e3cff */
[----:B------:R-:W-:Y:S02]  /*40710*/  LOP3.LUT R4, R2, 0x40, RZ, 0x3c, !PT ;  /* 0x0000004002047812 */ /* 0x000fe400078e3cff */
[----:B------:R-:W-:Y:S02]  /*40720*/  IADD3.X R3, PT, PT, R21, UR55, RZ, P6, !PT ;  /* 0x0000003715037c10 */ /* 0x000fe4000b7fe4ff */
[----:B------:R-:W-:Y:S02]  /*40730*/  IADD3 R2, P6, PT, R40, UR74, RZ ;  /* 0x0000004a28027c10 */ /* 0x000fe4000ffde0ff */
[----:B------:R-:W-:Y:S01]  /*40740*/  IADD3.X R4, PT, PT, R19, UR55, RZ, P5, !PT ;  /* 0x0000003713047c10 */ /* 0x000fe2000affe4ff */
[----:B------:R0:W-:Y:S01]  /*40750*/  STL [R1+0x7690], R3 ;  /* 0x0076900301007387 */ /* 0x0001e20000100800 */
[----:B------:R-:W-:-:S03]  /*40760*/  LOP3.LUT R5, R0, 0x60, RZ, 0x3c, !PT ;  /* 0x0000006000057812 */ /* 0x000fc600078e3cff */
        /* <DEDUP_REMOVED lines=1538> */
[----:B----4-:R-:W-:Y:S02]  /*46790*/  IADD3 R3, P6, PT, R39, UR5, RZ ;  /* 0x0000000527037c10 */ /* 0x010fe4000ffde0ff */
[----:B0-----:R-:W-:-:S03]  /*467a0*/  IADD3.X R2, PT, PT, R17, UR65, RZ, P5, !PT ;  /* 0x0000004111027c10 */ /* 0x001fc6000affe4ff */
[----:B------:R0:W-:Y:S01]  /*467b0*/  STL [R1+0x82d4], R3 ;  /* 0x0082d40301007387 */ /* 0x0001e20000100800 */
[----:B-----5:R-:W-:-:S03]  /*467c0*/  IADD3 R4, P5, PT, R38, UR6, RZ ;  /* 0x0000000626047c10 */ /* 0x020fc6000ffbe0ff */
        /* <DEDUP_REMOVED lines=27> */
[----:B--2---:R-:W-:-:S03]  /*46980*/  IADD3 R2, P5, PT, R34, UR13, RZ ;  /* 0x0000000d22027c10 */ /* 0x004fc6000ffbe0ff */
[----:B------:R0:W-:Y:S01]  /*46990*/  STL [R1+0x82d8], R3 ;  /* 0x0082d80301007387 */ /* 0x0001e20000100800 */
[----:B-1----:R-:W-:-:S03]  /*469a0*/  IADD3.X R4, PT, PT, R27, UR48, RZ, P1, !PT ;  /* 0x000000301b047c10 */ /* 0x002fc60008ffe4ff */
        /* <DEDUP_REMOVED lines=89> */
[----:B--2---:R-:W-:-:S03]  /*46f40*/  IADD3.X R4, PT, PT, R14, UR77, RZ, P4, !PT ;  /* 0x0000004d0e047c10 */ /* 0x004fc6000a7fe4ff */
        /* <DEDUP_REMOVED lines=9> */
[----:B-1----:R-:W-:-:S05]  /*46fe0*/  IADD3.X R2, PT, PT, R9, UR77, RZ, P1, !PT ;  /* 0x0000004d09027c10 */ /* 0x002fca0008ffe4ff */
[----:B------:R2:W-:Y:S04]  /*46ff0*/  STL [R1+0x8358], R2 ;  /* 0x0083580201007387 */ /* 0x0005e80000100800 */
[----:B------:R2:W-:Y:S02]  /*47000*/  STL [R1+0x8350], R3 ;  /* 0x0083500301007387 */ /* 0x0005e40000100800 */
.L_x_1:
[----:B------:R-:W3:Y:S01]  /*47010*/  LDL R5, [R1+0x3aa8] ;  /* 0x003aa80001057983 */ /* 0x000ee20000100800 */
[----:B0-2---:R-:W0:Y:S03]  /*47020*/  LDC R2, c[0x0][0x3a0] ;  /* 0x0000e800ff027b82 */ /* 0x005e260000000800 */
[----:B---3--:R1:W-:Y:S04]  /*47030*/  STL [R1+0xbd54], R5 ;  /* 0x00bd540501007387 */ /* 0x0083e80000100800 */
[----:B------:R-:W2:Y:S04]  /*47040*/  LDL R4, [R1+0x3ab0] ;  /* 0x003ab00001047983 */ /* 0x000ea80000100800 */
[----:B-1----:R-:W0:Y:S04]  /*47050*/  LDL R5, [R1+0x4014] ;  /* 0x0040140001057983 */ /* 0x002e280000100800 */
[----:B------:R-:W-:Y:S04]  /*47060*/  STL [R1+0x9f84], R30 ;  /* 0x009f841e01007387 */ /* 0x000fe80000100800 */
        /* <DEDUP_REMOVED lines=1959> */
[----:B------:R-:W-:Y:S01]  /*4eae0*/  STL [R1+0x9eb0], R55 ;  /* 0x009eb03701007387 */ /* 0x000fe20000100800 */
[----:B0-----:R-:W-:-:S03]  /*4eaf0*/  IMAD R2, R5, -0x80, R2 ;  /* 0xffffff8005027824 */ /* 0x001fc600078e0202 */
[----:B------:R-:W-:Y:S04]  /*4eb00*/  STL [R1+0x9eac], R57 ;  /* 0x009eac3901007387 */ /* 0x000fe80000100800 */
[----:B------:R-:W-:Y:S04]  /*4eb10*/  STL [R1+0x9ea8], R59 ;  /* 0x009ea83b01007387 */ /* 0x000fe80000100800 */
[----:B------:R-:W-:Y:S04]  /*4eb20*/  STL [R1+0x9ea4], R61 ;  /* 0x009ea43d01007387 */ /* 0x000fe80000100800 */
[----:B-----5:R-:W-:Y:S04]  /*4eb30*/  STL [R1+0x9ea0], R0 ;  /* 0x009ea00001007387 */ /* 0x020fe80000100800 */
[----:B------:R-:W2:Y:S01]  /*4eb40*/  LDL.LU R5, [R1+0xbd54] ;  /* 0x00bd540001057983 */ /* 0x000ea20000300800 */
[----:B------:R-:W-:-:S02]  /*4eb50*/  ISETP.GT.AND P0, PT, R2, RZ, PT ;  /* 0x000000ff0200720c */ /* 0x000fc40003f04270 */
[----:B-1----:R-:W-:-:S11]  /*4eb60*/  PRMT R31, RZ, 0x7610, R31 ;  /* 0x00007610ff1f7816 */ /* 0x002fd6000000001f */
[----:B--2---:R-:W2:Y:S04]  /*4eb70*/  @P0 LDG.E.U8 R31, desc[UR16][R4.64] ;  /* 0x00000010041f0981 */ /* 0x004ea8000c1e1100 */
[----:B--2---:R0:W-:Y:S04]  /*4eb80*/  STL [R1+0x3fd0], R31 ;  /* 0x003fd01f01007387 */ /* 0x0041e80000100800 */
[----:B0-----:R-:W2:Y:S04]  /*4eb90*/  LDL.LU R31, [R1+0xbd50] ;  /* 0x00bd5000011f7983 */ /* 0x001ea80000300800 */
[----:B------:R-:W3:Y:S04]  /*4eba0*/  LDL R4, [R1+0x3aa0] ;  /* 0x003aa00001047983 */ /* 0x000ee80000100800 */
[----:B------:R-:W3:Y:S01]  /*4ebb0*/  LDL R5, [R1+0x3ab4] ;  /* 0x003ab40001057983 */ /* 0x000ee20000100800 */
[----:B------:R-:W-:-:S02]  /*4ebc0*/  PRMT R30, RZ, 0x7610, R30 ;  /* 0x00007610ff1e7816 */ /* 0x000fc4000000001e */
[----:B---3--:R-:W-:-:S04]  /*4ebd0*/  @P0 LOP3.LUT R5, R5, R4, RZ, 0x3c, !PT ;  /* 0x0000000405050212 */ /* 0x008fc800078e3cff */
[----:B------:R-:W-:-:S04]  /*4ebe0*/  @P0 LOP3.LUT R4, R5, R4, RZ, 0x3c, !PT ;  /* 0x0000000405040212 */ /* 0x000fc800078e3cff */
[----:B------:R-:W-:-:S05]  /*4ebf0*/  @P0 LOP3.LUT R5, R5, R4, RZ, 0x3c, !PT ;  /* 0x0000000405050212 */ /* 0x000fca00078e3cff */
[----:B------:R-:W3:Y:S04]  /*4ec00*/  @P0 LDG.E.U8 R30, desc[UR16][R4.64] ;  /* 0x00000010041e0981 */ /* 0x000ee8000c1e1100 */
[----:B---3--:R0:W-:Y:S04]  /*4ec10*/  STL [R1+0x3fcc], R30 ;  /* 0x003fcc1e01007387 */ /* 0x0081e80000100800 */
[----:B0-----:R-:W3:Y:S04]  /*4ec20*/  LDL.LU R30, [R1+0xbd4c] ;  /* 0x00bd4c00011e7983 */ /* 0x001ee80000300800 */
[----:B------:R-:W4:Y:S04]  /*4ec30*/  LDL R4, [R1+0x3a98] ;  /* 0x003a980001047983 */ /* 0x000f280000100800 */
[----:B------:R-:W4:Y:S01]  /*4ec40*/  LDL R5, [R1+0x3ab8] ;  /* 0x003ab80001057983 */ /* 0x000f220000100800 */
[----:B------:R-:W-:-:S02]  /*4ec50*/  PRMT R24, RZ, 0x7610, R24 ;  /* 0x00007610ff187816 */ /* 0x000fc40000000018 */
[----:B----4-:R-:W-:-:S04]  /*4ec60*/  @P0 LOP3.LUT R5, R5, R4, RZ, 0x3c, !PT ;  /* 0x0000000405050212 */ /* 0x010fc800078e3cff */
[----:B------:R-:W-:-:S04]  /*4ec70*/  @P0 LOP3.LUT R4, R5, R4, RZ, 0x3c, !PT ;  /* 0x0000000405040212 */ /* 0x000fc800078e3cff */
[----:B------:R-:W-:-:S05]  /*4ec80*/  @P0 LOP3.LUT R5, R5, R4, RZ, 0x3c, !PT ;  /* 0x0000000405050212 */ /* 0x000fca00078e3cff */
[----:B------:R-:W4:Y:S04]  /*4ec90*/  @P0 LDG.E.U8 R24, desc[UR16][R4.64] ;  /* 0x0000001004180981 */ /* 0x000f28000c1e1100 */
[----:B----4-:R0:W-:Y:S04]  /*4eca0*/  STL [R1+0x3fc8], R24 ;  /* 0x003fc81801007387 */ /* 0x0101e80000100800 */
[----:B0-----:R-:W4:Y:S04]  /*4ecb0*/  LDL.LU R24, [R1+0xbd48] ;  /* 0x00bd480001187983 */ /* 0x001f280000300800 */
[----:B------:R-:W2:Y:S04]  /*4ecc0*/  LDL R4, [R1+0x3a90] ;  /* 0x003a900001047983 */ /* 0x000ea80000100800 */
[----:B------:R-:W2:Y:S01]  /*4ecd0*/  LDL R5, [R1+0x3abc] ;  /* 0x003abc0001057983 */ /* 0x000ea20000100800 */
[----:B---3--:R-:W-:-:S02]  /*4ece0*/  PRMT R30, RZ, 0x7610, R30 ;  /* 0x00007610ff1e7816 */ /* 0x008fc4000000001e */
[----:B--2---:R-:W-:-:S04]  /*4ecf0*/  @P0 LOP3.LUT R5, R5, R4, RZ, 0x3c, !PT ;  /* 0x0000000405050212 */ /* 0x004fc800078e3cff */
[----:B------:R-:W-:-:S04]  /*4ed00*/  @P0 LOP3.LUT R4, R5, R4, RZ, 0x3c, !PT ;  /* 0x0000000405040212 */ /* 0x000fc800078e3cff */
[----:B------:R-:W-:-:S05]  /*4ed10*/  @P0 LOP3.LUT R5, R5, R4, RZ, 0x3c, !PT ;  /* 0x0000000405050212 */ /* 0x000fca00078e3cff */
[----:B------:R-:W2:Y:S04]  /*4ed20*/  @P0 LDG.E.U8 R30, desc[UR16][R4.64] ;  /* 0x00000010041e0981 */ /* 0x000ea8000c1e1100 */
[----:B--2---:R0:W-:Y:S04]  /*4ed30*/  STL [R1+0x3fc4], R30 ;  /* 0x003fc41e01007387 */ /* 0x0041e80000100800 */
[----:B0-----:R-:W2:Y:S04]  /*4ed40*/  LDL.LU R30, [R1+0xbd44] ;  /* 0x00bd4400011e7983 */ /* 0x001ea80000300800 */
[----:B------:R-:W3:Y:S04]  /*4ed50*/  LDL R4, [R1+0x3a88] ;  /* 0x003a880001047983 */ /* 0x000ee80000100800 */
[----:B------:R-:W3:Y:S01]  /*4ed60*/  LDL R5, [R1+0x3ac0] ;  /* 0x003ac00001057983 */ /* 0x000ee20000100800 */
[----:B----4-:R-:W-:-:S02]  /*4ed70*/  PRMT R24, RZ, 0x7610, R24 ;  /* 0x00007610ff187816 */ /* 0x010fc40000000018 */
        /* <DEDUP_REMOVED lines=8> */
[----:B--2---:R-:W-:-:S02]  /*4ee00*/  PRMT R30, RZ, 0x7610, R30 ;  /* 0x00007610ff1e7816 */ /* 0x004fc4000000001e */
[----:B----4-:R-:W-:-:S04]  /*4ee10*/  @P0 LOP3.LUT R5, R5, R4, RZ, 0x3c, !PT ;  /* 0x0000000405050212 */ /* 0x010fc800078e3cff */
[----:B------:R-:W-:-:S04]  /*4ee20*/  @P0 LOP3.LUT R4, R5, R4, RZ, 0x3c, !PT ;  /* 0x0000000405040212 */ /* 0x000fc800078e3cff */
[----:B------:R-:W-:-:S05]  /*4ee30*/  @P0 LOP3.LUT R5, R5, R4, RZ, 0x3c, !PT ;  /* 0x0000000405050212 */ /* 0x000fca00078e3cff */
[----:B------:R-:W2:Y:S04]  /*4ee40*/  @P0 LDG.E.U8 R30, desc[UR16][R4.64] ;  /* 0x00000010041e0981 */ /* 0x000ea8000c1e1100 */
[----:B--2---:R0:W-:Y:S04]  /*4ee50*/  STL [R1+0x3fbc], R30 ;  /* 0x003fbc1e01007387 */ /* 0x0041e80000100800 */
[----:B0-----:R-:W2:Y:S04]  /*4ee60*/  LDL.LU R30, [R1+0xbd3c] ;  /* 0x00bd3c00011e7983 */ /* 0x001ea80000300800 */
[----:B------:R-:W4:Y:S04]  /*4ee70*/  LDL R4, [R1+0x3a78] ;  /* 0x003a780001047983 */ /* 0x000f280000100800 */
[----:B------:R-:W4:Y:S01]  /*4ee80*/  LDL R5, [R1+0x3aac] ;  /* 0x003aac0001057983 */ /* 0x000f220000100800 */
[----:B---3--:R-:W-:-:S02]  /*4ee90*/  PRMT R24, RZ, 0x7610, R24 ;  /* 0x00007610ff187816 */ /* 0x008fc40000000018 */
[----:B----4-:R-:W-:-:S04]  /*4eea0*/  @P0 LOP3.LUT R5, R5, R4, RZ, 0x3c, !PT ;  /* 0x0000000405050212 */ /* 0x010fc800078e3cff */
        /* <DEDUP_REMOVED lines=83> */
[----:B------:R-:W2:Y:S01]  /*4f3e0*/  @P0 LDG.E.U8 R30, desc[UR16][R4.64] ;  /* 0x00000010041e0981 */ /* 0x000ea2000c1e1100 */
[----:B------:R-:W-:-:S03]  /*4f3f0*/  ISETP.GT.AND P1, PT, R2, 0x1, PT ;  /* 0x000000010200780c */ /* 0x000fc60003f24270 */
        /* <DEDUP_REMOVED lines=17168> */
[----:B------:R-:W-:-:S02]  /*92500*/  PRMT R28, RZ, 0x7610, R28 ;  /* 0x00007610ff1c7816 */ /* 0x000fc4000000001c */
[----:B--2---:R-:W-:-:S04]  /*92510*/  @P1 LOP3.LUT R5, R5, R4, RZ, 0x3c, !PT ;  /* 0x0000000405051212 */ /* 0x004fc800078e3cff */
[----:B------:R-:W-:-:S04]  /*92520*/  @P1 LOP3.LUT R4, R5, R4, RZ, 0x3c, !PT ;  /* 0x0000000405041212 */ /* 0x000fc800078e3cff */
[----:B------:R-:W-:-:S05]  /*92530*/  @P1 LOP3.LUT R5, R5, R4, RZ, 0x3c, !PT ;  /* 0x0000000405051212 */ /* 0x000fca00078e3cff */
[----:B------:R-:W2:Y:S04]  /*92540*/  @P1 LDG.E.U8 R28, desc[UR16][R4.64] ;  /* 0x00000010041c1981 */ /* 0x000ea8000c1e1100 */
[----:B--2---:R0:W-:Y:S04]  /*92550*/  STL [R1+0x140], R28 ;  /* 0x0001401c01007387 */ /* 0x0041e80000100800 */
[----:B0-----:R-:W2:Y:S04]  /*92560*/  LDL.LU R28, [R1+0x9f78] ;  /* 0x009f7800011c7983 */ /* 0x001ea80000300800 */
        /* <DEDUP_REMOVED lines=78> */
[----:B------:R-:W2:Y:S01]  /*92a50*/  @P1 LDG.E.U8 R27, desc[UR16][R4.64] ;  /* 0x00000010041b1981 */ /* 0x000ea2000c1e1100 */
[----:B------:R-:W-:-:S03]  /*92a60*/  ISETP.GT.AND P0, PT, R2, 0x78, PT ;  /* 0x000000780200780c */ /* 0x000fc60003f04270 */
        /* <DEDUP_REMOVED lines=252> */
[----:B------:R0:W2:Y:S04]  /*93a30*/  @P1 LDG.E.U8 R30, desc[UR16][R4.64] ;  /* 0x00000010041e1981 */ /* 0x0000a8000c1e1100 */
[----:B------:R-:W0:Y:S04]  /*93a40*/  LDL R4, [R1+0x46f8] ;  /* 0x0046f80001047983 */ /* 0x000e280000100800 */
[----:B------:R-:W0:Y:S01]  /*93a50*/  LDL R5, [R1+0x46fc] ;  /* 0x0046fc0001057983 */ /* 0x000e220000100800 */
[----:B------:R-:W-:Y:S02]  /*93a60*/  PRMT R32, RZ, 0x7610, R32 ;  /* 0x00007610ff207816 */ /* 0x000fe40000000020 */
[----:B0-----:R-:W-:-:S04]  /*93a70*/  @P1 LOP3.LUT R5, R5, R4, RZ, 0x3c, !PT ;  /* 0x0000000405051212 */ /* 0x001fc800078e3cff */
[----:B------:R-:W-:-:S04]  /*93a80*/  @P1 LOP3.LUT R4, R5, R4, RZ, 0x3c, !PT ;  /* 0x0000000405041212 */ /* 0x000fc800078e3cff */
[----:B------:R-:W-:-:S05]  /*93a90*/  @P1 LOP3.LUT R5, R5, R4, RZ, 0x3c, !PT ;  /* 0x0000000405051212 */ /* 0x000fca00078e3cff */
[----:B------:R-:W3:Y:S04]  /*93aa0*/  @P1 LDG.E.U8 R32, desc[UR16][R4.64] ;  /* 0x0000001004201981 */ /* 0x000ee8000c1e1100 */
[----:B--2---:R0:W-:Y:S04]  /*93ab0*/  STL [R1+0xac], R30 ;  /* 0x0000ac1e01007387 */ /* 0x0041e80000100800 */
[----:B0-----:R-:W2:Y:S04]  /*93ac0*/  LDL R30, [R1+0x46d4] ;  /* 0x0046d400011e7983 */ /* 0x001ea80000100800 */
[----:B---3--:R0:W-:Y:S04]  /*93ad0*/  STL [R1+0xa8], R32 ;  /* 0x0000a82001007387 */ /* 0x0081e80000100800 */
[----:B0-----:R-:W3:Y:S04]  /*93ae0*/  LDL.LU R32, [R1+0x9ee4] ;  /* 0x009ee40001207983 */ /* 0x001ee80000300800 */
        /* <DEDUP_REMOVED lines=35> */
[----:B------:R-:W-:-:S03]  /*93d20*/  PRMT R39, RZ, 0x7610, R39 ;  /* 0x00007610ff277816 */ /* 0x000fc60000000027 */
[----:B--2---:R0:W-:Y:S04]  /*93d30*/  STL [R1+0x98], R37 ;  /* 0x0000982501007387 */ /* 0x0041e80000100800 */
[----:B0-----:R-:W2:Y:S04]  /*93d40*/  LDL.LU R37, [R1+0x9ed4] ;  /* 0x009ed40001257983 */ /* 0x001ea80000300800 */
[----:B------:R-:W2:Y:S01]  /*93d50*/  LDL R5, [R1+0x46d0] ;  /* 0x0046d00001057983 */ /* 0x000ea20000100800 */
[----:B------:R-:W-:-:S03]  /*93d60*/  @P0 IMAD.MOV.U32 R4, RZ, RZ, R30 ;  /* 0x000000ffff040224 */ /* 0x000fc600078e001e */
[----:B------:R-:W3:Y:S04]  /*93d70*/  LDL R30, [R1+0x46a4] ;  /* 0x0046a400011e7983 */ /* 0x000ee80000100800 */
[----:B--2---:R-:W2:Y:S04]  /*93d80*/  @P0 LDG.E.U8 R39, desc[UR16][R4.64] ;  /* 0x0000001004270981 */ /* 0x004ea8000c1e1100 */
        /* <DEDUP_REMOVED lines=49> */
[----:B---3--:R-:W-:-:S03]  /*940a0*/  @P0 IMAD.MOV.U32 R4, RZ, RZ, R30 ;  /* 0x000000ffff040224 */ /* 0x008fc600078e001e */
        /* <DEDUP_REMOVED lines=31> */
[----:B----4-:R-:W-:Y:S02]  /*942a0*/  PRMT R31, RZ, 0x7610, R31 ;  /* 0x00007610ff1f7816 */ /* 0x010fe4000000001f */
[----:B0-----:R-:W-:-:S04]  /*942b0*/  @P0 LOP3.LUT R5, R5, R4, RZ, 0x3c, !PT ;  /* 0x0000000405050212 */ /* 0x001fc800078e3cff */
[----:B------:R-:W-:-:S04]  /*942c0*/  @P0 LOP3.LUT R4, R5, R4, RZ, 0x3c, !PT ;  /* 0x0000000405040212 */ /* 0x000fc800078e3cff */
[----:B------:R-:W-:Y:S01]  /*942d0*/  @P0 LOP3.LUT R5, R5, R4, RZ, 0x3c, !PT ;  /* 0x0000000405050212 */ /* 0x000fe200078e3cff */
[----:B--2---:R0:W-:Y:S04]  /*942e0*/  STL [R1+0x70], R24 ;  /* 0x0000701801007387 */ /* 0x0041e80000100800 */
[----:B------:R3:W2:Y:S01]  /*942f0*/  @P0 LDG.E.U8 R31, desc[UR16][R4.64] ;  /* 0x00000010041f0981 */ /* 0x0006a2000c1e1100 */
[----:B------:R-:W-:-:S03]  /*94300*/  PRMT R28, RZ, 0x7610, R28 ;  /* 0x00007610ff1c7816 */ /* 0x000fc6000000001c */
[----:B0-----:R-:W4:Y:S04]  /*94310*/  LDL R24, [R1+0x4664] ;  /* 0x0046640001187983 */ /* 0x001f280000100800 */
[----:B------:R-:W4:Y:S01]  /*94320*/  LDL R5, [R1+0x4678] ;  /* 0x0046780001057983 */ /* 0x000f220000100800 */
[----:B---3--:R-:W-:-:S03]  /*94330*/  @P0 IMAD.MOV.U32 R4, RZ, RZ, R30 ;  /* 0x000000ffff040224 */ /* 0x008fc600078e001e */
[----:B--2---:R0:W-:Y:S01]  /*94340*/  STL [R1+0x6c], R31 ;  /* 0x00006c1f01007387 */ /* 0x0041e20000100800 */
[----:B------:R-:W-:-:S03]  /*94350*/  PRMT R57, RZ, 0x7610, R57 ;  /* 0x00007610ff397816 */ /* 0x000fc60000000039 */
[----:B------:R-:W2:Y:S04]  /*94360*/  LDL R30, [R1+0x4650] ;  /* 0x00465000011e7983 */ /* 0x000ea80000100800 */
[----:B----4-:R1:W3:Y:S04]  /*94370*/  @P0 LDG.E.U8 R28, desc[UR16][R4.64] ;  /* 0x00000010041c0981 */ /* 0x0102e8000c1e1100 */
[----:B0-----:R-:W4:Y:S04]  /*94380*/  LDL R31, [R1+0x465c] ;  /* 0x00465c00011f7983 */ /* 0x001f280000100800 */
[----:B------:R-:W1:Y:S04]  /*94390*/  LDL R4, [R1+0x4670] ;  /* 0x0046700001047983 */ /* 0x000e680000100800 */
[----:B------:R-:W1:Y:S02]  /*943a0*/  LDL R5, [R1+0x4674] ;  /* 0x0046740001057983 */ /* 0x000e640000100800 */
[----:B-1----:R-:W-:-:S04]  /*943b0*/  @P0 LOP3.LUT R5, R5, R4, RZ, 0x3c, !PT ;  /* 0x0000000405050212 */ /* 0x002fc800078e3cff */
[----:B------:R-:W-:-:S04]  /*943c0*/  @P0 LOP3.LUT R4, R5, R4, RZ, 0x3c, !PT ;  /* 0x0000000405040212 */ /* 0x000fc800078e3cff */
[----:B------:R-:W-:-:S05]  /*943d0*/  @P0 LOP3.LUT R5, R5, R4, RZ, 0x3c, !PT ;  /* 0x0000000405050212 */ /* 0x000fca00078e3cff */
[----:B------:R-:W2:Y:S04]  /*943e0*/  @P0 LDG.E.U8 R57, desc[UR16][R4.64] ;  /* 0x0000001004390981 */ /* 0x000ea8000c1e1100 */
[----:B---3--:R0:W-:Y:S04]  /*943f0*/  STL [R1+0x68], R28 ;  /* 0x0000681c01007387 */ /* 0x0081e80000100800 */
[----:B0-----:R-:W3:Y:S04]  /*94400*/  LDL R28, [R1+0x4654] ;  /* 0x00465400011c7983 */ /* 0x001ee80000100800 */
        /* <DEDUP_REMOVED lines=15> */
[----:B--2---:R-:W2:Y:S01]  /*94500*/  @P0 LDG.E.U8 R61, desc[UR16][R4.64] ;  /* 0x00000010043d0981 */ /* 0x004ea2000c1e1100 */
[----:B------:R-:W-:Y:S02]  /*94510*/  ISETP.GT.AND P1, PT, R2, 0x7b, PT ;  /* 0x0000007b0200780c */ /* 0x000fe40003f24270 */
[----:B------:R-:W-:Y:S01]  /*94520*/  PRMT R22, RZ, 0x7610, R22 ;  /* 0x00007610ff167816 */ /* 0x000fe20000000016 */
[----:B--2---:R0:W-:Y:S04]  /*94530*/  STL [R1+0x5c], R61 ;  /* 0x00005c3d01007387 */ /* 0x0041e80000100800 */
[----:B0-----:R-:W2:Y:S04]  /*94540*/  LDL.LU R61, [R1+0x9ea4] ;  /* 0x009ea400013d7983 */ /* 0x001ea80000300800 */
[----:B------:R-:W2:Y:S02]  /*94550*/  LDL R5, [R1+0x4658] ;  /* 0x0046580001057983 */ /* 0x000ea40000100800 */
[----:B----4-:R-:W-:Y:S01]  /*94560*/  @P1 IMAD.MOV.U32 R4, RZ, RZ, R31 ;  /* 0x000000ffff041224 */ /* 0x010fe200078e001f */
[----:B------:R-:W-:-:S04]  /*94570*/  PRMT R26, RZ, 0x7610, R26 ;  /* 0x00007610ff1a7816 */ /* 0x000fc8000000001a */
[----:B--2---:R3:W2:Y:S02]  /*94580*/  @P1 LDG.E.U8 R22, desc[UR16][R4.64] ;  /* 0x0000001004161981 */ /* 0x0046a4000c1e1100 */
[----:B---3--:R-:W-:Y:S02]  /*94590*/  @P1 IMAD.MOV.U32 R4, RZ, RZ, R28 ;  /* 0x000000ffff041224 */ /* 0x008fe400078e001c */
[----:B------:R-:W-:-:S05]  /*945a0*/  @P1 IMAD.MOV.U32 R5, RZ, RZ, R30 ;  /* 0x000000ffff051224 */ /* 0x000fca00078e001e */
[----:B------:R0:W3:Y:S04]  /*945b0*/  @P1 LDG.E.U8 R26, desc[UR16][R4.64] ;  /* 0x00000010041a1981 */ /* 0x0000e8000c1e1100 */
[----:B--2---:R1:W-:Y:S04]  /*945c0*/  STL [R1+0x58], R22 ;  /* 0x0000581601007387 */ /* 0x0043e80000100800 */
[----:B------:R-:W0:Y:S04]  /*945d0*/  LDL R4, [R1+0x4648] ;  /* 0x0046480001047983 */ /* 0x000e280000100800 */
[----:B------:R-:W0:Y:S01]  /*945e0*/  LDL R5, [R1+0x464c] ;  /* 0x00464c0001057983 */ /* 0x000e220000100800 */
[----:B------:R-:W-:-:S03]  /*945f0*/  PRMT R0, RZ, 0x7610, R0 ;  /* 0x00007610ff007816 */ /* 0x000fc60000000000 */
[----:B------:R-:W2:Y:S04]  /*94600*/  LDL R31, [R1+0x4630] ;  /* 0x00463000011f7983 */ /* 0x000ea80000100800 */
[----:B------:R-:W4:Y:S04]  /*94610*/  LDL R30, [R1+0x4634] ;  /* 0x00463400011e7983 */ /* 0x000f280000100800 */
[----:B------:R-:W2:Y:S04]  /*94620*/  LDL R28, [R1+0x4628] ;  /* 0x00462800011c7983 */ /* 0x000ea80000100800 */
[----:B-1----:R-:W2:Y:S01]  /*94630*/  LDL R22, [R1+0x463c] ;  /* 0x00463c0001167983 */ /* 0x002ea20000100800 */
[----:B0-----:R-:W-:-:S04]  /*94640*/  @P1 LOP3.LUT R5, R5, R4, RZ, 0x3c, !PT ;  /* 0x0000000405051212 */ /* 0x001fc800078e3cff */
[----:B------:R-:W-:-:S04]  /*94650*/  @P1 LOP3.LUT R4, R5, R4, RZ, 0x3c, !PT ;  /* 0x0000000405041212 */ /* 0x000fc800078e3cff */
[----:B------:R-:W-:-:S05]  /*94660*/  @P1 LOP3.LUT R5, R5, R4, RZ, 0x3c, !PT ;  /* 0x0000000405051212 */ /* 0x000fca00078e3cff */
[----:B------:R-:W2:Y:S04]  /*94670*/  @P1 LDG.E.U8 R0, desc[UR16][R4.64] ;  /* 0x0000001004001981 */ /* 0x000ea8000c1e1100 */
[----:B---3--:R0:W-:Y:S04]  /*94680*/  STL [R1+0x54], R26 ;  /* 0x0000541a01007387 */ /* 0x0081e80000100800 */
[----:B0-----:R-:W3:Y:S04]  /*94690*/  LDL R26, [R1+0x462c] ;  /* 0x00462c00011a7983 */ /* 0x001ee80000100800 */
[----:B--2---:R0:W-:Y:S04]  /*946a0*/  STL [R1+0x50], R0 ;  /* 0x0000500001007387 */ /* 0x0041e80000100800 */
[----:B0-----:R-:W2:Y:S04]  /*946b0*/  LDL.LU R0, [R1+0x9ea0] ;  /* 0x009ea00001007983 */ /* 0x001ea80000300800 */
[----:B------:R-:W2:Y:S01]  /*946c0*/  LDL R5, [R1+0x4640] ;  /* 0x0046400001057983 */ /* 0x000ea20000100800 */
[----:B------:R-:W-:Y:S01]  /*946d0*/  PRMT R7, RZ, 0x7610, R7 ;  /* 0x00007610ff077816 */ /* 0x000fe20000000007 */
[----:B------:R-:W-:Y:S01]  /*946e0*/  @P1 IMAD.MOV.U32 R4, RZ, RZ, R24 ;  /* 0x000000ffff041224 */ /* 0x000fe200078e0018 */
[----:B------:R-:W-:-:S02]  /*946f0*/  PRMT R13, RZ, 0x7610, R13 ;  /* 0x00007610ff0d7816 */ /* 0x000fc4000000000d */
[----:B------:R-:W-:Y:S02]  /*94700*/  PRMT R29, RZ, 0x7610, R29 ;  /* 0x00007610ff1d7816 */ /* 0x000fe4000000001d */
[----:B------:R-:W-:Y:S01]  /*94710*/  PRMT R8, RZ, 0x7610, R8 ;  /* 0x00007610ff087816 */ /* 0x000fe20000000008 */
[----:B------:R-:W3:Y:S04]  /*94720*/  LDL R24, [R1+0x4620] ;  /* 0x0046200001187983 */ /* 0x000ee80000100800 */
[----:B--2---:R0:W2:Y:S04]  /*94730*/  @P1 LDG.E.U8 R7, desc[UR16][R4.64] ;  /* 0x0000001004071981 */ /* 0x0040a8000c1e1100 */
[----:B------:R-:W2:Y:S01]  /*94740*/  LDL R5, [R1+0x4638] ;  /* 0x0046380001057983 */ /* 0x000ea20000100800 */
[----:B0-----:R-:W-:-:S05]  /*94750*/  @P1 IMAD.MOV.U32 R4, RZ, RZ, R22 ;  /* 0x000000ffff041224 */ /* 0x001fca00078e0016 */
[----:B--2---:R4:W2:Y:S02]  /*94760*/  @P1 LDG.E.U8 R13, desc[UR16][R4.64] ;  /* 0x00000010040d1981 */ /* 0x0048a4000c1e1100 */
[----:B----4-:R-:W-:Y:S02]  /*94770*/  @P1 IMAD.MOV.U32 R4, RZ, RZ, R30 ;  /* 0x000000ffff041224 */ /* 0x010fe400078e001e */
[----:B------:R-:W-:-:S05]  /*94780*/  @P1 IMAD.MOV.U32 R5, RZ, RZ, R31 ;  /* 0x000000ffff051224 */ /* 0x000fca00078e001f */
[----:B------:R3:W4:Y:S02]  /*94790*/  @P1 LDG.E.U8 R29, desc[UR16][R4.64] ;  /* 0x00000010041d1981 */ /* 0x000724000c1e1100 */
[----:B---3--:R-:W-:Y:S02]  /*947a0*/  @P1 IMAD.MOV.U32 R4, RZ, RZ, R26 ;  /* 0x000000ffff041224 */ /* 0x008fe400078e001a */
[----:B------:R-:W-:-:S05]  /*947b0*/  @P1 IMAD.MOV.U32 R5, RZ, RZ, R28 ;  /* 0x000000ffff051224 */ /* 0x000fca00078e001c */
[----:B------:R-:W3:Y:S04]  /*947c0*/  @P1 LDG.E.U8 R8, desc[UR16][R4.64] ;  /* 0x0000001004081981 */ /* 0x000ee8000c1e1100 */
[----:B------:R0:W-:Y:S04]  /*947d0*/  STL [R1+0x4c], R7 ;  /* 0x00004c0701007387 */ /* 0x0001e80000100800 */
[----:B------:R-:W3:Y:S04]  /*947e0*/  LDL R22, [R1+0x4618] ;  /* 0x0046180001167983 */ /* 0x000ee80000100800 */
[----:B0-----:R-:W3:Y:S04]  /*947f0*/  LDL R7, [R1+0x4624] ;  /* 0x0046240001077983 */ /* 0x001ee80000100800 */
[----:B--2---:R0:W-:Y:S04]  /*94800*/  STL [R1+0x48], R13 ;  /* 0x0000480d01007387 */ /* 0x0041e80000100800 */
[----:B0-----:R-:W2:Y:S04]  /*94810*/  LDL R13, [R1+0x461c] ;  /* 0x00461c00010d7983 */ /* 0x001ea80000100800 */
[----:B----4-:R0:W-:Y:S04]  /*94820*/  STL [R1+0x44], R29 ;  /* 0x0000441d01007387 */ /* 0x0101e80000100800 */
[----:B------:R-:W4:Y:S04]  /*94830*/  LDL R28, [R1+0x4614] ;  /* 0x00461400011c7983 */ /* 0x000f280000100800 */
[----:B------:R-:W4:Y:S04]  /*94840*/  LDL R26, [R1+0x4608] ;  /* 0x00460800011a7983 */ /* 0x000f280000100800 */
[----:B0-----:R-:W4:Y:S04]  /*94850*/  LDL R29, [R1+0x4610] ;  /* 0x00461000011d7983 */ /* 0x001f280000100800 */
[----:B---3--:R0:W-:Y:S04]  /*94860*/  STL [R1+0x40], R8 ;  /* 0x0000400801007387 */ /* 0x0081e80000100800 */
[----:B0-----:R-:W3:Y:S01]  /*94870*/  LDL R8, [R1+0x460c] ;  /* 0x00460c0001087983 */ /* 0x001ee20000100800 */
[----:B------:R-:W-:Y:S01]  /*94880*/  PRMT R6, RZ, 0x7610, R6 ;  /* 0x00007610ff067816 */ /* 0x000fe20000000006 */
[----:B------:R-:W-:-:S02]  /*94890*/  @P1 IMAD.MOV.U32 R4, RZ, RZ, R7 ;  /* 0x000000ffff041224 */ /* 0x000fc400078e0007 */
[----:B------:R-:W-:Y:S01]  /*948a0*/  @P1 IMAD.MOV.U32 R5, RZ, RZ, R24 ;  /* 0x000000ffff051224 */ /* 0x000fe200078e0018 */
[----:B------:R-:W-:Y:S02]  /*948b0*/  PRMT R12, RZ, 0x7610, R12 ;  /* 0x00007610ff0c7816 */ /* 0x000fe4000000000c */
[----:B------:R-:W-:Y:S02]  /*948c0*/  PRMT R27, RZ, 0x7610, R27 ;  /* 0x00007610ff1b7816 */ /* 0x000fe4000000001b */
[----:B------:R-:W-:Y:S01]  /*948d0*/  PRMT R9, RZ, 0x7610, R9 ;  /* 0x00007610ff097816 */ /* 0x000fe20000000009 */
[----:B------:R-:W3:Y:S04]  /*948e0*/  LDL R7, [R1+0x4600] ;  /* 0x0046000001077983 */ /* 0x000ee80000100800 */
[----:B------:R0:W3:Y:S02]  /*948f0*/  @P1 LDG.E.U8 R6, desc[UR16][R4.64] ;  /* 0x0000001004061981 */ /* 0x0000e4000c1e1100 */
[----:B0-----:R-:W-:-:S02]  /*94900*/  @P1 IMAD.MOV.U32 R5, RZ, RZ, R22 ;  /* 0x000000ffff051224 */ /* 0x001fc400078e0016 */
[----:B--2---:R-:W-:-:S05]  /*94910*/  @P1 IMAD.MOV.U32 R4, RZ, RZ, R13 ;  /* 0x000000ffff041224 */ /* 0x004fca00078e000d */
[----:B------:R4:W2:Y:S02]  /*94920*/  @P1 LDG.E.U8 R12, desc[UR16][R4.64] ;  /* 0x00000010040c1981 */ /* 0x0008a4000c1e1100 */
[----:B----4-:R-:W-:Y:S02]  /*94930*/  @P1 IMAD.MOV.U32 R4, RZ, RZ, R28 ;  /* 0x000000ffff041224 */ /* 0x010fe400078e001c */
[----:B------:R-:W-:-:S05]  /*94940*/  @P1 IMAD.MOV.U32 R5, RZ, RZ, R29 ;  /* 0x000000ffff051224 */ /* 0x000fca00078e001d */
[----:B------:R0:W4:Y:S02]  /*94950*/  @P1 LDG.E.U8 R27, desc[UR16][R4.64] ;  /* 0x00000010041b1981 */ /* 0x000124000c1e1100 */
[----:B0-----:R-:W-:Y:S02]  /*94960*/  @P1 IMAD.MOV.U32 R5, RZ, RZ, R26 ;  /* 0x000000ffff051224 */ /* 0x001fe400078e001a */
[----:B---3--:R-:W-:-:S05]  /*94970*/  @P1 IMAD.MOV.U32 R4, RZ, RZ, R8 ;  /* 0x000000ffff041224 */ /* 0x008fca00078e0008 */
[----:B------:R-:W3:Y:S04]  /*94980*/  @P1 LDG.E.U8 R9, desc[UR16][R4.64] ;  /* 0x0000001004091981 */ /* 0x000ee8000c1e1100 */
[----:B------:R0:W-:Y:S04]  /*94990*/  STL [R1+0x3c], R6 ;  /* 0x00003c0601007387 */ /* 0x0001e80000100800 */
[----:B------:R-:W4:Y:S04]  /*949a0*/  LDL R24, [R1+0x45f8] ;  /* 0x0045f80001187983 */ /* 0x000f280000100800 */
[----:B------:R-:W4:Y:S04]  /*949b0*/  LDL R22, [R1+0x45fc] ;  /* 0x0045fc0001167983 */ /* 0x000f280000100800 */
[----:B------:R-:W4:Y:S04]  /*949c0*/  LDL R13, [R1+0x45f0] ;  /* 0x0045f000010d7983 */ /* 0x000f280000100800 */
[----:B0-----:R-:W4:Y:S04]  /*949d0*/  LDL R6, [R1+0x4604] ;  /* 0x0046040001067983 */ /* 0x001f280000100800 */
[----:B--2---:R0:W-:Y:S04]  /*949e0*/  STL [R1+0x38], R12 ;  /* 0x0000380c01007387 */ /* 0x0041e80000100800 */
[----:B------:R-:W2:Y:S04]  /*949f0*/  LDL R8, [R1+0x45ec] ;  /* 0x0045ec0001087983 */ /* 0x000ea80000100800 */
[----:B0-----:R-:W2:Y:S04]  /*94a00*/  LDL R12, [R1+0x45f4] ;  /* 0x0045f400010c7983 */ /* 0x001ea80000100800 */
[----:B---3--:R0:W-:Y:S04]  /*94a10*/  STL [R1+0x30], R9 ;  /* 0x0000300901007387 */ /* 0x0081e80000100800 */
[----:B0-----:R-:W3:Y:S01]  /*94a20*/  LDL R9, [R1+0x45e8] ;  /* 0x0045e80001097983 */ /* 0x001ee20000100800 */
[----:B------:R-:W-:Y:S01]  /*94a30*/  PRMT R25, RZ, 0x7610, R25 ;  /* 0x00007610ff197816 */ /* 0x000fe20000000019 */
[----:B----4-:R-:W-:-:S02]  /*94a40*/  @P1 IMAD.MOV.U32 R4, RZ, RZ, R6 ;  /* 0x000000ffff041224 */ /* 0x010fc400078e0006 */
[----:B------:R-:W-:Y:S01]  /*94a50*/  @P1 IMAD.MOV.U32 R5, RZ, RZ, R7 ;  /* 0x000000ffff051224 */ /* 0x000fe200078e0007 */
[----:B------:R-:W-:Y:S02]  /*94a60*/  PRMT R21, RZ, 0x7610, R21 ;  /* 0x00007610ff157816 */ /* 0x000fe40000000015 */
[----:B------:R-:W-:Y:S02]  /*94a70*/  PRMT R17, RZ, 0x7610, R17 ;  /* 0x00007610ff117816 */ /* 0x000fe40000000011 */
[----:B------:R-:W-:Y:S01]  /*94a80*/  PRMT R11, RZ, 0x7610, R11 ;  /* 0x00007610ff0b7816 */ /* 0x000fe2000000000b */
[----:B------:R-:W4:Y:S04]  /*94a90*/  LDL R7, [R1+0x45e0] ;  /* 0x0045e00001077983 */ /* 0x000f280000100800 */
[----:B------:R0:W4:Y:S04]  /*94aa0*/  @P1 LDG.E.U8 R25, desc[UR16][R4.64] ;  /* 0x0000001004191981 */ /* 0x000128000c1e1100 */
[----:B------:R-:W4:Y:S01]  /*94ab0*/  LDL R6, [R1+0x45e4] ;  /* 0x0045e40001067983 */ /* 0x000f220000100800 */
[----:B0-----:R-:W-:-:S02]  /*94ac0*/  @P1 IMAD.MOV.U32 R4, RZ, RZ, R22 ;  /* 0x000000ffff041224 */ /* 0x001fc400078e0016 */
[----:B------:R-:W-:Y:S01]  /*94ad0*/  @P1 IMAD.MOV.U32 R5, RZ, RZ, R24 ;  /* 0x000000ffff051224 */ /* 0x000fe200078e0018 */
[----:B------:R-:W4:Y:S04]  /*94ae0*/  LDL R22, [R1+0x45d8] ;  /* 0x0045d80001167983 */ /* 0x000f280000100800 */
[----:B------:R0:W4:Y:S02]  /*94af0*/  @P1 LDG.E.U8 R21, desc[UR16][R4.64] ;  /* 0x0000001004151981 */ /* 0x000124000c1e1100 */
[----:B0-----:R-:W-:Y:S02]  /*94b00*/  @P1 IMAD.MOV.U32 R5, RZ, RZ, R13 ;  /* 0x000000ffff051224 */ /* 0x001fe400078e000d */
[----:B--2---:R-:W-:-:S05]  /*94b10*/  @P1 IMAD.MOV.U32 R4, RZ, RZ, R12 ;  /* 0x000000ffff041224 */ /* 0x004fca00078e000c */
[----:B------:R0:W2:Y:S02]  /*94b20*/  @P1 LDG.E.U8 R17, desc[UR16][R4.64] ;  /* 0x0000001004111981 */ /* 0x0000a4000c1e1100 */
[----:B0-----:R-:W-:Y:S02]  /*94b30*/  @P1 IMAD.MOV.U32 R4, RZ, RZ, R8 ;  /* 0x000000ffff041224 */ /* 0x001fe400078e0008 */
[----:B---3--:R-:W-:-:S05]  /*94b40*/  @P1 IMAD.MOV.U32 R5, RZ, RZ, R9 ;  /* 0x000000ffff051224 */ /* 0x008fca00078e0009 */
[----:B------:R-:W3:Y:S04]  /*94b50*/  @P1 LDG.E.U8 R11, desc[UR16][R4.64] ;  /* 0x00000010040b1981 */ /* 0x000ee8000c1e1100 */
[----:B----4-:R0:W-:Y:S04]  /*94b60*/  STL [R1+0x28], R21 ;  /* 0x0000281501007387 */ /* 0x0101e80000100800 */
[----:B------:R-:W4:Y:S04]  /*94b70*/  LDL R13, [R1+0x45d0] ;  /* 0x0045d000010d7983 */ /* 0x000f280000100800 */
[----:B------:R-:W4:Y:S04]  /*94b80*/  LDL R12, [R1+0x45d4] ;  /* 0x0045d400010c7983 */ /* 0x000f280000100800 */
[----:B------:R-:W4:Y:S04]  /*94b90*/  LDL R9, [R1+0x45c8] ;  /* 0x0045c80001097983 */ /* 0x000f280000100800 */
[----:B------:R-:W4:Y:S04]  /*94ba0*/  LDL R8, [R1+0x45cc] ;  /* 0x0045cc0001087983 */ /* 0x000f280000100800 */
[----:B0-----:R-:W4:Y:S04]  /*94bb0*/  LDL R21, [R1+0x45dc] ;  /* 0x0045dc0001157983 */ /* 0x001f280000100800 */
[----:B--2---:R0:W-:Y:S04]  /*94bc0*/  STL [R1+0x24], R17 ;  /* 0x0000241101007387 */ /* 0x0041e80000100800 */
[----:B------:R-:W-:Y:S04]  /*94bd0*/  STL [R1+0x34], R27 ;  /* 0x0000341b01007387 */ /* 0x000fe80000100800 */
[----:B0-----:R-:W2:Y:S04]  /*94be0*/  LDL R17, [R1+0x45c0] ;  /* 0x0045c00001117983 */ /* 0x001ea80000100800 */
[----:B---3--:R0:W-:Y:S04]  /*94bf0*/  STL [R1+0x20], R11 ;  /* 0x0000200b01007387 */ /* 0x0081e80000100800 */
[----:B0-----:R-:W3:Y:S01]  /*94c00*/  LDL R11, [R1+0x45c4] ;  /* 0x0045c400010b7983 */ /* 0x001ee20000100800 */
[----:B------:R-:W-:-:S02]  /*94c10*/  ISETP.GT.AND P0, PT, R2, 0x7c, PT ;  /* 0x0000007c0200780c */ /* 0x000fc40003f04270 */
[----:B------:R-:W-:Y:S01]  /*94c20*/  PRMT R23, RZ, 0x7610, R23 ;  /* 0x00007610ff177816 */ /* 0x000fe20000000017 */
[----:B------:R-:W-:Y:S02]  /*94c30*/  @P1 IMAD.MOV.U32 R4, RZ, RZ, R6 ;  /* 0x000000ffff041224 */ /* 0x000fe400078e0006 */
[----:B------:R-:W-:Y:S01]  /*94c40*/  @P1 IMAD.MOV.U32 R5, RZ, RZ, R7 ;  /* 0x000000ffff051224 */ /* 0x000fe200078e0007 */
[----:B------:R-:W-:Y:S01]  /*94c50*/  PRMT R20, RZ, 0x7610, R20 ;  /* 0x00007610ff147816 */ /* 0x000fe20000000014 */
[----:B------:R-:W3:Y:S04]  /*94c60*/  LDL R7, [R1+0x45b8] ;  /* 0x0045b80001077983 */ /* 0x000ee80000100800 */
[----:B------:R0:W3:Y:S04]  /*94c70*/  @P1 LDG.E.U8 R23, desc[UR16][R4.64] ;  /* 0x0000001004171981 */ /* 0x0000e8000c1e1100 */
[----:B------:R-:W3:Y:S01]  /*94c80*/  LDL R6, [R1+0x45bc] ;  /* 0x0045bc0001067983 */ /* 0x000ee20000100800 */
[----:B------:R-:W-:-:S03]  /*94c90*/  PRMT R19, RZ, 0x7610, R19 ;  /* 0x00007610ff137816 */ /* 0x000fc60000000013 */
[----:B------:R-:W-:Y:S01]  /*94ca0*/  STL [R1+0x2c], R25 ;  /* 0x00002c1901007387 */ /* 0x000fe20000100800 */
[----:B0-----:R-:W-:Y:S02]  /*94cb0*/  @P0 IMAD.MOV.U32 R5, RZ, RZ, R22 ;  /* 0x000000ffff050224 */ /* 0x001fe400078e0016 */
[----:B----4-:R-:W-:-:S05]  /*94cc0*/  @P0 IMAD.MOV.U32 R4, RZ, RZ, R21 ;  /* 0x000000ffff040224 */ /* 0x010fca00078e0015 */
[----:B------:R0:W4:Y:S01]  /*94cd0*/  @P0 LDG.E.U8 R20, desc[UR16][R4.64] ;  /* 0x0000001004140981 */ /* 0x000122000c1e1100 */
[----:B------:R-:W-:Y:S01]  /*94ce0*/  PRMT R18, RZ, 0x7610, R18 ;  /* 0x00007610ff127816 */ /* 0x000fe20000000012 */
[----:B0-----:R-:W-:Y:S02]  /*94cf0*/  @P0 IMAD.MOV.U32 R4, RZ, RZ, R12 ;  /* 0x000000ffff040224 */ /* 0x001fe400078e000c */
[----:B------:R-:W-:Y:S01]  /*94d00*/  @P0 IMAD.MOV.U32 R5, RZ, RZ, R13 ;  /* 0x000000ffff050224 */ /* 0x000fe200078e000d */
[----:B------:R-:W4:Y:S04]  /*94d10*/  LDL R12, [R1+0x45b4] ;  /* 0x0045b400010c7983 */ /* 0x000f280000100800 */
[----:B------:R-:W4:Y:S04]  /*94d20*/  LDL R13, [R1+0x45b0] ;  /* 0x0045b000010d7983 */ /* 0x000f280000100800 */
[----:B------:R0:W4:Y:S01]  /*94d30*/  @P0 LDG.E.U8 R19, desc[UR16][R4.64] ;  /* 0x0000001004130981 */ /* 0x000122000c1e1100 */
[----:B------:R-:W-:Y:S01]  /*94d40*/  PRMT R10, RZ, 0x7610, R10 ;  /* 0x00007610ff0a7816 */ /* 0x000fe2000000000a */
[----:B0-----:R-:W-:-:S02]  /*94d50*/  @P0 IMAD.MOV.U32 R4, RZ, RZ, R8 ;  /* 0x000000ffff040224 */ /* 0x001fc400078e0008 */
[----:B------:R-:W-:Y:S01]  /*94d60*/  @P0 IMAD.MOV.U32 R5, RZ, RZ, R9 ;  /* 0x000000ffff050224 */ /* 0x000fe200078e0009 */
[----:B------:R-:W-:Y:S01]  /*94d70*/  PRMT R15, RZ, 0x7610, R15 ;  /* 0x00007610ff0f7816 */ /* 0x000fe2000000000f */
[----:B------:R-:W4:Y:S04]  /*94d80*/  LDL R9, [R1+0x45a8] ;  /* 0x0045a80001097983 */ /* 0x000f280000100800 */
[----:B------:R2:W4:Y:S04]  /*94d90*/  @P0 LDG.E.U8 R18, desc[UR16][R4.64] ;  /* 0x0000001004120981 */ /* 0x000528000c1e1100 */
[----:B------:R-:W4:Y:S01]  /*94da0*/  LDL R8, [R1+0x45ac] ;  /* 0x0045ac0001087983 */ /* 0x000f220000100800 */
[----:B--2---:R-:W-:-:S02]  /*94db0*/  @P0 IMAD.MOV.U32 R5, RZ, RZ, R17 ;  /* 0x000000ffff050224 */ /* 0x004fc400078e0011 */
[----:B---3--:R-:W-:Y:S01]  /*94dc0*/  @P0 IMAD.MOV.U32 R4, RZ, RZ, R11 ;  /* 0x000000ffff040224 */ /* 0x008fe200078e000b */
[----:B------:R-:W-:Y:S01]  /*94dd0*/  PRMT R14, RZ, 0x7610, R14 ;  /* 0x00007610ff0e7816 */ /* 0x000fe2000000000e */
[----:B------:R-:W2:Y:S04]  /*94de0*/  LDL R11, [R1+0x45a0] ;  /* 0x0045a000010b7983 */ /* 0x000ea80000100800 */
[----:B------:R0:W3:Y:S02]  /*94df0*/  @P0 LDG.E.U8 R10, desc[UR16][R4.64] ;  /* 0x00000010040a0981 */ /* 0x0000e4000c1e1100 */
[----:B0-----:R-:W-:Y:S02]  /*94e00*/  @P0 IMAD.MOV.U32 R4, RZ, RZ, R6 ;  /* 0x000000ffff040224 */ /* 0x001fe400078e0006 */
[----:B------:R-:W-:-:S05]  /*94e10*/  @P0 IMAD.MOV.U32 R5, RZ, RZ, R7 ;  /* 0x000000ffff050224 */ /* 0x000fca00078e0007 */
[----:B------:R4:W2:Y:S02]  /*94e20*/  @P0 LDG.E.U8 R15, desc[UR16][R4.64] ;  /* 0x00000010040f0981 */ /* 0x0008a4000c1e1100 */
[----:B----4-:R-:W-:Y:S02]  /*94e30*/  @P0 IMAD.MOV.U32 R4, RZ, RZ, R12 ;  /* 0x000000ffff040224 */ /* 0x010fe400078e000c */
[----:B------:R-:W-:-:S05]  /*94e40*/  @P0 IMAD.MOV.U32 R5, RZ, RZ, R13 ;  /* 0x000000ffff050224 */ /* 0x000fca00078e000d */
[----:B------:R0:W4:Y:S04]  /*94e50*/  @P0 LDG.E.U8 R14, desc[UR16][R4.64] ;  /* 0x00000010040e0981 */ /* 0x000128000c1e1100 */
[----:B---3--:R1:W-:Y:S04]  /*94e60*/  STL [R1+0xc], R10 ;  /* 0x00000c0a01007387 */ /* 0x0083e80000100800 */
[----:B------:R-:W3:Y:S04]  /*94e70*/  LDL R7, [R1+0x4598] ;  /* 0x0045980001077983 */ /* 0x000ee80000100800 */
[----:B------:R-:W3:Y:S04]  /*94e80*/  LDL R6, [R1+0x459c] ;  /* 0x00459c0001067983 */ /* 0x000ee80000100800 */
[----:B------:R-:W3:Y:S04]  /*94e90*/  LDL R13, [R1+0x4590] ;  /* 0x00459000010d7983 */ /* 0x000ee80000100800 */
[----:B------:R-:W3:Y:S04]  /*94ea0*/  LDL R12, [R1+0x4594] ;  /* 0x00459400010c7983 */ /* 0x000ee80000100800 */
[----:B-1----:R-:W3:Y:S01]  /*94eb0*/  LDL R10, [R1+0x45a4] ;  /* 0x0045a400010a7983 */ /* 0x002ee20000100800 */
[----:B0-----:R-:W-:-:S02]  /*94ec0*/  @P0 IMAD.MOV.U32 R4, RZ, RZ, R8 ;  /* 0x000000ffff040224 */ /* 0x001fc400078e0008 */
[----:B------:R-:W-:Y:S01]  /*94ed0*/  @P0 IMAD.MOV.U32 R5, RZ, RZ, R9 ;  /* 0x000000ffff050224 */ /* 0x000fe200078e0009 */
[----:B------:R-:W-:Y:S04]  /*94ee0*/  STL [R1+0x1c], R23 ;  /* 0x00001c1701007387 */ /* 0x000fe80000100800 */
[----:B------:R-:W3:Y:S04]  /*94ef0*/  LDL R9, [R1+0x4588] ;  /* 0x0045880001097983 */ /* 0x000ee80000100800 */
[----:B------:R-:W3:Y:S04]  /*94f00*/  LDL R8, [R1+0x458c] ;  /* 0x00458c0001087983 */ /* 0x000ee80000100800 */
[----:B--2---:R0:W-:Y:S04]  /*94f10*/  STL [R1+0x8], R15 ;  /* 0x0000080f01007387 */ /* 0x0041e80000100800 */
[----:B------:R-:W-:Y:S01]  /*94f20*/  STL [R1+0x18], R20 ;  /* 0x0000181401007387 */ /* 0x000fe20000100800 */
[----:B------:R-:W-:-:S06]  /*94f30*/  PRMT R16, RZ, 0x7610, R16 ;  /* 0x00007610ff107816 */ /* 0x000fcc0000000010 */
[----:B------:R1:W2:Y:S04]  /*94f40*/  @P0 LDG.E.U8 R16, desc[UR16][R4.64] ;  /* 0x0000001004100981 */ /* 0x0002a8000c1e1100 */
[----:B0-----:R-:W2:Y:S04]  /*94f50*/  LDL R15, [R1+0x4580] ;  /* 0x00458000010f7983 */ /* 0x001ea80000100800 */
[----:B----4-:R0:W-:Y:S04]  /*94f60*/  STL [R1+0x4], R14 ;  /* 0x0000040e01007387 */ /* 0x0101e80000100800 */
[----:B0-----:R-:W4:Y:S04]  /*94f70*/  LDL R14, [R1+0x4584] ;  /* 0x00458400010e7983 */ /* 0x001f280000100800 */
[----:B------:R-:W-:Y:S01]  /*94f80*/  STL [R1+0x14], R19 ;  /* 0x0000141301007387 */ /* 0x000fe20000100800 */
[----:B-1----:R-:W-:-:S03]  /*94f90*/  @P0 IMAD.MOV.U32 R5, RZ, RZ, R11 ;  /* 0x000000ffff050224 */ /* 0x002fc600078e000b */
[----:B------:R-:W2:Y:S01]  /*94fa0*/  LDL R11, [R1+0x4578] ;  /* 0x00457800010b7983 */ /* 0x000ea20000100800 */
[----:B------:R-:W-:Y:S02]  /*94fb0*/  PRMT R60, RZ, 0x7610, R60 ;  /* 0x00007610ff3c7816 */ /* 0x000fe4000000003c */
[----:B------:R-:W-:Y:S01]  /*94fc0*/  PRMT R58, RZ, 0x7610, R58 ;  /* 0x00007610ff3a7816 */ /* 0x000fe2000000003a */
[----:B---3--:R-:W-:Y:S02]  /*94fd0*/  @P0 IMAD.MOV.U32 R4, RZ, RZ, R10 ;  /* 0x000000ffff040224 */ /* 0x008fe400078e000a */
[----:B------:R-:W3:Y:S04]  /*94fe0*/  LDL R10, [R1+0x457c] ;  /* 0x00457c00010a7983 */ /* 0x000ee80000100800 */
[----:B------:R0:W3:Y:S04]  /*94ff0*/  @P0 LDG.E.U8 R60, desc[UR16][R4.64] ;  /* 0x00000010043c0981 */ /* 0x0000e8000c1e1100 */
[----:B------:R-:W-:Y:S01]  /*95000*/  STL [R1+0x10], R18 ;  /* 0x0000101201007387 */ /* 0x000fe20000100800 */
[----:B0-----:R-:W-:-:S02]  /*95010*/  @P0 IMAD.MOV.U32 R4, RZ, RZ, R6 ;  /* 0x000000ffff040224 */ /* 0x001fc400078e0006 */
[----:B------:R-:W-:Y:S01]  /*95020*/  @P0 IMAD.MOV.U32 R5, RZ, RZ, R7 ;  /* 0x000000ffff050224 */ /* 0x000fe200078e0007 */
[----:B------:R-:W3:Y:S04]  /*95030*/  LDL R6, [R1+0x4574] ;  /* 0x0045740001067983 */ /* 0x000ee80000100800 */
[----:B------:R-:W3:Y:S04]  /*95040*/  LDL R7, [R1+0x4570] ;  /* 0x0045700001077983 */ /* 0x000ee80000100800 */
[----:B------:R0:W3:Y:S02]  /*95050*/  @P0 LDG.E.U8 R58, desc[UR16][R4.64] ;  /* 0x00000010043a0981 */ /* 0x0000e4000c1e1100 */
[----:B0-----:R-:W-:-:S02]  /*95060*/  @P0 IMAD.MOV.U32 R4, RZ, RZ, R12 ;  /* 0x000000ffff040224 */ /* 0x001fc400078e000c */
[----:B------:R-:W-:Y:S01]  /*95070*/  @P0 IMAD.MOV.U32 R5, RZ, RZ, R13 ;  /* 0x000000ffff050224 */ /* 0x000fe200078e000d */
[----:B------:R-:W3:Y:S04]  /*95080*/  LDL R12, [R1+0x456c] ;  /* 0x00456c00010c7983 */ /* 0x000ee80000100800 */
[----:B------:R-:W3:Y:S01]  /*95090*/  LDL R13, [R1+0x4568] ;  /* 0x00456800010d7983 */ /* 0x000ee20000100800 */
[----:B------:R-:W-:Y:S02]  /*950a0*/  PRMT R56, RZ, 0x7610, R56 ;  /* 0x00007610ff387816 */ /* 0x000fe40000000038 */
[----:B------:R-:W-:-:S04]  /*950b0*/  PRMT R54, RZ, 0x7610, R54 ;  /* 0x00007610ff367816 */ /* 0x000fc80000000036 */
[----:B------:R0:W3:Y:S02]  /*950c0*/  @P0 LDG.E.U8 R56, desc[UR16][R4.64] ;  /* 0x0000001004380981 */ /* 0x0000e4000c1e1100 */
[----:B0-----:R-:W-:Y:S02]  /*950d0*/  @P0 IMAD.MOV.U32 R4, RZ, RZ, R8 ;  /* 0x000000ffff040224 */ /* 0x001fe400078e0008 */
[----:B------:R-:W-:Y:S01]  /*950e0*/  @P0 IMAD.MOV.U32 R5, RZ, RZ, R9 ;  /* 0x000000ffff050224 */ /* 0x000fe200078e0009 */
[----:B------:R-:W3:Y:S04]  /*950f0*/  LDL R8, [R1+0x4564] ;  /* 0x0045640001087983 */ /* 0x000ee80000100800 */
[----:B------:R-:W3:Y:S04]  /*95100*/  LDL R9, [R1+0x4560] ;  /* 0x0045600001097983 */ /* 0x000ee80000100800 */
[----:B------:R4:W3:Y:S01]  /*95110*/  @P0 LDG.E.U8 R54, desc[UR16][R4.64] ;  /* 0x0000001004360981 */ /* 0x0008e2000c1e1100 */
[----:B------:R-:W-:Y:S01]  /*95120*/  PRMT R52, RZ, 0x7610, R52 ;  /* 0x00007610ff347816 */ /* 0x000fe20000000034 */
[----:B----4-:R-:W-:-:S02]  /*95130*/  @P0 IMAD.MOV.U32 R4, RZ, RZ, R14 ;  /* 0x000000ffff040224 */ /* 0x010fc400078e000e */
[----:B--2---:R-:W-:Y:S01]  /*95140*/  @P0 IMAD.MOV.U32 R5, RZ, RZ, R15 ;  /* 0x000000ffff050224 */ /* 0x004fe200078e000f */
[----:B------:R-:W2:Y:S04]  /*95150*/  LDL R14, [R1+0x455c] ;  /* 0x00455c00010e7983 */ /* 0x000ea80000100800 */
[----:B------:R-:W4:Y:S04]  /*95160*/  LDL R15, [R1+0x4558] ;  /* 0x00455800010f7983 */ /* 0x000f280000100800 */
[----:B------:R0:W2:Y:S02]  /*95170*/  @P0 LDG.E.U8 R52, desc[UR16][R4.64] ;  /* 0x0000001004340981 */ /* 0x0000a4000c1e1100 */
[----:B0-----:R-:W-:-:S02]  /*95180*/  @P0 IMAD.MOV.U32 R5, RZ, RZ, R11 ;  /* 0x000000ffff050224 */ /* 0x001fc400078e000b */
[----:B------:R-:W2:Y:S01]  /*95190*/  LDL R11, [R1+0x4550] ;  /* 0x00455000010b7983 */ /* 0x000ea20000100800 */
[----:B------:R-:W-:Y:S02]  /*951a0*/  PRMT R50, RZ, 0x7610, R50 ;  /* 0x00007610ff327816 */ /* 0x000fe40000000032 */
[----:B------:R-:W-:Y:S01]  /*951b0*/  PRMT R48, RZ, 0x7610, R48 ;  /* 0x00007610ff307816 */ /* 0x000fe20000000030 */
[----:B---3--:R-:W-:Y:S02]  /*951c0*/  @P0 IMAD.MOV.U32 R4, RZ, RZ, R10 ;  /* 0x000000ffff040224 */ /* 0x008fe400078e000a */
[----:B------:R-:W3:Y:S04]  /*951d0*/  LDL R10, [R1+0x4554] ;  /* 0x00455400010a7983 */ /* 0x000ee80000100800 */
[----:B------:R0:W3:Y:S04]  /*951e0*/  @P0 LDG.E.U8 R50, desc[UR16][R4.64] ;  /* 0x0000001004320981 */ /* 0x0000e8000c1e1100 */
[----:B------:R1:W-:Y:S01]  /*951f0*/  STL [R1], R16 ;  /* 0x0000001001007387 */ /* 0x0003e20000100800 */
[----:B------:R-:W-:-:S02]  /*95200*/  PRMT R46, RZ, 0x7610, R46 ;  /* 0x00007610ff2e7816 */ /* 0x000fc4000000002e */
[----:B------:R-:W-:Y:S02]  /*95210*/  ISETP.GT.AND P1, PT, R2, 0x7d, PT ;  /* 0x0000007d0200780c */ /* 0x000fe40003f24270 */
[----:B------:R-:W-:Y:S02]  /*95220*/  PRMT R44, RZ, 0x7610, R44 ;  /* 0x00007610ff2c7816 */ /* 0x000fe4000000002c */
[----:B------:R-:W-:Y:S02]  /*95230*/  PRMT R42, RZ, 0x7610, R42 ;  /* 0x00007610ff2a7816 */ /* 0x000fe4000000002a */
[----:B------:R-:W-:Y:S02]  /*95240*/  PRMT R40, RZ, 0x7610, R40 ;  /* 0x00007610ff287816 */ /* 0x000fe40000000028 */
[----:B------:R-:W-:Y:S02]  /*95250*/  PRMT R38, RZ, 0x7610, R38 ;  /* 0x00007610ff267816 */ /* 0x000fe40000000026 */
[----:B------:R-:W-:-:S02]  /*95260*/  PRMT R36, RZ, 0x7610, R36 ;  /* 0x00007610ff247816 */ /* 0x000fc40000000024 */
[----:B------:R-:W-:Y:S01]  /*95270*/  PRMT R34, RZ, 0x7610, R34 ;  /* 0x00007610ff227816 */ /* 0x000fe20000000022 */
[----:B0-----:R-:W-:Y:S02]  /*95280*/  @P0 IMAD.MOV.U32 R4, RZ, RZ, R6 ;  /* 0x000000ffff040224 */ /* 0x001fe400078e0006 */
[----:B------:R-:W-:Y:S01]  /*95290*/  @P0 IMAD.MOV.U32 R5, RZ, RZ, R7 ;  /* 0x000000ffff050224 */ /* 0x000fe200078e0007 */
[----:B------:R-:W3:Y:S04]  /*952a0*/  LDL R6, [R1+0x454c] ;  /* 0x00454c0001067983 */ /* 0x000ee80000100800 */
[----:B------:R-:W3:Y:S04]  /*952b0*/  LDL R7, [R1+0x4548] ;  /* 0x0045480001077983 */ /* 0x000ee80000100800 */
[----:B------:R0:W3:Y:S01]  /*952c0*/  @P0 LDG.E.U8 R48, desc[UR16][R4.64] ;  /* 0x0000001004300981 */ /* 0x0000e2000c1e1100 */
[----:B------:R-:W-:-:S03]  /*952d0*/  PRMT R32, RZ, 0x7610, R32 ;  /* 0x00007610ff207816 */ /* 0x000fc60000000020 */
[----:B------:R-:W3:Y:S04]  /*952e0*/  LDL R17, [R1+0x44f8] ;  /* 0x0044f80001117983 */ /* 0x000ee80000100800 */
[----:B-1----:R-:W3:Y:S01]  /*952f0*/  LDL R16, [R1+0x44fc] ;  /* 0x0044fc0001107983 */ /* 0x002ee20000100800 */
[----:B------:R-:W-:-:S03]  /*95300*/  PRMT R3, RZ, 0x7610, R3 ;  /* 0x00007610ff037816 */ /* 0x000fc60000000003 */
[----:B------:R-:W3:Y:S04]  /*95310*/  LDL R19, [R1+0x44e8] ;  /* 0x0044e80001137983 */ /* 0x000ee80000100800 */
[----:B------:R-:W3:Y:S04]  /*95320*/  LDL R18, [R1+0x44ec] ;  /* 0x0044ec0001127983 */ /* 0x000ee80000100800 */
[----:B------:R-:W3:Y:S04]  /*95330*/  LDL R23, [R1+0x44d8] ;  /* 0x0044d80001177983 */ /* 0x000ee80000100800 */
[----:B------:R-:W3:Y:S04]  /*95340*/  LDL R22, [R1+0x44dc] ;  /* 0x0044dc0001167983 */ /* 0x000ee80000100800 */
[----:B------:R-:W3:Y:S01]  /*95350*/  LDL R21, [R1+0x44c8] ;  /* 0x0044c80001157983 */ /* 0x000ee20000100800 */
[----:B0-----:R-:W-:-:S02]  /*95360*/  @P0 IMAD.MOV.U32 R4, RZ, RZ, R12 ;  /* 0x000000ffff040224 */ /* 0x001fc400078e000c */
[----:B------:R-:W-:Y:S01]  /*95370*/  @P0 IMAD.MOV.U32 R5, RZ, RZ, R13 ;  /* 0x000000ffff050224 */ /* 0x000fe200078e000d */
[----:B------:R-:W3:Y:S04]  /*95380*/  LDL R12, [R1+0x4544] ;  /* 0x00454400010c7983 */ /* 0x000ee80000100800 */
[----:B------:R-:W3:Y:S04]  /*95390*/  LDL R13, [R1+0x4540] ;  /* 0x00454000010d7983 */ /* 0x000ee80000100800 */
[----:B------:R0:W3:Y:S04]  /*953a0*/  @P0 LDG.E.U8 R46, desc[UR16][R4.64] ;  /* 0x00000010042e0981 */ /* 0x0000e8000c1e1100 */
[----:B------:R-:W3:Y:S04]  /*953b0*/  LDL R20, [R1+0x44cc] ;  /* 0x0044cc0001147983 */ /* 0x000ee80000100800 */
[----:B------:R-:W3:Y:S04]  /*953c0*/  LDL R25, [R1+0x44b8] ;  /* 0x0044b80001197983 */ /* 0x000ee80000100800 */
[----:B------:R-:W3:Y:S04]  /*953d0*/  LDL R24, [R1+0x44bc] ;  /* 0x0044bc0001187983 */ /* 0x000ee80000100800 */
[----:B------:R-:W3:Y:S04]  /*953e0*/  LDL R27, [R1+0x44a8] ;  /* 0x0044a800011b7983 */ /* 0x000ee80000100800 */
        /* <DEDUP_REMOVED lines=9> */
[----:B------:R2:W3:Y:S02]  /*95480*/  @P0 LDG.E.U8 R44, desc[UR16][R4.64] ;  /* 0x00000010042c0981 */ /* 0x0004e4000c1e1100 */
[----:B--2---:R-:W-:-:S02]  /*95490*/  @P1 IMAD.MOV.U32 R4, RZ, RZ, R14 ;  /* 0x000000ffff041224 */ /* 0x004fc400078e000e */
[----:B----4-:R-:W-:Y:S01]  /*954a0*/  @P1 IMAD.MOV.U32 R5, RZ, RZ, R15 ;  /* 0x000000ffff051224 */ /* 0x010fe200078e000f */
[----:B------:R-:W2:Y:S04]  /*954b0*/  LDL R14, [R1+0x4534] ;  /* 0x00453400010e7983 */ /* 0x000ea80000100800 */
[----:B------:R-:W4:Y:S04]  /*954c0*/  LDL R15, [R1+0x4530] ;  /* 0x00453000010f7983 */ /* 0x000f280000100800 */
[----:B------:R0:W4:Y:S02]  /*954d0*/  @P1 LDG.E.U8 R42, desc[UR16][R4.64] ;  /* 0x00000010042a1981 */ /* 0x000124000c1e1100 */
[----:B0-----:R-:W-:-:S02]  /*954e0*/  @P1 IMAD.MOV.U32 R5, RZ, RZ, R11 ;  /* 0x000000ffff051224 */ /* 0x001fc400078e000b */
[----:B------:R-:W4:Y:S01]  /*954f0*/  LDL R11, [R1+0x4528] ;  /* 0x00452800010b7983 */ /* 0x000f220000100800 */
[----:B---3--:R-:W-:-:S03]  /*95500*/  @P1 IMAD.MOV.U32 R4, RZ, RZ, R10 ;  /* 0x000000ffff041224 */ /* 0x008fc600078e000a */
[----:B------:R-:W3:Y:S04]  /*95510*/  LDL R10, [R1+0x452c] ;  /* 0x00452c00010a7983 */ /* 0x000ee80000100800 */
[----:B------:R0:W3:Y:S02]  /*95520*/  @P1 LDG.E.U8 R40, desc[UR16][R4.64] ;  /* 0x0000001004281981 */ /* 0x0000e4000c1e1100 */
[----:B0-----:R-:W-:Y:S02]  /*95530*/  @P1 IMAD.MOV.U32 R4, RZ, RZ, R6 ;  /* 0x000000ffff041224 */ /* 0x001fe400078e0006 */
[----:B------:R-:W-:Y:S01]  /*95540*/  @P1 IMAD.MOV.U32 R5, RZ, RZ, R7 ;  /* 0x000000ffff051224 */ /* 0x000fe200078e0007 */
[----:B------:R-:W3:Y:S04]  /*95550*/  LDL R6, [R1+0x4524] ;  /* 0x0045240001067983 */ /* 0x000ee80000100800 */
[----:B------:R-:W3:Y:S04]  /*95560*/  LDL R7, [R1+0x4520] ;  /* 0x0045200001077983 */ /* 0x000ee80000100800 */
[----:B------:R0:W3:Y:S02]  /*95570*/  @P1 LDG.E.U8 R38, desc[UR16][R4.64] ;  /* 0x0000001004261981 */ /* 0x0000e4000c1e1100 */
        /* <DEDUP_REMOVED lines=20> */
[----:B0-----:R-:W-:-:S06]  /*956c0*/  PRMT R4, RZ, 0x7610, R4 ;  /* 0x00007610ff047816 */ /* 0x001fcc0000000004 */
[----:B------:R0:W3:Y:S02]  /*956d0*/  @P1 LDG.E.U8 R4, desc[UR16][R6.64] ;  /* 0x0000001006041981 */ /* 0x0000e4000c1e1100 */
[----:B0-----:R-:W-:Y:S02]  /*956e0*/  @P1 IMAD.MOV.U32 R6, RZ, RZ, R12 ;  /* 0x000000ffff061224 */ /* 0x001fe400078e000c */
[----:B------:R-:W-:Y:S01]  /*956f0*/  @P1 IMAD.MOV.U32 R7, RZ, RZ, R13 ;  /* 0x000000ffff071224 */ /* 0x000fe200078e000d */
[----:B------:R-:W3:Y:S04]  /*95700*/  LDL R12, [R1+0x44f4] ;  /* 0x0044f400010c7983 */ /* 0x000ee80000100800 */
[----:B------:R-:W3:Y:S01]  /*95710*/  LDL R13, [R1+0x44f0] ;  /* 0x0044f000010d7983 */ /* 0x000ee20000100800 */
[----:B------:R-:W-:-:S06]  /*95720*/  PRMT R5, RZ, 0x7610, R5 ;  /* 0x00007610ff057816 */ /* 0x000fcc0000000005 */
[----:B------:R0:W3:Y:S02]  /*95730*/  @P1 LDG.E.U8 R5, desc[UR16][R6.64] ;  /* 0x0000001006051981 */ /* 0x0000e4000c1e1100 */
[----:B0-----:R-:W-:Y:S02]  /*95740*/  PRMT R6, RZ, 0x7610, R6 ;  /* 0x00007610ff067816 */ /* 0x001fe40000000006 */
[----:B------:R-:W-:-:S04]  /*95750*/  PRMT R7, RZ, 0x7610, R7 ;  /* 0x00007610ff077816 */ /* 0x000fc80000000007 */
[----:B------:R2:W3:Y:S02]  /*95760*/  @P1 LDG.E.U8 R6, desc[UR16][R8.64] ;  /* 0x0000001008061981 */ /* 0x0004e4000c1e1100 */
[----:B--2---:R-:W-:Y:S02]  /*95770*/  @P1 IMAD.MOV.U32 R8, RZ, RZ, R14 ;  /* 0x000000ffff081224 */ /* 0x004fe400078e000e */
[----:B----4-:R-:W-:Y:S01]  /*95780*/  @P1 IMAD.MOV.U32 R9, RZ, RZ, R15 ;  /* 0x000000ffff091224 */ /* 0x010fe200078e000f */
[----:B------:R-:W2:Y:S04]  /*95790*/  LDL R14, [R1+0x44e4] ;  /* 0x0044e400010e7983 */ /* 0x000ea80000100800 */
[----:B------:R-:W2:Y:S04]  /*957a0*/  LDL R15, [R1+0x44e0] ;  /* 0x0044e000010f7983 */ /* 0x000ea80000100800 */
[----:B------:R0:W4:Y:S02]  /*957b0*/  @P1 LDG.E.U8 R7, desc[UR16][R8.64] ;  /* 0x0000001008071981 */ /* 0x000124000c1e1100 */
[----:B0-----:R-:W-:-:S02]  /*957c0*/  PRMT R8, RZ, 0x7610, R8 ;  /* 0x00007610ff087816 */ /* 0x001fc40000000008 */
[----:B------:R-:W-:-:S04]  /*957d0*/  PRMT R9, RZ, 0x7610, R9 ;  /* 0x00007610ff097816 */ /* 0x000fc80000000009 */
[----:B---3--:R0:W3:Y:S02]  /*957e0*/  @P1 LDG.E.U8 R8, desc[UR16][R10.64] ;  /* 0x000000100a081981 */ /* 0x0080e4000c1e1100 */
[----:B0-----:R-:W-:Y:S02]  /*957f0*/  @P1 IMAD.MOV.U32 R10, RZ, RZ, R16 ;  /* 0x000000ffff0a1224 */ /* 0x001fe400078e0010 */
[----:B------:R-:W-:Y:S01]  /*95800*/  @P1 IMAD.MOV.U32 R11, RZ, RZ, R17 ;  /* 0x000000ffff0b1224 */ /* 0x000fe200078e0011 */
[----:B------:R-:W3:Y:S04]  /*95810*/  LDL R16, [R1+0x44d4] ;  /* 0x0044d40001107983 */ /* 0x000ee80000100800 */
[----:B------:R-:W3:Y:S04]  /*95820*/  LDL R17, [R1+0x44d0] ;  /* 0x0044d00001117983 */ /* 0x000ee80000100800 */
[----:B------:R0:W4:Y:S02]  /*95830*/  @P1 LDG.E.U8 R9, desc[UR16][R10.64] ;  /* 0x000000100a091981 */ /* 0x000124000c1e1100 */
[----:B0-----:R-:W-:-:S06]  /*95840*/  PRMT R10, RZ, 0x7610, R10 ;  /* 0x00007610ff0a7816 */ /* 0x001fcc000000000a */
[----:B------:R0:W4:Y:S02]  /*95850*/  @P1 LDG.E.U8 R10, desc[UR16][R12.64] ;  /* 0x000000100c0a1981 */ /* 0x000124000c1e1100 */
[----:B0-----:R-:W-:Y:S02]  /*95860*/  @P1 IMAD.MOV.U32 R12, RZ, RZ, R18 ;  /* 0x000000ffff0c1224 */ /* 0x001fe400078e0012 */
[----:B------:R-:W-:Y:S01]  /*95870*/  @P1 IMAD.MOV.U32 R13, RZ, RZ, R19 ;  /* 0x000000ffff0d1224 */ /* 0x000fe200078e0013 */
[----:B------:R-:W4:Y:S04]  /*95880*/  LDL R18, [R1+0x44c4] ;  /* 0x0044c40001127983 */ /* 0x000f280000100800 */
[----:B------:R-:W4:Y:S01]  /*95890*/  LDL R19, [R1+0x44c0] ;  /* 0x0044c00001137983 */ /* 0x000f220000100800 */
[----:B------:R-:W-:-:S02]  /*958a0*/  PRMT R11, RZ, 0x7610, R11 ;  /* 0x00007610ff0b7816 */ /* 0x000fc4000000000b */
[----:B------:R-:W-:-:S04]  /*958b0*/  ISETP.GT.AND P0, PT, R2, 0x7e, PT ;  /* 0x0000007e0200780c */ /* 0x000fc80003f04270 */
[----:B------:R0:W4:Y:S02]  /*958c0*/  @P1 LDG.E.U8 R11, desc[UR16][R12.64] ;  /* 0x000000100c0b1981 */ /* 0x000124000c1e1100 */
[----:B0-----:R-:W-:Y:S02]  /*958d0*/  PRMT R12, RZ, 0x7610, R12 ;  /* 0x00007610ff0c7816 */ /* 0x001fe4000000000c */
[----:B------:R-:W-:-:S04]  /*958e0*/  PRMT R13, RZ, 0x7610, R13 ;  /* 0x00007610ff0d7816 */ /* 0x000fc8000000000d */
[----:B--2---:R0:W2:Y:S02]  /*958f0*/  @P1 LDG.E.U8 R12, desc[UR16][R14.64] ;  /* 0x000000100e0c1981 */ /* 0x0040a4000c1e1100 */
[----:B0-----:R-:W-:Y:S02]  /*95900*/  @P0 IMAD.MOV.U32 R14, RZ, RZ, R22 ;  /* 0x000000ffff0e0224 */ /* 0x001fe400078e0016 */
[----:B------:R-:W-:Y:S01]  /*95910*/  @P0 IMAD.MOV.U32 R15, RZ, RZ, R23 ;  /* 0x000000ffff0f0224 */ /* 0x000fe200078e0017 */
[----:B------:R-:W2:Y:S04]  /*95920*/  LDL R22, [R1+0x44a4] ;  /* 0x0044a40001167983 */ /* 0x000ea80000100800 */
[----:B------:R-:W2:Y:S04]  /*95930*/  LDL R23, [R1+0x44a0] ;  /* 0x0044a00001177983 */ /* 0x000ea80000100800 */
[----:B------:R0:W2:Y:S02]  /*95940*/  @P0 LDG.E.U8 R13, desc[UR16][R14.64] ;  /* 0x000000100e0d0981 */ /* 0x0000a4000c1e1100 */
[----:B0-----:R-:W-:-:S02]  /*95950*/  PRMT R14, RZ, 0x7610, R14 ;  /* 0x00007610ff0e7816 */ /* 0x001fc4000000000e */
[----:B------:R-:W-:-:S04]  /*95960*/  PRMT R15, RZ, 0x7610, R15 ;  /* 0x00007610ff0f7816 */ /* 0x000fc8000000000f */
[----:B---3--:R0:W3:Y:S02]  /*95970*/  @P0 LDG.E.U8 R14, desc[UR16][R16.64] ;  /* 0x00000010100e0981 */ /* 0x0080e4000c1e1100 */
[----:B0-----:R-:W-:Y:S02]  /*95980*/  @P0 IMAD.MOV.U32 R16, RZ, RZ, R20 ;  /* 0x000000ffff100224 */ /* 0x001fe400078e0014 */
[----:B------:R-:W-:Y:S01]  /*95990*/  @P0 IMAD.MOV.U32 R17, RZ, RZ, R21 ;  /* 0x000000ffff110224 */ /* 0x000fe200078e0015 */
[----:B------:R-:W2:Y:S04]  /*959a0*/  LDL R20, [R1+0x44b4] ;  /* 0x0044b40001147983 */ /* 0x000ea80000100800 */
[----:B------:R-:W2:Y:S04]  /*959b0*/  LDL R21, [R1+0x44b0] ;  /* 0x0044b00001157983 */ /* 0x000ea80000100800 */
[----:B------:R0:W3:Y:S02]  /*959c0*/  @P0 LDG.E.U8 R15, desc[UR16][R16.64] ;  /* 0x00000010100f0981 */ /* 0x0000e4000c1e1100 */
[----:B0-----:R-:W-:-:S06]  /*959d0*/  PRMT R16, RZ, 0x7610, R16 ;  /* 0x00007610ff107816 */ /* 0x001fcc0000000010 */
[----:B----4-:R0:W4:Y:S02]  /*959e0*/  @P0 LDG.E.U8 R16, desc[UR16][R18.64] ;  /* 0x0000001012100981 */ /* 0x010124000c1e1100 */
[----:B0-----:R-:W-:Y:S02]  /*959f0*/  @P0 IMAD.MOV.U32 R18, RZ, RZ, R24 ;  /* 0x000000ffff120224 */ /* 0x001fe400078e0018 */
[----:B------:R-:W-:Y:S01]  /*95a00*/  @P0 IMAD.MOV.U32 R19, RZ, RZ, R25 ;  /* 0x000000ffff130224 */ /* 0x000fe200078e0019 */
[----:B------:R-:W3:Y:S04]  /*95a10*/  LDL R24, [R1+0x4494] ;  /* 0x0044940001187983 */ /* 0x000ee80000100800 */
[----:B------:R-:W3:Y:S01]  /*95a20*/  LDL R25, [R1+0x4490] ;  /* 0x0044900001197983 */ /* 0x000ee20000100800 */
[----:B------:R-:W-:-:S06]  /*95a30*/  PRMT R17, RZ, 0x7610, R17 ;  /* 0x00007610ff117816 */ /* 0x000fcc0000000011 */
        /* <DEDUP_REMOVED lines=11> */
[----:B------:R0:W2:Y:S02]  /*95af0*/  @P0 LDG.E.U8 R20, desc[UR16][R22.64] ;  /* 0x0000001016140981 */ /* 0x0000a4000c1e1100 */
[----:B0-----:R-:W-:Y:S02]  /*95b00*/  @P0 IMAD.MOV.U32 R22, RZ, RZ, R28 ;  /* 0x000000ffff160224 */ /* 0x001fe400078e001c */
[----:B------:R-:W-:Y:S01]  /*95b10*/  @P0 IMAD.MOV.U32 R23, RZ, RZ, R29 ;  /* 0x000000ffff170224 */ /* 0x000fe200078e001d */
[----:B------:R-:W2:Y:S04]  /*95b20*/  LDL R28, [R1+0x4474] ;  /* 0x00447400011c7983 */ /* 0x000ea80000100800 */
[----:B------:R-:W2:Y:S04]  /*95b30*/  LDL R29, [R1+0x4470] ;  /* 0x00447000011d7983 */ /* 0x000ea80000100800 */
[----:B------:R0:W2:Y:S02]  /*95b40*/  @P0 LDG.E.U8 R21, desc[UR16][R22.64] ;  /* 0x0000001016150981 */ /* 0x0000a4000c1e1100 */
[----:B0-----:R-:W-:-:S06]  /*95b50*/  PRMT R22, RZ, 0x7610, R22 ;  /* 0x00007610ff167816 */ /* 0x001fcc0000000016 */
[----:B---3--:R0:W3:Y:S04]  /*95b60*/  @P0 LDG.E.U8 R22, desc[UR16][R24.64] ;  /* 0x0000001018160981 */ /* 0x0080e8000c1e1100 */
[----:B------:R-:W0:Y:S04]  /*95b70*/  LDL R24, [R1+0x4488] ;  /* 0x0044880001187983 */ /* 0x000e280000100800 */
[----:B------:R-:W0:Y:S01]  /*95b80*/  LDL R25, [R1+0x448c] ;  /* 0x00448c0001197983 */ /* 0x000e220000100800 */
[----:B------:R-:W-:Y:S02]  /*95b90*/  PRMT R23, RZ, 0x7610, R23 ;  /* 0x00007610ff177816 */ /* 0x000fe40000000017 */
[----:B0-----:R-:W-:-:S04]  /*95ba0*/  @P0 LOP3.LUT R25, R25, R24, RZ, 0x3c, !PT ;  /* 0x0000001819190212 */ /* 0x001fc800078e3cff */
[----:B------:R-:W-:-:S04]  /*95bb0*/  @P0 LOP3.LUT R24, R25, R24, RZ, 0x3c, !PT ;  /* 0x0000001819180212 */ /* 0x000fc800078e3cff */
[----:B------:R-:W-:-:S05]  /*95bc0*/  @P0 LOP3.LUT R25, R25, R24, RZ, 0x3c, !PT ;  /* 0x0000001819190212 */ /* 0x000fca00078e3cff */
[----:B------:R0:W3:Y:S02]  /*95bd0*/  @P0 LDG.E.U8 R23, desc[UR16][R24.64] ;  /* 0x0000001018170981 */ /* 0x0000e4000c1e1100 */
[----:B0-----:R-:W-:-:S06]  /*95be0*/  PRMT R24, RZ, 0x7610, R24 ;  /* 0x00007610ff187816 */ /* 0x001fcc0000000018 */
[----:B--2---:R0:W2:Y:S04]  /*95bf0*/  @P0 LDG.E.U8 R24, desc[UR16][R26.64] ;  /* 0x000000101a180981 */ /* 0x0040a8000c1e1100 */
[----:B------:R-:W0:Y:S04]  /*95c00*/  LDL R26, [R1+0x4478] ;  /* 0x00447800011a7983 */ /* 0x000e280000100800 */
[----:B------:R-:W0:Y:S01]  /*95c10*/  LDL R27, [R1+0x447c] ;  /* 0x00447c00011b7983 */ /* 0x000e220000100800 */
[----:B------:R-:W-:Y:S02]  /*95c20*/  PRMT R25, RZ, 0x7610, R25 ;  /* 0x00007610ff197816 */ /* 0x000fe40000000019 */
[----:B0-----:R-:W-:-:S04]  /*95c30*/  @P0 LOP3.LUT R27, R27, R26, RZ, 0x3c, !PT ;  /* 0x0000001a1b1b0212 */ /* 0x001fc800078e3cff */
[----:B------:R-:W-:-:S04]  /*95c40*/  @P0 LOP3.LUT R26, R27, R26, RZ, 0x3c, !PT ;  /* 0x0000001a1b1a0212 */ /* 0x000fc800078e3cff */
[----:B------:R-:W-:-:S05]  /*95c50*/  @P0 LOP3.LUT R27, R27, R26, RZ, 0x3c, !PT ;  /* 0x0000001a1b1b0212 */ /* 0x000fca00078e3cff */
[----:B------:R0:W2:Y:S02]  /*95c60*/  @P0 LDG.E.U8 R25, desc[UR16][R26.64] ;  /* 0x000000101a190981 */ /* 0x0000a4000c1e1100 */
[----:B0-----:R-:W-:-:S06]  /*95c70*/  PRMT R26, RZ, 0x7610, R26 ;  /* 0x00007610ff1a7816 */ /* 0x001fcc000000001a */
[----:B------:R0:W2:Y:S04]  /*95c80*/  @P0 LDG.E.U8 R26, desc[UR16][R28.64] ;  /* 0x000000101c1a0981 */ /* 0x0000a8000c1e1100 */
        /* <DEDUP_REMOVED lines=11> */
[----:B------:R-:W-:Y:S02]  /*95d40*/  ISETP.GT.AND P1, PT, R2, 0x7f, PT ;  /* 0x0000007f0200780c */ /* 0x000fe40003f24270 */
[----:B------:R-:W-:-:S11]  /*95d50*/  PRMT R29, RZ, 0x7610, R29 ;  /* 0x00007610ff1d7816 */ /* 0x000fd6000000001d */
[----:B0-----:R-:W-:-:S04]  /*95d60*/  @P1 LOP3.LUT R31, R31, R30, RZ, 0x3c, !PT ;  /* 0x0000001e1f1f1212 */ /* 0x001fc800078e3cff */
        /* <DEDUP_REMOVED lines=108> */
[----:B----4-:R1:W-:Y:S04]  /*96430*/  STL [R1+0x9f4c], R16 ;  /* 0x009f4c1001007387 */ /* 0x0103e80000100800 */
[----:B-1----:R-:W4:Y:S04]  /*96440*/  LDL.LU R16, [R1+0x3fb8] ;  /* 0x003fb80001107983 */ /* 0x002f280000300800 */
[----:B------:R1:W-:Y:S04]  /*96450*/  STL [R1+0x9f48], R17 ;  /* 0x009f481101007387 */ /* 0x0003e80000100800 */
        /* <DEDUP_REMOVED lines=9> */
[----:B---3--:R1:W-:Y:S04]  /*964f0*/  STL [R1+0x9f34], R22 ;  /* 0x009f341601007387 */ /* 0x0083e80000100800 */
[----:B-1----:R-:W3:Y:S04]  /*96500*/  LDL.LU R22, [R1+0x3fd0] ;  /* 0x003fd00001167983 */ /* 0x002ee80000300800 */
[----:B------:R-:W-:Y:S04]  /*96510*/  STL [R1+0x9f30], R23 ;  /* 0x009f301701007387 */ /* 0x000fe80000100800 */
[----:B--2---:R-:W-:Y:S04]  /*96520*/  STL [R1+0x9f2c], R24 ;  /* 0x009f2c1801007387 */ /* 0x004fe80000100800 */
        /* <DEDUP_REMOVED lines=12> */
[----:B-1----:R-:W0:Y:S03]  /*965f0*/  S2R R28, SR_TID.X ;  /* 0x00000000001c7919 */ /* 0x002e260000002100 */
        /* <DEDUP_REMOVED lines=8> */
[----:B0-----:R-:W-:-:S03]  /*96680*/  LOP3.LUT R31, R28, 0x1f, RZ, 0xc0, !PT ;  /* 0x0000001f1c1f7812 */ /* 0x001fc600078ec0ff */
[----:B------:R-:W-:Y:S04]  /*96690*/  STL [R1+0x9eac], R61 ;  /* 0x009eac3d01007387 */ /* 0x000fe80000100800 */
[----:B------:R-:W-:Y:S04]  /*966a0*/  STL [R1+0x9ea4], R30 ;  /* 0x009ea41e01007387 */ /* 0x000fe80000100800 */
[----:B------:R-:W-:Y:S04]  /*966b0*/  STL [R1+0x9ea8], R30 ;  /* 0x009ea81e01007387 */ /* 0x000fe80000100800 */
[----:B------:R-:W-:Y:S04]  /*966c0*/  STL [R1+0x9ea0], R0 ;  /* 0x009ea00001007387 */ /* 0x000fe80000100800 */
[----:B------:R0:W-:Y:S01]  /*966d0*/  STL [R1+0x9ef0], R0 ;  /* 0x009ef00001007387 */ /* 0x0001e20000100800 */
[----:B------:R-:W-:Y:S06]  /*966e0*/  BAR.SYNC.DEFER_BLOCKING 0x0 ;  /* 0x0000000000007b1d */ /* 0x000fec0000010000 */
[----:B0-----:R-:W2:Y:S04]  /*966f0*/  LDL.LU R0, [R1+0x3fb4] ;  /* 0x003fb40001007983 */ /* 0x001ea80000300800 */
        /* <DEDUP_REMOVED lines=23> */
[----:B---3--:R0:W-:Y:S04]  /*96870*/  STS.U8 [R31+UR4], R22 ;  /* 0x000000161f007988 */ /* 0x0081e80008000004 */
[----:B----4-:R1:W-:Y:S04]  /*96880*/  STS.U8 [R31+UR4+0x20], R21 ;  /* 0x000020151f007988 */ /* 0x0103e80008000004 */
[----:B------:R3:W-:Y:S04]  /*96890*/  STS.U8 [R31+UR4+0x40], R20 ;  /* 0x000040141f007988 */ /* 0x0007e80008000004 */
[----:B0-----:R-:W4:Y:S04]  /*968a0*/  LDL.LU R22, [R1+0x3e94] ;  /* 0x003e940001167983 */ /* 0x001f280000300800 */
[----:B-1----:R-:W4:Y:S04]  /*968b0*/  LDL.LU R21, [R1+0x3dd0] ;  /* 0x003dd00001157983 */ /* 0x002f280000300800 */
[----:B------:R0:W-:Y:S04]  /*968c0*/  STS.U8 [R31+UR4+0x60], R19 ;  /* 0x000060131f007988 */ /* 0x0001e80008000004 */
[----:B---3--:R-:W3:Y:S04]  /*968d0*/  LDL.LU R20, [R1+0x3dcc] ;  /* 0x003dcc0001147983 */ /* 0x008ee80000300800 */
[----:B------:R1:W-:Y:S04]  /*968e0*/  STS.U8 [R31+UR4+0x80], R18 ;  /* 0x000080121f007988 */ /* 0x0003e80008000004 */
[----:B0-----:R-:W3:Y:S04]  /*968f0*/  LDL.LU R19, [R1+0x3dc8] ;  /* 0x003dc80001137983 */ /* 0x001ee80000300800 */
[----:B------:R0:W-:Y:S04]  /*96900*/  STS.U8 [R31+UR4+0xa0], R17 ;  /* 0x0000a0111f007988 */ /* 0x0001e80008000004 */
[----:B-1----:R-:W3:Y:S04]  /*96910*/  LDL.LU R18, [R1+0x3dc4] ;  /* 0x003dc40001127983 */ /* 0x002ee80000300800 */
[----:B------:R1:W-:Y:S04]  /*96920*/  STS.U8 [R31+UR4+0xc0], R16 ;  /* 0x0000c0101f007988 */ /* 0x0003e80008000004 */
[----:B0-----:R-:W3:Y:S04]  /*96930*/  LDL.LU R17, [R1+0x3dc0] ;  /* 0x003dc00001117983 */ /* 0x001ee80000300800 */
[----:B-1----:R-:W3:Y:S04]  /*96940*/  LDL.LU R16, [R1+0x3dbc] ;  /* 0x003dbc0001107983 */ /* 0x002ee80000300800 */
[----:B--2---:R0:W-:Y:S04]  /*96950*/  STS.U8 [R31+UR4+0xe0], R0 ;  /* 0x0000e0001f007988 */ /* 0x0041e80008000004 */
[----:B------:R1:W-:Y:S04]  /*96960*/  STS.U8 [R31+UR4+0x100], R30 ;  /* 0x0001001e1f007988 */ /* 0x0003e80008000004 */
[----:B------:R2:W-:Y:S04]  /*96970*/  STS.U8 [R31+UR4+0x120], R61 ;  /* 0x0001203d1f007988 */ /* 0x0005e80008000004 */
[----:B0-----:R-:W3:Y:S04]  /*96980*/  LDL.LU R0, [R1+0x3db8] ;  /* 0x003db80001007983 */ /* 0x001ee80000300800 */
[----:B-1----:R-:W3:Y:S04]  /*96990*/  LDL.LU R30, [R1+0x3db4] ;  /* 0x003db400011e7983 */ /* 0x002ee80000300800 */
[----:B------:R0:W-:Y:S04]  /*969a0*/  STS.U8 [R31+UR4+0x140], R59 ;  /* 0x0001403b1f007988 */ /* 0x0001e80008000004 */
[----:B--2---:R-:W2:Y:S04]  /*969b0*/  LDL.LU R61, [R1+0x3db0] ;  /* 0x003db000013d7983 */ /* 0x004ea80000300800 */
[----:B------:R1:W-:Y:S04]  /*969c0*/  STS.U8 [R31+UR4+0x160], R57 ;  /* 0x000160391f007988 */ /* 0x0003e80008000004 */
[----:B0-----:R-:W2:Y:S04]  /*969d0*/  LDL.LU R59, [R1+0x3dac] ;  /* 0x003dac00013b7983 */ /* 0x001ea80000300800 */
[----:B------:R0:W-:Y:S04]  /*969e0*/  STS.U8 [R31+UR4+0x180], R55 ;  /* 0x000180371f007988 */ /* 0x0001e80008000004 */
[----:B-1----:R-:W2:Y:S04]  /*969f0*/  LDL.LU R57, [R1+0x3da8] ;  /* 0x003da80001397983 */ /* 0x002ea80000300800 */
        /* <DEDUP_REMOVED lines=36> */
[----:B----4-:R1:W-:Y:S04]  /*96c40*/  STS.U8 [R31+UR4+0x9c0], R22 ;  /* 0x0009c0161f007988 */ /* 0x0103e80008000004 */
[----:B0-----:R-:W4:Y:S04]  /*96c50*/  LDL.LU R23, [R1+0x3c9c] ;  /* 0x003c9c0001177983 */ /* 0x001f280000300800 */
[----:B------:R0:W-:Y:S04]  /*96c60*/  STS.U8 [R31+UR4+0x1040], R21 ;  /* 0x001040151f007988 */ /* 0x0001e80008000004 */
[----:B-1----:R-:W4:Y:S04]  /*96c70*/  LDL.LU R22, [R1+0x3c98] ;  /* 0x003c980001167983 */ /* 0x002f280000300800 */
[----:B---3--:R1:W-:Y:S04]  /*96c80*/  STS.U8 [R31+UR4+0x1060], R20 ;  /* 0x001060141f007988 */ /* 0x0083e80008000004 */
[----:B0-----:R-:W3:Y:S04]  /*96c90*/  LDL.LU R21, [R1+0x3c94] ;  /* 0x003c940001157983 */ /* 0x001ee80000300800 */
[----:B------:R0:W-:Y:S04]  /*96ca0*/  STS.U8 [R31+UR4+0x1000], R19 ;  /* 0x001000131f007988 */ /* 0x0001e80008000004 */
[----:B-1----:R-:W3:Y:S04]  /*96cb0*/  LDL.LU R20, [R1+0x3bd0] ;  /* 0x003bd00001147983 */ /* 0x002ee80000300800 */
[----:B------:R1:W-:Y:S04]  /*96cc0*/  STS.U8 [R31+UR4+0x1020], R18 ;  /* 0x001020121f007988 */ /* 0x0003e80008000004 */
[----:B0-----:R-:W3:Y:S04]  /*96cd0*/  LDL.LU R19, [R1+0x3bcc] ;  /* 0x003bcc0001137983 */ /* 0x001ee80000300800 */
[----:B------:R0:W-:Y:S04]  /*96ce0*/  STS.U8 [R31+UR4+0x10c0], R17 ;  /* 0x0010c0111f007988 */ /* 0x0001e80008000004 */
[----:B-1----:R-:W3:Y:S04]  /*96cf0*/  LDL.LU R18, [R1+0x3bc8] ;  /* 0x003bc80001127983 */ /* 0x002ee80000300800 */
[----:B------:R1:W-:Y:S04]  /*96d00*/  STS.U8 [R31+UR4+0x10e0], R16 ;  /* 0x0010e0101f007988 */ /* 0x0003e80008000004 */
[----:B0-----:R-:W3:Y:S04]  /*96d10*/  LDL.LU R17, [R1+0x3bc4] ;  /* 0x003bc40001117983 */ /* 0x001ee80000300800 */
[----:B-1----:R-:W3:Y:S04]  /*96d20*/  LDL.LU R16, [R1+0x3bc0] ;  /* 0x003bc00001107983 */ /* 0x002ee80000300800 */
[----:B------:R0:W-:Y:S04]  /*96d30*/  STS.U8 [R31+UR4+0x1080], R0 ;  /* 0x001080001f007988 */ /* 0x0001e80008000004 */
[----:B------:R1:W-:Y:S04]  /*96d40*/  STS.U8 [R31+UR4+0x10a0], R30 ;  /* 0x0010a01e1f007988 */ /* 0x0003e80008000004 */
[----:B0-----:R-:W3:Y:S04]  /*96d50*/  LDL.LU R0, [R1+0x3bbc] ;  /* 0x003bbc0001007983 */ /* 0x001ee80000300800 */
[----:B--2---:R0:W-:Y:S04]  /*96d60*/  STS.U8 [R31+UR4+0x1140], R61 ;  /* 0x0011403d1f007988 */ /* 0x0041e80008000004 */
        /* <DEDUP_REMOVED lines=55> */
[----:B------:R0:W-:Y:S04]  /*970e0*/  STS.U8 [R31+UR4+0x2080], R16 ;  /* 0x002080101f007988 */ /* 0x0001e80008000004 */
[----:B-1----:R-:W3:Y:S04]  /*970f0*/  LDL.LU R17, [R1+0x3948] ;  /* 0x0039480001117983 */ /* 0x002ee80000300800 */
[----:B0-----:R-:W3:Y:S04]  /*97100*/  LDL.LU R16, [R1+0x3944] ;  /* 0x0039440001107983 */ /* 0x001ee80000300800 */
[----:B------:R0:W-:Y:S04]  /*97110*/  STS.U8 [R31+UR4+0x20a0], R0 ;  /* 0x0020a0001f007988 */ /* 0x0001e80008000004 */
[----:B--2---:R1:W-:Y:S04]  /*97120*/  STS.U8 [R31+UR4+0x20c0], R30 ;  /* 0x0020c01e1f007988 */ /* 0x0043e80008000004 */
        /* <DEDUP_REMOVED lines=41> */
[----:B----4-:R0:W-:Y:S04]  /*973c0*/  STS.U8 [R31+UR4+0x2940], R24 ;  /* 0x002940181f007988 */ /* 0x0101e80008000004 */
[----:B-1----:R-:W4:Y:S04]  /*973d0*/  LDL.LU R25, [R1+0x382c] ;  /* 0x00382c0001197983 */ /* 0x002f280000300800 */
[----:B------:R1:W-:Y:S04]  /*973e0*/  STS.U8 [R31+UR4+0x29a0], R23 ;  /* 0x0029a0171f007988 */ /* 0x0003e80008000004 */
[----:B0-----:R-:W4:Y:S04]  /*973f0*/  LDL.LU R24, [R1+0x3828] ;  /* 0x0038280001187983 */ /* 0x001f280000300800 */
[----:B---3--:R0:W-:Y:S04]  /*97400*/  STS.U8 [R31+UR4+0x2980], R22 ;  /* 0x002980161f007988 */ /* 0x0081e80008000004 */
        /* <DEDUP_REMOVED lines=14> */
[----:B--2---:R0:W-:Y:S04]  /*974f0*/  STS.U8 [R31+UR4+0x30c0], R0 ;  /* 0x0030c0001f007988 */ /* 0x0041e80008000004 */
        /* <DEDUP_REMOVED lines=681> */
[----:B--2---:R-:W-:Y:S04]  /*99f90*/  STS.U8 [R31+UR4+0xd940], R0 ;  /* 0x00d940001f007988 */ /* 0x004fe80008000004 */
[----:B------:R-:W-:Y:S04]  /*99fa0*/  STS.U8 [R31+UR4+0xd920], R30 ;  /* 0x00d9201e1f007988 */ /* 0x000fe80008000004 */
        /* <DEDUP_REMOVED lines=8> */
[----:B----4-:R-:W-:Y:S04]  /*9a030*/  STS.U8 [R31+UR4+0xe060], R47 ;  /* 0x00e0602f1f007988 */ /* 0x010fe80008000004 */
[----:B------:R-:W-:Y:S04]  /*9a040*/  STS.U8 [R31+UR4+0xe080], R45 ;  /* 0x00e0802d1f007988 */ /* 0x000fe80008000004 */
[----:B---3--:R-:W-:Y:S04]  /*9a050*/  STS.U8 [R31+UR4+0xe0a0], R43 ;  /* 0x00e0a02b1f007988 */ /* 0x008fe80008000004 */
        /* <DEDUP_REMOVED lines=17> */
[----:B------:R0:W-:Y:S04]  /*9a170*/  STS.U8 [R31+UR4+0xe8c0], R16 ;  /* 0x00e8c0101f007988 */ /* 0x0001e80008000004 */
[----:B0-----:R-:W2:Y:S04]  /*9a180*/  LDL.LU R16, [R1+0x1f8] ;  /* 0x0001f80001107983 */ /* 0x001ea80000300800 */
[----:B------:R-:W3:Y:S04]  /*9a190*/  LDL.LU R17, [R1+0x1f4] ;  /* 0x0001f40001117983 */ /* 0x000ee80000300800 */
[----:B------:R-:W4:Y:S04]  /*9a1a0*/  LDL.LU R18, [R1+0x1f0] ;  /* 0x0001f00001127983 */ /* 0x000f280000300800 */
        /* <DEDUP_REMOVED lines=27> */
[----:B------:R-:W4:Y:S04]  /*9a360*/  LDL.LU R25, [R1] ;  /* 0x0000000001197983 */ /* 0x000f280000300800 */
[----:B--2---:R0:W-:Y:S04]  /*9a370*/  STS.U8 [R31+UR4+0xe920], R16 ;  /* 0x00e920101f007988 */ /* 0x0041e80008000004 */
[----:B---3--:R1:W-:Y:S04]  /*9a380*/  STS.U8 [R31+UR4+0xe900], R17 ;  /* 0x00e900111f007988 */ /* 0x0083e80008000004 */
[----:B----4-:R2:W-:Y:S04]  /*9a390*/  STS.U8 [R31+UR4+0xe960], R18 ;  /* 0x00e960121f007988 */ /* 0x0105e80008000004 */
[----:B------:R3:W-:Y:S04]  /*9a3a0*/  STS.U8 [R31+UR4+0xe940], R19 ;  /* 0x00e940131f007988 */ /* 0x0007e80008000004 */
[----:B------:R4:W-:Y:S04]  /*9a3b0*/  STS.U8 [R31+UR4+0xe9a0], R20 ;  /* 0x00e9a0141f007988 */ /* 0x0009e80008000004 */
[----:B------:R0:W-:Y:S04]  /*9a3c0*/  STS.U8 [R31+UR4+0xe980], R21 ;  /* 0x00e980151f007988 */ /* 0x0001e80008000004 */
[----:B------:R0:W-:Y:S04]  /*9a3d0*/  STS.U8 [R31+UR4+0xe9e0], R22 ;  /* 0x00e9e0161f007988 */ /* 0x0001e80008000004 */
[----:B------:R0:W-:Y:S04]  /*9a3e0*/  STS.U8 [R31+UR4+0xe9c0], R23 ;  /* 0x00e9c0171f007988 */ /* 0x0001e80008000004 */
[----:B------:R0:W-:Y:S04]  /*9a3f0*/  STS.U8 [R31+UR4+0xf040], R24 ;  /* 0x00f040181f007988 */ /* 0x0001e80008000004 */
        /* <DEDUP_REMOVED lines=15> */
[----:B0-----:R-:W4:Y:S04]  /*9a4f0*/  LDL.LU R16, [R1+0x9f4c] ;  /* 0x009f4c0001107983 */ /* 0x001f280000300800 */
[----:B------:R-:W-:Y:S04]  /*9a500*/  STS.U8 [R31+UR4+0xf860], R37 ;  /* 0x00f860251f007988 */ /* 0x000fe80008000004 */
[----:B-1----:R-:W4:Y:S04]  /*9a510*/  LDL.LU R17, [R1+0x9f48] ;  /* 0x009f480001117983 */ /* 0x002f280000300800 */
[----:B------:R-:W-:Y:S04]  /*9a520*/  STS.U8 [R31+UR4+0xf840], R35 ;  /* 0x00f840231f007988 */ /* 0x000fe80008000004 */
[----:B--2---:R-:W2:Y:S04]  /*9a530*/  LDL.LU R18, [R1+0x9f44] ;  /* 0x009f440001127983 */ /* 0x004ea80000300800 */
[----:B------:R-:W-:Y:S04]  /*9a540*/  STS.U8 [R31+UR4+0xf820], R33 ;  /* 0x00f820211f007988 */ /* 0x000fe80008000004 */
[----:B---3--:R-:W3:Y:S04]  /*9a550*/  LDL.LU R19, [R1+0x9f40] ;  /* 0x009f400001137983 */ /* 0x008ee80000300800 */
[----:B------:R-:W-:Y:S04]  /*9a560*/  STS.U8 [R31+UR4+0xf800], R29 ;  /* 0x00f8001d1f007988 */ /* 0x000fe80008000004 */
[----:B----4-:R-:W4:Y:S04]  /*9a570*/  LDL.LU R20, [R1+0x9f3c] ;  /* 0x009f3c0001147983 */ /* 0x010f280000300800 */
[----:B------:R-:W-:Y:S04]  /*9a580*/  STS.U8 [R31+UR4+0xf8e0], R27 ;  /* 0x00f8e01b1f007988 */ /* 0x000fe80008000004 */
[----:B------:R-:W2:Y:S04]  /*9a590*/  LDL.LU R21, [R1+0x9f38] ;  /* 0x009f380001157983 */ /* 0x000ea80000300800 */
[----:B------:R-:W-:Y:S04]  /*9a5a0*/  STS.U8 [R31+UR4+0xf8c0], R26 ;  /* 0x00f8c01a1f007988 */ /* 0x000fe80008000004 */
[----:B------:R-:W2:Y:S04]  /*9a5b0*/  LDL.LU R22, [R1+0x9f34] ;  /* 0x009f340001167983 */ /* 0x000ea80000300800 */
[----:B------:R0:W-:Y:S04]  /*9a5c0*/  STS.U8 [R31+UR4+0xf8a0], R25 ;  /* 0x00f8a0191f007988 */ /* 0x0001e80008000004 */
[----:B------:R-:W2:Y:S04]  /*9a5d0*/  LDL.LU R23, [R1+0x9f30] ;  /* 0x009f300001177983 */ /* 0x000ea80000300800 */
[----:B------:R-:W2:Y:S01]  /*9a5e0*/  LDL.LU R24, [R1+0x9f2c] ;  /* 0x009f2c0001187983 */ /* 0x000ea20000300800 */
[----:B0-----:R-:W0:Y:S03]  /*9a5f0*/  S2R R25, SR_TID.X ;  /* 0x0000000000197919 */ /* 0x001e260000002100 */
[----:B------:R-:W-:Y:S04]  /*9a600*/  STS.U8 [R31+UR4+0xf880], R60 ;  /* 0x00f8803c1f007988 */ /* 0x000fe80008000004 */
[----:B------:R-:W-:Y:S04]  /*9a610*/  STL [R1+0x9ef4], R60 ;  /* 0x009ef43c01007387 */ /* 0x000fe80000100800 */
        /* <DEDUP_REMOVED lines=13> */
[----:B------:R1:W-:Y:S04]  /*9a6f0*/  STL [R1+0x9f10], R46 ;  /* 0x009f102e01007387 */ /* 0x0003e80000100800 */
[----:B-1----:R-:W2:Y:S04]  /*9a700*/  LDL.LU R46, [R1+0x3f88] ;  /* 0x003f8800012e7983 */ /* 0x002ea80000300800 */
        /* <DEDUP_REMOVED lines=18> */
[----:B0-----:R-:W-:-:S03]  /*9a830*/  LOP3.LUT R25, R25, 0x1f, RZ, 0xc0, !PT ;  /* 0x0000001f19197812 */ /* 0x001fc600078ec0ff */
[----:B------:R-:W2:Y:S04]  /*9a840*/  LDL.LU R43, [R1+0x3e7c] ;  /* 0x003e7c00012b7983 */ /* 0x000ea80000300800 */
[----:B------:R-:W2:Y:S04]  /*9a850*/  LDL.LU R41, [R1+0x3e78] ;  /* 0x003e780001297983 */ /* 0x000ea80000300800 */
[----:B------:R-:W2:Y:S04]  /*9a860*/  LDL.LU R39, [R1+0x3e74] ;  /* 0x003e740001277983 */ /* 0x000ea80000300800 */
[----:B------:R-:W2:Y:S04]  /*9a870*/  LDL.LU R37, [R1+0x3e70] ;  /* 0x003e700001257983 */ /* 0x000ea80000300800 */
[----:B------:R-:W2:Y:S01]  /*9a880*/  LDL.LU R35, [R1+0x3e6c] ;  /* 0x003e6c0001237983 */ /* 0x000ea20000300800 */
[----:B------:R-:W-:-:S03]  /*9a890*/  LOP3.LUT R2, R25, 0x8, RZ, 0x3c, !PT ;  /* 0x0000000819027812 */ /* 0x000fc600078e3cff */
[----:B------:R-:W2:Y:S04]  /*9a8a0*/  LDL.LU R33, [R1+0x3e68] ;  /* 0x003e680001217983 */ /* 0x000ea80000300800 */
[----:B------:R-:W2:Y:S04]  /*9a8b0*/  LDL.LU R29, [R1+0x3e64] ;  /* 0x003e6400011d7983 */ /* 0x000ea80000300800 */
[----:B------:R-:W2:Y:S04]  /*9a8c0*/  LDL.LU R27, [R1+0x3e60] ;  /* 0x003e6000011b7983 */ /* 0x000ea80000300800 */
[----:B------:R-:W2:Y:S04]  /*9a8d0*/  LDL.LU R26, [R1+0x3e5c] ;  /* 0x003e5c00011a7983 */ /* 0x000ea80000300800 */
[----:B------:R-:W2:Y:S04]  /*9a8e0*/  LDL.LU R25, [R1+0x3e58] ;  /* 0x003e580001197983 */ /* 0x000ea80000300800 */
[----:B------:R-:W-:Y:S04]  /*9a8f0*/  STS.U8 [R31+UR4+0xf980], R44 ;  /* 0x00f9802c1f007988 */ /* 0x000fe80008000004 */
[----:B------:R0:W-:Y:S04]  /*9a900*/  STL [R1+0x9f18], R44 ;  /* 0x009f182c01007387 */ /* 0x0001e80000100800 */
[----:B0-----:R-:W2:Y:S04]  /*9a910*/  LDL.LU R44, [R1+0x3f8c] ;  /* 0x003f8c00012c7983 */ /* 0x001ea80000300800 */
[----:B------:R0:W-:Y:S04]  /*9a920*/  STL [R1+0x9f14], R31 ;  /* 0x009f141f01007387 */ /* 0x0001e80000100800 */
[----:B0-----:R-:W2:Y:S04]  /*9a930*/  LDL.LU R31, [R1+0x3f90] ;  /* 0x003f9000011f7983 */ /* 0x001ea80000300800 */
[----:B--2---:R0:W-:Y:S04]  /*9a940*/  STS.U8 [R2+UR4+0x200], R31 ;  /* 0x0002001f02007988 */ /* 0x0041e80008000004 */
[----:B------:R1:W-:Y:S04]  /*9a950*/  STS.U8 [R2+UR4+0x220], R44 ;  /* 0x0002202c02007988 */ /* 0x0003e80008000004 */
[----:B------:R2:W-:Y:S04]  /*9a960*/  STS.U8 [R2+UR4+0x240], R46 ;  /* 0x0002402e02007988 */ /* 0x0005e80008000004 */
[----:B0-----:R-:W3:Y:S04]  /*9a970*/  LDL.LU R31, [R1+0x3e54] ;  /* 0x003e5400011f7983 */ /* 0x001ee80000300800 */
[----:B-1----:R-:W4:Y:S04]  /*9a980*/  LDL.LU R44, [R1+0x3d90] ;  /* 0x003d9000012c7983 */ /* 0x002f280000300800 */
        /* <DEDUP_REMOVED lines=56> */
[----:B-1----:R-:W2:Y:S04]  /*9ad10*/  LDL.LU R25, [R1+0x3c5c] ;  /* 0x003c5c0001197983 */ /* 0x002ea80000300800 */
[----:B---3--:R0:W-:Y:S04]  /*9ad20*/  STS.U8 [R2+UR4+0xbc0], R31 ;  /* 0x000bc01f02007988 */ /* 0x0081e80008000004 */
[----:B----4-:R1:W-:Y:S04]  /*9ad30*/  STS.U8 [R2+UR4+0x1240], R44 ;  /* 0x0012402c02007988 */ /* 0x0103e80008000004 */
[----:B0-----:R-:W3:Y:S04]  /*9ad40*/  LDL.LU R31, [R1+0x3c58] ;  /* 0x003c5800011f7983 */ /* 0x001ee80000300800 */
[----:B--2---:R0:W-:Y:S04]  /*9ad50*/  STS.U8 [R2+UR4+0x1260], R46 ;  /* 0x0012602e02007988 */ /* 0x0041e80008000004 */
[----:B-1----:R-:W2:Y:S04]  /*9ad60*/  LDL.LU R44, [R1+0x3c54] ;  /* 0x003c5400012c7983 */ /* 0x002ea80000300800 */
[----:B------:R1:W-:Y:S04]  /*9ad70*/  STS.U8 [R2+UR4+0x1200], R48 ;  /* 0x0012003002007988 */ /* 0x0003e80008000004 */
[----:B0-----:R-:W4:Y:S04]  /*9ad80*/  LDL.LU R46, [R1+0x3b90] ;  /* 0x003b9000012e7983 */ /* 0x001f280000300800 */
[----:B------:R0:W-:Y:S04]  /*9ad90*/  STS.U8 [R2+UR4+0x1220], R50 ;  /* 0x0012203202007988 */ /* 0x0001e80008000004 */
[----:B-1----:R-:W4:Y:S04]  /*9ada0*/  LDL.LU R48, [R1+0x3b8c] ;  /* 0x003b8c0001307983 */ /* 0x002f280000300800 */
        /* <DEDUP_REMOVED lines=52> */
[----:B0-----:R-:W4:Y:S04]  /*9b0f0*/  LDL.LU R25, [R1+0x39e0] ;  /* 0x0039e00001197983 */ /* 0x001f280000300800 */
[----:B---3--:R0:W-:Y:S04]  /*9b100*/  STS.U8 [R2+UR4+0x1ba0], R31 ;  /* 0x001ba01f02007988 */ /* 0x0081e80008000004 */
[----:B--2---:R1:W-:Y:S04]  /*9b110*/  STS.U8 [R2+UR4+0x1b80], R44 ;  /* 0x001b802c02007988 */ /* 0x0043e80008000004 */
[----:B0-----:R-:W2:Y:S04]  /*9b120*/  LDL.LU R31, [R1+0x39dc] ;  /* 0x0039dc00011f7983 */ /* 0x001ea80000300800 */
[----:B----4-:R0:W-:Y:S04]  /*9b130*/  STS.U8 [R2+UR4+0x2200], R46 ;  /* 0x0022002e02007988 */ /* 0x0101e80008000004 */
[----:B-1----:R-:W3:Y:S04]  /*9b140*/  LDL.LU R44, [R1+0x39d8] ;  /* 0x0039d800012c7983 */ /* 0x002ee80000300800 */
        /* <DEDUP_REMOVED lines=57> */
[----:B--2---:R0:W-:Y:S04]  /*9b4e0*/  STS.U8 [R2+UR4+0x2b80], R31 ;  /* 0x002b801f02007988 */ /* 0x0041e80008000004 */
[----:B---3--:R1:W-:Y:S04]  /*9b4f0*/  STS.U8 [R2+UR4+0x2be0], R44 ;  /* 0x002be02c02007988 */ /* 0x0083e80008000004 */
        /* <DEDUP_REMOVED lines=680> */
[----:B--2---:R-:W-:Y:S04]  /*9df80*/  STS.U8 [R2+UR4+0xda20], R31 ;  /* 0x00da201f02007988 */ /* 0x004fe80008000004 */
[----:B---3--:R-:W-:Y:S04]  /*9df90*/  STS.U8 [R2+UR4+0xda00], R44 ;  /* 0x00da002c02007988 */ /* 0x008fe80008000004 */
[----:B----4-:R-:W-:Y:S04]  /*9dfa0*/  STS.U8 [R2+UR4+0xdae0], R46 ;  /* 0x00dae02e02007988 */ /* 0x010fe80008000004 */
        /* <DEDUP_REMOVED lines=59> */
[----:B--2---:R0:W-:Y:S04]  /*9e360*/  STS.U8 [R2+UR4+0xea00], R25 ;  /* 0x00ea001902007988 */ /* 0x0041e80008000004 */
[----:B---3--:R1:W-:Y:S04]  /*9e370*/  STS.U8 [R2+UR4+0xea60], R26 ;  /* 0x00ea601a02007988 */ /* 0x0083e80008000004 */
[----:B----4-:R2:W-:Y:S04]  /*9e380*/  STS.U8 [R2+UR4+0xea40], R27 ;  /* 0x00ea401b02007988 */ /* 0x0105e80008000004 */
        /* <DEDUP_REMOVED lines=40> */
[----:B0-----:R-:W3:Y:S04]  /*9e610*/  LDL.LU R25, [R1+0x9f28] ;  /* 0x009f280001197983 */ /* 0x001ee80000300800 */
[----:B------:R-:W-:Y:S04]  /*9e620*/  STS.U8 [R2+UR4+0xfbe0], R9 ;  /* 0x00fbe00902007988 */ /* 0x000fe80008000004 */
[----:B-1----:R-:W4:Y:S04]  /*9e630*/  LDL.LU R26, [R1+0x9f24] ;  /* 0x009f2400011a7983 */ /* 0x002f280000300800 */
[----:B------:R-:W-:Y:S04]  /*9e640*/  STS.U8 [R2+UR4+0xfbc0], R10 ;  /* 0x00fbc00a02007988 */ /* 0x000fe80008000004 */
[----:B--2---:R-:W2:Y:S04]  /*9e650*/  LDL.LU R27, [R1+0x9f20] ;  /* 0x009f2000011b7983 */ /* 0x004ea80000300800 */
        /* <DEDUP_REMOVED lines=21> */
[----:B------:R0:W-:Y:S04]  /*9e7b0*/  STS.U8 [R2+UR4+0xfb80], R12 ;  /* 0x00fb800c02007988 */ /* 0x0001e80008000004 */
[----:B------:R-:W4:Y:S04]  /*9e7c0*/  LDL.LU R49, [R1+0x3e40] ;  /* 0x003e400001317983 */ /* 0x000f280000300800 */
[----:B0-----:R-:W4:Y:S04]  /*9e7d0*/  LDL.LU R2, [R1+0x3e3c] ;  /* 0x003e3c0001027983 */ /* 0x001f280000300800 */
[----:B------:R-:W4:Y:S04]  /*9e7e0*/  LDL.LU R47, [R1+0x3e38] ;  /* 0x003e3800012f7983 */ /* 0x000f280000300800 */
[----:B------:R-:W4:Y:S04]  /*9e7f0*/  LDL.LU R45, [R1+0x3e34] ;  /* 0x003e3400012d7983 */ /* 0x000f280000300800 */
[----:B------:R-:W4:Y:S04]  /*9e800*/  LDL.LU R43, [R1+0x3e30] ;  /* 0x003e3000012b7983 */ /* 0x000f280000300800 */
[----:B------:R-:W4:Y:S01]  /*9e810*/  LDL.LU R41, [R1+0x3e2c] ;  /* 0x003e2c0001297983 */ /* 0x000f220000300800 */
[----:B------:R-:W-:-:S03]  /*9e820*/  LOP3.LUT R29, R28, 0x1f, RZ, 0xc0, !PT ;  /* 0x0000001f1c1d7812 */ /* 0x000fc600078ec0ff */
[----:B------:R-:W4:Y:S04]  /*9e830*/  LDL.LU R39, [R1+0x3e28] ;  /* 0x003e280001277983 */ /* 0x000f280000300800 */
[----:B------:R-:W4:Y:S04]  /*9e840*/  LDL.LU R37, [R1+0x3e24] ;  /* 0x003e240001257983 */ /* 0x000f280000300800 */
[----:B------:R-:W4:Y:S04]  /*9e850*/  LDL.LU R35, [R1+0x3e20] ;  /* 0x003e200001237983 */ /* 0x000f280000300800 */
[----:B------:R-:W4:Y:S04]  /*9e860*/  LDL.LU R33, [R1+0x3e1c] ;  /* 0x003e1c0001217983 */ /* 0x000f280000300800 */
[----:B------:R-:W4:Y:S01]  /*9e870*/  LDL.LU R28, [R1+0x3e18] ;  /* 0x003e1800011c7983 */ /* 0x000f220000300800 */
[----:B------:R-:W-:-:S05]  /*9e880*/  LOP3.LUT R0, R29, 0x10, RZ, 0x3c, !PT ;  /* 0x000000101d007812 */ /* 0x000fca00078e3cff */
[----:B--2---:R0:W-:Y:S04]  /*9e890*/  STS.U8 [R0+UR4+0x400], R11 ;  /* 0x0004000b00007988 */ /* 0x0041e80008000004 */
[----:B---3--:R1:W-:Y:S04]  /*9e8a0*/  STS.U8 [R0+UR4+0x420], R5 ;  /* 0x0004200500007988 */ /* 0x0083e80008000004 */
[----:B----4-:R2:W-:Y:S04]  /*9e8b0*/  STS.U8 [R0+UR4+0x440], R4 ;  /* 0x0004400400007988 */ /* 0x0105e80008000004 */
        /* <DEDUP_REMOVED lines=928> */
[----:B0-----:R-:W2:Y:S04]  /*a22c0*/  LDL.LU R28, [R1+0x9f1c] ;  /* 0x009f1c00011c7983 */ /* 0x001ea80000300800 */
        /* <DEDUP_REMOVED lines=34> */
[----:B0-----:R-:W2:Y:S04]  /*a24f0*/  LDL.LU R11, [R1+0x3f10] ;  /* 0x003f1000010b7983 */ /* 0x001ea80000300800 */
[----:B------:R-:W-:Y:S04]  /*a2500*/  STS.U8 [R0+UR4+0xfce0], R17 ;  /* 0x00fce01100007988 */ /* 0x000fe80008000004 */
[----:B-1----:R-:W2:Y:S04]  /*a2510*/  LDL.LU R5, [R1+0x3f0c] ;  /* 0x003f0c0001057983 */ /* 0x002ea80000300800 */
[----:B------:R-:W-:Y:S04]  /*a2520*/  STS.U8 [R0+UR4+0xfcc0], R18 ;  /* 0x00fcc01200007988 */ /* 0x000fe80008000004 */
[----:B---3--:R-:W3:Y:S04]  /*a2530*/  LDL.LU R4, [R1+0x3f08] ;  /* 0x003f080001047983 */ /* 0x008ee80000300800 */
[----:B------:R-:W-:Y:S04]  /*a2540*/  STS.U8 [R0+UR4+0xfca0], R19 ;  /* 0x00fca01300007988 */ /* 0x000fe80008000004 */
[----:B----4-:R-:W4:Y:S04]  /*a2550*/  LDL.LU R31, [R1+0x3f04] ;  /* 0x003f0400011f7983 */ /* 0x010f280000300800 */
[----:B------:R-:W-:Y:S04]  /*a2560*/  STS.U8 [R0+UR4+0xfc80], R20 ;  /* 0x00fc801400007988 */ /* 0x000fe80008000004 */
[----:B------:R-:W4:Y:S04]  /*a2570*/  LDL.LU R44, [R1+0x3f00] ;  /* 0x003f0000012c7983 */ /* 0x000f280000300800 */
        /* <DEDUP_REMOVED lines=14> */
[----:B------:R-:W4:Y:S01]  /*a2660*/  LDL.LU R60, [R1+0x3ee0] ;  /* 0x003ee000013c7983 */ /* 0x000f220000300800 */
[----:B------:R-:W-:-:S03]  /*a2670*/  LOP3.LUT R30, R29, 0x18, RZ, 0x3c, !PT ;  /* 0x000000181d1e7812 */ /* 0x000fc600078e3cff */
[----:B--2---:R0:W-:Y:S04]  /*a2680*/  STS.U8 [R0+UR4+0xfd80], R28 ;  /* 0x00fd801c00007988 */ /* 0x0041e80008000004 */
        /* <DEDUP_REMOVED lines=18> */
[----:B------:R0:W-:Y:S04]  /*a27b0*/  STS.U8 [R30+UR4+0x600], R11 ;  /* 0x0006000b1e007988 */ /* 0x0001e80008000004 */
[----:B------:R1:W-:Y:S04]  /*a27c0*/  STS.U8 [R30+UR4+0x620], R5 ;  /* 0x000620051e007988 */ /* 0x0003e80008000004 */
[----:B0-----:R-:W2:Y:S04]  /*a27d0*/  LDL.LU R11, [R1+0x3dd4] ;  /* 0x003dd400010b7983 */ /* 0x001ea80000300800 */
[----:B---3--:R0:W-:Y:S04]  /*a27e0*/  STS.U8 [R30+UR4+0x640], R4 ;  /* 0x000640041e007988 */ /* 0x0081e80008000004 */
[----:B-1----:R-:W3:Y:S04]  /*a27f0*/  LDL.LU R5, [R1+0x3d10] ;  /* 0x003d100001057983 */ /* 0x002ee80000300800 */
[----:B----4-:R1:W-:Y:S04]  /*a2800*/  STS.U8 [R30+UR4+0x660], R31 ;  /* 0x0006601f1e007988 */ /* 0x0103e80008000004 */
        /* <DEDUP_REMOVED lines=21> */
[----:B------:R1:W-:Y:S04]  /*a2960*/  STS.U8 [R30+UR4+0x7c0], R61 ;  /* 0x0007c03d1e007988 */ /* 0x0003e80008000004 */
[----:B------:R2:W-:Y:S04]  /*a2970*/  STS.U8 [R30+UR4+0x7e0], R59 ;  /* 0x0007e03b1e007988 */ /* 0x0005e80008000004 */
[----:B0-----:R-:W4:Y:S04]  /*a2980*/  LDL.LU R0, [R1+0x3ce0] ;  /* 0x003ce00001007983 */ /* 0x001f280000300800 */
        /* <DEDUP_REMOVED lines=31> */
[----:B0-----:R-:W2:Y:S04]  /*a2b80*/  LDL.LU R29, [R1+0x3bdc] ;  /* 0x003bdc00011d7983 */ /* 0x001ea80000300800 */
[----:B------:R0:W-:Y:S04]  /*a2b90*/  STS.U8 [R30+UR4+0xfc0], R11 ;  /* 0x000fc00b1e007988 */ /* 0x0001e80008000004 */
[----:B---3--:R1:W-:Y:S04]  /*a2ba0*/  STS.U8 [R30+UR4+0x1640], R5 ;  /* 0x001640051e007988 */ /* 0x0083e80008000004 */
[----:B0-----:R-:W3:Y:S04]  /*a2bb0*/  LDL.LU R11, [R1+0x3bd8] ;  /* 0x003bd800010b7983 */ /* 0x001ee80000300800 */
[----:B----4-:R0:W-:Y:S04]  /*a2bc0*/  STS.U8 [R30+UR4+0x1660], R4 ;  /* 0x001660041e007988 */ /* 0x0101e80008000004 */
        /* <DEDUP_REMOVED lines=22> */
[----:B------:R0:W-:Y:S04]  /*a2d30*/  STS.U8 [R30+UR4+0x17c0], R0 ;  /* 0x0017c0001e007988 */ /* 0x0001e80008000004 */
[----:B------:R1:W-:Y:S04]  /*a2d40*/  STS.U8 [R30+UR4+0x17e0], R61 ;  /* 0x0017e03d1e007988 */ /* 0x0003e80008000004 */
[----:B0-----:R-:W4:Y:S04]  /*a2d50*/  LDL.LU R0, [R1+0x3ae4] ;  /* 0x003ae40001007983 */ /* 0x001f280000300800 */
        /* <DEDUP_REMOVED lines=777> */
[----:B---3--:R-:W-:Y:S04]  /*a5df0*/  STS.U8 [R30+UR4+0xde20], R11 ;  /* 0x00de200b1e007988 */ /* 0x008fe80008000004 */
[----:B----4-:R-:W-:Y:S04]  /*a5e00*/  STS.U8 [R30+UR4+0xde00], R5 ;  /* 0x00de00051e007988 */ /* 0x010fe80008000004 */
[----:B------:R-:W-:Y:S04]  /*a5e10*/  STS.U8 [R30+UR4+0xdee0], R4 ;  /* 0x00dee0041e007988 */ /* 0x000fe80008000004 */
[----:B------:R-:W-:Y:S04]  /*a5e20*/  STS.U8 [R30+UR4+0xdec0], R31 ;  /* 0x00dec01f1e007988 */ /* 0x000fe80008000004 */
[----:B------:R0:W-:Y:S04]  /*a5e30*/  STS.U8 [R30+UR4+0xdea0], R44 ;  /* 0x00dea02c1e007988 */ /* 0x0001e80008000004 */
[----:B------:R1:W-:Y:S04]  /*a5e40*/  STS.U8 [R30+UR4+0xde80], R46 ;  /* 0x00de802e1e007988 */ /* 0x0003e80008000004 */
[----:B0-----:R-:W3:Y:S04]  /*a5e50*/  LDL.LU R44, [R1+0x154] ;  /* 0x00015400012c7983 */ /* 0x001ee80000300800 */
[----:B------:R0:W-:Y:S04]  /*a5e60*/  STS.U8 [R30+UR4+0xdf60], R48 ;  /* 0x00df60301e007988 */ /* 0x0001e80008000004 */
[----:B------:R-:W4:Y:S04]  /*a5e70*/  LDL.LU R31, [R1+0x150] ;  /* 0x00015000011f7983 */ /* 0x000f280000300800 */
[----:B------:R0:W-:Y:S04]  /*a5e80*/  STS.U8 [R30+UR4+0xdf40], R50 ;  /* 0x00df40321e007988 */ /* 0x0001e80008000004 */
[----:B-1----:R-:W3:Y:S04]  /*a5e90*/  LDL.LU R46, [R1+0x14c] ;  /* 0x00014c00012e7983 */ /* 0x002ee80000300800 */
[----:B------:R1:W-:Y:S04]  /*a5ea0*/  STS.U8 [R30+UR4+0xdf20], R52 ;  /* 0x00df20341e007988 */ /* 0x0003e80008000004 */
[----:B0-----:R-:W3:Y:S04]  /*a5eb0*/  LDL.LU R48, [R1+0x148] ;  /* 0x0001480001307983 */ /* 0x001ee80000300800 */
[----:B------:R0:W-:Y:S04]  /*a5ec0*/  STS.U8 [R30+UR4+0xdf00], R54 ;  /* 0x00df00361e007988 */ /* 0x0001e80008000004 */
[----:B------:R-:W3:Y:S04]  /*a5ed0*/  LDL.LU R50, [R1+0x144] ;  /* 0x0001440001327983 */ /* 0x000ee80000300800 */
[----:B------:R0:W-:Y:S04]  /*a5ee0*/  STS.U8 [R30+UR4+0xdfe0], R56 ;  /* 0x00dfe0381e007988 */ /* 0x0001e80008000004 */
[----:B-1----:R-:W3:Y:S04]  /*a5ef0*/  LDL.LU R52, [R1+0x140] ;  /* 0x0001400001347983 */ /* 0x002ee80000300800 */
[----:B------:R1:W-:Y:S04]  /*a5f00*/  STS.U8 [R30+UR4+0xdfc0], R58 ;  /* 0x00dfc03a1e007988 */ /* 0x0003e80008000004 */
[----:B0-----:R-:W4:Y:S04]  /*a5f10*/  LDL.LU R54, [R1+0x13c] ;  /* 0x00013c0001367983 */ /* 0x001f280000300800 */
[----:B------:R0:W-:Y:S04]  /*a5f20*/  STS.U8 [R30+UR4+0xdfa0], R60 ;  /* 0x00dfa03c1e007988 */ /* 0x0001e80008000004 */
[----:B------:R-:W4:Y:S04]  /*a5f30*/  LDL.LU R56, [R1+0x138] ;  /* 0x0001380001387983 */ /* 0x000f280000300800 */
[----:B-1----:R-:W4:Y:S04]  /*a5f40*/  LDL.LU R58, [R1+0x134] ;  /* 0x00013400013a7983 */ /* 0x002f280000300800 */
[----:B0-----:R-:W4:Y:S04]  /*a5f50*/  LDL.LU R60, [R1+0x130] ;  /* 0x00013000013c7983 */ /* 0x001f280000300800 */
[----:B--2---:R0:W-:Y:S04]  /*a5f60*/  STS.U8 [R30+UR4+0xdf80], R0 ;  /* 0x00df80001e007988 */ /* 0x0041e80008000004 */
[----:B------:R-:W-:Y:S04]  /*a5f70*/  STS.U8 [R30+UR4+0xe600], R61 ;  /* 0x00e6003d1e007988 */ /* 0x000fe80008000004 */
[----:B0-----:R-:W2:Y:S04]  /*a5f80*/  LDL.LU R0, [R1+0x12c] ;  /* 0x00012c0001007983 */ /* 0x001ea80000300800 */
        /* <DEDUP_REMOVED lines=36> */
[----:B---3--:R0:W-:Y:S04]  /*a61d0*/  STS.U8 [R30+UR4+0xee00], R44 ;  /* 0x00ee002c1e007988 */ /* 0x0081e80008000004 */
[----:B----4-:R1:W-:Y:S04]  /*a61e0*/  STS.U8 [R30+UR4+0xee60], R31 ;  /* 0x00ee601f1e007988 */ /* 0x0103e80008000004 */
[----:B------:R3:W-:Y:S04]  /*a61f0*/  STS.U8 [R30+UR4+0xee40], R46 ;  /* 0x00ee402e1e007988 */ /* 0x0007e80008000004 */
[----:B0-----:R-:W4:Y:S04]  /*a6200*/  LDL.LU R44, [R1+0x9f18] ;  /* 0x009f1800012c7983 */ /* 0x001f280000300800 */
[----:B-1----:R-:W4:Y:S04]  /*a6210*/  LDL.LU R31, [R1+0x9f14] ;  /* 0x009f1400011f7983 */ /* 0x002f280000300800 */
[----:B---3--:R-:W3:Y:S04]  /*a6220*/  LDL.LU R46, [R1+0x9f10] ;  /* 0x009f1000012e7983 */ /* 0x008ee80000300800 */
[----:B------:R0:W-:Y:S04]  /*a6230*/  STS.U8 [R30+UR4+0xeea0], R48 ;  /* 0x00eea0301e007988 */ /* 0x0001e80008000004 */
[----:B------:R1:W-:Y:S04]  /*a6240*/  STS.U8 [R30+UR4+0xee80], R50 ;  /* 0x00ee80321e007988 */ /* 0x0003e80008000004 */
[----:B------:R1:W-:Y:S04]  /*a6250*/  STS.U8 [R30+UR4+0xeee0], R52 ;  /* 0x00eee0341e007988 */ /* 0x0003e80008000004 */
[----:B0-----:R-:W3:Y:S04]  /*a6260*/  LDL.LU R48, [R1+0x9f0c] ;  /* 0x009f0c0001307983 */ /* 0x001ee80000300800 */
[----:B-1----:R-:W3:Y:S04]  /*a6270*/  LDL.LU R50, [R1+0x9f08] ;  /* 0x009f080001327983 */ /* 0x002ee80000300800 */
[----:B------:R-:W3:Y:S04]  /*a6280*/  LDL.LU R52, [R1+0x9f04] ;  /* 0x009f040001347983 */ /* 0x000ee80000300800 */
[----:B------:R0:W-:Y:S04]  /*a6290*/  STS.U8 [R30+UR4+0xeec0], R54 ;  /* 0x00eec0361e007988 */ /* 0x0001e80008000004 */
[----:B------:R1:W-:Y:S04]  /*a62a0*/  STS.U8 [R30+UR4+0xef20], R56 ;  /* 0x00ef20381e007988 */ /* 0x0003e80008000004 */
[----:B------:R1:W-:Y:S04]  /*a62b0*/  STS.U8 [R30+UR4+0xef00], R58 ;  /* 0x00ef003a1e007988 */ /* 0x0003e80008000004 */
[----:B0-----:R-:W3:Y:S04]  /*a62c0*/  LDL.LU R54, [R1+0x9f00] ;  /* 0x009f000001367983 */ /* 0x001ee80000300800 */
[----:B-1----:R-:W3:Y:S04]  /*a62d0*/  LDL.LU R56, [R1+0x9efc] ;  /* 0x009efc0001387983 */ /* 0x002ee80000300800 */
[----:B------:R-:W3:Y:S04]  /*a62e0*/  LDL.LU R58, [R1+0x9ef8] ;  /* 0x009ef800013a7983 */ /* 0x000ee80000300800 */
[----:B------:R0:W-:Y:S04]  /*a62f0*/  STS.U8 [R30+UR4+0xef60], R60 ;  /* 0x00ef603c1e007988 */ /* 0x0001e80008000004 */
[----:B0-----:R-:W3:Y:S04]  /*a6300*/  LDL.LU R60, [R1+0x9ef4] ;  /* 0x009ef400013c7983 */ /* 0x001ee80000300800 */
[----:B--2---:R0:W-:Y:S04]  /*a6310*/  STS.U8 [R30+UR4+0xef40], R0 ;  /* 0x00ef40001e007988 */ /* 0x0041e80008000004 */
[----:B0-----:R-:W2:Y:S04]  /*a6320*/  LDL.LU R0, [R1+0x9ef0] ;  /* 0x009ef00001007983 */ /* 0x001ea80000300800 */
[----:B------:R0:W-:Y:S04]  /*a6330*/  STS.U8 [R30+UR4+0xefa0], R29 ;  /* 0x00efa01d1e007988 */ /* 0x0001e80008000004 */
[----:B------:R1:W-:Y:S04]  /*a6340*/  STS.U8 [R30+UR4+0xef80], R33 ;  /* 0x00ef80211e007988 */ /* 0x0003e80008000004 */
[----:B------:R1:W-:Y:S04]  /*a6350*/  STS.U8 [R30+UR4+0xefe0], R35 ;  /* 0x00efe0231e007988 */ /* 0x0003e80008000004 */
[----:B0-----:R-:W2:Y:S04]  /*a6360*/  LDL.LU R29, [R1+0x9eec] ;  /* 0x009eec00011d7983 */ /* 0x001ea80000300800 */
[----:B-1----:R-:W3:Y:S04]  /*a6370*/  LDL.LU R33, [R1+0x9ee8] ;  /* 0x009ee80001217983 */ /* 0x002ee80000300800 */
[----:B------:R-:W4:Y:S04]  /*a6380*/  LDL.LU R35, [R1+0x9ee4] ;  /* 0x009ee40001237983 */ /* 0x000f280000300800 */
[----:B------:R0:W-:Y:S04]  /*a6390*/  STS.U8 [R30+UR4+0xefc0], R37 ;  /* 0x00efc0251e007988 */ /* 0x0001e80008000004 */
[----:B------:R1:W-:Y:S04]  /*a63a0*/  STS.U8 [R30+UR4+0xf640], R39 ;  /* 0x00f640271e007988 */ /* 0x0003e80008000004 */
[----:B------:R1:W-:Y:S04]  /*a63b0*/  STS.U8 [R30+UR4+0xf660], R41 ;  /* 0x00f660291e007988 */ /* 0x0003e80008000004 */
[----:B0-----:R-:W4:Y:S04]  /*a63c0*/  LDL.LU R37, [R1+0x9ee0] ;  /* 0x009ee00001257983 */ /* 0x001f280000300800 */
[----:B-1----:R-:W4:Y:S04]  /*a63d0*/  LDL.LU R39, [R1+0x9edc] ;  /* 0x009edc0001277983 */ /* 0x002f280000300800 */
        /* <DEDUP_REMOVED lines=21> */
[----:B0-----:R-:W4:Y:S04]  /*a6530*/  LDL.LU R59, [R1+0x9eb0] ;  /* 0x009eb000013b7983 */ /* 0x001f280000300800 */
[----:B-1----:R-:W4:Y:S04]  /*a6540*/  LDL.LU R61, [R1+0x9eac] ;  /* 0x009eac00013d7983 */ /* 0x002f280000300800 */
[----:B------:R-:W-:Y:S04]  /*a6550*/  STS.U8 [R30+UR4+0xf7e0], R11 ;  /* 0x00f7e00b1e007988 */ /* 0x000fe80008000004 */
[----:B------:R0:W-:Y:S04]  /*a6560*/  STS.U8 [R30+UR4+0xf780], R5 ;  /* 0x00f780051e007988 */ /* 0x0001e80008000004 */
[----:B------:R1:W-:Y:S04]  /*a6570*/  STS.U8 [R30+UR4+0xf7a0], R4 ;  /* 0x00f7a0041e007988 */ /* 0x0003e80008000004 */
[----:B0-----:R-:W4:Y:S04]  /*a6580*/  LDL R5, [R1+0x9414] ;  /* 0x0094140001057983 */ /* 0x001f280000100800 */
[----:B-1----:R-:W4:Y:S04]  /*a6590*/  LDL R4, [R1+0x9418] ;  /* 0x0094180001047983 */ /* 0x002f280000100800 */
        /* <DEDUP_REMOVED lines=16> */
[----:B0-----:R-:W2:Y:S01]  /*a66a0*/  LDL.LU R30, [R1+0x9ea8] ;  /* 0x009ea800011e7983 */ /* 0x001ea20000300800 */
[----:B------:R-:W-:-:S02]  /*a66b0*/  PRMT R0, RZ, 0x7610, R0 ;  /* 0x00007610ff007816 */ /* 0x000fc40000000000 */
[----:B--2---:R-:W-:-:S05]  /*a66c0*/  PRMT R30, RZ, 0x7610, R30 ;  /* 0x00007610ff1e7816 */ /* 0x004fca000000001e */
[----:B------:R0:W-:Y:S04]  /*a66d0*/  STL.S16 [R1+0x724], R30 ;  /* 0x0007241e01007387 */ /* 0x0001e80000100600 */
[----:B0-----:R-:W2:Y:S04]  /*a66e0*/  LDL.LU R30, [R1+0x9ea4] ;  /* 0x009ea400011e7983 */ /* 0x001ea80000300800 */
[----:B------:R0:W-:Y:S04]  /*a66f0*/  STL.S16 [R1+0x720], R0 ;  /* 0x0007200001007387 */ /* 0x0001e80000100600 */
[----:B0-----:R-:W3:Y:S01]  /*a6700*/  LDL.LU R0, [R1+0x9ea0] ;  /* 0x009ea00001007983 */ /* 0x001ee20000300800 */
[----:B------:R-:W-:-:S02]  /*a6710*/  LOP3.LUT R11, R31, 0x60, RZ, 0xfc, !PT ;  /* 0x000000601f0b7812 */ /* 0x000fc400078efcff */
[-C--:B------:R-:W-:Y:S02]  /*a6720*/  ISETP.GE.AND P0, PT, R31, R2.reuse, PT ;  /* 0x000000021f00720c */ /* 0x080fe40003f06270 */
[-C--:B------:R-:W-:Y:S02]  /*a6730*/  ISETP.GE.AND P3, PT, R11, R2.reuse, PT ;  /* 0x000000020b00720c */ /* 0x080fe40003f66270 */
[CC--:B------:R-:W-:Y:S02]  /*a6740*/  ISETP.GE.AND P1, PT, R31.reuse, R2.reuse, PT ;  /* 0x000000021f00720c */ /* 0x0c0fe40003f26270 */
[----:B------:R-:W-:Y:S01]  /*a6750*/  ISETP.GE.AND P2, PT, R31, R2, PT ;  /* 0x000000021f00720c */ /* 0x000fe20003f46270 */
[----:B------:R0:W-:Y:S04]  /*a6760*/  STL [R1+0xa548], R2 ;  /* 0x00a5480201007387 */ /* 0x0001e80000100800 */
[----:B0-----:R-:W4:Y:S04]  /*a6770*/  LDL R2, [R1+0x724] ;  /* 0x0007240001027983 */ /* 0x001f280000100800 */
        /* <DEDUP_REMOVED lines=33> */
[----:B------:R0:W-:Y:S01]  /*a6990*/  STL [R1+0xa544], R16 ;  /* 0x00a5441001007387 */ /* 0x0001e20000100800 */
[----:B------:R-:W-:Y:S06]  /*a69a0*/  BAR.SYNC.DEFER_BLOCKING 0x0 ;  /* 0x0000000000007b1d */ /* 0x000fec0000010000 */
[----:B0-----:R-:W2:Y:S04]  /*a69b0*/  LDL R16, [R1+0x720] ;  /* 0x0007200001107983 */ /* 0x001ea80000100800 */
        /* <DEDUP_REMOVED lines=93> */
[----:B----4-:R-:W4:Y:S04]  /*a6f90*/  @!P3 LDG.E.U8 R2, desc[UR16][R4.64] ;  /* 0x000000100402b981 */ /* 0x010f28000c1e1100 */
        /* <DEDUP_REMOVED lines=251> */
[----:B--2---:R-:W-:Y:S04]  /*a7f50*/  STL [R1+0x9f5c], R30 ;  /* 0x009f5c1e01007387 */ /* 0x004fe80000100800 */
        /* <DEDUP_REMOVED lines=46> */
[----:B---3--:R-:W-:Y:S04]  /*a8240*/  STL [R1+0x9ea0], R0 ;  /* 0x009ea00001007387 */ /* 0x008fe80000100800 */
[----:B----4-:R0:W-:Y:S04]  /*a8250*/  @!P3 STL [R1+0x724], R2 ;  /* 0x000724020100b387 */ /* 0x0101e80000100800 */
[----:B0-----:R-:W2:Y:S04]  /*a8260*/  LDL.LU R2, [R1+0xa548] ;  /* 0x00a5480001027983 */ /* 0x001ea80000300800 */
[----:B------:R-:W3:Y:S04]  /*a8270*/  LDL R4, [R1+0x8c18] ;  /* 0x008c180001047983 */ /* 0x000ee80000100800 */
[----:B------:R-:W3:Y:S02]  /*a8280*/  LDL R5, [R1+0x8c50] ;  /* 0x008c500001057983 */ /* 0x000ee40000100800 */
[----:B---3--:R-:W-:-:S04]  /*a8290*/  @!P0 LOP3.LUT R5, R5, R4, RZ, 0x3c, !PT ;  /* 0x0000000405058212 */ /* 0x008fc800078e3cff */
[----:B------:R-:W-:-:S04]  /*a82a0*/  @!P0 LOP3.LUT R4, R5, R4, RZ, 0x3c, !PT ;  /* 0x0000000405048212 */ /* 0x000fc800078e3cff */
[----:B------:R-:W-:-:S05]  /*a82b0*/  @!P0 LOP3.LUT R5, R5, R4, RZ, 0x3c, !PT ;  /* 0x0000000405058212 */ /* 0x000fca00078e3cff */
[----:B------:R-:W3:Y:S04]  /*a82c0*/  @!P0 LDG.E.U8 R16, desc[UR16][R4.64] ;  /* 0x0000001004108981 */ /* 0x000ee8000c1e1100 */
[----:B---3--:R0:W-:Y:S04]  /*a82d0*/  @!P0 STL [R1+0x720], R16 ;  /* 0x0007201001008387 */ /* 0x0081e80000100800 */
[----:B0-----:R-:W3:Y:S04]  /*a82e0*/  LDL.LU R16, [R1+0xa544] ;  /* 0x00a5440001107983 */ /* 0x001ee80000300800 */
[----:B------:R-:W4:Y:S04]  /*a82f0*/  LDL R4, [R1+0x8bf8] ;  /* 0x008bf80001047983 */ /* 0x000f280000100800 */
[----:B------:R-:W4:Y:S01]  /*a8300*/  LDL R5, [R1+0x8c30] ;  /* 0x008c300001057983 */ /* 0x000f220000100800 */
[----:B------:R-:W-:-:S02]  /*a8310*/  PRMT R13, RZ, 0x7610, R13 ;  /* 0x00007610ff0d7816 */ /* 0x000fc4000000000d */
[----:B----4-:R-:W-:-:S04]  /*a8320*/  @!P1 LOP3.LUT R5, R5, R4, RZ, 0x3c, !PT ;  /* 0x0000000405059212 */ /* 0x010fc800078e3cff */
[----:B------:R-:W-:-:S04]  /*a8330*/  @!P1 LOP3.LUT R4, R5, R4, RZ, 0x3c, !PT ;  /* 0x0000000405049212 */ /* 0x000fc800078e3cff */
[----:B------:R-:W-:-:S05]  /*a8340*/  @!P1 LOP3.LUT R5, R5, R4, RZ, 0x3c, !PT ;  /* 0x0000000405059212 */ /* 0x000fca00078e3cff */
[----:B------:R-:W4:Y:S04]  /*a8350*/  @!P1 LDG.E.U8 R13, desc[UR16][R4.64] ;  /* 0x00000010040d9981 */ /* 0x000f28000c1e1100 */
[----:B----4-:R0:W-:Y:S04]  /*a8360*/  STL [R1+0x71c], R13 ;  /* 0x00071c0d01007387 */ /* 0x0101e80000100800 */
[----:B0-----:R-:W4:Y:S04]  /*a8370*/  LDL.LU R13, [R1+0xa540] ;  /* 0x00a54000010d7983 */ /* 0x001f280000300800 */
[----:B------:R-:W2:Y:S04]  /*a8380*/  LDL R4, [R1+0x8bd8] ;  /* 0x008bd80001047983 */ /* 0x000ea80000100800 */
[----:B------:R-:W2:Y:S01]  /*a8390*/  LDL R5, [R1+0x8c10] ;  /* 0x008c100001057983 */ /* 0x000ea20000100800 */
[----:B---3--:R-:W-:-:S02]  /*a83a0*/  PRMT R16, RZ, 0x7610, R16 ;  /* 0x00007610ff107816 */ /* 0x008fc40000000010 */
[----:B--2---:R-:W-:-:S04]  /*a83b0*/  @!P2 LOP3.LUT R5, R5, R4, RZ, 0x3c, !PT ;  /* 0x000000040505a212 */ /* 0x004fc800078e3cff */
[----:B------:R-:W-:-:S04]  /*a83c0*/  @!P2 LOP3.LUT R4, R5, R4, RZ, 0x3c, !PT ;  /* 0x000000040504a212 */ /* 0x000fc800078e3cff */
[----:B------:R-:W-:-:S05]  /*a83d0*/  @!P2 LOP3.LUT R5, R5, R4, RZ, 0x3c, !PT ;  /* 0x000000040505a212 */ /* 0x000fca00078e3cff */
[----:B------:R-:W2:Y:S01]  /*a83e0*/  @!P2 LDG.E.U8 R16, desc[UR16][R4.64] ;  /* 0x000000100410a981 */ /* 0x000ea2000c1e1100 */
[----:B------:R-:W-:-:S03]  /*a83f0*/  ISETP.GE.AND P3, PT, R31, R2, PT ;  /* 0x000000021f00720c */ /* 0x000fc60003f66270 */
[----:B--2---:R0:W-:Y:S04]  /*a8400*/  STL [R1+0x718], R16 ;  /* 0x0007181001007387 */ /* 0x0041e80000100800 */
[----:B0-----:R-:W2:Y:S04]  /*a8410*/  LDL.LU R16, [R1+0xa53c] ;  /* 0x00a53c0001107983 */ /* 0x001ea80000300800 */
[----:B------:R-:W3:Y:S04]  /*a8420*/  LDL R4, [R1+0x8bb8] ;  /* 0x008bb80001047983 */ /* 0x000ee80000100800 */
[----:B------:R-:W3:Y:S01]  /*a8430*/  LDL R5, [R1+0x8bf0] ;  /* 0x008bf00001057983 */ /* 0x000ee20000100800 */
[----:B----4-:R-:W-:-:S02]  /*a8440*/  PRMT R13, RZ, 0x7610, R13 ;  /* 0x00007610ff0d7816 */ /* 0x010fc4000000000d */
[----:B---3--:R-:W-:-:S04]  /*a8450*/  @!P3 LOP3.LUT R5, R5, R4, RZ, 0x3c, !PT ;  /* 0x000000040505b212 */ /* 0x008fc800078e3cff */
[----:B------:R-:W-:-:S04]  /*a8460*/  @!P3 LOP3.LUT R4, R5, R4, RZ, 0x3c, !PT ;  /* 0x000000040504b212 */ /* 0x000fc800078e3cff */
[----:B------:R-:W-:-:S05]  /*a8470*/  @!P3 LOP3.LUT R5, R5, R4, RZ, 0x3c, !PT ;  /* 0x000000040505b212 */ /* 0x000fca00078e3cff */
[----:B------:R-:W3:Y:S01]  /*a8480*/  @!P3 LDG.E.U8 R13, desc[UR16][R4.64] ;  /* 0x00000010040db981 */ /* 0x000ee2000c1e1100 */
[----:B------:R-:W-:-:S03]  /*a8490*/  ISETP.GE.AND P0, PT, R31, R2, PT ;  /* 0x000000021f00720c */ /* 0x000fc60003f06270 */
[----:B---3--:R0:W-:Y:S04]  /*a84a0*/  STL [R1+0x714], R13 ;  /* 0x0007140d01007387 */ /* 0x0081e80000100800 */
[----:B0-----:R-:W3:Y:S04]  /*a84b0*/  LDL.LU R13, [R1+0xa538] ;  /* 0x00a53800010d7983 */ /* 0x001ee80000300800 */
[----:B------:R-:W4:Y:S04]  /*a84c0*/  LDL R4, [R1+0x8b98] ;  /* 0x008b980001047983 */ /* 0x000f280000100800 */
[----:B------:R-:W4:Y:S01]  /*a84d0*/  LDL R5, [R1+0x8bd0] ;  /* 0x008bd00001057983 */ /* 0x000f220000100800 */
[----:B--2---:R-:W-:-:S02]  /*a84e0*/  PRMT R16, RZ, 0x7610, R16 ;  /* 0x00007610ff107816 */ /* 0x004fc40000000010 */
[----:B----4-:R-:W-:-:S04]  /*a84f0*/  @!P0 LOP3.LUT R5, R5, R4, RZ, 0x3c, !PT ;  /* 0x0000000405058212 */ /* 0x010fc800078e3cff */
[----:B------:R-:W-:-:S04]  /*a8500*/  @!P0 LOP3.LUT R4, R5, R4, RZ, 0x3c, !PT ;  /* 0x0000000405048212 */ /* 0x000fc800078e3cff */
[----:B------:R-:W-:-:S05]  /*a8510*/  @!P0 LOP3.LUT R5, R5, R4, RZ, 0x3c, !PT ;  /* 0x0000000405058212 */ /* 0x000fca00078e3cff */
[----:B------:R-:W2:Y:S01]  /*a8520*/  @!P0 LDG.E.U8 R16, desc[UR16][R4.64] ;  /* 0x0000001004108981 */ /* 0x000ea2000c1e1100 */
[----:B------:R-:W-:-:S03]  /*a8530*/  ISETP.GE.AND P1, PT, R31, R2, PT ;  /* 0x000000021f00720c */ /* 0x000fc60003f26270 */
[----:B--2---:R0:W-:Y:S04]  /*a8540*/  STL [R1+0x710], R16 ;  /* 0x0007101001007387 */ /* 0x0041e80000100800 */
[----:B0-----:R-:W2:Y:S04]  /*a8550*/  LDL.LU R16, [R1+0xa534] ;  /* 0x00a5340001107983 */ /* 0x001ea80000300800 */
[----:B------:R-:W4:Y:S04]  /*a8560*/  LDL R4, [R1+0x8b78] ;  /* 0x008b780001047983 */ /* 0x000f280000100800 */
[----:B------:R-:W4:Y:S01]  /*a8570*/  LDL R5, [R1+0x8bb0] ;  /* 0x008bb00001057983 */ /* 0x000f220000100800 */
[----:B---3--:R-:W-:-:S02]  /*a8580*/  PRMT R13, RZ, 0x7610, R13 ;  /* 0x00007610ff0d7816 */ /* 0x008fc4000000000d */
[----:B----4-:R-:W-:-:S04]  /*a8590*/  @!P1 LOP3.LUT R5, R5, R4, RZ, 0x3c, !PT ;  /* 0x0000000405059212 */ /* 0x010fc800078e3cff */
        /* <DEDUP_REMOVED lines=632> */
[----:B------:R0:W2:Y:S04]  /*aad20*/  @!P0 LDG.E.U8 R16, desc[UR16][R4.64] ;  /* 0x0000001004108981 */ /* 0x0000a8000c1e1100 */
[----:B------:R-:W0:Y:S04]  /*aad30*/  LDL R4, [R1+0x8388] ;  /* 0x0083880001047983 */ /* 0x000e280000100800 */
[----:B------:R-:W0:Y:S01]  /*aad40*/  LDL R5, [R1+0x83b0] ;  /* 0x0083b00001057983 */ /* 0x000e220000100800 */
[----:B------:R-:W-:Y:S02]  /*aad50*/  ISETP.GE.AND P1, PT, R31, R2, PT ;  /* 0x000000021f00720c */ /* 0x000fe40003f26270 */
[----:B---3--:R-:W-:-:S11]  /*aad60*/  PRMT R13, RZ, 0x7610, R13 ;  /* 0x00007610ff0d7816 */ /* 0x008fd6000000000d */
[----:B0-----:R-:W-:-:S04]  /*aad70*/  @!P1 LOP3.LUT R5, R5, R4, RZ, 0x3c, !PT ;  /* 0x0000000405059212 */ /* 0x001fc800078e3cff */
[----:B------:R-:W-:-:S04]  /*aad80*/  @!P1 LOP3.LUT R4, R5, R4, RZ, 0x3c, !PT ;  /* 0x0000000405049212 */ /* 0x000fc800078e3cff */
[----:B------:R-:W-:-:S05]  /*aad90*/  @!P1 LOP3.LUT R5, R5, R4, RZ, 0x3c, !PT ;  /* 0x0000000405059212 */ /* 0x000fca00078e3cff */
[----:B------:R-:W3:Y:S04]  /*aada0*/  @!P1 LDG.E.U8 R13, desc[UR16][R4.64] ;  /* 0x00000010040d9981 */ /* 0x000ee8000c1e1100 */
[----:B--2---:R-:W-:Y:S01]  /*aadb0*/  STL [R1+0x600], R16 ;  /* 0x0006001001007387 */ /* 0x004fe20000100800 */
[----:B------:R-:W-:-:S03]  /*aadc0*/  ISETP.GE.AND P2, PT, R31, R2, PT ;  /* 0x000000021f00720c */ /* 0x000fc60003f46270 */
[----:B---3--:R0:W-:Y:S04]  /*aadd0*/  STL [R1+0x5fc], R13 ;  /* 0x0005fc0d01007387 */ /* 0x0081e80000100800 */
[----:B0-----:R-:W2:Y:S04]  /*aade0*/  LDL.LU R13, [R1+0xa434] ;  /* 0x00a43400010d7983 */ /* 0x001ea80000300800 */
[----:B------:R-:W3:Y:S04]  /*aadf0*/  LDL R4, [R1+0x836c] ;  /* 0x00836c0001047983 */ /* 0x000ee80000100800 */
[----:B------:R-:W3:Y:S01]  /*aae00*/  LDL R5, [R1+0x8394] ;  /* 0x0083940001057983 */ /* 0x000ee20000100800 */
[----:B------:R-:W-:-:S02]  /*aae10*/  PRMT R11, RZ, 0x7610, R11 ;  /* 0x00007610ff0b7816 */ /* 0x000fc4000000000b */
        /* <DEDUP_REMOVED lines=24> */
[----:B------:R-:W-:-:S04]  /*aafa0*/  LOP3.LUT R16, R31, 0x20, RZ, 0xfc, !PT ;  /* 0x000000201f107812 */ /* 0x000fc800078efcff */
[----:B------:R-:W-:Y:S01]  /*aafb0*/  ISETP.GE.AND P1, PT, R16, R2, PT ;  /* 0x000000021000720c */ /* 0x000fe20003f26270 */
        /* <DEDUP_REMOVED lines=1172> */
[----:B------:R-:W-:-:S11]  /*af900*/  PRMT R29, RZ, 0x7610, R29 ;  /* 0x00007610ff1d7816 */ /* 0x000fd6000000001d */
[----:B0-----:R-:W-:-:S04]  /*af910*/  @!P2 LOP3.LUT R5, R5, R4, RZ, 0x3c, !PT ;  /* 0x000000040505a212 */ /* 0x001fc800078e3cff */
[----:B------:R-:W-:-:S04]  /*af920*/  @!P2 LOP3.LUT R4, R5, R4, RZ, 0x3c, !PT ;  /* 0x000000040504a212 */ /* 0x000fc800078e3cff */
[----:B------:R-:W-:-:S05]  /*af930*/  @!P2 LOP3.LUT R5, R5, R4, RZ, 0x3c, !PT ;  /* 0x000000040505a212 */ /* 0x000fca00078e3cff */
[----:B------:R-:W4:Y:S04]  /*af940*/  @!P2 LDG.E.U8 R29, desc[UR16][R4.64] ;  /* 0x00000010041da981 */ /* 0x000f28000c1e1100 */
[----:B--2---:R-:W-:Y:S01]  /*af950*/  STL [R1+0x480], R13 ;  /* 0x0004800d01007387 */ /* 0x004fe20000100800 */
[----:B------:R-:W-:-:S03]  /*af960*/  ISETP.GE.AND P3, PT, R16, R2, PT ;  /* 0x000000021000720c */ /* 0x000fc60003f66270 */
[----:B----4-:R0:W-:Y:S04]  /*af970*/  STL [R1+0x47c], R29 ;  /* 0x00047c1d01007387 */ /* 0x0101e80000100800 */
        /* <DEDUP_REMOVED lines=1224> */
[----:B------:R-:W-:-:S02]  /*b4600*/  PRMT R26, RZ, 0x7610, R26 ;  /* 0x00007610ff1a7816 */ /* 0x000fc4000000001a */
[----:B----4-:R-:W-:-:S04]  /*b4610*/  @!P1 LOP3.LUT R5, R5, R4, RZ, 0x3c, !PT ;  /* 0x0000000405059212 */ /* 0x010fc800078e3cff */
[----:B------:R-:W-:-:S04]  /*b4620*/  @!P1 LOP3.LUT R4, R5, R4, RZ, 0x3c, !PT ;  /* 0x0000000405049212 */ /* 0x000fc800078e3cff */
[----:B------:R-:W-:-:S05]  /*b4630*/  @!P1 LOP3.LUT R5, R5, R4, RZ, 0x3c, !PT ;  /* 0x0000000405059212 */ /* 0x000fca00078e3cff */
[----:B------:R-:W4:Y:S01]  /*b4640*/  @!P1 LDG.E.U8 R26, desc[UR16][R4.64] ;  /* 0x00000010041a9981 */ /* 0x000f22000c1e1100 */
[----:B------:R-:W-:-:S03]  /*b4650*/  ISETP.GE.AND P2, PT, R13, R2, PT ;  /* 0x000000020d00720c */ /* 0x000fc60003f46270 */
[----:B----4-:R0:W-:Y:S04]  /*b4660*/  STL [R1+0x294], R26 ;  /* 0x0002941a01007387 */ /* 0x0101e80000100800 */
[----:B0-----:R-:W4:Y:S04]  /*b4670*/  LDL.LU R26, [R1+0xa068] ;  /* 0x00a06800011a7983 */ /* 0x001f280000300800 */
[----:B------:R-:W3:Y:S04]  /*b4680*/  LDL R4, [R1+0x9340] ;  /* 0x0093400001047983 */ /* 0x000ee80000100800 */
[----:B------:R-:W3:Y:S01]  /*b4690*/  LDL R5, [R1+0x934c] ;  /* 0x00934c0001057983 */ /* 0x000ee20000100800 */
[----:B--2---:R-:W-:-:S02]  /*b46a0*/  PRMT R29, RZ, 0x7610, R29 ;  /* 0x00007610ff1d7816 */ /* 0x004fc4000000001d */
[----:B---3--:R-:W-:-:S04]  /*b46b0*/  @!P2 LOP3.LUT R5, R5, R4, RZ, 0x3c, !PT ;  /* 0x000000040505a212 */ /* 0x008fc800078e3cff */
        /* <DEDUP_REMOVED lines=626> */
[----:B------:R-:W2:Y:S04]  /*b6de0*/  LDL R4, [R1+0x8a7c] ;  /* 0x008a7c0001047983 */ /* 0x000ea80000100800 */
[----:B------:R-:W2:Y:S01]  /*b6df0*/  LDL R5, [R1+0x8ab4] ;  /* 0x008ab40001057983 */ /* 0x000ea20000100800 */
[----:B------:R-:W-:-:S02]  /*b6e00*/  PRMT R28, RZ, 0x7610, R28 ;  /* 0x00007610ff1c7816 */ /* 0x000fc4000000001c */
[----:B--2---:R-:W-:-:S04]  /*b6e10*/  @!P1 LOP3.LUT R5, R5, R4, RZ, 0x3c, !PT ;  /* 0x0000000405059212 */ /* 0x004fc800078e3cff */
[----:B------:R-:W-:-:S04]  /*b6e20*/  @!P1 LOP3.LUT R4, R5, R4, RZ, 0x3c, !PT ;  /* 0x0000000405049212 */ /* 0x000fc800078e3cff */
[----:B------:R-:W-:-:S05]  /*b6e30*/  @!P1 LOP3.LUT R5, R5, R4, RZ, 0x3c, !PT ;  /* 0x0000000405059212 */ /* 0x000fca00078e3cff */
[----:B------:R-:W2:Y:S01]  /*b6e40*/  @!P1 LDG.E.U8 R28, desc[UR16][R4.64] ;  /* 0x00000010041c9981 */ /* 0x000ea2000c1e1100 */
[----:B------:R-:W-:-:S03]  /*b6e50*/  ISETP.GE.AND P2, PT, R11, R2, PT ;  /* 0x000000020b00720c */ /* 0x000fc60003f46270 */
[----:B--2---:R0:W-:Y:S04]  /*b6e60*/  STL [R1+0x194], R28 ;  /* 0x0001941c01007387 */ /* 0x0041e80000100800 */
[----:B0-----:R-:W2:Y:S04]  /*b6e70*/  LDL.LU R28, [R1+0x9f68] ;  /* 0x009f6800011c7983 */ /* 0x001ea80000300800 */
        /* <DEDUP_REMOVED lines=503> */
[----:B------:R-:W-:Y:S01]  /*b8df0*/  @!P0 LOP3.LUT R5, R5, R4, RZ, 0x3c, !PT ;  /* 0x0000000405058212 */ /* 0x000fe200078e3cff */
[----:B--2---:R0:W-:Y:S04]  /*b8e00*/  STL [R1+0xcc], R29 ;  /* 0x0000cc1d01007387 */ /* 0x0041e80000100800 */
[----:B------:R1:W2:Y:S01]  /*b8e10*/  @!P0 LDG.E.U8 R26, desc[UR16][R4.64] ;  /* 0x00000010041a8981 */ /* 0x0002a2000c1e1100 */
[----:B------:R-:W-:Y:S02]  /*b8e20*/  ISETP.GE.AND P1, PT, R11, R2, PT ;  /* 0x000000020b00720c */ /* 0x000fe40003f26270 */
[----:B----4-:R-:W-:Y:S01]  /*b8e30*/  PRMT R25, RZ, 0x7610, R25 ;  /* 0x00007610ff197816 */ /* 0x010fe20000000019 */
[----:B0-----:R-:W3:Y:S04]  /*b8e40*/  LDL R29, [R1+0x83f4] ;  /* 0x0083f400011d7983 */ /* 0x001ee80000100800 */
[----:B------:R-:W1:Y:S04]  /*b8e50*/  LDL R4, [R1+0x83fc] ;  /* 0x0083fc0001047983 */ /* 0x000e680000100800 */
[----:B------:R-:W1:Y:S02]  /*b8e60*/  LDL R5, [R1+0x8434] ;  /* 0x0084340001057983 */ /* 0x000e640000100800 */
[----:B-1----:R-:W-:-:S04]  /*b8e70*/  @!P1 LOP3.LUT R5, R5, R4, RZ, 0x3c, !PT ;  /* 0x0000000405059212 */ /* 0x002fc800078e3cff */
[----:B------:R-:W-:-:S04]  /*b8e80*/  @!P1 LOP3.LUT R4, R5, R4, RZ, 0x3c, !PT ;  /* 0x0000000405049212 */ /* 0x000fc800078e3cff */
[----:B------:R-:W-:Y:S01]  /*b8e90*/  @!P1 LOP3.LUT R5, R5, R4, RZ, 0x3c, !PT ;  /* 0x0000000405059212 */ /* 0x000fe200078e3cff */
[----:B--2---:R0:W-:Y:S04]  /*b8ea0*/  STL [R1+0xc8], R26 ;  /* 0x0000c81a01007387 */ /* 0x0041e80000100800 */
[----:B------:R1:W2:Y:S01]  /*b8eb0*/  @!P1 LDG.E.U8 R25, desc[UR16][R4.64] ;  /* 0x0000001004199981 */ /* 0x0002a2000c1e1100 */
[----:B------:R-:W-:Y:S02]  /*b8ec0*/  ISETP.GE.AND P2, PT, R11, R2, PT ;  /* 0x000000020b00720c */ /* 0x000fe40003f46270 */
[----:B------:R-:W-:Y:S01]  /*b8ed0*/  PRMT R0, RZ, 0x7610, R0 ;  /* 0x00007610ff007816 */ /* 0x000fe20000000000 */
[----:B0-----:R-:W4:Y:S04]  /*b8ee0*/  LDL R26, [R1+0x83d4] ;  /* 0x0083d400011a7983 */ /* 0x001f280000100800 */
[----:B------:R-:W1:Y:S04]  /*b8ef0*/  LDL R4, [R1+0x83dc] ;  /* 0x0083dc0001047983 */ /* 0x000e680000100800 */
[----:B------:R-:W1:Y:S02]  /*b8f00*/  LDL R5, [R1+0x8414] ;  /* 0x0084140001057983 */ /* 0x000e640000100800 */
[----:B-1----:R-:W-:-:S04]  /*b8f10*/  @!P2 LOP3.LUT R5, R5, R4, RZ, 0x3c, !PT ;  /* 0x000000040505a212 */ /* 0x002fc800078e3cff */
[----:B------:R-:W-:-:S04]  /*b8f20*/  @!P2 LOP3.LUT R4, R5, R4, RZ, 0x3c, !PT ;  /* 0x000000040504a212 */ /* 0x000fc800078e3cff */
[----:B------:R-:W-:-:S05]  /*b8f30*/  @!P2 LOP3.LUT R5, R5, R4, RZ, 0x3c, !PT ;  /* 0x000000040505a212 */ /* 0x000fca00078e3cff */
[----:B------:R-:W3:Y:S04]  /*b8f40*/  @!P2 LDG.E.U8 R0, desc[UR16][R4.64] ;  /* 0x000000100400a981 */ /* 0x000ee8000c1e1100 */
[----:B--2---:R0:W-:Y:S04]  /*b8f50*/  STL [R1+0xc4], R25 ;  /* 0x0000c41901007387 */ /* 0x0041e80000100800 */
[----:B0-----:R-:W2:Y:S01]  /*b8f60*/  LDL R25, [R1+0x83b4] ;  /* 0x0083b40001197983 */ /* 0x001ea20000100800 */
[----:B------:R-:W-:-:S03]  /*b8f70*/  ISETP.GE.AND P3, PT, R11, R2, PT ;  /* 0x000000020b00720c */ /* 0x000fc60003f66270 */
[----:B---3--:R0:W-:Y:S04]  /*b8f80*/  STL [R1+0xc0], R0 ;  /* 0x0000c00001007387 */ /* 0x0081e80000100800 */
[----:B0-----:R-:W3:Y:S04]  /*b8f90*/  LDL.LU R0, [R1+0x9ea0] ;  /* 0x009ea00001007983 */ /* 0x001ee80000300800 */
[----:B------:R-:W2:Y:S01]  /*b8fa0*/  LDL R5, [R1+0x83bc] ;  /* 0x0083bc0001057983 */ /* 0x000ea20000100800 */
[----:B------:R-:W-:Y:S01]  /*b8fb0*/  PRMT R28, RZ, 0x7610, R28 ;  /* 0x00007610ff1c7816 */ /* 0x000fe2000000001c */
[----:B------:R-:W-:Y:S01]  /*b8fc0*/  @!P3 IMAD.MOV.U32 R4, RZ, RZ, R29 ;  /* 0x000000ffff04b224 */ /* 0x000fe200078e001d */
[----:B------:R-:W-:-:S02]  /*b8fd0*/  ISETP.GE.AND P4, PT, R11, R2, PT ;  /* 0x000000020b00720c */ /* 0x000fc40003f86270 */
[----:B------:R-:W-:Y:S01]  /*b8fe0*/  PRMT R9, RZ, 0x7610, R9 ;  /* 0x00007610ff097816 */ /* 0x000fe20000000009 */
[----:B------:R-:W3:Y:S04]  /*b8ff0*/  LDL R29, [R1+0x924c] ;  /* 0x00924c00011d7983 */ /* 0x000ee80000100800 */
[----:B--2---:R4:W2:Y:S04]  /*b9000*/  @!P3 LDG.E.U8 R28, desc[UR16][R4.64] ;  /* 0x00000010041cb981 */ /* 0x0048a8000c1e1100 */
[----:B------:R-:W3:Y:S02]  /*b9010*/  LDL R5, [R1+0x839c] ;  /* 0x00839c0001057983 */ /* 0x000ee40000100800 */
[----:B----4-:R-:W-:Y:S01]  /*b9020*/  @!P4 IMAD.MOV.U32 R4, RZ, RZ, R26 ;  /* 0x000000ffff04c224 */ /* 0x010fe200078e001a */
[----:B------:R-:W-:Y:S01]  /*b9030*/  ISETP.GE.AND P1, PT, R11, R2, PT ;  /* 0x000000020b00720c */ /* 0x000fe20003f26270 */
[----:B--2---:R0:W-:Y:S01]  /*b9040*/  STL [R1+0xbc], R28 ;  /* 0x0000bc1c01007387 */ /* 0x0041e20000100800 */
[----:B------:R-:W-:-:S03]  /*b9050*/  PRMT R7, RZ, 0x7610, R7 ;  /* 0x00007610ff077816 */ /* 0x000fc60000000007 */
[----:B------:R-:W2:Y:S04]  /*b9060*/  LDL R26, [R1+0x9260] ;  /* 0x00926000011a7983 */ /* 0x000ea80000100800 */
[----:B---3--:R1:W3:Y:S04]  /*b9070*/  @!P4 LDG.E.U8 R9, desc[UR16][R4.64] ;  /* 0x000000100409c981 */ /* 0x0082e8000c1e1100 */
[----:B0-----:R-:W4:Y:S04]  /*b9080*/  LDL R28, [R1+0x9288] ;  /* 0x00928800011c7983 */ /* 0x001f280000100800 */
[----:B------:R-:W2:Y:S01]  /*b9090*/  LDL R5, [R1+0x8380] ;  /* 0x0083800001057983 */ /* 0x000ea20000100800 */
[----:B-1----:R-:W-:Y:S01]  /*b90a0*/  @!P1 IMAD.MOV.U32 R4, RZ, RZ, R25 ;  /* 0x000000ffff049224 */ /* 0x002fe200078e0019 */
[----:B------:R-:W-:-:S02]  /*b90b0*/  ISETP.GE.AND P2, PT, R11, R2, PT ;  /* 0x000000020b00720c */ /* 0x000fc40003f46270 */
[----:B---3--:R0:W-:Y:S01]  /*b90c0*/  STL [R1+0xb8], R9 ;  /* 0x0000b80901007387 */ /* 0x0081e20000100800 */
[----:B------:R-:W-:Y:S02]  /*b90d0*/  ISETP.GE.AND P0, PT, R16, R2, PT ;  /* 0x000000021000720c */ /* 0x000fe40003f06270 */
[----:B------:R-:W-:Y:S02]  /*b90e0*/  PRMT R30, RZ, 0x7610, R30 ;  /* 0x00007610ff1e7816 */ /* 0x000fe4000000001e */
[----:B------:R-:W-:Y:S01]  /*b90f0*/  PRMT R20, RZ, 0x7610, R20 ;  /* 0x00007610ff147816 */ /* 0x000fe20000000014 */
[----:B------:R-:W3:Y:S04]  /*b9100*/  LDL R25, [R1+0x925c] ;  /* 0x00925c0001197983 */ /* 0x000ee80000100800 */
[----:B--2---:R1:W2:Y:S04]  /*b9110*/  @!P1 LDG.E.U8 R7, desc[UR16][R4.64] ;  /* 0x0000001004079981 */ /* 0x0042a8000c1e1100 */
[----:B0-----:R-:W2:Y:S04]  /*b9120*/  LDL R9, [R1+0x9284] ;  /* 0x0092840001097983 */ /* 0x001ea80000100800 */
[----:B------:R-:W1:Y:S04]  /*b9130*/  LDL R4, [R1+0x8368] ;  /* 0x0083680001047983 */ /* 0x000e680000100800 */
[----:B------:R-:W1:Y:S02]  /*b9140*/  LDL R5, [R1+0x838c] ;  /* 0x00838c0001057983 */ /* 0x000e640000100800 */
[----:B-1----:R-:W-:-:S04]  /*b9150*/  @!P2 LOP3.LUT R5, R5, R4, RZ, 0x3c, !PT ;  /* 0x000000040505a212 */ /* 0x002fc800078e3cff */
[----:B------:R-:W-:-:S04]  /*b9160*/  @!P2 LOP3.LUT R4, R5, R4, RZ, 0x3c, !PT ;  /* 0x000000040504a212 */ /* 0x000fc800078e3cff */
[----:B------:R-:W-:-:S05]  /*b9170*/  @!P2 LOP3.LUT R5, R5, R4, RZ, 0x3c, !PT ;  /* 0x000000040505a212 */ /* 0x000fca00078e3cff */
[----:B------:R4:W3:Y:S02]  /*b9180*/  @!P2 LDG.E.U8 R30, desc[UR16][R4.64] ;  /* 0x00000010041ea981 */ /* 0x0008e4000c1e1100 */
[----:B----4-:R-:W-:Y:S02]  /*b9190*/  @!P0 IMAD.MOV.U32 R4, RZ, RZ, R28 ;  /* 0x000000ffff048224 */ /* 0x010fe400078e001c */
[----:B------:R-:W-:-:S05]  /*b91a0*/  @!P0 IMAD.MOV.U32 R5, RZ, RZ, R29 ;  /* 0x000000ffff058224 */ /* 0x000fca00078e001d */
[----:B------:R0:W4:Y:S04]  /*b91b0*/  @!P0 LDG.E.U8 R20, desc[UR16][R4.64] ;  /* 0x0000001004148981 */ /* 0x000128000c1e1100 */
[----:B--2---:R1:W-:Y:S04]  /*b91c0*/  STL [R1+0xb4], R7 ;  /* 0x0000b40701007387 */ /* 0x0043e80000100800 */
[----:B------:R-:W2:Y:S04]  /*b91d0*/  LDL R28, [R1+0x926c] ;  /* 0x00926c00011c7983 */ /* 0x000ea80000100800 */
[----:B-1----:R-:W2:Y:S01]  /*b91e0*/  LDL R7, [R1+0x9294] ;  /* 0x0092940001077983 */ /* 0x002ea20000100800 */
[----:B------:R-:W-:-:S02]  /*b91f0*/  ISETP.GE.AND P3, PT, R13, R2, PT ;  /* 0x000000020d00720c */ /* 0x000fc40003f66270 */
[----:B------:R-:W-:-:S11]  /*b9200*/  PRMT R3, RZ, 0x7610, R3 ;  /* 0x00007610ff037816 */ /* 0x000fd60000000003 */
[----:B0-----:R-:W-:Y:S02]  /*b9210*/  @!P3 IMAD.MOV.U32 R4, RZ, RZ, R9 ;  /* 0x000000ffff04b224 */ /* 0x001fe400078e0009 */
[----:B------:R-:W-:-:S05]  /*b9220*/  @!P3 IMAD.MOV.U32 R5, RZ, RZ, R26 ;  /* 0x000000ffff05b224 */ /* 0x000fca00078e001a */
[----:B------:R2:W3:Y:S04]  /*b9230*/  @!P3 LDG.E.U8 R3, desc[UR16][R4.64] ;  /* 0x000000100403b981 */ /* 0x0004e8000c1e1100 */
[----:B----4-:R0:W-:Y:S01]  /*b9240*/  STL [R1+0x40], R20 ;  /* 0x0000401401007387 */ /* 0x0101e20000100800 */
[-C--:B------:R-:W-:Y:S02]  /*b9250*/  ISETP.GE.AND P5, PT, R11, R2.reuse, PT ;  /* 0x000000020b00720c */ /* 0x080fe40003fa6270 */
[----:B------:R-:W-:Y:S02]  /*b9260*/  ISETP.GE.AND P1, PT, R16, R2, PT ;  /* 0x000000021000720c */ /* 0x000fe40003f26270 */
[----:B------:R-:W-:Y:S02]  /*b9270*/  PRMT R6, RZ, 0x7610, R6 ;  /* 0x00007610ff067816 */ /* 0x000fe40000000006 */
[----:B------:R-:W-:Y:S01]  /*b9280*/  PRMT R19, RZ, 0x7610, R19 ;  /* 0x00007610ff137816 */ /* 0x000fe20000000013 */
[----:B------:R-:W4:Y:S04]  /*b9290*/  LDL R9, [R1+0x9280] ;  /* 0x0092800001097983 */ /* 0x000f280000100800 */
[----:B0-----:R-:W4:Y:S02]  /*b92a0*/  LDL R20, [R1+0x92a8] ;  /* 0x0092a80001147983 */ /* 0x001f240000100800 */
[----:B--2---:R-:W-:-:S02]  /*b92b0*/  @!P5 IMAD.MOV.U32 R4, RZ, RZ, R7 ;  /* 0x000000ffff04d224 */ /* 0x004fc400078e0007 */
[----:B---3--:R-:W-:-:S05]  /*b92c0*/  @!P5 IMAD.MOV.U32 R5, RZ, RZ, R25 ;  /* 0x000000ffff05d224 */ /* 0x008fca00078e0019 */
[----:B------:R0:W2:Y:S02]  /*b92d0*/  @!P5 LDG.E.U8 R6, desc[UR16][R4.64] ;  /* 0x000000100406d981 */ /* 0x0000a4000c1e1100 */
[----:B0-----:R-:W-:Y:S02]  /*b92e0*/  @!P1 IMAD.MOV.U32 R5, RZ, RZ, R28 ;  /* 0x000000ffff059224 */ /* 0x001fe400078e001c */
[----:B------:R0:W-:Y:S04]  /*b92f0*/  STL [R1+0x3c], R3 ;  /* 0x00003c0301007387 */ /* 0x0001e80000100800 */
[----:B------:R-:W3:Y:S04]  /*b9300*/  LDL R26, [R1+0x927c] ;  /* 0x00927c00011a7983 */ /* 0x000ee80000100800 */
[----:B------:R-:W3:Y:S04]  /*b9310*/  LDL R25, [R1+0x92b4] ;  /* 0x0092b40001197983 */ /* 0x000ee80000100800 */
[----:B------:R-:W3:Y:S04]  /*b9320*/  LDL R7, [R1+0x928c] ;  /* 0x00928c0001077983 */ /* 0x000ee80000100800 */
[----:B0-----:R-:W3:Y:S01]  /*b9330*/  LDL R3, [R1+0x92a4] ;  /* 0x0092a40001037983 */ /* 0x001ee20000100800 */
[----:B----4-:R-:W-:-:S05]  /*b9340*/  @!P1 IMAD.MOV.U32 R4, RZ, RZ, R20 ;  /* 0x000000ffff049224 */ /* 0x010fca00078e0014 */
[----:B------:R3:W4:Y:S04]  /*b9350*/  @!P1 LDG.E.U8 R19, desc[UR16][R4.64] ;  /* 0x0000001004139981 */ /* 0x000728000c1e1100 */
[----:B--2---:R0:W-:Y:S04]  /*b9360*/  STL [R1+0x38], R6 ;  /* 0x0000380601007387 */ /* 0x0041e80000100800 */
[----:B------:R-:W2:Y:S04]  /*b9370*/  LDL R20, [R1+0x92a0] ;  /* 0x0092a00001147983 */ /* 0x000ea80000100800 */
[----:B0-----:R-:W2:Y:S01]  /*b9380*/  LDL R6, [R1+0x92c8] ;  /* 0x0092c80001067983 */ /* 0x001ea20000100800 */
[----:B------:R-:W-:-:S13]  /*b9390*/  ISETP.GE.AND P2, PT, R13, R2, PT ;  /* 0x000000020d00720c */ /* 0x000fda0003f46270 */
[----:B---3--:R-:W-:Y:S02]  /*b93a0*/  @!P2 IMAD.MOV.U32 R4, RZ, RZ, R3 ;  /* 0x000000ffff04a224 */ /* 0x008fe400078e0003 */
[----:B------:R-:W-:Y:S01]  /*b93b0*/  @!P2 IMAD.MOV.U32 R5, RZ, RZ, R9 ;  /* 0x000000ffff05a224 */ /* 0x000fe200078e0009 */
[----:B----4-:R0:W-:Y:S04]  /*b93c0*/  STL [R1+0x34], R19 ;  /* 0x0000341301007387 */ /* 0x0101e80000100800 */
[----:B0-----:R-:W3:Y:S04]  /*b93d0*/  LDL R19, [R1+0x92c4] ;  /* 0x0092c40001137983 */ /* 0x001ee80000100800 */
[----:B------:R-:W-:Y:S04]  /*b93e0*/  STL [R1+0xb0], R30 ;  /* 0x0000b01e01007387 */ /* 0x000fe80000100800 */
[----:B------:R-:W4:Y:S04]  /*b93f0*/  LDL R9, [R1+0x929c] ;  /* 0x00929c0001097983 */ /* 0x000f280000100800 */
[----:B------:R-:W4:Y:S01]  /*b9400*/  LDL R3, [R1+0x92d4] ;  /* 0x0092d40001037983 */ /* 0x000f220000100800 */
[----:B------:R-:W-:-:S02]  /*b9410*/  ISETP.GE.AND P4, PT, R11, R2, PT ;  /* 0x000000020b00720c */ /* 0x000fc40003f86270 */
[----:B------:R-:W-:Y:S02]  /*b9420*/  PRMT R27, RZ, 0x7610, R27 ;  /* 0x00007610ff1b7816 */ /* 0x000fe4000000001b */
[-C--:B------:R-:W-:Y:S02]  /*b9430*/  ISETP.GE.AND P0, PT, R16, R2.reuse, PT ;  /* 0x000000021000720c */ /* 0x080fe40003f06270 */
[----:B------:R-:W-:Y:S02]  /*b9440*/  PRMT R23, RZ, 0x7610, R23 ;  /* 0x00007610ff177816 */ /* 0x000fe40000000017 */
[----:B------:R0:W4:Y:S01]  /*b9450*/  @!P2 LDG.E.U8 R27, desc[UR16][R4.64] ;  /* 0x00000010041ba981 */ /* 0x000122000c1e1100 */
[----:B------:R-:W-:Y:S02]  /*b9460*/  ISETP.GE.AND P1, PT, R13, R2, PT ;  /* 0x000000020d00720c */ /* 0x000fe40003f26270 */
[----:B------:R-:W-:Y:S02]  /*b9470*/  PRMT R22, RZ, 0x7610, R22 ;  /* 0x00007610ff167816 */ /* 0x000fe40000000016 */
[----:B0-----:R-:W-:-:S02]  /*b9480*/  @!P4 IMAD.MOV.U32 R4, RZ, RZ, R25 ;  /* 0x000000ffff04c224 */ /* 0x001fc400078e0019 */
[----:B------:R-:W-:-:S05]  /*b9490*/  @!P4 IMAD.MOV.U32 R5, RZ, RZ, R26 ;  /* 0x000000ffff05c224 */ /* 0x000fca00078e001a */
[----:B------:R2:W4:Y:S02]  /*b94a0*/  @!P4 LDG.E.U8 R23, desc[UR16][R4.64] ;  /* 0x000000100417c981 */ /* 0x000524000c1e1100 */
[----:B--2---:R-:W-:Y:S02]  /*b94b0*/  @!P0 IMAD.MOV.U32 R4, RZ, RZ, R6 ;  /* 0x000000ffff048224 */ /* 0x004fe400078e0006 */
[----:B------:R-:W-:Y:S01]  /*b94c0*/  @!P0 IMAD.MOV.U32 R5, RZ, RZ, R7 ;  /* 0x000000ffff058224 */ /* 0x000fe200078e0007 */
[----:B------:R-:W-:Y:S02]  /*b94d0*/  PRMT R10, RZ, 0x7610, R10 ;  /* 0x00007610ff0a7816 */ /* 0x000fe4000000000a */
[----:B------:R-:W-:Y:S01]  /*b94e0*/  ISETP.GE.AND P3, PT, R11, R2, PT ;  /* 0x000000020b00720c */ /* 0x000fe20003f66270 */
[----:B------:R-:W2:Y:S04]  /*b94f0*/  LDL R7, [R1+0x92ac] ;  /* 0x0092ac0001077983 */ /* 0x000ea80000100800 */
[----:B------:R0:W2:Y:S04]  /*b9500*/  @!P0 LDG.E.U8 R22, desc[UR16][R4.64] ;  /* 0x0000001004168981 */ /* 0x0000a8000c1e1100 */
[----:B------:R-:W2:Y:S01]  /*b9510*/  LDL R6, [R1+0x92e8] ;  /* 0x0092e80001067983 */ /* 0x000ea20000100800 */
[----:B0-----:R-:W-:Y:S01]  /*b9520*/  @!P1 IMAD.MOV.U32 R5, RZ, RZ, R20 ;  /* 0x000000ffff059224 */ /* 0x001fe200078e0014 */
[----:B------:R-:W-:Y:S01]  /*b9530*/  PRMT R8, RZ, 0x7610, R8 ;  /* 0x00007610ff087816 */ /* 0x000fe20000000008 */
[----:B---3--:R-:W-:-:S05]  /*b9540*/  @!P1 IMAD.MOV.U32 R4, RZ, RZ, R19 ;  /* 0x000000ffff049224 */ /* 0x008fca00078e0013 */
[----:B------:R4:W3:Y:S02]  /*b9550*/  @!P1 LDG.E.U8 R10, desc[UR16][R4.64] ;  /* 0x00000010040a9981 */ /* 0x0008e4000c1e1100 */
[----:B----4-:R-:W-:Y:S02]  /*b9560*/  @!P3 IMAD.MOV.U32 R4, RZ, RZ, R3 ;  /* 0x000000ffff04b224 */ /* 0x010fe400078e0003 */
[----:B------:R-:W-:-:S05]  /*b9570*/  @!P3 IMAD.MOV.U32 R5, RZ, RZ, R9 ;  /* 0x000000ffff05b224 */ /* 0x000fca00078e0009 */
[----:B------:R0:W4:Y:S04]  /*b9580*/  @!P3 LDG.E.U8 R8, desc[UR16][R4.64] ;  /* 0x000000100408b981 */ /* 0x000128000c1e1100 */
[----:B------:R1:W-:Y:S01]  /*b9590*/  STL [R1+0x2c], R23 ;  /* 0x00002c1701007387 */ /* 0x0003e20000100800 */
[----:B------:R-:W-:-:S03]  /*b95a0*/  ISETP.GE.AND P2, PT, R16, R2, PT ;  /* 0x000000021000720c */ /* 0x000fc60003f46270 */
[----:B-1----:R-:W4:Y:S04]  /*b95b0*/  LDL R23, [R1+0x92c0] ;  /* 0x0092c00001177983 */ /* 0x002f280000100800 */
[----:B--2---:R1:W-:Y:S04]  /*b95c0*/  STL [R1+0x28], R22 ;  /* 0x0000281601007387 */ /* 0x0043e80000100800 */
[----:B------:R-:W2:Y:S04]  /*b95d0*/  LDL R20, [R1+0x92bc] ;  /* 0x0092bc0001147983 */ /* 0x000ea80000100800 */
[----:B------:R-:W2:Y:S04]  /*b95e0*/  LDL R19, [R1+0x92f4] ;  /* 0x0092f40001137983 */ /* 0x000ea80000100800 */
[----:B-1----:R-:W2:Y:S01]  /*b95f0*/  LDL R22, [R1+0x92e4] ;  /* 0x0092e40001167983 */ /* 0x002ea20000100800 */
[----:B0-----:R-:W-:-:S02]  /*b9600*/  @!P2 IMAD.MOV.U32 R4, RZ, RZ, R6 ;  /* 0x000000ffff04a224 */ /* 0x001fc400078e0006 */
[----:B------:R-:W-:Y:S01]  /*b9610*/  @!P2 IMAD.MOV.U32 R5, RZ, RZ, R7 ;  /* 0x000000ffff05a224 */ /* 0x000fe200078e0007 */
[----:B---3--:R0:W-:Y:S04]  /*b9620*/  STL [R1+0x24], R10 ;  /* 0x0000240a01007387 */ /* 0x0081e80000100800 */
[----:B------:R-:W3:Y:S04]  /*b9630*/  LDL R3, [R1+0x9308] ;  /* 0x0093080001037983 */ /* 0x000ee80000100800 */
[----:B------:R-:W3:Y:S04]  /*b9640*/  LDL R7, [R1+0x92e0] ;  /* 0x0092e00001077983 */ /* 0x000ee80000100800 */
[----:B------:R-:W3:Y:S04]  /*b9650*/  LDL R6, [R1+0x9304] ;  /* 0x0093040001067983 */ /* 0x000ee80000100800 */
[----:B0-----:R-:W3:Y:S04]  /*b9660*/  LDL R10, [R1+0x92cc] ;  /* 0x0092cc00010a7983 */ /* 0x001ee80000100800 */
[----:B------:R-:W-:Y:S04]  /*b9670*/  STL [R1+0x30], R27 ;  /* 0x0000301b01007387 */ /* 0x000fe80000100800 */
[----:B------:R-:W3:Y:S04]  /*b9680*/  LDL R9, [R1+0x92dc] ;  /* 0x0092dc0001097983 */ /* 0x000ee80000100800 */
[----:B----4-:R0:W-:Y:S04]  /*b9690*/  STL [R1+0x20], R8 ;  /* 0x0000200801007387 */ /* 0x0101e80000100800 */
[----:B0-----:R-:W4:Y:S01]  /*b96a0*/  LDL R8, [R1+0x9314] ;  /* 0x0093140001087983 */ /* 0x001f220000100800 */
[----:B------:R-:W-:-:S02]  /*b96b0*/  ISETP.GE.AND P0, PT, R13, R2, PT ;  /* 0x000000020d00720c */ /* 0x000fc40003f06270 */
[----:B------:R-:W-:Y:S02]  /*b96c0*/  PRMT R24, RZ, 0x7610, R24 ;  /* 0x00007610ff187816 */ /* 0x000fe40000000018 */
[-C--:B------:R-:W-:Y:S02]  /*b96d0*/  ISETP.GE.AND P4, PT, R11, R2.reuse, PT ;  /* 0x000000020b00720c */ /* 0x080fe40003f86270 */
[-C--:B------:R-:W-:Y:S02]  /*b96e0*/  ISETP.GE.AND P1, PT, R16, R2.reuse, PT ;  /* 0x000000021000720c */ /* 0x080fe40003f26270 */
[----:B------:R-:W-:Y:S01]  /*b96f0*/  PRMT R21, RZ, 0x7610, R21 ;  /* 0x00007610ff157816 */ /* 0x000fe20000000015 */
[----:B------:R0:W4:Y:S01]  /*b9700*/  @!P2 LDG.E.U8 R24, desc[UR16][R4.64] ;  /* 0x000000100418a981 */ /* 0x000122000c1e1100 */
[----:B------:R-:W-:Y:S02]  /*b9710*/  PRMT R18, RZ, 0x7610, R18 ;  /* 0x00007610ff127816 */ /* 0x000fe40000000012 */
[----:B------:R-:W-:Y:S01]  /*b9720*/  ISETP.GE.AND P2, PT, R13, R2, PT ;  /* 0x000000020d00720c */ /* 0x000fe20003f46270 */
[----:B0-----:R-:W-:-:S02]  /*b9730*/  @!P0 IMAD.MOV.U32 R5, RZ, RZ, R23 ;  /* 0x000000ffff058224 */ /* 0x001fc400078e0017 */
[----:B--2---:R-:W-:-:S05]  /*b9740*/  @!P0 IMAD.MOV.U32 R4, RZ, RZ, R22 ;  /* 0x000000ffff048224 */ /* 0x004fca00078e0016 */
[----:B------:R0:W2:Y:S01]  /*b9750*/  @!P0 LDG.E.U8 R21, desc[UR16][R4.64] ;  /* 0x0000001004158981 */ /* 0x0000a2000c1e1100 */
[----:B------:R-:W-:Y:S02]  /*b9760*/  ISETP.GE.AND P3, PT, R11, R2, PT ;  /* 0x000000020b00720c */ /* 0x000fe40003f66270 */
[----:B------:R-:W-:Y:S01]  /*b9770*/  PRMT R15, RZ, 0x7610, R15 ;  /* 0x00007610ff0f7816 */ /* 0x000fe2000000000f */
[----:B0-----:R-:W-:Y:S02]  /*b9780*/  @!P4 IMAD.MOV.U32 R4, RZ, RZ, R19 ;  /* 0x000000ffff04c224 */ /* 0x001fe400078e0013 */
[----:B------:R-:W-:-:S05]  /*b9790*/  @!P4 IMAD.MOV.U32 R5, RZ, RZ, R20 ;  /* 0x000000ffff05c224 */ /* 0x000fca00078e0014 */
[----:B------:R3:W2:Y:S01]  /*b97a0*/  @!P4 LDG.E.U8 R18, desc[UR16][R4.64] ;  /* 0x000000100412c981 */ /* 0x0006a2000c1e1100 */
[----:B------:R-:W-:Y:S01]  /*b97b0*/  PRMT R14, RZ, 0x7610, R14 ;  /* 0x00007610ff0e7816 */ /* 0x000fe2000000000e */
[----:B---3--:R-:W-:Y:S02]  /*b97c0*/  @!P1 IMAD.MOV.U32 R4, RZ, RZ, R3 ;  /* 0x000000ffff049224 */ /* 0x008fe400078e0003 */
[----:B------:R-:W3:Y:S01]  /*b97d0*/  LDL R3, [R1+0x8c70] ;  /* 0x008c700001037983 */ /* 0x000ee20000100800 */
[----:B------:R-:W-:-:S03]  /*b97e0*/  @!P1 IMAD.MOV.U32 R5, RZ, RZ, R10 ;  /* 0x000000ffff059224 */ /* 0x000fc600078e000a */
[----:B------:R-:W2:Y:S04]  /*b97f0*/  LDL R10, [R1+0x8c38] ;  /* 0x008c3800010a7983 */ /* 0x000ea80000100800 */
[----:B------:R0:W2:Y:S02]  /*b9800*/  @!P1 LDG.E.U8 R15, desc[UR16][R4.64] ;  /* 0x00000010040f9981 */ /* 0x0000a4000c1e1100 */
[----:B0-----:R-:W-:Y:S02]  /*b9810*/  @!P2 IMAD.MOV.U32 R4, RZ, RZ, R6 ;  /* 0x000000ffff04a224 */ /* 0x001fe400078e0006 */
[----:B------:R-:W-:Y:S01]  /*b9820*/  @!P2 IMAD.MOV.U32 R5, RZ, RZ, R7 ;  /* 0x000000ffff05a224 */ /* 0x000fe200078e0007 */
[----:B------:R-:W2:Y:S04]  /*b9830*/  LDL R6, [R1+0x8c90] ;  /* 0x008c900001067983 */ /* 0x000ea80000100800 */
[----:B------:R-:W2:Y:S04]  /*b9840*/  LDL R7, [R1+0x8c58] ;  /* 0x008c580001077983 */ /* 0x000ea80000100800 */
[----:B------:R4:W2:Y:S02]  /*b9850*/  @!P2 LDG.E.U8 R14, desc[UR16][R4.64] ;  /* 0x00000010040ea981 */ /* 0x0008a4000c1e1100 */
[----:B----4-:R-:W-:-:S02]  /*b9860*/  @!P3 IMAD.MOV.U32 R4, RZ, RZ, R8 ;  /* 0x000000ffff04b224 */ /* 0x010fc400078e0008 */
[----:B------:R-:W-:Y:S01]  /*b9870*/  @!P3 IMAD.MOV.U32 R5, RZ, RZ, R9 ;  /* 0x000000ffff05b224 */ /* 0x000fe200078e0009 */
[----:B------:R-:W4:Y:S04]  /*b9880*/  LDL R8, [R1+0x8cb0] ;  /* 0x008cb00001087983 */ /* 0x000f280000100800 */
[----:B------:R-:W4:Y:S01]  /*b9890*/  LDL R9, [R1+0x8c78] ;  /* 0x008c780001097983 */ /* 0x000f220000100800 */
[-C--:B------:R-:W-:Y:S02]  /*b98a0*/  ISETP.GE.AND P0, PT, R31, R2.reuse, PT ;  /* 0x000000021f00720c */ /* 0x080fe40003f06270 */
[----:B------:R-:W-:Y:S02]  /*b98b0*/  PRMT R17, RZ, 0x7610, R17 ;  /* 0x00007610ff117816 */ /* 0x000fe40000000011 */
[----:B------:R-:W-:-:S02]  /*b98c0*/  ISETP.GE.AND P1, PT, R16, R2, PT ;  /* 0x000000021000720c */ /* 0x000fc40003f26270 */
[-C--:B------:R-:W-:Y:S02]  /*b98d0*/  ISETP.GE.AND P4, PT, R16, R2.reuse, PT ;  /* 0x000000021000720c */ /* 0x080fe40003f86270 */
[CC--:B------:R-:W-:Y:S02]  /*b98e0*/  ISETP.GE.AND P2, PT, R13.reuse, R2.reuse, PT ;  /* 0x000000020d00720c */ /* 0x0c0fe40003f46270 */
[-C--:B------:R-:W-:Y:S02]  /*b98f0*/  ISETP.GE.AND P5, PT, R13, R2.reuse, PT ;  /* 0x000000020d00720c */ /* 0x080fe40003fa6270 */
[CC--:B------:R-:W-:Y:S01]  /*b9900*/  ISETP.GE.AND P6, PT, R11.reuse, R2.reuse, PT ;  /* 0x000000020b00720c */ /* 0x0c0fe20003fc6270 */
[----:B------:R0:W4:Y:S01]  /*b9910*/  @!P3 LDG.E.U8 R17, desc[UR16][R4.64] ;  /* 0x000000100411b981 */ /* 0x000122000c1e1100 */
[----:B------:R-:W-:Y:S02]  /*b9920*/  ISETP.GE.AND P3, PT, R11, R2, PT ;  /* 0x000000020b00720c */ /* 0x000fe40003f66270 */
[----:B------:R-:W-:-:S02]  /*b9930*/  PRMT R12, RZ, 0x7610, R12 ;  /* 0x00007610ff0c7816 */ /* 0x000fc4000000000c */
[----:B0-----:R-:W-:Y:S02]  /*b9940*/  PRMT R5, RZ, 0x7610, R5 ;  /* 0x00007610ff057816 */ /* 0x001fe40000000005 */
[----:B------:R-:W-:Y:S01]  /*b9950*/  PRMT R4, RZ, 0x7610, R4 ;  /* 0x00007610ff047816 */ /* 0x000fe20000000004 */
[----:B---3--:R-:W-:Y:S02]  /*b9960*/  @!P0 IMAD.MOV.U32 R2, RZ, RZ, R3 ;  /* 0x000000ffff028224 */ /* 0x008fe400078e0003 */
[----:B--2---:R-:W-:-:S05]  /*b9970*/  @!P0 IMAD.MOV.U32 R3, RZ, RZ, R10 ;  /* 0x000000ffff038224 */ /* 0x004fca00078e000a */
[----:B------:R0:W2:Y:S04]  /*b9980*/  @!P0 LDG.E.U8 R12, desc[UR16][R2.64] ;  /* 0x00000010020c8981 */ /* 0x0000a8000c1e1100 */
[----:B------:R1:W-:Y:S01]  /*b9990*/  STL [R1+0x10], R15 ;  /* 0x0000100f01007387 */ /* 0x0003e20000100800 */
[----:B0-----:R-:W-:Y:S02]  /*b99a0*/  @!P0 IMAD.MOV.U32 R2, RZ, RZ, R6 ;  /* 0x000000ffff028224 */ /* 0x001fe400078e0006 */
[----:B------:R-:W-:Y:S01]  /*b99b0*/  @!P0 IMAD.MOV.U32 R3, RZ, RZ, R7 ;  /* 0x000000ffff038224 */ /* 0x000fe200078e0007 */
[----:B-1----:R-:W3:Y:S04]  /*b99c0*/  LDL R15, [R1+0x8c98] ;  /* 0x008c9800010f7983 */ /* 0x002ee80000100800 */
[----:B------:R4:W3:Y:S04]  /*b99d0*/  @!P0 LDG.E.U8 R5, desc[UR16][R2.64] ;  /* 0x0000001002058981 */ /* 0x0008e8000c1e1100 */
[----:B------:R0:W-:Y:S01]  /*b99e0*/  STL [R1+0xc], R14 ;  /* 0x00000c0e01007387 */ /* 0x0001e20000100800 */
[----:B----4-:R-:W-:-:S02]  /*b99f0*/  @!P0 IMAD.MOV.U32 R2, RZ, RZ, R8 ;  /* 0x000000ffff028224 */ /* 0x010fc400078e0008 */
[----:B------:R-:W-:Y:S01]  /*b9a00*/  @!P0 IMAD.MOV.U32 R3, RZ, RZ, R9 ;  /* 0x000000ffff038224 */ /* 0x000fe200078e0009 */
[----:B0-----:R-:W4:Y:S04]  /*b9a10*/  LDL R14, [R1+0x8cd0] ;  /* 0x008cd000010e7983 */ /* 0x001f280000100800 */
[----:B------:R3:W4:Y:S04]  /*b9a20*/  @!P0 LDG.E.U8 R4, desc[UR16][R2.64] ;  /* 0x0000001002048981 */ /* 0x000728000c1e1100 */
[----:B------:R-:W-:Y:S04]  /*b9a30*/  STL [R1+0x1c], R24 ;  /* 0x00001c1801007387 */ /* 0x000fe80000100800 */
[----:B------:R-:W-:Y:S04]  /*b9a40*/  STL [R1+0x18], R21 ;  /* 0x0000181501007387 */ /* 0x000fe80000100800 */
[----:B------:R-:W4:Y:S04]  /*b9a50*/  LDL R11, [R1+0x8cb8] ;  /* 0x008cb800010b7983 */ /* 0x000f280000100800 */
[----:B------:R-:W4:Y:S04]  /*b9a60*/  LDL R10, [R1+0x8cf0] ;  /* 0x008cf000010a7983 */ /* 0x000f280000100800 */
[----:B------:R-:W-:Y:S04]  /*b9a70*/  STL [R1+0x14], R18 ;  /* 0x0000141201007387 */ /* 0x000fe80000100800 */
[----:B------:R-:W4:Y:S04]  /*b9a80*/  LDL R7, [R1+0x8cd8] ;  /* 0x008cd80001077983 */ /* 0x000f280000100800 */
[----:B------:R-:W4:Y:S04]  /*b9a90*/  LDL R6, [R1+0x8d10] ;  /* 0x008d100001067983 */ /* 0x000f280000100800 */
[----:B------:R-:W4:Y:S01]  /*b9aa0*/  LDL R13, [R1+0x8cf8] ;  /* 0x008cf800010d7983 */ /* 0x000f220000100800 */
[----:B------:R-:W-:-:S03]  /*b9ab0*/  PRMT R61, RZ, 0x7610, R61 ;  /* 0x00007610ff3d7816 */ /* 0x000fc6000000003d */
[----:B--2---:R0:W-:Y:S04]  /*b9ac0*/  STL [R1+0x74], R12 ;  /* 0x0000740c01007387 */ /* 0x0041e80000100800 */
[----:B------:R-:W2:Y:S04]  /*b9ad0*/  LDL R9, [R1+0x8d18] ;  /* 0x008d180001097983 */ /* 0x000ea80000100800 */
[----:B------:R-:W2:Y:S04]  /*b9ae0*/  LDL R8, [R1+0x8d50] ;  /* 0x008d500001087983 */ /* 0x000ea80000100800 */
[----:B0-----:R-:W2:Y:S01]  /*b9af0*/  LDL R12, [R1+0x8d30] ;  /* 0x008d3000010c7983 */ /* 0x001ea20000100800 */
[----:B---3--:R-:W-:-:S03]  /*b9b00*/  @!P0 IMAD.MOV.U32 R3, RZ, RZ, R15 ;  /* 0x000000ffff038224 */ /* 0x008fc600078e000f */
[----:B------:R0:W-:Y:S04]  /*b9b10*/  STL [R1+0x4], R5 ;  /* 0x0000040501007387 */ /* 0x0001e80000100800 */
[----:B0-----:R-:W3:Y:S01]  /*b9b20*/  LDL R5, [R1+0x8d38] ;  /* 0x008d380001057983 */ /* 0x001ee20000100800 */
[----:B----4-:R-:W-:-:S03]  /*b9b30*/  @!P0 IMAD.MOV.U32 R2, RZ, RZ, R14 ;  /* 0x000000ffff028224 */ /* 0x010fc600078e000e */
[----:B------:R0:W-:Y:S04]  /*b9b40*/  STL [R1], R4 ;  /* 0x0000000401007387 */ /* 0x0001e80000100800 */
[----:B------:R1:W4:Y:S04]  /*b9b50*/  @!P0 LDG.E.U8 R61, desc[UR16][R2.64] ;  /* 0x00000010023d8981 */ /* 0x000328000c1e1100 */
[----:B0-----:R-:W4:Y:S04]  /*b9b60*/  LDL R4, [R1+0x8d70] ;  /* 0x008d700001047983 */ /* 0x001f280000100800 */
[----:B------:R0:W-:Y:S01]  /*b9b70*/  STL [R1+0x8], R17 ;  /* 0x0000081101007387 */ /* 0x0001e20000100800 */
[----:B-1----:R-:W-:-:S02]  /*b9b80*/  @!P0 IMAD.MOV.U32 R2, RZ, RZ, R10 ;  /* 0x000000ffff028224 */ /* 0x002fc400078e000a */
[----:B------:R-:W-:Y:S01]  /*b9b90*/  @!P0 IMAD.MOV.U32 R3, RZ, RZ, R11 ;  /* 0x000000ffff038224 */ /* 0x000fe200078e000b */
[----:B------:R-:W4:Y:S04]  /*b9ba0*/  LDL R10, [R1+0x8d90] ;  /* 0x008d9000010a7983 */ /* 0x000f280000100800 */
[----:B------:R-:W4:Y:S01]  /*b9bb0*/  LDL R11, [R1+0x8d58] ;  /* 0x008d5800010b7983 */ /* 0x000f220000100800 */
[----:B------:R-:W-:Y:S02]  /*b9bc0*/  PRMT R60, RZ, 0x7610, R60 ;  /* 0x00007610ff3c7816 */ /* 0x000fe4000000003c */
[----:B------:R-:W-:Y:S02]  /*b9bd0*/  PRMT R59, RZ, 0x7610, R59 ;  /* 0x00007610ff3b7816 */ /* 0x000fe4000000003b */
[----:B------:R-:W-:-:S02]  /*b9be0*/  PRMT R58, RZ, 0x7610, R58 ;  /* 0x00007610ff3a7816 */ /* 0x000fc4000000003a */
[----:B------:R-:W-:Y:S02]  /*b9bf0*/  PRMT R54, RZ, 0x7610, R54 ;  /* 0x00007610ff367816 */ /* 0x000fe40000000036 */
[----:B------:R-:W-:Y:S02]  /*b9c00*/  PRMT R52, RZ, 0x7610, R52 ;  /* 0x00007610ff347816 */ /* 0x000fe40000000034 */
[----:B------:R-:W-:Y:S01]  /*b9c10*/  PRMT R50, RZ, 0x7610, R50 ;  /* 0x00007610ff327816 */ /* 0x000fe20000000032 */
[----:B------:R1:W4:Y:S01]  /*b9c20*/  @!P0 LDG.E.U8 R60, desc[UR16][R2.64] ;  /* 0x00000010023c8981 */ /* 0x000322000c1e1100 */
[----:B------:R-:W-:Y:S02]  /*b9c30*/  PRMT R48, RZ, 0x7610, R48 ;  /* 0x00007610ff307816 */ /* 0x000fe40000000030 */
[----:B------:R-:W-:Y:S02]  /*b9c40*/  PRMT R46, RZ, 0x7610, R46 ;  /* 0x00007610ff2e7816 */ /* 0x000fe4000000002e */
[----:B------:R-:W-:-:S02]  /*b9c50*/  PRMT R44, RZ, 0x7610, R44 ;  /* 0x00007610ff2c7816 */ /* 0x000fc4000000002c */
[----:B------:R-:W-:Y:S02]  /*b9c60*/  PRMT R42, RZ, 0x7610, R42 ;  /* 0x00007610ff2a7816 */ /* 0x000fe4000000002a */
[----:B------:R-:W-:Y:S02]  /*b9c70*/  PRMT R40, RZ, 0x7610, R40 ;  /* 0x00007610ff287816 */ /* 0x000fe40000000028 */
[----:B------:R-:W-:Y:S02]  /*b9c80*/  PRMT R38, RZ, 0x7610, R38 ;  /* 0x00007610ff267816 */ /* 0x000fe40000000026 */
[----:B------:R-:W-:Y:S01]  /*b9c90*/  PRMT R36, RZ, 0x7610, R36 ;  /* 0x00007610ff247816 */ /* 0x000fe20000000024 */
[----:B------:R-:W4:Y:S04]  /*b9ca0*/  LDL R15, [R1+0x8ed8] ;  /* 0x008ed800010f7983 */ /* 0x000f280000100800 */
[----:B------:R-:W4:Y:S01]  /*b9cb0*/  LDL R14, [R1+0x8f10] ;  /* 0x008f1000010e7983 */ /* 0x000f220000100800 */
[----:B-1----:R-:W-:-:S02]  /*b9cc0*/  @!P0 IMAD.MOV.U32 R2, RZ, RZ, R6 ;  /* 0x000000ffff028224 */ /* 0x002fc400078e0006 */
[----:B------:R-:W-:Y:S01]  /*b9cd0*/  @!P0 IMAD.MOV.U32 R3, RZ, RZ, R7 ;  /* 0x000000ffff038224 */ /* 0x000fe200078e0007 */
[----:B------:R-:W4:Y:S04]  /*b9ce0*/  LDL R6, [R1+0x8db0] ;  /* 0x008db00001067983 */ /* 0x000f280000100800 */
[----:B------:R-:W4:Y:S04]  /*b9cf0*/  LDL R7, [R1+0x8d78] ;  /* 0x008d780001077983 */ /* 0x000f280000100800 */
[----:B------:R1:W4:Y:S01]  /*b9d00*/  @!P0 LDG.E.U8 R59, desc[UR16][R2.64] ;  /* 0x00000010023b8981 */ /* 0x000322000c1e1100 */
[----:B------:R-:W-:-:S03]  /*b9d10*/  PRMT R32, RZ, 0x7610, R32 ;  /* 0x00007610ff207816 */ /* 0x000fc60000000020 */
[----:B0-----:R-:W4:Y:S04]  /*b9d20*/  LDL R17, [R1+0x8f58] ;  /* 0x008f580001117983 */ /* 0x001f280000100800 */
[----:B------:R-:W4:Y:S01]  /*b9d30*/  LDL R16, [R1+0x8f90] ;  /* 0x008f900001107983 */ /* 0x000f220000100800 */
[----:B------:R-:W-:-:S03]  /*b9d40*/  PRMT R34, RZ, 0x7610, R34 ;  /* 0x00007610ff227816 */ /* 0x000fc60000000022 */
[----:B------:R-:W4:Y:S04]  /*b9d50*/  LDL R19, [R1+0x8f98] ;  /* 0x008f980001137983 */ /* 0x000f280000100800 */
[----:B------:R-:W4:Y:S04]  /*b9d60*/  LDL R18, [R1+0x8fd0] ;  /* 0x008fd00001127983 */ /* 0x000f280000100800 */
[----:B------:R-:W4:Y:S04]  /*b9d70*/  LDL R21, [R1+0x9018] ;  /* 0x0090180001157983 */ /* 0x000f280000100800 */
[----:B------:R-:W4:Y:S04]  /*b9d80*/  LDL R20, [R1+0x9050] ;  /* 0x0090500001147983 */ /* 0x000f280000100800 */
[----:B------:R-:W4:Y:S01]  /*b9d90*/  LDL R23, [R1+0x8fd8] ;  /* 0x008fd80001177983 */ /* 0x000f220000100800 */
[----:B-1----:R-:W-:-:S03]  /*b9da0*/  @!P0 IMAD.MOV.U32 R3, RZ, RZ, R13 ;  /* 0x000000ffff038224 */ /* 0x002fc600078e000d */
[----:B------:R-:W4:Y:S04]  /*b9db0*/  LDL R13, [R1+0x8d98] ;  /* 0x008d9800010d7983 */ /* 0x000f280000100800 */
        /* <DEDUP_REMOVED lines=8> */
[----:B------:R-:W4:Y:S01]  /*b9e40*/  LDL R30, [R1+0x91f0] ;  /* 0x0091f000011e7983 */ /* 0x000f220000100800 */
[----:B--2---:R-:W-:-:S03]  /*b9e50*/  @!P0 IMAD.MOV.U32 R2, RZ, RZ, R12 ;  /* 0x000000ffff028224 */ /* 0x004fc600078e000c */
[----:B------:R-:W2:Y:S04]  /*b9e60*/  LDL R12, [R1+0x8dd0] ;  /* 0x008dd000010c7983 */ /* 0x000ea80000100800 */
[----:B------:R0:W2:Y:S02]  /*b9e70*/  @!P0 LDG.E.U8 R58, desc[UR16][R2.64] ;  /* 0x00000010023a8981 */ /* 0x0000a4000c1e1100 */
[----:B0-----:R-:W-:Y:S02]  /*b9e80*/  @!P0 IMAD.MOV.U32 R2, RZ, RZ, R8 ;  /* 0x000000ffff028224 */ /* 0x001fe400078e0008 */
[----:B------:R-:W-:Y:S01]  /*b9e90*/  @!P0 IMAD.MOV.U32 R3, RZ, RZ, R9 ;  /* 0x000000ffff038224 */ /* 0x000fe200078e0009 */
[----:B------:R-:W2:Y:S04]  /*b9ea0*/  LDL R8, [R1+0x8df0] ;  /* 0x008df00001087983 */ /* 0x000ea80000100800 */
[----:B------:R-:W2:Y:S04]  /*b9eb0*/  LDL R9, [R1+0x8db8] ;  /* 0x008db80001097983 */ /* 0x000ea80000100800 */
[----:B------:R3:W2:Y:S02]  /*b9ec0*/  @!P0 LDG.E.U8 R54, desc[UR16][R2.64] ;  /* 0x0000001002368981 */ /* 0x0006a4000c1e1100 */
[----:B---3--:R-:W-:-:S02]  /*b9ed0*/  @!P0 IMAD.MOV.U32 R3, RZ, RZ, R5 ;  /* 0x000000ffff038224 */ /* 0x008fc400078e0005 */
[----:B------:R-:W3:Y:S01]  /*b9ee0*/  LDL R5, [R1+0x8dd8] ;  /* 0x008dd80001057983 */ /* 0x000ee20000100800 */
[----:B----4-:R-:W-:-:S03]  /*b9ef0*/  @!P0 IMAD.MOV.U32 R2, RZ, RZ, R4 ;  /* 0x000000ffff028224 */ /* 0x010fc600078e0004 */
[----:B------:R-:W4:Y:S04]  /*b9f00*/  LDL R4, [R1+0x8e10] ;  /* 0x008e100001047983 */ /* 0x000f280000100800 */
[----:B------:R0:W4:Y:S02]  /*b9f10*/  @!P0 LDG.E.U8 R52, desc[UR16][R2.64] ;  /* 0x0000001002348981 */ /* 0x000124000c1e1100 */
[----:B0-----:R-:W-:Y:S02]  /*b9f20*/  @!P0 IMAD.MOV.U32 R2, RZ, RZ, R10 ;  /* 0x000000ffff028224 */ /* 0x001fe400078e000a */
[----:B------:R-:W-:Y:S01]  /*b9f30*/  @!P0 IMAD.MOV.U32 R3, RZ, RZ, R11 ;  /* 0x000000ffff038224 */ /* 0x000fe200078e000b */
[----:B------:R-:W4:Y:S04]  /*b9f40*/  LDL R10, [R1+0x8e30] ;  /* 0x008e3000010a7983 */ /* 0x000f280000100800 */
[----:B------:R-:W4:Y:S04]  /*b9f50*/  LDL R11, [R1+0x8df8] ;  /* 0x008df800010b7983 */ /* 0x000f280000100800 */
[----:B------:R0:W4:Y:S02]  /*b9f60*/  @!P0 LDG.E.U8 R50, desc[UR16][R2.64] ;  /* 0x0000001002328981 */ /* 0x000124000c1e1100 */
[----:B0-----:R-:W-:-:S02]  /*b9f70*/  @!P0 IMAD.MOV.U32 R2, RZ, RZ, R6 ;  /* 0x000000ffff028224 */ /* 0x001fc400078e0006 */
[----:B------:R-:W-:Y:S01]  /*b9f80*/  @!P0 IMAD.MOV.U32 R3, RZ, RZ, R7 ;  /* 0x000000ffff038224 */ /* 0x000fe200078e0007 */
[----:B------:R-:W4:Y:S04]  /*b9f90*/  LDL R6, [R1+0x8e50] ;  /* 0x008e500001067983 */ /* 0x000f280000100800 */
[----:B------:R-:W4:Y:S04]  /*b9fa0*/  LDL R7, [R1+0x8e18] ;  /* 0x008e180001077983 */ /* 0x000f280000100800 */
[----:B------:R0:W4:Y:S02]  /*b9fb0*/  @!P0 LDG.E.U8 R48, desc[UR16][R2.64] ;  /* 0x0000001002308981 */ /* 0x000124000c1e1100 */
[----:B0-----:R-:W-:-:S02]  /*b9fc0*/  @!P0 IMAD.MOV.U32 R3, RZ, RZ, R13 ;  /* 0x000000ffff038224 */ /* 0x001fc400078e000d */
        /* <DEDUP_REMOVED lines=12> */
[----:B------:R-:W3:Y:S04]  /*ba090*/  LDL R4, [R1+0x8eb0] ;  /* 0x008eb00001047983 */ /* 0x000ee80000100800 */
        /* <DEDUP_REMOVED lines=20> */
[----:B------:R-:W2:Y:S04]  /*ba1e0*/  @!P0 LDG.E.U8 R34, desc[UR16][R2.64] ;  /* 0x0000001002228981 */ /* 0x000ea8000c1e1100 */
[----:B---3--:R4:W3:Y:S02]  /*ba1f0*/  @!P0 LDG.E.U8 R32, desc[UR16][R4.64] ;  /* 0x0000001004208981 */ /* 0x0088e4000c1e1100 */
[----:B----4-:R-:W-:-:S02]  /*ba200*/  @!P0 IMAD.MOV.U32 R4, RZ, RZ, R10 ;  /* 0x000000ffff048224 */ /* 0x010fc400078e000a */
[----:B------:R-:W-:Y:S01]  /*ba210*/  @!P0 IMAD.MOV.U32 R5, RZ, RZ, R11 ;  /* 0x000000ffff058224 */ /* 0x000fe200078e000b */
[----:B------:R-:W4:Y:S04]  /*ba220*/  LDL R10, [R1+0x8f70] ;  /* 0x008f7000010a7983 */ /* 0x000f280000100800 */
[----:B------:R-:W4:Y:S01]  /*ba230*/  LDL R11, [R1+0x8f38] ;  /* 0x008f3800010b7983 */ /* 0x000f220000100800 */
[----:B------:R-:W-:Y:S02]  /*ba240*/  PRMT R2, RZ, 0x7610, R2 ;  /* 0x00007610ff027816 */ /* 0x000fe40000000002 */
[----:B------:R-:W-:-:S04]  /*ba250*/  PRMT R3, RZ, 0x7610, R3 ;  /* 0x00007610ff037816 */ /* 0x000fc80000000003 */
[----:B------:R0:W3:Y:S04]  /*ba260*/  @!P0 LDG.E.U8 R2, desc[UR16][R4.64] ;  /* 0x0000001004028981 */ /* 0x0000e8000c1e1100 */
[----:B------:R1:W3:Y:S01]  /*ba270*/  @!P0 LDG.E.U8 R3, desc[UR16][R6.64] ;  /* 0x0000001006038981 */ /* 0x0002e2000c1e1100 */
[----:B0-----:R-:W-:Y:S02]  /*ba280*/  PRMT R5, RZ, 0x7610, R5 ;  /* 0x00007610ff057816 */ /* 0x001fe40000000005 */
[----:B------:R-:W-:Y:S01]  /*ba290*/  PRMT R4, RZ, 0x7610, R4 ;  /* 0x00007610ff047816 */ /* 0x000fe20000000004 */
[----:B-1----:R-:W-:Y:S02]  /*ba2a0*/  @!P0 IMAD.MOV.U32 R6, RZ, RZ, R14 ;  /* 0x000000ffff068224 */ /* 0x002fe400078e000e */
[----:B------:R-:W-:Y:S01]  /*ba2b0*/  @!P0 IMAD.MOV.U32 R7, RZ, RZ, R15 ;  /* 0x000000ffff078224 */ /* 0x000fe200078e000f */
[----:B------:R-:W3:Y:S04]  /*ba2c0*/  LDL R14, [R1+0x8ff0] ;  /* 0x008ff000010e7983 */ /* 0x000ee80000100800 */
[----:B------:R-:W3:Y:S04]  /*ba2d0*/  LDL R15, [R1+0x8fb8] ;  /* 0x008fb800010f7983 */ /* 0x000ee80000100800 */
[----:B------:R0:W3:Y:S02]  /*ba2e0*/  @!P0 LDG.E.U8 R4, desc[UR16][R6.64] ;  /* 0x0000001006048981 */ /* 0x0000e4000c1e1100 */
[----:B0-----:R-:W-:-:S02]  /*ba2f0*/  PRMT R7, RZ, 0x7610, R7 ;  /* 0x00007610ff077816 */ /* 0x001fc40000000007 */
[----:B--2---:R0:W2:Y:S02]  /*ba300*/  @!P0 LDG.E.U8 R5, desc[UR16][R8.64] ;  /* 0x0000001008058981 */ /* 0x0040a4000c1e1100 */
[----:B0-----:R-:W-:Y:S02]  /*ba310*/  @!P0 IMAD.MOV.U32 R8, RZ, RZ, R12 ;  /* 0x000000ffff088224 */ /* 0x001fe400078e000c */
[----:B------:R-:W-:Y:S01]  /*ba320*/  @!P0 IMAD.MOV.U32 R9, RZ, RZ, R13 ;  /* 0x000000ffff098224 */ /* 0x000fe200078e000d */
[----:B------:R-:W2:Y:S04]  /*ba330*/  LDL R12, [R1+0x8fb0] ;  /* 0x008fb000010c7983 */ /* 0x000ea80000100800 */
[----:B------:R-:W2:Y:S04]  /*ba340*/  LDL R13, [R1+0x8f78] ;  /* 0x008f7800010d7983 */ /* 0x000ea80000100800 */
[----:B----4-:R0:W4:Y:S02]  /*ba350*/  @!P0 LDG.E.U8 R7, desc[UR16][R10.64] ;  /* 0x000000100a078981 */ /* 0x010124000c1e1100 */
[----:B0-----:R-:W-:-:S02]  /*ba360*/  @!P0 IMAD.MOV.U32 R10, RZ, RZ, R16 ;  /* 0x000000ffff0a8224 */ /* 0x001fc400078e0010 */
[----:B------:R-:W-:Y:S01]  /*ba370*/  @!P0 IMAD.MOV.U32 R11, RZ, RZ, R17 ;  /* 0x000000ffff0b8224 */ /* 0x000fe200078e0011 */
[----:B------:R-:W3:Y:S04]  /*ba380*/  LDL R16, [R1+0x9030] ;  /* 0x0090300001107983 */ /* 0x000ee80000100800 */
[----:B------:R-:W3:Y:S01]  /*ba390*/  LDL R17, [R1+0x8ff8] ;  /* 0x008ff80001117983 */ /* 0x000ee20000100800 */
[----:B------:R-:W-:-:S06]  /*ba3a0*/  PRMT R6, RZ, 0x7610, R6 ;  /* 0x00007610ff067816 */ /* 0x000fcc0000000006 */
[----:B------:R0:W4:Y:S02]  /*ba3b0*/  @!P0 LDG.E.U8 R6, desc[UR16][R8.64] ;  /* 0x0000001008068981 */ /* 0x000124000c1e1100 */
[----:B0-----:R-:W-:Y:S02]  /*ba3c0*/  PRMT R8, RZ, 0x7610, R8 ;  /* 0x00007610ff087816 */ /* 0x001fe40000000008 */
[----:B------:R-:W-:-:S04]  /*ba3d0*/  PRMT R9, RZ, 0x7610, R9 ;  /* 0x00007610ff097816 */ /* 0x000fc80000000009 */
[----:B------:R0:W4:Y:S02]  /*ba3e0*/  @!P0 LDG.E.U8 R8, desc[UR16][R10.64] ;  /* 0x000000100a088981 */ /* 0x000124000c1e1100 */
[----:B0-----:R-:W-:Y:S02]  /*ba3f0*/  PRMT R10, RZ, 0x7610, R10 ;  /* 0x00007610ff0a7816 */ /* 0x001fe4000000000a */
[----:B--2---:R0:W2:Y:S02]  /*ba400*/  @!P0 LDG.E.U8 R9, desc[UR16][R12.64] ;  /* 0x000000100c098981 */ /* 0x0040a4000c1e1100 */
[----:B0-----:R-:W-:Y:S02]  /*ba410*/  @!P0 IMAD.MOV.U32 R12, RZ, RZ, R18 ;  /* 0x000000ffff0c8224 */ /* 0x001fe400078e0012 */
[----:B------:R-:W-:Y:S01]  /*ba420*/  @!P0 IMAD.MOV.U32 R13, RZ, RZ, R19 ;  /* 0x000000ffff0d8224 */ /* 0x000fe200078e0013 */
[----:B------:R-:W2:Y:S04]  /*ba430*/  LDL R18, [R1+0x9070] ;  /* 0x0090700001127983 */ /* 0x000ea80000100800 */
[----:B------:R-:W2:Y:S04]  /*ba440*/  LDL R19, [R1+0x9038] ;  /* 0x0090380001137983 */ /* 0x000ea80000100800 */
[----:B------:R0:W4:Y:S02]  /*ba450*/  @!P0 LDG.E.U8 R10, desc[UR16][R12.64] ;  /* 0x000000100c0a8981 */ /* 0x000124000c1e1100 */
[----:B0-----:R-:W-:-:S06]  /*ba460*/  PRMT R13, RZ, 0x7610, R13 ;  /* 0x00007610ff0d7816 */ /* 0x001fcc000000000d */
[----:B---3--:R0:W3:Y:S02]  /*ba470*/  @!P0 LDG.E.U8 R13, desc[UR16][R16.64] ;  /* 0x00000010100d8981 */ /* 0x0080e4000c1e1100 */
[----:B0-----:R-:W-:Y:S02]  /*ba480*/  @!P0 IMAD.MOV.U32 R16, RZ, RZ, R20 ;  /* 0x000000ffff108224 */ /* 0x001fe400078e0014 */
[----:B------:R-:W-:Y:S01]  /*ba490*/  @!P0 IMAD.MOV.U32 R17, RZ, RZ, R21 ;  /* 0x000000ffff118224 */ /* 0x000fe200078e0015 */
[----:B------:R-:W3:Y:S04]  /*ba4a0*/  LDL R20, [R1+0x90b0] ;  /* 0x0090b00001147983 */ /* 0x000ee80000100800 */
[----:B------:R-:W3:Y:S01]  /*ba4b0*/  LDL R21, [R1+0x9078] ;  /* 0x0090780001157983 */ /* 0x000ee20000100800 */
[----:B------:R-:W-:-:S02]  /*ba4c0*/  PRMT R11, RZ, 0x7610, R11 ;  /* 0x00007610ff0b7816 */ /* 0x000fc4000000000b */
[----:B------:R-:W-:-:S04]  /*ba4d0*/  PRMT R12, RZ, 0x7610, R12 ;  /* 0x00007610ff0c7816 */ /* 0x000fc8000000000c */
[----:B------:R0:W4:Y:S02]  /*ba4e0*/  @!P0 LDG.E.U8 R11, desc[UR16][R14.64] ;  /* 0x000000100e0b8981 */ /* 0x000124000c1e1100 */
[----:B0-----:R-:W-:Y:S02]  /*ba4f0*/  @!P0 IMAD.MOV.U32 R14, RZ, RZ, R22 ;  /* 0x000000ffff0e8224 */ /* 0x001fe400078e0016 */
[----:B------:R-:W-:Y:S01]  /*ba500*/  @!P0 IMAD.MOV.U32 R15, RZ, RZ, R23 ;  /* 0x000000ffff0f8224 */ /* 0x000fe200078e0017 */
[----:B------:R-:W4:Y:S04]  /*ba510*/  LDL R22, [R1+0x90f0] ;  /* 0x0090f00001167983 */ /* 0x000f280000100800 */
[----:B------:R-:W4:Y:S04]  /*ba520*/  LDL R23, [R1+0x90b8] ;  /* 0x0090b80001177983 */ /* 0x000f280000100800 */
[----:B------:R0:W4:Y:S02]  /*ba530*/  @!P0 LDG.E.U8 R12, desc[UR16][R14.64] ;  /* 0x000000100e0c8981 */ /* 0x000124000c1e1100 */
[----:B0-----:R-:W-:-:S02]  /*ba540*/  PRMT R14, RZ, 0x7610, R14 ;  /* 0x00007610ff0e7816 */ /* 0x001fc4000000000e */
        /* <DEDUP_REMOVED lines=8> */
[----:B---3--:R0:W3:Y:S02]  /*ba5d0*/  @!P0 LDG.E.U8 R17, desc[UR16][R20.64] ;  /* 0x0000001014118981 */ /* 0x0080e4000c1e1100 */
[----:B0-----:R-:W-:-:S02]  /*ba5e0*/  @!P0 IMAD.MOV.U32 R20, RZ, RZ, R26 ;  /* 0x000000ffff148224 */ /* 0x001fc400078e001a */
[----:B------:R-:W-:Y:S01]  /*ba5f0*/  @!P0 IMAD.MOV.U32 R21, RZ, RZ, R27 ;  /* 0x000000ffff158224 */ /* 0x000fe200078e001b */
[----:B------:R-:W3:Y:S04]  /*ba600*/  LDL R26, [R1+0x9170] ;  /* 0x00917000011a7983 */ /* 0x000ee80000100800 */
[----:B------:R-:W3:Y:S01]  /*ba610*/  LDL R27, [R1+0x9138] ;  /* 0x00913800011b7983 */ /* 0x000ee20000100800 */
[----:B------:R-:W-:-:S06]  /*ba620*/  PRMT R16, RZ, 0x7610, R16 ;  /* 0x00007610ff107816 */ /* 0x000fcc0000000010 */
[----:B------:R0:W3:Y:S02]  /*ba630*/  @!P0 LDG.E.U8 R16, desc[UR16][R18.64] ;  /* 0x0000001012108981 */ /* 0x0000e4000c1e1100 */
[----:B0-----:R-:W-:Y:S02]  /*ba640*/  PRMT R18, RZ, 0x7610, R18 ;  /* 0x00007610ff127816 */ /* 0x001fe40000000012 */
[----:B------:R-:W-:-:S04]  /*ba650*/  PRMT R19, RZ, 0x7610, R19 ;  /* 0x00007610ff137816 */ /* 0x000fc80000000013 */
[----:B------:R0:W3:Y:S04]  /*ba660*/  @!P0 LDG.E.U8 R18, desc[UR16][R20.64] ;  /* 0x0000001014128981 */ /* 0x0000e8000c1e1100 */
[----:B----4-:R1:W4:Y:S01]  /*ba670*/  @!P0 LDG.E.U8 R19, desc[UR16][R22.64] ;  /* 0x0000001016138981 */ /* 0x010322000c1e1100 */
[----:B0-----:R-:W-:Y:S02]  /*ba680*/  PRMT R20, RZ, 0x7610, R20 ;  /* 0x00007610ff147816 */ /* 0x001fe40000000014 */
[----:B------:R-:W-:Y:S01]  /*ba690*/  PRMT R21, RZ, 0x7610, R21 ;  /* 0x00007610ff157816 */ /* 0x000fe20000000015 */
[----:B-1----:R-:W-:Y:S02]  /*ba6a0*/  @!P0 IMAD.MOV.U32 R22, RZ, RZ, R28 ;  /* 0x000000ffff168224 */ /* 0x002fe400078e001c */
[----:B------:R-:W-:Y:S01]  /*ba6b0*/  @!P0 IMAD.MOV.U32 R23, RZ, RZ, R29 ;  /* 0x000000ffff178224 */ /* 0x000fe200078e001d */
[----:B------:R-:W4:Y:S04]  /*ba6c0*/  LDL R28, [R1+0x91b0] ;  /* 0x0091b000011c7983 */ /* 0x000f280000100800 */
[----:B------:R-:W4:Y:S04]  /*ba6d0*/  LDL R29, [R1+0x9178] ;  /* 0x00917800011d7983 */ /* 0x000f280000100800 */
[----:B------:R0:W4:Y:S02]  /*ba6e0*/  @!P0 LDG.E.U8 R20, desc[UR16][R22.64] ;  /* 0x0000001016148981 */ /* 0x000124000c1e1100 */
[----:B0-----:R-:W-:-:S02]  /*ba6f0*/  PRMT R23, RZ, 0x7610, R23 ;  /* 0x00007610ff177816 */ /* 0x001fc40000000017 */
[----:B--2---:R0:W2:Y:S04]  /*ba700*/  @!P0 LDG.E.U8 R21, desc[UR16][R24.64] ;  /* 0x0000001018158981 */ /* 0x0040a8000c1e1100 */
[----:B------:R-:W0:Y:S04]  /*ba710*/  LDL R24, [R1+0x9118] ;  /* 0x0091180001187983 */ /* 0x000e280000100800 */
[----:B------:R-:W0:Y:S04]  /*ba720*/  LDL R25, [R1+0x9150] ;  /* 0x0091500001197983 */ /* 0x000e280000100800 */
[----:B---3--:R-:W3:Y:S04]  /*ba730*/  @!P0 LDG.E.U8 R23, desc[UR16][R26.64] ;  /* 0x000000101a178981 */ /* 0x008ee8000c1e1100 */
[----:B------:R-:W2:Y:S04]  /*ba740*/  LDL R26, [R1+0x9158] ;  /* 0x00915800011a7983 */ /* 0x000ea80000100800 */
[----:B------:R-:W2:Y:S01]  /*ba750*/  LDL R27, [R1+0x9190] ;  /* 0x00919000011b7983 */ /* 0x000ea20000100800 */
[----:B------:R-:W-:-:S02]  /*ba760*/  PRMT R22, RZ, 0x7610, R22 ;  /* 0x00007610ff167816 */ /* 0x000fc40000000016 */
[----:B0-----:R-:W-:-:S04]  /*ba770*/  @!P0 LOP3.LUT R25, R25, R24, RZ, 0x3c, !PT ;  /* 0x0000001819198212 */ /* 0x001fc800078e3cff */
[----:B------:R-:W-:-:S04]  /*ba780*/  @!P0 LOP3.LUT R24, R25, R24, RZ, 0x3c, !PT ;  /* 0x0000001819188212 */ /* 0x000fc800078e3cff */
[----:B------:R-:W-:-:S05]  /*ba790*/  @!P0 LOP3.LUT R25, R25, R24, RZ, 0x3c, !PT ;  /* 0x0000001819198212 */ /* 0x000fca00078e3cff */
[----:B------:R0:W3:Y:S02]  /*ba7a0*/  @!P0 LDG.E.U8 R22, desc[UR16][R24.64] ;  /* 0x0000001018168981 */ /* 0x0000e4000c1e1100 */
[----:B0-----:R-:W-:Y:S02]  /*ba7b0*/  PRMT R24, RZ, 0x7610, R24 ;  /* 0x00007610ff187816 */ /* 0x001fe40000000018 */
[----:B------:R-:W-:-:S06]  /*ba7c0*/  PRMT R25, RZ, 0x7610, R25 ;  /* 0x00007610ff197816 */ /* 0x000fcc0000000019 */
[----:B----4-:R-:W4:Y:S01]  /*ba7d0*/  @!P0 LDG.E.U8 R25, desc[UR16][R28.64] ;  /* 0x000000101c198981 */ /* 0x010f22000c1e1100 */
[----:B--2---:R-:W-:-:S04]  /*ba7e0*/  @!P0 LOP3.LUT R27, R27, R26, RZ, 0x3c, !PT ;  /* 0x0000001a1b1b8212 */ /* 0x004fc800078e3cff */
[----:B------:R-:W-:-:S04]  /*ba7f0*/  @!P0 LOP3.LUT R26, R27, R26, RZ, 0x3c, !PT ;  /* 0x0000001a1b1a8212 */ /* 0x000fc800078e3cff */
[----:B------:R-:W-:Y:S01]  /*ba800*/  @!P0 LOP3.LUT R27, R27, R26, RZ, 0x3c, !PT ;  /* 0x0000001a1b1b8212 */ /* 0x000fe200078e3cff */
[----:B------:R-:W2:Y:S04]  /*ba810*/  LDL R28, [R1+0x9198] ;  /* 0x00919800011c7983 */ /* 0x000ea80000100800 */
[----:B------:R-:W2:Y:S04]  /*ba820*/  LDL R29, [R1+0x91d0] ;  /* 0x0091d000011d7983 */ /* 0x000ea80000100800 */
[----:B------:R0:W3:Y:S02]  /*ba830*/  @!P0 LDG.E.U8 R24, desc[UR16][R26.64] ;  /* 0x000000101a188981 */ /* 0x0000e4000c1e1100 */
[----:B0-----:R-:W-:-:S06]  /*ba840*/  PRMT R27, RZ, 0x7610, R27 ;  /* 0x00007610ff1b7816 */ /* 0x001fcc000000001b */
[----:B------:R0:W3:Y:S04]  /*ba850*/  @!P0 LDG.E.U8 R27, desc[UR16][R30.64] ;  /* 0x000000101e1b8981 */ /* 0x0000e8000c1e1100 */
[----:B------:R-:W0:Y:S04]  /*ba860*/  LDL R30, [R1+0x91d8] ;  /* 0x0091d800011e7983 */ /* 0x000e280000100800 */
[----:B------:R-:W0:Y:S01]  /*ba870*/  LDL R31, [R1+0x9210] ;  /* 0x00921000011f7983 */ /* 0x000e220000100800 */
[----:B------:R-:W-:Y:S02]  /*ba880*/  PRMT R26, RZ, 0x7610, R26 ;  /* 0x00007610ff1a7816 */ /* 0x000fe4000000001a */
[----:B--2---:R-:W-:-:S04]  /*ba890*/  @!P0 LOP3.LUT R29, R29, R28, RZ, 0x3c, !PT ;  /* 0x0000001c1d1d8212 */ /* 0x004fc800078e3cff */
[----:B------:R-:W-:-:S04]  /*ba8a0*/  @!P0 LOP3.LUT R28, R29, R28, RZ, 0x3c, !PT ;  /* 0x0000001c1d1c8212 */ /* 0x000fc800078e3cff */
[----:B------:R-:W-:-:S05]  /*ba8b0*/  @!P0 LOP3.LUT R29, R29, R28, RZ, 0x3c, !PT ;  /* 0x0000001c1d1d8212 */ /* 0x000fca00078e3cff */
[----:B------:R1:W2:Y:S01]  /*ba8c0*/  @!P0 LDG.E.U8 R26, desc[UR16][R28.64] ;  /* 0x000000101c1a8981 */ /* 0x0002a2000c1e1100 */
[-C--:B0-----:R-:W-:Y:S02]  /*ba8d0*/  @!P0 LOP3.LUT R31, R31, R30.reuse, RZ, 0x3c, !PT ;  /* 0x0000001e1f1f8212 */ /* 0x081fe400078e3cff */
[----:B-1----:R-:W-:Y:S02]  /*ba8e0*/  PRMT R28, RZ, 0x7610, R28 ;  /* 0x00007610ff1c7816 */ /* 0x002fe4000000001c */
[----:B------:R-:W-:-:S04]  /*ba8f0*/  @!P0 LOP3.LUT R30, R31, R30, RZ, 0x3c, !PT ;  /* 0x0000001e1f1e8212 */ /* 0x000fc800078e3cff */
[----:B------:R-:W-:-:S05]  /*ba900*/  @!P0 LOP3.LUT R31, R31, R30, RZ, 0x3c, !PT ;  /* 0x0000001e1f1f8212 */ /* 0x000fca00078e3cff */
[----:B------:R0:W2:Y:S04]  /*ba910*/  @!P0 LDG.E.U8 R28, desc[UR16][R30.64] ;  /* 0x000000101e1c8981 */ /* 0x0000a8000c1e1100 */
[----:B------:R-:W0:Y:S04]  /*ba920*/  LDL R30, [R1+0x91f8] ;  /* 0x0091f800011e7983 */ /* 0x000e280000100800 */
[----:B------:R-:W0:Y:S01]  /*ba930*/  LDL R31, [R1+0x9230] ;  /* 0x00923000011f7983 */ /* 0x000e220000100800 */
[----:B------:R-:W-:Y:S02]  /*ba940*/  PRMT R29, RZ, 0x7610, R29 ;  /* 0x00007610ff1d7816 */ /* 0x000fe4000000001d */
[----:B0-----:R-:W-:-:S04]  /*ba950*/  @!P0 LOP3.LUT R31, R31, R30, RZ, 0x3c, !PT ;  /* 0x0000001e1f1f8212 */ /* 0x001fc800078e3cff */
        /* <DEDUP_REMOVED lines=100> */
[----:B------:R-:W2:Y:S04]  /*bafa0*/  @!P3 LDG.E.U8 R57, desc[UR16][R30.64] ;  /* 0x000000101e39b981 */ /* 0x000ea8000c1e1100 */
[----:B------:R-:W-:Y:S04]  /*bafb0*/  STL [R1+0xbc80], R3 ;  /* 0x00bc800301007387 */ /* 0x000fe80000100800 */
[----:B------:R-:W-:Y:S04]  /*bafc0*/  STL [R1+0xbc7c], R5 ;  /* 0x00bc7c0501007387 */ /* 0x000fe80000100800 */
[----:B------:R-:W-:Y:S04]  /*bafd0*/  STL [R1+0xbc78], R7 ;  /* 0x00bc780701007387 */ /* 0x000fe80000100800 */
[----:B------:R-:W0:Y:S04]  /*bafe0*/  LDS.U8 R7, [R0+UR4+0x410] ;  /* 0x0004100400077984 */ /* 0x000e280008000000 */
[----:B------:R-:W1:Y:S04]  /*baff0*/  LDS.U8 R5, [R0+UR4+0x618] ;  /* 0x0006180400057984 */ /* 0x000e680008000000 */
[----:B------:R-:W0:Y:S04]  /*bb000*/  LDS.U8 R3, [R0+UR4+0x8] ;  /* 0x0000080400037984 */ /* 0x000e280008000000 */
[----:B------:R-:W-:Y:S04]  /*bb010*/  STL [R1+0xbc74], R9 ;  /* 0x00bc740901007387 */ /* 0x000fe80000100800 */
[----:B------:R-:W-:Y:S04]  /*bb020*/  STL [R1+0xbc70], R11 ;  /* 0x00bc700b01007387 */ /* 0x000fe80000100800 */
[----:B------:R0:W-:Y:S04]  /*bb030*/  STL [R1+0xbc6c], R13 ;  /* 0x00bc6c0d01007387 */ /* 0x0001e80000100800 */
[----:B------:R-:W-:Y:S04]  /*bb040*/  STL [R1+0xbc68], R15 ;  /* 0x00bc680f01007387 */ /* 0x000fe80000100800 */
[----:B------:R-:W-:Y:S04]  /*bb050*/  STL [R1+0xbc64], R17 ;  /* 0x00bc641101007387 */ /* 0x000fe80000100800 */
[----:B------:R-:W-:Y:S04]  /*bb060*/  STL [R1+0xbc60], R19 ;  /* 0x00bc601301007387 */ /* 0x000fe80000100800 */
[----:B------:R-:W-:Y:S04]  /*bb070*/  STL [R1+0xbc5c], R21 ;  /* 0x00bc5c1501007387 */ /* 0x000fe80000100800 */
[----:B---3--:R-:W-:Y:S04]  /*bb080*/  STL [R1+0xbc58], R23 ;  /* 0x00bc581701007387 */ /* 0x008fe80000100800 */
[----:B----4-:R-:W-:Y:S04]  /*bb090*/  STL [R1+0xbc54], R25 ;  /* 0x00bc541901007387 */ /* 0x010fe80000100800 */
        /* <DEDUP_REMOVED lines=9> */
[----:B0-----:R-:W-:Y:S04]  /*bb130*/  STL [R1+0x3234], R7 ;  /* 0x0032340701007387 */ /* 0x001fe80000100800 */
[----:B------:R-:W0:Y:S04]  /*bb140*/  LDS.U8 R7, [R0+UR4+0x200] ;  /* 0x0002000400077984 */ /* 0x000e280008000000 */
[----:B-1----:R-:W-:Y:S04]  /*bb150*/  STL [R1+0x3230], R5 ;  /* 0x0032300501007387 */ /* 0x002fe80000100800 */
[----:B------:R-:W1:Y:S04]  /*bb160*/  LDS.U8 R5, [R0+UR4+0x418] ;  /* 0x0004180400057984 */ /* 0x000e680008000000 */
[----:B------:R-:W-:Y:S04]  /*bb170*/  STL [R1+0x72c], R3 ;  /* 0x00072c0301007387 */ /* 0x000fe80000100800 */
[----:B------:R-:W2:Y:S04]  /*bb180*/  LDS.U8 R3, [R0+UR4+0x610] ;  /* 0x0006100400037984 */ /* 0x000ea80008000000 */
[----:B------:R-:W-:Y:S04]  /*bb190*/  LDS.U8 R31, [R0+UR4] ;  /* 0x00000004001f7984 */ /* 0x000fe80008000000 */
[----:B------:R-:W-:Y:S01]  /*bb1a0*/  LDS.U8 R30, [R0+UR4+0x208] ;  /* 0x00020804001e7984 */ /* 0x000fe20008000000 */
[----:B------:R-:W3:Y:S03]  /*bb1b0*/  S2R R13, SR_TID.X ;  /* 0x00000000000d7919 */ /* 0x000ee60000002100 */
[----:B0-----:R-:W-:Y:S04]  /*bb1c0*/  STL [R1+0x728], R7 ;  /* 0x0007280701007387 */ /* 0x001fe80000100800 */
[----:B------:R-:W0:Y:S04]  /*bb1d0*/  LDS.U8 R7, [R0+UR4+0x2000] ;  /* 0x0020000400077984 */ /* 0x000e280008000000 */
[----:B-1----:R-:W-:Y:S04]  /*bb1e0*/  STL [R1+0x323c], R5 ;  /* 0x00323c0501007387 */ /* 0x002fe80000100800 */
[----:B------:R-:W1:Y:S04]  /*bb1f0*/  LDS.U8 R5, [R0+UR4+0x2208] ;  /* 0x0022080400057984 */ /* 0x000e680008000000 */
[----:B--2---:R-:W-:Y:S04]  /*bb200*/  STL [R1+0x3238], R3 ;  /* 0x0032380301007387 */ /* 0x004fe80000100800 */
[----:B------:R-:W2:Y:S01]  /*bb210*/  LDS.U8 R3, [R0+UR4+0x2410] ;  /* 0x0024100400037984 */ /* 0x000ea20008000000 */
[----:B---3--:R-:W-:-:S04]  /*bb220*/  SHF.R.U32.HI R11, RZ, 0x2, R13 ;  /* 0x00000002ff0b7819 */ /* 0x008fc8000001160d */
[----:B------:R-:W-:Y:S01]  /*bb230*/  SGXT.U32 R11, R11, 0x3 ;  /* 0x000000030b0b781a */ /* 0x000fe20000000000 */
[----:B0-----:R-:W-:Y:S04]  /*bb240*/  STL [R1+0x744], R7 ;  /* 0x0007440701007387 */ /* 0x001fe80000100800 */
[----:B------:R-:W0:Y:S04]  /*bb250*/  LDS.U8 R7, [R0+UR4+0x2618] ;  /* 0x0026180400077984 */ /* 0x000e280008000000 */
[----:B-1----:R-:W-:Y:S04]  /*bb260*/  STL [R1+0x740], R5 ;  /* 0x0007400501007387 */ /* 0x002fe80000100800 */
[----:B------:R-:W1:Y:S04]  /*bb270*/  LDS.U8 R5, [R0+UR4+0x2008] ;  /* 0x0020080400057984 */ /* 0x000e680008000000 */
[----:B--2---:R-:W-:Y:S04]  /*bb280*/  STL [R1+0x3244], R3 ;  /* 0x0032440301007387 */ /* 0x004fe80000100800 */
[----:B------:R-:W2:Y:S04]  /*bb290*/  LDS.U8 R3, [R0+UR4+0x2200] ;  /* 0x0022000400037984 */ /* 0x000ea80008000000 */
        /* <DEDUP_REMOVED lines=992> */
[----:B-1----:R1:W-:Y:S04]  /*bf0a0*/  STL [R1+0x9dcc], R5 ;  /* 0x009dcc0501007387 */ /* 0x0023e80000100800 */
[----:B--2---:R-:W-:Y:S01]  /*bf0b0*/  STL [R1+0x99d8], R3 ;  /* 0x0099d80301007387 */ /* 0x004fe20000100800 */
[----:B-1----:R-:W-:-:S03]  /*bf0c0*/  LOP3.LUT R5, R0, 0x20, RZ, 0x3c, !PT ;  /* 0x0000002000057812 */ /* 0x002fc600078e3cff */
[----:B------:R-:W1:Y:S04]  /*bf0d0*/  LDS.U8 R3, [R0+UR4+0xe588] ;  /* 0x00e5880400037984 */ /* 0x000e680008000000 */
[----:B------:R-:W-:Y:S04]  /*bf0e0*/  LDS.U8 R9, [R5+UR4+0xe788] ;  /* 0x00e7880405097984 */ /* 0x000fe80008000000 */
[----:B0-----:R-:W-:Y:S04]  /*bf0f0*/  STL [R1+0x99d4], R7 ;  /* 0x0099d40701007387 */ /* 0x001fe80000100800 */
[----:B------:R-:W-:Y:S04]  /*bf100*/  STL [R1+0x9f60], R0 ;  /* 0x009f600001007387 */ /* 0x000fe80000100800 */
[----:B------:R-:W0:Y:S04]  /*bf110*/  LDS.U8 R7, [R0+UR4+0xe780] ;  /* 0x00e7800400077984 */ /* 0x000e280008000000 */
[----:B------:R-:W-:Y:S04]  /*bf120*/  LDS.U8 R0, [R5+UR4+0x208] ;  /* 0x0002080405007984 */ /* 0x000fe80008000000 */
[----:B-1----:R-:W-:Y:S04]  /*bf130*/  STL [R1+0x9dd8], R3 ;  /* 0x009dd80301007387 */ /* 0x002fe80000100800 */
[----:B------:R-:W1:Y:S04]  /*bf140*/  LDS.U8 R3, [R5+UR4] ;  /* 0x0000000405037984 */ /* 0x000e680008000000 */
[----:B0-----:R-:W-:Y:S04]  /*bf150*/  STL [R1+0x9dd4], R7 ;  /* 0x009dd40701007387 */ /* 0x001fe80000100800 */
[----:B------:R-:W0:Y:S04]  /*bf160*/  LDS.U8 R7, [R5+UR4+0x410] ;  /* 0x0004100405077984 */ /* 0x000e280008000000 */
[----:B-1----:R-:W-:Y:S04]  /*bf170*/  STL [R1+0x784], R3 ;  /* 0x0007840301007387 */ /* 0x002fe80000100800 */
[----:B------:R-:W1:Y:S04]  /*bf180*/  LDS.U8 R3, [R5+UR4+0x618] ;  /* 0x0006180405037984 */ /* 0x000e680008000000 */
[----:B------:R-:W-:Y:S04]  /*bf190*/  STL [R1+0x780], R0 ;  /* 0x0007800001007387 */ /* 0x000fe80000100800 */
        /* <DEDUP_REMOVED lines=1003> */
[----:B0-----:R0:W-:Y:S02]  /*c3050*/  STL [R1+0x9e04], R7 ;  /* 0x009e040701007387 */ /* 0x0011e40000100800 */
[----:B0-----:R-:W0:Y:S02]  /*c3060*/  S2R R7, SR_TID.X ;  /* 0x0000000000077919 */ /* 0x001e240000002100 */
[----:B-1----:R-:W-:Y:S04]  /*c3070*/  STL [R1+0x9a10], R3 ;  /* 0x009a100301007387 */ /* 0x002fe80000100800 */
[----:B------:R-:W1:Y:S04]  /*c3080*/  LDS.U8 R3, [R5+UR4+0xe580] ;  /* 0x00e5800405037984 */ /* 0x000e680008000000 */
[----:B--2---:R-:W-:Y:S04]  /*c3090*/  STL [R1+0x9a0c], R0 ;  /* 0x009a0c0001007387 */ /* 0x004fe80000100800 */
[----:B------:R-:W2:Y:S04]  /*c30a0*/  LDS.U8 R0, [R5+UR4+0xe198] ;  /* 0x00e1980405007984 */ /* 0x000ea80008000000 */
[----:B-1----:R0:W-:Y:S04]  /*c30b0*/  STL [R1+0x9e10], R3 ;  /* 0x009e100301007387 */ /* 0x0021e80000100800 */
[----:B------:R-:W-:Y:S04]  /*c30c0*/  STL [R1+0x9e0c], R9 ;  /* 0x009e0c0901007387 */ /* 0x000fe80000100800 */
[----:B--2---:R1:W-:Y:S01]  /*c30d0*/  STL [R1+0x9a18], R0 ;  /* 0x009a180001007387 */ /* 0x0043e20000100800 */
[----:B0-----:R-:W-:-:S03]  /*c30e0*/  SHF.R.U32.HI R3, RZ, 0x2, R7 ;  /* 0x00000002ff037819 */ /* 0x001fc60000011607 */
[----:B------:R-:W0:Y:S01]  /*c30f0*/  LDS.U8 R9, [R5+UR4+0xe390] ;  /* 0x00e3900405097984 */ /* 0x000e220008000000 */
[----:B------:R-:W-:Y:S02]  /*c3100*/  SGXT.U32 R3, R3, 0x3 ;  /* 0x000000030303781a */ /* 0x000fe40000000000 */
[----:B-1----:R-:W-:Y:S02]  /*c3110*/  LOP3.LUT R0, R7, 0x3, RZ, 0xc0, !PT ;  /* 0x0000000307007812 */ /* 0x002fe400078ec0ff */
[----:B------:R-:W-:Y:S03]  /*c3120*/  LDS.U8 R7, [R5+UR4+0xe780] ;  /* 0x00e7800405077984 */ /* 0x000fe60008000000 */
[----:B------:R-:W-:-:S05]  /*c3130*/  IMAD R0, R0, 0x820, RZ ;  /* 0x0000082000007824 */ /* 0x000fca00078e02ff */
[----:B------:R-:W-:Y:S02]  /*c3140*/  LOP3.LUT R0, R0, R3, RZ, 0xfc, !PT ;  /* 0x0000000300007212 */ /* 0x000fe400078efcff */
[----:B------:R-:W1:Y:S02]  /*c3150*/  LDS.U8 R3, [R5+UR4+0xe588] ;  /* 0x00e5880405037984 */ /* 0x000e640008000000 */
[----:B------:R-:W-:-:S05]  /*c3160*/  LOP3.LUT R0, R0, 0x40, RZ, 0x3c, !PT ;  /* 0x0000004000007812 */ /* 0x000fca00078e3cff */
[----:B------:R-:W2:Y:S04]  /*c3170*/  LDS.U8 R5, [R0+UR4] ;  /* 0x0000000400057984 */ /* 0x000ea80008000000 */
[----:B0-----:R-:W-:Y:S04]  /*c3180*/  STL [R1+0x9a14], R9 ;  /* 0x009a140901007387 */ /* 0x001fe80000100800 */
[----:B-1----:R-:W-:Y:S04]  /*c3190*/  STL [R1+0x9e18], R3 ;  /* 0x009e180301007387 */ /* 0x002fe80000100800 */
[----:B------:R-:W0:Y:S04]  /*c31a0*/  LDS.U8 R3, [R0+UR4+0x208] ;  /* 0x0002080400037984 */ /* 0x000e280008000000 */
[----:B------:R-:W-:Y:S04]  /*c31b0*/  STL [R1+0x9e14], R7 ;  /* 0x009e140701007387 */ /* 0x000fe80000100800 */
        /* <DEDUP_REMOVED lines=1016> */
[----:B------:R-:W-:Y:S02]  /*c7140*/  LDS.U8 R5, [R0+UR4+0xe588] ;  /* 0x00e5880400057984 */ /* 0x000fe40008000000 */
[----:B------:R-:W-:-:S05]  /*c7150*/  IMAD R7, R7, 0x820, RZ ;  /* 0x0000082007077824 */ /* 0x000fca00078e02ff */
[----:B------:R-:W-:-:S04]  /*c7160*/  LOP3.LUT R7, R7, R11, RZ, 0xfc, !PT ;  /* 0x0000000b07077212 */ /* 0x000fc800078efcff */
[----:B------:R-:W-:-:S05]  /*c7170*/  LOP3.LUT R7, R7, 0x60, RZ, 0x3c, !PT ;  /* 0x0000006007077812 */ /* 0x000fca00078e3cff */
[----:B------:R-:W-:Y:S04]  /*c7180*/  LDS.U8 R9, [R7+UR4+0x4010] ;  /* 0x0040100407097984 */ /* 0x000fe80008000000 */
[----:B------:R-:W-:Y:S04]  /*c7190*/  LDS.U8 R11, [R7+UR4+0xc198] ;  /* 0x00c19804070b7984 */ /* 0x000fe80008000000 */
[----:B0-----:R-:W-:Y:S04]  /*c71a0*/  STL [R1+0x9a58], R3 ;  /* 0x009a580301007387 */ /* 0x001fe80000100800 */
[----:B------:R-:W0:Y:S04]  /*c71b0*/  LDS.U8 R3, [R0+UR4+0xe390] ;  /* 0x00e3900400037984 */ /* 0x000e280008000000 */
[----:B------:R-:W1:Y:S04]  /*c71c0*/  LDS.U8 R0, [R0+UR4+0xe780] ;  /* 0x00e7800400007984 */ /* 0x000e680008000000 */
[----:B------:R-:W-:Y:S04]  /*c71d0*/  LDS.U8 R15, [R7+UR4+0xe190] ;  /* 0x00e19004070f7984 */ /* 0x000fe80008000000 */
[----:B------:R-:W-:Y:S04]  /*c71e0*/  LDS.U8 R17, [R7+UR4+0xe788] ;  /* 0x00e7880407117984 */ /* 0x000fe80008000000 */
[----:B0-----:R-:W-:Y:S04]  /*c71f0*/  STL [R1+0x9a54], R3 ;  /* 0x009a540301007387 */ /* 0x001fe80000100800 */
[----:B------:R-:W0:Y:S04]  /*c7200*/  LDS.U8 R3, [R7+UR4] ;  /* 0x0000000407037984 */ /* 0x000e280008000000 */
[----:B------:R-:W-:Y:S04]  /*c7210*/  STL [R1+0x9e58], R5 ;  /* 0x009e580501007387 */ /* 0x000fe80000100800 */
[----:B------:R-:W2:Y:S04]  /*c7220*/  LDS.U8 R5, [R7+UR4+0x208] ;  /* 0x0002080407057984 */ /* 0x000ea80008000000 */
[----:B-1----:R-:W-:Y:S04]  /*c7230*/  STL [R1+0x9e54], R0 ;  /* 0x009e540001007387 */ /* 0x002fe80000100800 */
[----:B------:R-:W1:Y:S04]  /*c7240*/  LDS.U8 R0, [R7+UR4+0x410] ;  /* 0x0004100407007984 */ /* 0x000e680008000000 */
[----:B0-----:R-:W-:Y:S04]  /*c7250*/  STL [R1+0x824], R3 ;  /* 0x0008240301007387 */ /* 0x001fe80000100800 */
[----:B------:R-:W0:Y:S04]  /*c7260*/  LDS.U8 R3, [R7+UR4+0x618] ;  /* 0x0006180407037984 */ /* 0x000e280008000000 */
[----:B--2---:R-:W-:Y:S04]  /*c7270*/  STL [R1+0x820], R5 ;  /* 0x0008200501007387 */ /* 0x004fe80000100800 */
        /* <DEDUP_REMOVED lines=146> */
[----:B------:R-:W-:Y:S04]  /*c7ba0*/  LDS.U8 R0, [R7+UR4+0x2210] ;  /* 0x0022100407007984 */ /* 0x000fe80008000000 */
[----:B0-----:R-:W-:Y:S04]  /*c7bb0*/  STL [R1+0x3320], R3 ;  /* 0x0033200301007387 */ /* 0x001fe80000100800 */
[----:B------:R-:W0:Y:S04]  /*c7bc0*/  LDS.U8 R3, [R7+UR4+0x2408] ;  /* 0x0024080407037984 */ /* 0x000e280008000000 */
[----:B--2---:R-:W-:Y:S04]  /*c7bd0*/  STL [R1+0x85c], R5 ;  /* 0x00085c0501007387 */ /* 0x004fe80000100800 */
[----:B------:R-:W1:Y:S04]  /*c7be0*/  LDS.U8 R5, [R7+UR4+0x2600] ;  /* 0x0026000407057984 */ /* 0x000e680008000000 */
        /* <DEDUP_REMOVED lines=837> */
[----:B-1----:R-:W3:Y:S04]  /*cb040*/  LDL.LU R5, [R1+0x5f0] ;  /* 0x0005f00001057983 */ /* 0x002ee80000300800 */
[----:B--2---:R-:W-:Y:S04]  /*cb050*/  STL [R1+0x9a7c], R9 ;  /* 0x009a7c0901007387 */ /* 0x004fe80000100800 */
[----:B------:R-:W1:Y:S04]  /*cb060*/  LDS.U8 R9, [R7+UR4+0xc788] ;  /* 0x00c7880407097984 */ /* 0x000e680008000000 */
[----:B0-----:R0:W-:Y:S04]  /*cb070*/  STL [R1+0x9e80], R3 ;  /* 0x009e800301007387 */ /* 0x0011e80000100800 */
[----:B0-----:R-:W2:Y:S04]  /*cb080*/  LDL.LU R3, [R1+0x470] ;  /* 0x0004700001037983 */ /* 0x001ea80000300800 */
[----:B-1----:R-:W-:Y:S04]  /*cb090*/  STL [R1+0x9e7c], R9 ;  /* 0x009e7c0901007387 */ /* 0x002fe80000100800 */
[----:B------:R-:W0:Y:S04]  /*cb0a0*/  LDS.U8 R9, [R7+UR4+0xc390] ;  /* 0x00c3900407097984 */ /* 0x000e280008000000 */
[----:B------:R-:W4:Y:S04]  /*cb0b0*/  LDL.LU R25, [R1+0x290] ;  /* 0x0002900001197983 */ /* 0x000f280000300800 */
[----:B------:R-:W-:Y:S04]  /*cb0c0*/  STL [R1+0x9a88], R11 ;  /* 0x009a880b01007387 */ /* 0x000fe80000100800 */
[----:B------:R-:W1:Y:S04]  /*cb0d0*/  LDS.U8 R11, [R7+UR4+0xc588] ;  /* 0x00c58804070b7984 */ /* 0x000e680008000000 */
[----:B0-----:R-:W-:Y:S04]  /*cb0e0*/  STL [R1+0x9a84], R9 ;  /* 0x009a840901007387 */ /* 0x001fe80000100800 */
[----:B------:R-:W0:Y:S04]  /*cb0f0*/  LDS.U8 R9, [R7+UR4+0xc780] ;  /* 0x00c7800407097984 */ /* 0x000e280008000000 */
[----:B------:R-:W4:Y:S04]  /*cb100*/  LDL.LU R35, [R1+0x724] ;  /* 0x0007240001237983 */ /* 0x000f280000300800 */
[----:B-1----:R-:W-:Y:S04]  /*cb110*/  STL [R1+0x9e88], R11 ;  /* 0x009e880b01007387 */ /* 0x002fe80000100800 */
[----:B------:R-:W4:Y:S04]  /*cb120*/  LDL.LU R23, [R1+0x5f8] ;  /* 0x0005f80001177983 */ /* 0x000f280000300800 */
[----:B------:R-:W-:Y:S04]  /*cb130*/  LDS.U8 R11, [R7+UR4+0xe580] ;  /* 0x00e58004070b7984 */ /* 0x000fe80008000000 */
[----:B0-----:R-:W-:Y:S04]  /*cb140*/  STL [R1+0x9e84], R9 ;  /* 0x009e840901007387 */ /* 0x001fe80000100800 */
[----:B------:R-:W0:Y:S04]  /*cb150*/  LDS.U8 R9, [R7+UR4+0xe398] ;  /* 0x00e3980407097984 */ /* 0x000e280008000000 */
[----:B------:R-:W4:Y:S04]  /*cb160*/  LDL.LU R21, [R1+0x478] ;  /* 0x0004780001157983 */ /* 0x000f280000300800 */
[----:B------:R-:W-:Y:S04]  /*cb170*/  STL [R1+0x9a90], R15 ;  /* 0x009a900f01007387 */ /* 0x000fe80000100800 */
[----:B------:R-:W4:Y:S04]  /*cb180*/  LDL.LU R19, [R1+0x298] ;  /* 0x0002980001137983 */ /* 0x000f280000300800 */
[----:B------:R-:W1:Y:S04]  /*cb190*/  LDS.U8 R15, [R7+UR4+0xe198] ;  /* 0x00e19804070f7984 */ /* 0x000e680008000000 */
[----:B0-----:R0:W-:Y:S04]  /*cb1a0*/  STL [R1+0x9a8c], R9 ;  /* 0x009a8c0901007387 */ /* 0x0011e80000100800 */
[----:B0-----:R-:W4:Y:S04]  /*cb1b0*/  LDL.LU R9, [R1+0xb4] ;  /* 0x0000b40001097983 */ /* 0x001f280000300800 */
[----:B------:R-:W-:Y:S04]  /*cb1c0*/  STL [R1+0x9e90], R11 ;  /* 0x009e900b01007387 */ /* 0x000fe80000100800 */
[----:B------:R-:W0:Y:S04]  /*cb1d0*/  LDS.U8 R11, [R7+UR4+0xe390] ;  /* 0x00e39004070b7984 */ /* 0x000e280008000000 */
[----:B------:R1:W-:Y:S04]  /*cb1e0*/  STL [R1+0x9e8c], R17 ;  /* 0x009e8c1101007387 */ /* 0x0003e80000100800 */
[----:B-1----:R1:W-:Y:S04]  /*cb1f0*/  STL [R1+0x9a98], R15 ;  /* 0x009a980f01007387 */ /* 0x0023e80000100800 */
[----:B------:R-:W4:Y:S01]  /*cb200*/  LDL.LU R57, [R1+0x600] ;  /* 0x0006000001397983 */ /* 0x000f220000300800 */
[----:B------:R-:W-:-:S03]  /*cb210*/  LOP3.LUT R17, R13, 0x1f, RZ, 0xc0, !PT ;  /* 0x0000001f0d117812 */ /* 0x000fc600078ec0ff */
[----:B0-----:R-:W-:Y:S04]  /*cb220*/  STL [R1+0x9a94], R11 ;  /* 0x009a940b01007387 */ /* 0x001fe80000100800 */
[----:B------:R-:W0:Y:S04]  /*cb230*/  LDS.U8 R11, [R7+UR4+0xe588] ;  /* 0x00e58804070b7984 */ /* 0x000e280008000000 */
[----:B------:R-:W4:Y:S04]  /*cb240*/  LDL.LU R56, [R1+0x480] ;  /* 0x0004800001387983 */ /* 0x000f280000300800 */
[----:B------:R-:W3:Y:S04]  /*cb250*/  LDS.U8 R7, [R7+UR4+0xe780] ;  /* 0x00e7800407077984 */ /* 0x000ee80008000000 */
[----:B------:R-:W4:Y:S04]  /*cb260*/  LDL.LU R55, [R1+0x2a0] ;  /* 0x0002a00001377983 */ /* 0x000f280000300800 */
[----:B-1----:R-:W4:Y:S04]  /*cb270*/  LDL.LU R15, [R1+0xbc] ;  /* 0x0000bc00010f7983 */ /* 0x002f280000300800 */
[----:B------:R-:W4:Y:S01]  /*cb280*/  LDL.LU R13, [R1+0x608] ;  /* 0x00060800010d7983 */ /* 0x000f220000300800 */
[----:B------:R-:W-:Y:S06]  /*cb290*/  BAR.SYNC.DEFER_BLOCKING 0x0 ;  /* 0x0000000000007b1d */ /* 0x000fec0000010000 */
[----:B0-----:R0:W-:Y:S04]  /*cb2a0*/  STL [R1+0x9e98], R11 ;  /* 0x009e980b01007387 */ /* 0x0011e80000100800 */
[----:B0-----:R-:W4:Y:S04]  /*cb2b0*/  LDL.LU R11, [R1+0x488] ;  /* 0x00048800010b7983 */ /* 0x001f280000300800 */
[----:B------:R-:W4:Y:S04]  /*cb2c0*/  LDL.LU R53, [R1+0x2a8] ;  /* 0x0002a80001357983 */ /* 0x000f280000300800 */
[----:B---3--:R0:W-:Y:S04]  /*cb2d0*/  STL [R1+0x9e94], R7 ;  /* 0x009e940701007387 */ /* 0x0081e80000100800 */
[----:B------:R1:W-:Y:S04]  /*cb2e0*/  STS.U8 [R17+UR4], R5 ;  /* 0x0000000511007988 */ /* 0x0003e80008000004 */
[----:B0-----:R-:W3:Y:S04]  /*cb2f0*/  LDL.LU R7, [R1+0xc4] ;  /* 0x0000c40001077983 */ /* 0x001ee80000300800 */
[----:B-1----:R-:W3:Y:S04]  /*cb300*/  LDL.LU R5, [R1+0x610] ;  /* 0x0006100001057983 */ /* 0x002ee80000300800 */
[----:B------:R-:W3:Y:S04]  /*cb310*/  LDL.LU R29, [R1+0x490] ;  /* 0x00049000011d7983 */ /* 0x000ee80000300800 */
[----:B--2---:R0:W-:Y:S04]  /*cb320*/  STS.U8 [R17+UR4+0x20], R3 ;  /* 0x0000200311007988 */ /* 0x0041e80008000004 */
[----:B0-----:R-:W2:Y:S04]  /*cb330*/  LDL.LU R3, [R1+0x2b0] ;  /* 0x0002b00001037983 */ /* 0x001ea80000300800 */
[----:B------:R-:W2:Y:S04]  /*cb340*/  LDL.LU R27, [R1+0xcc] ;  /* 0x0000cc00011b7983 */ /* 0x000ea80000300800 */
[----:B----4-:R0:W-:Y:S04]  /*cb350*/  STS.U8 [R17+UR4+0x40], R25 ;  /* 0x0000401911007988 */ /* 0x0101e80008000004 */
[----:B0-----:R-:W4:Y:S04]  /*cb360*/  LDL.LU R25, [R1+0x618] ;  /* 0x0006180001197983 */ /* 0x001f280000300800 */
[----:B------:R-:W4:Y:S04]  /*cb370*/  LDL.LU R43, [R1+0x498] ;  /* 0x00049800012b7983 */ /* 0x000f280000300800 */
[----:B------:R-:W-:Y:S04]  /*cb380*/  STS.U8 [R17+UR4+0x60], R35 ;  /* 0x0000602311007988 */ /* 0x000fe80008000004 */
[----:B------:R0:W-:Y:S04]  /*cb390*/  STS.U8 [R17+UR4+0x120], R23 ;  /* 0x0001201711007988 */ /* 0x0001e80008000004 */
[----:B0-----:R-:W4:Y:S04]  /*cb3a0*/  LDL.LU R23, [R1+0x2b8] ;  /* 0x0002b80001177983 */ /* 0x001f280000300800 */
[----:B------:R0:W-:Y:S04]  /*cb3b0*/  STS.U8 [R17+UR4+0x100], R21 ;  /* 0x0001001511007988 */ /* 0x0001e80008000004 */
[----:B------:R1:W-:Y:S04]  /*cb3c0*/  STS.U8 [R17+UR4+0x160], R19 ;  /* 0x0001601311007988 */ /* 0x0003e80008000004 */
[----:B0-----:R-:W4:Y:S04]  /*cb3d0*/  LDL.LU R21, [R1+0xd4] ;  /* 0x0000d40001157983 */ /* 0x001f280000300800 */
[----:B------:R-:W4:Y:S04]  /*cb3e0*/  LDL.LU R39, [R1+0x620] ;  /* 0x0006200001277983 */ /* 0x000f280000300800 */
[----:B------:R-:W4:Y:S04]  /*cb3f0*/  LDL.LU R35, [R1+0x4a0] ;  /* 0x0004a00001237983 */ /* 0x000f280000300800 */
[----:B-1----:R-:W4:Y:S04]  /*cb400*/  LDL.LU R19, [R1+0x2c0] ;  /* 0x0002c00001137983 */ /* 0x002f280000300800 */
[----:B------:R0:W-:Y:S04]  /*cb410*/  STS.U8 [R17+UR4+0x140], R9 ;  /* 0x0001400911007988 */ /* 0x0001e80008000004 */
[----:B0-----:R-:W4:Y:S04]  /*cb420*/  LDL.LU R9, [R1+0xdc] ;  /* 0x0000dc0001097983 */ /* 0x001f280000300800 */
[----:B------:R-:W-:Y:S04]  /*cb430*/  STS.U8 [R17+UR4+0x240], R57 ;  /* 0x0002403911007988 */ /* 0x000fe80008000004 */
[----:B------:R-:W-:Y:S04]  /*cb440*/  STS.U8 [R17+UR4+0x260], R56 ;  /* 0x0002603811007988 */ /* 0x000fe80008000004 */
[----:B------:R-:W-:Y:S04]  /*cb450*/  STS.U8 [R17+UR4+0x200], R55 ;  /* 0x0002003711007988 */ /* 0x000fe80008000004 */
[----:B------:R0:W-:Y:S04]  /*cb460*/  STS.U8 [R17+UR4+0x220], R15 ;  /* 0x0002200f11007988 */ /* 0x0001e80008000004 */
[----:B------:R1:W-:Y:S04]  /*cb470*/  STS.U8 [R17+UR4+0x360], R13 ;  /* 0x0003600d11007988 */ /* 0x0003e80008000004 */
[----:B0-----:R-:W4:Y:S04]  /*cb480*/  LDL.LU R15, [R1+0x628] ;  /* 0x00062800010f7983 */ /* 0x001f280000300800 */
[----:B-1----:R-:W4:Y:S04]  /*cb490*/  LDL.LU R13, [R1+0x4a8] ;  /* 0x0004a800010d7983 */ /* 0x002f280000300800 */
[----:B------:R0:W-:Y:S04]  /*cb4a0*/  STS.U8 [R17+UR4+0x340], R11 ;  /* 0x0003400b11007988 */ /* 0x0001e80008000004 */
[----:B0-----:R-:W4:Y:S04]  /*cb4b0*/  LDL.LU R11, [R1+0x2c8] ;  /* 0x0002c800010b7983 */ /* 0x001f280000300800 */
[----:B------:R-:W-:Y:S04]  /*cb4c0*/  STS.U8 [R17+UR4+0x320], R53 ;  /* 0x0003203511007988 */ /* 0x000fe80008000004 */
[----:B---3--:R0:W-:Y:S04]  /*cb4d0*/  STS.U8 [R17+UR4+0x300], R7 ;  /* 0x0003000711007988 */ /* 0x0081e80008000004 */
[----:B------:R1:W-:Y:S04]  /*cb4e0*/  STS.U8 [R17+UR4+0x400], R5 ;  /* 0x0004000511007988 */ /* 0x0003e80008000004 */
[----:B------:R-:W-:Y:S04]  /*cb4f0*/  STS.U8 [R17+UR4+0x420], R29 ;  /* 0x0004201d11007988 */ /* 0x000fe80008000004 */
[----:B0-----:R-:W3:Y:S04]  /*cb500*/  LDL.LU R7, [R1+0xe4] ;  /* 0x0000e40001077983 */ /* 0x001ee80000300800 */
[----:B-1----:R-:W3:Y:S04]  /*cb510*/  LDL.LU R5, [R1+0x630] ;  /* 0x0006300001057983 */ /* 0x002ee80000300800 */
[----:B--2---:R0:W-:Y:S04]  /*cb520*/  STS.U8 [R17+UR4+0x440], R3 ;  /* 0x0004400311007988 */ /* 0x0041e80008000004 */
[----:B------:R1:W-:Y:S04]  /*cb530*/  STS.U8 [R17+UR4+0x460], R27 ;  /* 0x0004601b11007988 */ /* 0x0003e80008000004 */
[----:B0-----:R-:W2:Y:S04]  /*cb540*/  LDL.LU R3, [R1+0x4b0] ;  /* 0x0004b00001037983 */ /* 0x001ea80000300800 */
[----:B------:R-:W2:Y:S04]  /*cb550*/  LDL.LU R29, [R1+0x2d0] ;  /* 0x0002d000011d7983 */ /* 0x000ea80000300800 */
[----:B-1----:R-:W2:Y:S04]  /*cb560*/  LDL.LU R27, [R1+0xec] ;  /* 0x0000ec00011b7983 */ /* 0x002ea80000300800 */
[----:B----4-:R0:W-:Y:S04]  /*cb570*/  STS.U8 [R17+UR4+0x520], R25 ;  /* 0x0005201911007988 */ /* 0x0101e80008000004 */
[----:B------:R-:W-:Y:S04]  /*cb580*/  STS.U8 [R17+UR4+0x500], R43 ;  /* 0x0005002b11007988 */ /* 0x000fe80008000004 */
[----:B0-----:R-:W4:Y:S04]  /*cb590*/  LDL.LU R25, [R1+0x638] ;  /* 0x0006380001197983 */ /* 0x001f280000300800 */
[----:B------:R0:W-:Y:S04]  /*cb5a0*/  STS.U8 [R17+UR4+0x560], R23 ;  /* 0x0005601711007988 */ /* 0x0001e80008000004 */
[----:B0-----:R-:W4:Y:S04]  /*cb5b0*/  LDL.LU R23, [R1+0x468] ;  /* 0x0004680001177983 */ /* 0x001f280000300800 */
[----:B------:R0:W-:Y:S04]  /*cb5c0*/  STS.U8 [R17+UR4+0x540], R21 ;  /* 0x0005401511007988 */ /* 0x0001e80008000004 */
[----:B------:R-:W-:Y:S04]  /*cb5d0*/  STS.U8 [R17+UR4+0x640], R39 ;  /* 0x0006402711007988 */ /* 0x000fe80008000004 */
[----:B------:R-:W-:Y:S04]  /*cb5e0*/  STS.U8 [R17+UR4+0x660], R35 ;  /* 0x0006602311007988 */ /* 0x000fe80008000004 */
[----:B0-----:R-:W4:Y:S04]  /*cb5f0*/  LDL.LU R21, [R1+0x2d8] ;  /* 0x0002d80001157983 */ /* 0x001f280000300800 */
[----:B------:R-:W4:Y:S04]  /*cb600*/  LDL.LU R57, [R1+0xf4] ;  /* 0x0000f40001397983 */ /* 0x000f280000300800 */
[----:B------:R-:W-:Y:S04]  /*cb610*/  STS.U8 [R17+UR4+0x600], R19 ;  /* 0x0006001311007988 */ /* 0x000fe80008000004 */
[----:B------:R-:W4:Y:S04]  /*cb620*/  LDL.LU R56, [R1+0x640] ;  /* 0x0006400001387983 */ /* 0x000f280000300800 */
[----:B------:R-:W4:Y:S04]  /*cb630*/  LDL.LU R55, [R1+0x4b4] ;  /* 0x0004b40001377983 */ /* 0x000f280000300800 */
[----:B------:R0:W-:Y:S04]  /*cb640*/  STS.U8 [R17+UR4+0x620], R9 ;  /* 0x0006200911007988 */ /* 0x0001e80008000004 */
[----:B0-----:R-:W4:Y:S04]  /*cb650*/  LDL.LU R9, [R1+0x2e0] ;  /* 0x0002e00001097983 */ /* 0x001f280000300800 */
[----:B------:R-:W4:Y:S04]  /*cb660*/  LDL.LU R19, [R1+0xfc] ;  /* 0x0000fc0001137983 */ /* 0x000f280000300800 */
[----:B------:R0:W-:Y:S04]  /*cb670*/  STS.U8 [R17+UR4+0x760], R15 ;  /* 0x0007600f11007988 */ /* 0x0001e80008000004 */
[----:B------:R1:W-:Y:S04]  /*cb680*/  STS.U8 [R17+UR4+0x740], R13 ;  /* 0x0007400d11007988 */ /* 0x0003e80008000004 */
[----:B0-----:R-:W4:Y:S04]  /*cb690*/  LDL.LU R15, [R1+0x648] ;  /* 0x00064800010f7983 */ /* 0x001f280000300800 */
[----:B------:R-:W4:Y:S04]  /*cb6a0*/  LDL.LU R53, [R1+0x4bc] ;  /* 0x0004bc0001357983 */ /* 0x000f280000300800 */
[----:B-1----:R-:W4:Y:S04]  /*cb6b0*/  LDL.LU R13, [R1+0x2e8] ;  /* 0x0002e800010d7983 */ /* 0x002f280000300800 */
[----:B------:R0:W-:Y:S04]  /*cb6c0*/  STS.U8 [R17+UR4+0x720], R11 ;  /* 0x0007200b11007988 */ /* 0x0001e80008000004 */
[----:B0-----:R-:W4:Y:S04]  /*cb6d0*/  LDL.LU R11, [R1+0x104] ;  /* 0x00010400010b7983 */ /* 0x001f280000300800 */
[----:B------:R-:W4:Y:S04]  /*cb6e0*/  LDL.LU R35, [R1+0x650] ;  /* 0x0006500001237983 */ /* 0x000f280000300800 */
[----:B---3--:R0:W-:Y:S04]  /*cb6f0*/  STS.U8 [R17+UR4+0x700], R7 ;  /* 0x0007000711007988 */ /* 0x0081e80008000004 */
[----:B------:R1:W-:Y:S04]  /*cb700*/  STS.U8 [R17+UR4+0x800], R5 ;  /* 0x0008000511007988 */ /* 0x0003e80008000004 */
[----:B0-----:R-:W3:Y:S04]  /*cb710*/  LDL.LU R7, [R1+0x4c4] ;  /* 0x0004c40001077983 */ /* 0x001ee80000300800 */
[----:B-1----:R-:W3:Y:S04]  /*cb720*/  LDL.LU R5, [R1+0x2f0] ;  /* 0x0002f00001057983 */ /* 0x002ee80000300800 */
[----:B--2---:R0:W-:Y:S04]  /*cb730*/  STS.U8 [R17+UR4+0x820], R3 ;  /* 0x0008200311007988 */ /* 0x0041e80008000004 */
[----:B------:R1:W-:Y:S04]  /*cb740*/  STS.U8 [R17+UR4+0x840], R29 ;  /* 0x0008401d11007988 */ /* 0x0003e80008000004 */
[----:B------:R2:W-:Y:S04]  /*cb750*/  STS.U8 [R17+UR4+0x860], R27 ;  /* 0x0008601b11007988 */ /* 0x0005e80008000004 */
[----:B0-----:R-:W3:Y:S04]  /*cb760*/  LDL.LU R3, [R1+0x10c] ;  /* 0x00010c0001037983 */ /* 0x001ee80000300800 */
[----:B------:R-:W3:Y:S04]  /*cb770*/  LDL.LU R43, [R1+0x658] ;  /* 0x00065800012b7983 */ /* 0x000ee80000300800 */
[----:B-1----:R-:W3:Y:S04]  /*cb780*/  LDL.LU R29, [R1+0x4cc] ;  /* 0x0004cc00011d7983 */ /* 0x002ee80000300800 */
[----:B----4-:R0:W-:Y:S04]  /*cb790*/  STS.U8 [R17+UR4+0x920], R25 ;  /* 0x0009201911007988 */ /* 0x0101e80008000004 */
[----:B--2---:R-:W2:Y:S04]  /*cb7a0*/  LDL.LU R27, [R1+0x2f8] ;  /* 0x0002f800011b7983 */ /* 0x004ea80000300800 */
[----:B------:R-:W4:Y:S04]  /*cb7b0*/  LDL.LU R39, [R1+0x114] ;  /* 0x0001140001277983 */ /* 0x000f280000300800 */
[----:B0-----:R-:W4:Y:S04]  /*cb7c0*/  LDL.LU R25, [R1+0x660] ;  /* 0x0006600001197983 */ /* 0x001f280000300800 */
[----:B------:R0:W-:Y:S04]  /*cb7d0*/  STS.U8 [R17+UR4+0x900], R23 ;  /* 0x0009001711007988 */ /* 0x0001e80008000004 */
[----:B0-----:R-:W4:Y:S04]  /*cb7e0*/  LDL.LU R23, [R1+0x460] ;  /* 0x0004600001177983 */ /* 0x001f280000300800 */
[----:B------:R0:W-:Y:S04]  /*cb7f0*/  STS.U8 [R17+UR4+0x960], R21 ;  /* 0x0009601511007988 */ /* 0x0001e80008000004 */
[----:B------:R-:W-:Y:S04]  /*cb800*/  STS.U8 [R17+UR4+0x940], R57 ;  /* 0x0009403911007988 */ /* 0x000fe80008000004 */
[----:B0-----:R-:W4:Y:S04]  /*cb810*/  LDL.LU R21, [R1+0x300] ;  /* 0x0003000001157983 */ /* 0x001f280000300800 */
[----:B------:R-:W-:Y:S04]  /*cb820*/  STS.U8 [R17+UR4+0xa40], R56 ;  /* 0x000a403811007988 */ /* 0x000fe80008000004 */
[----:B------:R-:W-:Y:S04]  /*cb830*/  STS.U8 [R17+UR4+0xa60], R55 ;  /* 0x000a603711007988 */ /* 0x000fe80008000004 */
[----:B------:R0:W-:Y:S04]  /*cb840*/  STS.U8 [R17+UR4+0xa00], R9 ;  /* 0x000a000911007988 */ /* 0x0001e80008000004 */
[----:B------:R1:W-:Y:S04]  /*cb850*/  STS.U8 [R17+UR4+0xa20], R19 ;  /* 0x000a201311007988 */ /* 0x0003e80008000004 */
[----:B0-----:R-:W4:Y:S04]  /*cb860*/  LDL.LU R9, [R1+0x11c] ;  /* 0x00011c0001097983 */ /* 0x001f280000300800 */
[----:B-1----:R-:W4:Y:S04]  /*cb870*/  LDL.LU R19, [R1+0x668] ;  /* 0x0006680001137983 */ /* 0x002f280000300800 */
[----:B------:R0:W-:Y:S04]  /*cb880*/  STS.U8 [R17+UR4+0xb60], R15 ;  /* 0x000b600f11007988 */ /* 0x0001e80008000004 */
[----:B------:R-:W-:Y:S04]  /*cb890*/  STS.U8 [R17+UR4+0xb40], R53 ;  /* 0x000b403511007988 */ /* 0x000fe80008000004 */
        /* <DEDUP_REMOVED lines=8> */
[----:B0-----:R-:W3:Y:S04]  /*cb920*/  LDL.LU R7, [R1+0x670] ;  /* 0x0006700001077983 */ /* 0x001ee80000300800 */
[----:B------:R-:W3:Y:S04]  /*cb930*/  LDL.LU R35, [R1+0x450] ;  /* 0x0004500001237983 */ /* 0x000ee80000300800 */
[----:B-1----:R-:W3:Y:S04]  /*cb940*/  LDL.LU R5, [R1+0x310] ;  /* 0x0003100001057983 */ /* 0x002ee80000300800 */
[----:B------:R0:W-:Y:S04]  /*cb950*/  STS.U8 [R17+UR4+0xc60], R3 ;  /* 0x000c600311007988 */ /* 0x0001e80008000004 */
[----:B------:R-:W-:Y:S04]  /*cb960*/  STS.U8 [R17+UR4+0xd20], R43 ;  /* 0x000d202b11007988 */ /* 0x000fe80008000004 */
[----:B------:R1:W-:Y:S04]  /*cb970*/  STS.U8 [R17+UR4+0xd00], R29 ;  /* 0x000d001d11007988 */ /* 0x0003e80008000004 */
[----:B0-----:R-:W3:Y:S04]  /*cb980*/  LDL.LU R3, [R1+0x12c] ;  /* 0x00012c0001037983 */ /* 0x001ee80000300800 */
[----:B--2---:R0:W-:Y:S04]  /*cb990*/  STS.U8 [R17+UR4+0xd60], R27 ;  /* 0x000d601b11007988 */ /* 0x0041e80008000004 */
[----:B-1----:R-:W2:Y:S04]  /*cb9a0*/  LDL.LU R29, [R1+0x678] ;  /* 0x00067800011d7983 */ /* 0x002ea80000300800 */
[----:B----4-:R-:W-:Y:S04]  /*cb9b0*/  STS.U8 [R17+UR4+0xd40], R39 ;  /* 0x000d402711007988 */ /* 0x010fe80008000004 */
[----:B0-----:R-:W4:Y:S04]  /*cb9c0*/  LDL.LU R27, [R1+0x448] ;  /* 0x00044800011b7983 */ /* 0x001f280000300800 */
[----:B------:R0:W-:Y:S04]  /*cb9d0*/  STS.U8 [R17+UR4+0xe40], R25 ;  /* 0x000e401911007988 */ /* 0x0001e80008000004 */
[----:B------:R-:W4:Y:S04]  /*cb9e0*/  LDL.LU R57, [R1+0x318] ;  /* 0x0003180001397983 */ /* 0x000f280000300800 */
[----:B------:R-:W4:Y:S04]  /*cb9f0*/  LDL.LU R56, [R1+0x134] ;  /* 0x0001340001387983 */ /* 0x000f280000300800 */
[----:B------:R-:W4:Y:S04]  /*cba00*/  LDL.LU R55, [R1+0x680] ;  /* 0x0006800001377983 */ /* 0x000f280000300800 */
[----:B0-----:R-:W4:Y:S04]  /*cba10*/  LDL.LU R25, [R1+0x440] ;  /* 0x0004400001197983 */ /* 0x001f280000300800 */
[----:B------:R-:W-:Y:S04]  /*cba20*/  STS.U8 [R17+UR4+0xe60], R23 ;  /* 0x000e601711007988 */ /* 0x000fe80008000004 */
[----:B------:R-:W-:Y:S04]  /*cba30*/  STS.U8 [R17+UR4+0xe00], R21 ;  /* 0x000e001511007988 */ /* 0x000fe80008000004 */
[----:B------:R0:W-:Y:S04]  /*cba40*/  STS.U8 [R17+UR4+0xe20], R9 ;  /* 0x000e200911007988 */ /* 0x0001e80008000004 */
[----:B------:R1:W-:Y:S04]  /*cba50*/  STS.U8 [R17+UR4+0xf60], R19 ;  /* 0x000f601311007988 */ /* 0x0003e80008000004 */
[----:B0-----:R-:W4:Y:S04]  /*cba60*/  LDL.LU R9, [R1+0x320] ;  /* 0x0003200001097983 */ /* 0x001f280000300800 */
[----:B------:R-:W4:Y:S04]  /*cba70*/  LDL.LU R23, [R1+0x13c] ;  /* 0x00013c0001177983 */ /* 0x000f280000300800 */
[----:B------:R-:W4:Y:S04]  /*cba80*/  LDL.LU R53, [R1+0x688] ;  /* 0x0006880001357983 */ /* 0x000f280000300800 */
[----:B-1----:R-:W4:Y:S04]  /*cba90*/  LDL.LU R19, [R1+0x438] ;  /* 0x0004380001137983 */ /* 0x002f280000300800 */
[----:B------:R-:W4:Y:S04]  /*cbaa0*/  LDL.LU R21, [R1+0x328] ;  /* 0x0003280001157983 */ /* 0x000f280000300800 */
[----:B------:R0:W-:Y:S04]  /*cbab0*/  STS.U8 [R17+UR4+0xf40], R15 ;  /* 0x000f400f11007988 */ /* 0x0001e80008000004 */
[----:B------:R-:W-:Y:S04]  /*cbac0*/  STS.U8 [R17+UR4+0xf20], R13 ;  /* 0x000f200d11007988 */ /* 0x000fe80008000004 */
[----:B0-----:R-:W4:Y:S04]  /*cbad0*/  LDL.LU R15, [R1+0x144] ;  /* 0x00014400010f7983 */ /* 0x001f280000300800 */
[----:B------:R0:W-:Y:S04]  /*cbae0*/  STS.U8 [R17+UR4+0xf00], R11 ;  /* 0x000f000b11007988 */ /* 0x0001e80008000004 */
[----:B0-----:R-:W4:Y:S04]  /*cbaf0*/  LDL.LU R11, [R1+0x690] ;  /* 0x00069000010b7983 */ /* 0x001f280000300800 */
[----:B------:R-:W4:Y:S04]  /*cbb00*/  LDL.LU R13, [R1+0x430] ;  /* 0x00043000010d7983 */ /* 0x000f280000300800 */
[----:B---3--:R0:W-:Y:S04]  /*cbb10*/  STS.U8 [R17+UR4+0x1000], R7 ;  /* 0x0010000711007988 */ /* 0x0081e80008000004 */
[----:B------:R-:W-:Y:S04]  /*cbb20*/  STS.U8 [R17+UR4+0x1020], R35 ;  /* 0x0010202311007988 */ /* 0x000fe80008000004 */
[----:B------:R1:W-:Y:S04]  /*cbb30*/  STS.U8 [R17+UR4+0x1040], R5 ;  /* 0x0010400511007988 */ /* 0x0003e80008000004 */
[----:B0-----:R-:W3:Y:S04]  /*cbb40*/  LDL.LU R7, [R1+0x330] ;  /* 0x0003300001077983 */ /* 0x001ee80000300800 */
[----:B------:R-:W3:Y:S04]  /*cbb50*/  LDL.LU R43, [R1+0x14c] ;  /* 0x00014c00012b7983 */ /* 0x000ee80000300800 */
[----:B-1----:R-:W3:Y:S04]  /*cbb60*/  LDL.LU R5, [R1+0x698] ;  /* 0x0006980001057983 */ /* 0x002ee80000300800 */
[----:B------:R0:W-:Y:S04]  /*cbb70*/  STS.U8 [R17+UR4+0x1060], R3 ;  /* 0x0010600311007988 */ /* 0x0001e80008000004 */
[----:B--2---:R1:W-:Y:S04]  /*cbb80*/  STS.U8 [R17+UR4+0x1120], R29 ;  /* 0x0011201d11007988 */ /* 0x0043e80008000004 */
[----:B0-----:R-:W2:Y:S04]  /*cbb90*/  LDL.LU R3, [R1+0x428] ;  /* 0x0004280001037983 */ /* 0x001ea80000300800 */
[----:B----4-:R0:W-:Y:S04]  /*cbba0*/  STS.U8 [R17+UR4+0x1100], R27 ;  /* 0x0011001b11007988 */ /* 0x0101e80008000004 */
[----:B------:R-:W4:Y:S04]  /*cbbb0*/  LDL.LU R39, [R1+0x338] ;  /* 0x0003380001277983 */ /* 0x000f280000300800 */
[----:B------:R-:W-:Y:S04]  /*cbbc0*/  STS.U8 [R17+UR4+0x1160], R57 ;  /* 0x0011603911007988 */ /* 0x000fe80008000004 */
[----:B------:R-:W4:Y:S04]  /*cbbd0*/  LDL.LU R35, [R1+0x154] ;  /* 0x0001540001237983 */ /* 0x000f280000300800 */
[----:B------:R-:W-:Y:S04]  /*cbbe0*/  STS.U8 [R17+UR4+0x1140], R56 ;  /* 0x0011403811007988 */ /* 0x000fe80008000004 */
[----:B-1----:R-:W4:Y:S04]  /*cbbf0*/  LDL.LU R29, [R1+0x6a0] ;  /* 0x0006a000011d7983 */ /* 0x002f280000300800 */
[----:B------:R-:W-:Y:S04]  /*cbc00*/  STS.U8 [R17+UR4+0x1240], R55 ;  /* 0x0012403711007988 */ /* 0x000fe80008000004 */
[----:B0-----:R-:W4:Y:S04]  /*cbc10*/  LDL.LU R27, [R1+0x420] ;  /* 0x00042000011b7983 */ /* 0x001f280000300800 */
[----:B------:R0:W-:Y:S04]  /*cbc20*/  STS.U8 [R17+UR4+0x1260], R25 ;  /* 0x0012601911007988 */ /* 0x0001e80008000004 */
[----:B0-----:R-:W4:Y:S04]  /*cbc30*/  LDL.LU R25, [R1+0x340] ;  /* 0x0003400001197983 */ /* 0x001f280000300800 */
[----:B------:R0:W-:Y:S04]  /*cbc40*/  STS.U8 [R17+UR4+0x1200], R9 ;  /* 0x0012000911007988 */ /* 0x0001e80008000004 */
[----:B------:R1:W-:Y:S04]  /*cbc50*/  STS.U8 [R17+UR4+0x1220], R23 ;  /* 0x0012201711007988 */ /* 0x0003e80008000004 */
[----:B------:R-:W-:Y:S04]  /*cbc60*/  STS.U8 [R17+UR4+0x1360], R53 ;  /* 0x0013603511007988 */ /* 0x000fe80008000004 */
[----:B0-----:R-:W4:Y:S04]  /*cbc70*/  LDL.LU R9, [R1+0x15c] ;  /* 0x00015c0001097983 */ /* 0x001f280000300800 */
[----:B-1----:R-:W4:Y:S04]  /*cbc80*/  LDL.LU R23, [R1+0x6a8] ;  /* 0x0006a80001177983 */ /* 0x002f280000300800 */
[----:B------:R0:W-:Y:S04]  /*cbc90*/  STS.U8 [R17+UR4+0x1340], R19 ;  /* 0x0013401311007988 */ /* 0x0001e80008000004 */
[----:B------:R1:W-:Y:S04]  /*cbca0*/  STS.U8 [R17+UR4+0x1320], R21 ;  /* 0x0013201511007988 */ /* 0x0003e80008000004 */
[----:B0-----:R-:W4:Y:S04]  /*cbcb0*/  LDL.LU R19, [R1+0x418] ;  /* 0x0004180001137983 */ /* 0x001f280000300800 */
[----:B-1----:R-:W4:Y:S04]  /*cbcc0*/  LDL.LU R21, [R1+0x348] ;  /* 0x0003480001157983 */ /* 0x002f280000300800 */
[----:B------:R-:W-:Y:S04]  /*cbcd0*/  STS.U8 [R17+UR4+0x1300], R15 ;  /* 0x0013000f11007988 */ /* 0x000fe80008000004 */
[----:B------:R0:W-:Y:S04]  /*cbce0*/  STS.U8 [R17+UR4+0x1400], R11 ;  /* 0x0014000b11007988 */ /* 0x0001e80008000004 */
[----:B------:R1:W-:Y:S04]  /*cbcf0*/  STS.U8 [R17+UR4+0x1420], R13 ;  /* 0x0014200d11007988 */ /* 0x0003e80008000004 */
[----:B0-----:R-:W4:Y:S04]  /*cbd00*/  LDL.LU R11, [R1+0x164] ;  /* 0x00016400010b7983 */ /* 0x001f280000300800 */
[----:B------:R-:W4:Y:S04]  /*cbd10*/  LDL.LU R15, [R1+0x6b0] ;  /* 0x0006b000010f7983 */ /* 0x000f280000300800 */
[----:B-1----:R-:W4:Y:S04]  /*cbd20*/  LDL.LU R13, [R1+0x410] ;  /* 0x00041000010d7983 */ /* 0x002f280000300800 */
[----:B---3--:R0:W-:Y:S04]  /*cbd30*/  STS.U8 [R17+UR4+0x1440], R7 ;  /* 0x0014400711007988 */ /* 0x0081e80008000004 */
[----:B------:R-:W-:Y:S04]  /*cbd40*/  STS.U8 [R17+UR4+0x1460], R43 ;  /* 0x0014602b11007988 */ /* 0x000fe80008000004 */
[----:B------:R1:W-:Y:S04]  /*cbd50*/  STS.U8 [R17+UR4+0x1520], R5 ;  /* 0x0015200511007988 */ /* 0x0003e80008000004 */
[----:B0-----:R-:W3:Y:S04]  /*cbd60*/  LDL.LU R7, [R1+0x350] ;  /* 0x0003500001077983 */ /* 0x001ee80000300800 */
[----:B-1----:R-:W3:Y:S04]  /*cbd70*/  LDL.LU R5, [R1+0x16c] ;  /* 0x00016c0001057983 */ /* 0x002ee80000300800 */
[----:B--2---:R0:W-:Y:S04]  /*cbd80*/  STS.U8 [R17+UR4+0x1500], R3 ;  /* 0x0015000311007988 */ /* 0x0041e80008000004 */
[----:B----4-:R-:W-:Y:S04]  /*cbd90*/  STS.U8 [R17+UR4+0x1560], R39 ;  /* 0x0015602711007988 */ /* 0x010fe80008000004 */
[----:B0-----:R-:W2:Y:S04]  /*cbda0*/  LDL.LU R3, [R1+0x6b8] ;  /* 0x0006b80001037983 */ /* 0x001ea80000300800 */
[----:B------:R0:W-:Y:S04]  /*cbdb0*/  STS.U8 [R17+UR4+0x1540], R35 ;  /* 0x0015402311007988 */ /* 0x0001e80008000004 */
[----:B------:R-:W4:Y:S04]  /*cbdc0*/  LDL.LU R57, [R1+0x4d4] ;  /* 0x0004d40001397983 */ /* 0x000f280000300800 */
[----:B------:R-:W-:Y:S04]  /*cbdd0*/  STS.U8 [R17+UR4+0x1640], R29 ;  /* 0x0016401d11007988 */ /* 0x000fe80008000004 */
[----:B------:R-:W4:Y:S04]  /*cbde0*/  LDL.LU R56, [R1+0x358] ;  /* 0x0003580001387983 */ /* 0x000f280000300800 */
[----:B------:R-:W-:Y:S04]  /*cbdf0*/  STS.U8 [R17+UR4+0x1660], R27 ;  /* 0x0016601b11007988 */ /* 0x000fe80008000004 */
[----:B------:R-:W4:Y:S04]  /*cbe00*/  LDL.LU R55, [R1+0x174] ;  /* 0x0001740001377983 */ /* 0x000f280000300800 */
[----:B0-----:R-:W4:Y:S04]  /*cbe10*/  LDL.LU R35, [R1+0x6c0] ;  /* 0x0006c00001237983 */ /* 0x001f280000300800 */
[----:B------:R0:W-:Y:S04]  /*cbe20*/  STS.U8 [R17+UR4+0x1600], R25 ;  /* 0x0016001911007988 */ /* 0x0001e80008000004 */
[----:B0-----:R-:W4:Y:S04]  /*cbe30*/  LDL.LU R25, [R1+0x4dc] ;  /* 0x0004dc0001197983 */ /* 0x001f280000300800 */
[----:B------:R0:W-:Y:S04]  /*cbe40*/  STS.U8 [R17+UR4+0x1620], R9 ;  /* 0x0016200911007988 */ /* 0x0001e80008000004 */
[----:B------:R1:W-:Y:S04]  /*cbe50*/  STS.U8 [R17+UR4+0x1760], R23 ;  /* 0x0017601711007988 */ /* 0x0003e80008000004 */
[----:B0-----:R-:W4:Y:S04]  /*cbe60*/  LDL.LU R9, [R1+0x360] ;  /* 0x0003600001097983 */ /* 0x001f280000300800 */
[----:B------:R-:W4:Y:S04]  /*cbe70*/  LDL.LU R53, [R1+0x17c] ;  /* 0x00017c0001357983 */ /* 0x000f280000300800 */
[----:B-1----:R-:W4:Y:S04]  /*cbe80*/  LDL.LU R23, [R1+0x6c8] ;  /* 0x0006c80001177983 */ /* 0x002f280000300800 */
[----:B------:R0:W-:Y:S04]  /*cbe90*/  STS.U8 [R17+UR4+0x1740], R19 ;  /* 0x0017401311007988 */ /* 0x0001e80008000004 */
[----:B------:R1:W-:Y:S04]  /*cbea0*/  STS.U8 [R17+UR4+0x1720], R21 ;  /* 0x0017201511007988 */ /* 0x0003e80008000004 */
[----:B0-----:R-:W4:Y:S04]  /*cbeb0*/  LDL.LU R19, [R1+0x4e4] ;  /* 0x0004e40001137983 */ /* 0x001f280000300800 */
[----:B------:R-:W4:Y:S04]  /*cbec0*/  LDL.LU R29, [R1+0x368] ;  /* 0x00036800011d7983 */ /* 0x000f280000300800 */
[----:B-1----:R-:W4:Y:S04]  /*cbed0*/  LDL.LU R21, [R1+0x184] ;  /* 0x0001840001157983 */ /* 0x002f280000300800 */
[----:B------:R-:W4:Y:S04]  /*cbee0*/  LDL.LU R27, [R1+0x6d0] ;  /* 0x0006d000011b7983 */ /* 0x000f280000300800 */
[----:B------:R0:W-:Y:S04]  /*cbef0*/  STS.U8 [R17+UR4+0x1700], R11 ;  /* 0x0017000b11007988 */ /* 0x0001e80008000004 */
[----:B------:R1:W-:Y:S04]  /*cbf00*/  STS.U8 [R17+UR4+0x1800], R15 ;  /* 0x0018000f11007988 */ /* 0x0003e80008000004 */
[----:B------:R1:W-:Y:S04]  /*cbf10*/  STS.U8 [R17+UR4+0x1820], R13 ;  /* 0x0018200d11007988 */ /* 0x0003e80008000004 */
[----:B0-----:R-:W4:Y:S04]  /*cbf20*/  LDL.LU R11, [R1+0x4ec] ;  /* 0x0004ec00010b7983 */ /* 0x001f280000300800 */
[----:B------:R-:W4:Y:S04]  /*cbf30*/  LDL.LU R43, [R1+0x370] ;  /* 0x00037000012b7983 */ /* 0x000f280000300800 */
[----:B-1----:R-:W4:Y:S04]  /*cbf40*/  LDL.LU R15, [R1+0x18c] ;  /* 0x00018c00010f7983 */ /* 0x002f280000300800 */
[----:B------:R-:W4:Y:S04]  /*cbf50*/  LDL.LU R13, [R1+0x6d8] ;  /* 0x0006d800010d7983 */ /* 0x000f280000300800 */
[----:B---3--:R0:W-:Y:S04]  /*cbf60*/  STS.U8 [R17+UR4+0x1840], R7 ;  /* 0x0018400711007988 */ /* 0x0081e80008000004 */
[----:B------:R-:W3:Y:S04]  /*cbf70*/  LDL.LU R39, [R1+0x4f4] ;  /* 0x0004f40001277983 */ /* 0x000ee80000300800 */
[----:B------:R1:W-:Y:S04]  /*cbf80*/  STS.U8 [R17+UR4+0x1860], R5 ;  /* 0x0018600511007988 */ /* 0x0003e80008000004 */
[----:B0-----:R-:W3:Y:S04]  /*cbf90*/  LDL.LU R7, [R1+0x378] ;  /* 0x0003780001077983 */ /* 0x001ee80000300800 */
[----:B-1----:R-:W3:Y:S04]  /*cbfa0*/  LDL.LU R5, [R1+0x194] ;  /* 0x0001940001057983 */ /* 0x002ee80000300800 */
[----:B--2---:R0:W-:Y:S04]  /*cbfb0*/  STS.U8 [R17+UR4+0x1920], R3 ;  /* 0x0019200311007988 */ /* 0x0041e80008000004 */
[----:B----4-:R-:W-:Y:S04]  /*cbfc0*/  STS.U8 [R17+UR4+0x1900], R57 ;  /* 0x0019003911007988 */ /* 0x010fe80008000004 */
[----:B0-----:R-:W2:Y:S04]  /*cbfd0*/  LDL.LU R3, [R1+0x6f0] ;  /* 0x0006f00001037983 */ /* 0x001ea80000300800 */
[----:B------:R-:W-:Y:S04]  /*cbfe0*/  STS.U8 [R17+UR4+0x1960], R56 ;  /* 0x0019603811007988 */ /* 0x000fe80008000004 */
[----:B------:R-:W-:Y:S04]  /*cbff0*/  STS.U8 [R17+UR4+0x1940], R55 ;  /* 0x0019403711007988 */ /* 0x000fe80008000004 */
[----:B------:R0:W-:Y:S04]  /*cc000*/  STS.U8 [R17+UR4+0x1a40], R35 ;  /* 0x001a402311007988 */ /* 0x0001e80008000004 */
[----:B0-----:R-:W4:Y:S04]  /*cc010*/  LDL.LU R35, [R1+0x4fc] ;  /* 0x0004fc0001237983 */ /* 0x001f280000300800 */
[----:B------:R0:W-:Y:S04]  /*cc020*/  STS.U8 [R17+UR4+0x1a60], R25 ;  /* 0x001a601911007988 */ /* 0x0001e80008000004 */
[----:B0-----:R-:W4:Y:S04]  /*cc030*/  LDL.LU R25, [R1+0x380] ;  /* 0x0003800001197983 */ /* 0x001f280000300800 */
[----:B------:R0:W-:Y:S04]  /*cc040*/  STS.U8 [R17+UR4+0x1a00], R9 ;  /* 0x001a000911007988 */ /* 0x0001e80008000004 */
[----:B------:R-:W-:Y:S04]  /*cc050*/  STS.U8 [R17+UR4+0x1a20], R53 ;  /* 0x001a203511007988 */ /* 0x000fe80008000004 */
        /* <DEDUP_REMOVED lines=9> */
[----:B------:R-:W4:Y:S04]  /*cc0f0*/  LDL.LU R29, [R1+0x1a4] ;  /* 0x0001a400011d7983 */ /* 0x000f280000300800 */
[----:B0-----:R-:W4:Y:S04]  /*cc100*/  LDL.LU R27, [R1+0x700] ;  /* 0x00070000011b7983 */ /* 0x001f280000300800 */
[----:B------:R0:W-:Y:S04]  /*cc110*/  STS.U8 [R17+UR4+0x1c20], R11 ;  /* 0x001c200b11007988 */ /* 0x0001e80008000004 */
[----:B------:R-:W-:Y:S04]  /*cc120*/  STS.U8 [R17+UR4+0x1c40], R43 ;  /* 0x001c402b11007988 */ /* 0x000fe80008000004 */
[----:B------:R1:W-:Y:S04]  /*cc130*/  STS.U8 [R17+UR4+0x1c60], R15 ;  /* 0x001c600f11007988 */ /* 0x0003e80008000004 */
[----:B0-----:R-:W4:Y:S04]  /*cc140*/  LDL.LU R11, [R1+0x50c] ;  /* 0x00050c00010b7983 */ /* 0x001f280000300800 */
[----:B------:R0:W-:Y:S04]  /*cc150*/  STS.U8 [R17+UR4+0x1d20], R13 ;  /* 0x001d200d11007988 */ /* 0x0001e80008000004 */
[----:B-1----:R-:W4:Y:S04]  /*cc160*/  LDL.LU R15, [R1+0x390] ;  /* 0x00039000010f7983 */ /* 0x002f280000300800 */
[----:B0-----:R-:W4:Y:S04]  /*cc170*/  LDL.LU R13, [R1+0x1ac] ;  /* 0x0001ac00010d7983 */ /* 0x001f280000300800 */
[----:B---3--:R-:W-:Y:S04]  /*cc180*/  STS.U8 [R17+UR4+0x1d00], R39 ;  /* 0x001d002711007988 */ /* 0x008fe80008000004 */
[----:B------:R-:W-:Y:S04]  /*cc190*/  STS.U8 [R17+UR4+0x1d60], R7 ;  /* 0x001d600711007988 */ /* 0x000fe80008000004 */
[----:B------:R-:W-:Y:S04]  /*cc1a0*/  STS.U8 [R17+UR4+0x1d40], R5 ;  /* 0x001d400511007988 */ /* 0x000fe80008000004 */
[----:B--2---:R0:W-:Y:S04]  /*cc1b0*/  STS.U8 [R17+UR4+0x1e40], R3 ;  /* 0x001e400311007988 */ /* 0x0041e80008000004 */
[----:B0-----:R-:W2:Y:S04]  /*cc1c0*/  LDL.LU R3, [R1+0x708] ;  /* 0x0007080001037983 */ /* 0x001ea80000300800 */
[----:B------:R-:W3:Y:S04]  /*cc1d0*/  LDL.LU R5, [R1+0x514] ;  /* 0x0005140001057983 */ /* 0x000ee80000300800 */
[----:B------:R-:W3:Y:S04]  /*cc1e0*/  LDL.LU R7, [R1+0x398] ;  /* 0x0003980001077983 */ /* 0x000ee80000300800 */
[----:B------:R-:W3:Y:S04]  /*cc1f0*/  LDL.LU R43, [R1+0x1b4] ;  /* 0x0001b400012b7983 */ /* 0x000ee80000300800 */
[----:B----4-:R0:W-:Y:S04]  /*cc200*/  STS.U8 [R17+UR4+0x1e60], R35 ;  /* 0x001e602311007988 */ /* 0x0101e80008000004 */
[----:B0-----:R-:W4:Y:S04]  /*cc210*/  LDL.LU R35, [R1+0x710] ;  /* 0x0007100001237983 */ /* 0x001f280000300800 */
[----:B------:R-:W4:Y:S04]  /*cc220*/  LDL.LU R56, [R1+0x51c] ;  /* 0x00051c0001387983 */ /* 0x000f280000300800 */
[----:B------:R-:W-:Y:S04]  /*cc230*/  STS.U8 [R17+UR4+0x1e00], R25 ;  /* 0x001e001911007988 */ /* 0x000fe80008000004 */
[----:B------:R0:W-:Y:S04]  /*cc240*/  STS.U8 [R17+UR4+0x1e20], R9 ;  /* 0x001e200911007988 */ /* 0x0001e80008000004 */
[----:B------:R-:W-:Y:S04]  /*cc250*/  STS.U8 [R17+UR4+0x1f60], R23 ;  /* 0x001f601711007988 */ /* 0x000fe80008000004 */
[----:B0-----:R-:W4:Y:S04]  /*cc260*/  LDL.LU R9, [R1+0x3a0] ;  /* 0x0003a00001097983 */ /* 0x001f280000300800 */
[----:B------:R-:W4:Y:S04]  /*cc270*/  LDL.LU R53, [R1+0x1bc] ;  /* 0x0001bc0001357983 */ /* 0x000f280000300800 */
[----:B------:R-:W4:Y:S04]  /*cc280*/  LDL.LU R55, [R1+0x718] ;  /* 0x0007180001377983 */ /* 0x000f280000300800 */
[----:B------:R0:W-:Y:S04]  /*cc290*/  STS.U8 [R17+UR4+0x1f40], R19 ;  /* 0x001f401311007988 */ /* 0x0001e80008000004 */
[----:B------:R-:W4:Y:S04]  /*cc2a0*/  LDL.LU R25, [R1+0x524] ;  /* 0x0005240001197983 */ /* 0x000f280000300800 */
[----:B------:R1:W-:Y:S04]  /*cc2b0*/  STS.U8 [R17+UR4+0x1f20], R21 ;  /* 0x001f201511007988 */ /* 0x0003e80008000004 */
[----:B0-----:R-:W4:Y:S04]  /*cc2c0*/  LDL.LU R19, [R1+0x3a8] ;  /* 0x0003a80001137983 */ /* 0x001f280000300800 */
[----:B------:R-:W4:Y:S04]  /*cc2d0*/  LDL.LU R23, [R1+0x1c4] ;  /* 0x0001c40001177983 */ /* 0x000f280000300800 */
[----:B-1----:R-:W4:Y:S04]  /*cc2e0*/  LDL.LU R21, [R1+0x720] ;  /* 0x0007200001157983 */ /* 0x002f280000300800 */
[----:B------:R-:W-:Y:S04]  /*cc2f0*/  STS.U8 [R17+UR4+0x1f00], R29 ;  /* 0x001f001d11007988 */ /* 0x000fe80008000004 */
[----:B------:R-:W-:Y:S04]  /*cc300*/  STS.U8 [R17+UR4+0x2000], R27 ;  /* 0x0020001b11007988 */ /* 0x000fe80008000004 */
[----:B------:R0:W-:Y:S04]  /*cc310*/  STS.U8 [R17+UR4+0x2020], R11 ;  /* 0x0020200b11007988 */ /* 0x0001e80008000004 */
[----:B------:R-:W-:Y:S04]  /*cc320*/  STS.U8 [R17+UR4+0x2040], R15 ;  /* 0x0020400f11007988 */ /* 0x000fe80008000004 */
[----:B0-----:R-:W4:Y:S04]  /*cc330*/  LDL.LU R11, [R1+0x52c] ;  /* 0x00052c00010b7983 */ /* 0x001f280000300800 */
[----:B------:R-:W4:Y:S04]  /*cc340*/  LDL.LU R57, [R1+0x3b0] ;  /* 0x0003b00001397983 */ /* 0x000f280000300800 */
[----:B------:R-:W4:Y:S04]  /*cc350*/  LDL.LU R39, [R1+0x1cc] ;  /* 0x0001cc0001277983 */ /* 0x000f280000300800 */
[----:B------:R0:W-:Y:S04]  /*cc360*/  STS.U8 [R17+UR4+0x2060], R13 ;  /* 0x0020600d11007988 */ /* 0x0001e80008000004 */
[----:B0-----:R-:W4:Y:S04]  /*cc370*/  LDL.LU R13, [R1+0x4] ;  /* 0x00000400010d7983 */ /* 0x001f280000300800 */
[----:B------:R-:W4:Y:S04]  /*cc380*/  LDL.LU R15, [R1+0x534] ;  /* 0x00053400010f7983 */ /* 0x000f280000300800 */
[----:B------:R-:W4:Y:S04]  /*cc390*/  LDL.LU R29, [R1+0x3b8] ;  /* 0x0003b800011d7983 */ /* 0x000f280000300800 */
[----:B------:R-:W4:Y:S04]  /*cc3a0*/  LDL.LU R27, [R1+0x1d4] ;  /* 0x0001d400011b7983 */ /* 0x000f280000300800 */
[----:B--2---:R0:W-:Y:S04]  /*cc3b0*/  STS.U8 [R17+UR4+0x2120], R3 ;  /* 0x0021200311007988 */ /* 0x0041e80008000004 */
[----:B---3--:R1:W-:Y:S04]  /*cc3c0*/  STS.U8 [R17+UR4+0x2100], R5 ;  /* 0x0021000511007988 */ /* 0x0083e80008000004 */
[----:B------:R2:W-:Y:S04]  /*cc3d0*/  STS.U8 [R17+UR4+0x2160], R7 ;  /* 0x0021600711007988 */ /* 0x0005e80008000004 */
[----:B0-----:R-:W3:Y:S04]  /*cc3e0*/  LDL.LU R3, [R1+0xbc80] ;  /* 0x00bc800001037983 */ /* 0x001ee80000300800 */
[----:B-1----:R-:W3:Y:S04]  /*cc3f0*/  LDL.LU R5, [R1+0xbc7c] ;  /* 0x00bc7c0001057983 */ /* 0x002ee80000300800 */
[----:B--2---:R-:W2:Y:S04]  /*cc400*/  LDL.LU R7, [R1+0xbc78] ;  /* 0x00bc780001077983 */ /* 0x004ea80000300800 */
[----:B------:R0:W-:Y:S04]  /*cc410*/  STS.U8 [R17+UR4+0x2140], R43 ;  /* 0x0021402b11007988 */ /* 0x0001e80008000004 */
[----:B----4-:R1:W-:Y:S04]  /*cc420*/  STS.U8 [R17+UR4+0x2240], R35 ;  /* 0x0022402311007988 */ /* 0x0103e80008000004 */
[----:B------:R4:W-:Y:S04]  /*cc430*/  STS.U8 [R17+UR4+0x2260], R56 ;  /* 0x0022603811007988 */ /* 0x0009e80008000004 */
[----:B0-----:R-:W2:Y:S04]  /*cc440*/  LDL.LU R43, [R1+0x53c] ;  /* 0x00053c00012b7983 */ /* 0x001ea80000300800 */
[----:B-1----:R-:W3:Y:S04]  /*cc450*/  LDL.LU R35, [R1+0x3c0] ;  /* 0x0003c00001237983 */ /* 0x002ee80000300800 */
[----:B----4-:R-:W4:Y:S04]  /*cc460*/  LDL.LU R56, [R1+0x1dc] ;  /* 0x0001dc0001387983 */ /* 0x010f280000300800 */
[----:B------:R0:W-:Y:S04]  /*cc470*/  STS.U8 [R17+UR4+0x2200], R9 ;  /* 0x0022000911007988 */ /* 0x0001e80008000004 */
[----:B------:R1:W-:Y:S04]  /*cc480*/  STS.U8 [R17+UR4+0x2220], R53 ;  /* 0x0022203511007988 */ /* 0x0003e80008000004 */
[----:B------:R1:W-:Y:S04]  /*cc490*/  STS.U8 [R17+UR4+0x2360], R55 ;  /* 0x0023603711007988 */ /* 0x0003e80008000004 */
[----:B0-----:R-:W4:Y:S04]  /*cc4a0*/  LDL.LU R9, [R1+0xbc74] ;  /* 0x00bc740001097983 */ /* 0x001f280000300800 */
[----:B-1----:R-:W4:Y:S04]  /*cc4b0*/  LDL.LU R53, [R1+0x544] ;  /* 0x0005440001357983 */ /* 0x002f280000300800 */
[----:B------:R-:W-:Y:S04]  /*cc4c0*/  STS.U8 [R17+UR4+0x2340], R25 ;  /* 0x0023401911007988 */ /* 0x000fe80008000004 */
[----:B------:R-:W4:Y:S04]  /*cc4d0*/  LDL.LU R55, [R1+0x3c8] ;  /* 0x0003c80001377983 */ /* 0x000f280000300800 */
[----:B------:R0:W-:Y:S04]  /*cc4e0*/  STS.U8 [R17+UR4+0x2320], R19 ;  /* 0x0023201311007988 */ /* 0x0001e80008000004 */
[----:B------:R-:W-:Y:S04]  /*cc4f0*/  STS.U8 [R17+UR4+0x2300], R23 ;  /* 0x0023001711007988 */ /* 0x000fe80008000004 */
[----:B------:R1:W-:Y:S04]  /*cc500*/  STS.U8 [R17+UR4+0x2400], R21 ;  /* 0x0024001511007988 */ /* 0x0003e80008000004 */
[----:B0-----:R-:W4:Y:S04]  /*cc510*/  LDL.LU R19, [R1+0x1e4] ;  /* 0x0001e40001137983 */ /* 0x001f280000300800 */
[----:B-1----:R-:W4:Y:S04]  /*cc520*/  LDL.LU R21, [R1+0x54c] ;  /* 0x00054c0001157983 */ /* 0x002f280000300800 */
[----:B------:R-:W4:Y:S04]  /*cc530*/  LDL.LU R23, [R1+0x3d0] ;  /* 0x0003d00001177983 */ /* 0x000f280000300800 */
        /* <DEDUP_REMOVED lines=9> */
[----:B------:R-:W-:Y:S04]  /*cc5d0*/  STS.U8 [R17+UR4+0x2560], R29 ;  /* 0x0025601d11007988 */ /* 0x000fe80008000004 */
[----:B------:R-:W-:Y:S04]  /*cc5e0*/  STS.U8 [R17+UR4+0x2540], R27 ;  /* 0x0025401b11007988 */ /* 0x000fe80008000004 */
[----:B------:R1:W-:Y:S04]  /*cc5f0*/  STS.U8 [R17+UR4+0x2640], R61 ;  /* 0x0026403d11007988 */ /* 0x0003e80008000004 */
[----:B0-----:R-:W4:Y:S04]  /*cc600*/  LDL.LU R13, [R1+0xbc6c] ;  /* 0x00bc6c00010d7983 */ /* 0x001f280000300800 */
[----:B-1----:R-:W4:Y:S01]  /*cc610*/  LDL.LU R15, [R1+0xbc68] ;  /* 0x00bc6800010f7983 */ /* 0x002f220000300800 */
[----:B------:R-:W0:Y:S03]  /*cc620*/  S2R R61, SR_TID.X ;  /* 0x00000000003d7919 */ /* 0x000e260000002100 */
[----:B------:R-:W4:Y:S04]  /*cc630*/  LDL.LU R27, [R1+0x55c] ;  /* 0x00055c00011b7983 */ /* 0x000f280000300800 */
[----:B------:R-:W4:Y:S04]  /*cc640*/  LDL.LU R29, [R1+0x3e0] ;  /* 0x0003e000011d7983 */ /* 0x000f280000300800 */
[----:B------:R-:W4:Y:S01]  /*cc650*/  LDL.LU R17, [R1+0xbc64] ;  /* 0x00bc640001117983 */ /* 0x000f220000300800 */
[----:B0-----:R-:W-:-:S05]  /*cc660*/  LOP3.LUT R61, R61, 0x1f, RZ, 0xc0, !PT ;  /* 0x0000001f3d3d7812 */ /* 0x001fca00078ec0ff */
[----:B--2---:R0:W-:Y:S04]  /*cc670*/  STS.U8 [R61+UR4+0x2660], R43 ;  /* 0x0026602b3d007988 */ /* 0x0041e80008000004 */
[----:B---3--:R1:W-:Y:S04]  /*cc680*/  STS.U8 [R61+UR4+0x2600], R35 ;  /* 0x002600233d007988 */ /* 0x0083e80008000004 */
[----:B----4-:R-:W-:Y:S04]  /*cc690*/  STS.U8 [R61+UR4+0x2620], R56 ;  /* 0x002620383d007988 */ /* 0x010fe80008000004 */
[----:B0-----:R-:W2:Y:S04]  /*cc6a0*/  LDL.LU R43, [R1+0x564] ;  /* 0x00056400012b7983 */ /* 0x001ea80000300800 */
[----:B-1----:R-:W3:Y:S04]  /*cc6b0*/  LDL.LU R35, [R1+0x3e8] ;  /* 0x0003e80001237983 */ /* 0x002ee80000300800 */
[----:B------:R0:W-:Y:S04]  /*cc6c0*/  STS.U8 [R61+UR4+0x2760], R59 ;  /* 0x0027603b3d007988 */ /* 0x0001e80008000004 */
[----:B0-----:R-:W4:Y:S04]  /*cc6d0*/  LDL.LU R59, [R1+0x204] ;  /* 0x00020400013b7983 */ /* 0x001f280000300800 */
[----:B------:R0:W-:Y:S04]  /*cc6e0*/  STS.U8 [R61+UR4+0x2740], R53 ;  /* 0x002740353d007988 */ /* 0x0001e80008000004 */
[----:B------:R1:W-:Y:S04]  /*cc6f0*/  STS.U8 [R61+UR4+0x2720], R55 ;  /* 0x002720373d007988 */ /* 0x0003e80008000004 */
[----:B0-----:R-:W2:Y:S04]  /*cc700*/  LDL.LU R53, [R1+0x56c] ;  /* 0x00056c0001357983 */ /* 0x001ea80000300800 */
[----:B------:R-:W2:Y:S04]  /*cc710*/  LDL.LU R56, [R1+0x3f0] ;  /* 0x0003f00001387983 */ /* 0x000ea80000300800 */
[----:B-1----:R-:W2:Y:S04]  /*cc720*/  LDL.LU R55, [R1+0x20c] ;  /* 0x00020c0001377983 */ /* 0x002ea80000300800 */
[----:B------:R0:W-:Y:S04]  /*cc730*/  STS.U8 [R61+UR4+0x2700], R19 ;  /* 0x002700133d007988 */ /* 0x0001e80008000004 */
[----:B------:R1:W-:Y:S04]  /*cc740*/  STS.U8 [R61+UR4+0x2800], R54 ;  /* 0x002800363d007988 */ /* 0x0003e80008000004 */
[----:B------:R1:W-:Y:S04]  /*cc750*/  STS.U8 [R61+UR4+0x2820], R21 ;  /* 0x002820153d007988 */ /* 0x0003e80008000004 */
[----:B0-----:R-:W2:Y:S04]  /*cc760*/  LDL.LU R19, [R1+0xbc60] ;  /* 0x00bc600001137983 */ /* 0x001ea80000300800 */
[----:B-1----:R-:W2:Y:S04]  /*cc770*/  LDL.LU R54, [R1+0x1fc] ;  /* 0x0001fc0001367983 */ /* 0x002ea80000300800 */
[----:B------:R-:W2:Y:S04]  /*cc780*/  LDL.LU R21, [R1+0xbc5c] ;  /* 0x00bc5c0001157983 */ /* 0x000ea80000300800 */
[----:B------:R0:W-:Y:S04]  /*cc790*/  STS.U8 [R61+UR4+0x2840], R23 ;  /* 0x002840173d007988 */ /* 0x0001e80008000004 */
[----:B------:R1:W-:Y:S04]  /*cc7a0*/  STS.U8 [R61+UR4+0x2860], R25 ;  /* 0x002860193d007988 */ /* 0x0003e80008000004 */
[----:B------:R1:W-:Y:S04]  /*cc7b0*/  STS.U8 [R61+UR4+0x2920], R50 ;  /* 0x002920323d007988 */ /* 0x0003e80008000004 */
[----:B0-----:R-:W2:Y:S04]  /*cc7c0*/  LDL.LU R23, [R1+0xbc58] ;  /* 0x00bc580001177983 */ /* 0x001ea80000300800 */
[----:B-1----:R-:W2:Y:S04]  /*cc7d0*/  LDL.LU R25, [R1+0xbc54] ;  /* 0x00bc540001197983 */ /* 0x002ea80000300800 */
[----:B------:R-:W2:Y:S04]  /*cc7e0*/  LDL.LU R50, [R1+0x554] ;  /* 0x0005540001327983 */ /* 0x000ea80000300800 */
[----:B--2---:R0:W-:Y:S04]  /*cc7f0*/  STS.U8 [R61+UR4+0x2900], R50 ;  /* 0x002900323d007988 */ /* 0x0041e80008000004 */
[----:B------:R-:W-:Y:S04]  /*cc800*/  STS.U8 [R61+UR4+0x2960], R57 ;  /* 0x002960393d007988 */ /* 0x000fe80008000004 */
[----:B------:R1:W-:Y:S04]  /*cc810*/  STS.U8 [R61+UR4+0x2940], R39 ;  /* 0x002940273d007988 */ /* 0x0003e80008000004 */
[----:B0-----:R-:W2:Y:S04]  /*cc820*/  LDL.LU R50, [R1+0x57c] ;  /* 0x00057c0001327983 */ /* 0x001ea80000300800 */
[----:B------:R0:W-:Y:S04]  /*cc830*/  STS.U8 [R61+UR4+0x2a40], R46 ;  /* 0x002a402e3d007988 */ /* 0x0001e80008000004 */
[----:B-1----:R-:W2:Y:S04]  /*cc840*/  LDL.LU R39, [R1+0x400] ;  /* 0x0004000001277983 */ /* 0x002ea80000300800 */
[----:B------:R-:W2:Y:S04]  /*cc850*/  LDL.LU R57, [R1+0x21c] ;  /* 0x00021c0001397983 */ /* 0x000ea80000300800 */
        /* <DEDUP_REMOVED lines=10> */
[----:B---3--:R0:W-:Y:S04]  /*cc900*/  STS.U8 [R61+UR4+0x2b20], R35 ;  /* 0x002b20233d007988 */ /* 0x0081e80008000004 */
[----:B-1----:R-:W3:Y:S04]  /*cc910*/  LDL.LU R43, [R1+0x224] ;  /* 0x00022400012b7983 */ /* 0x002ee80000300800 */
[----:B----4-:R1:W-:Y:S04]  /*cc920*/  STS.U8 [R61+UR4+0x2b00], R59 ;  /* 0x002b003b3d007988 */ /* 0x0103e80008000004 */
[----:B0-----:R-:W4:Y:S04]  /*cc930*/  LDL.LU R35, [R1+0xbc48] ;  /* 0x00bc480001237983 */ /* 0x001f280000300800 */
[----:B------:R0:W-:Y:S04]  /*cc940*/  STS.U8 [R61+UR4+0x2c00], R38 ;  /* 0x002c00263d007988 */ /* 0x0001e80008000004 */
[----:B-1----:R-:W2:Y:S04]  /*cc950*/  LDL.LU R59, [R1+0x58c] ;  /* 0x00058c00013b7983 */ /* 0x002ea80000300800 */
[----:B------:R1:W-:Y:S04]  /*cc960*/  STS.U8 [R61+UR4+0x2c20], R53 ;  /* 0x002c20353d007988 */ /* 0x0003e80008000004 */
[----:B0-----:R-:W2:Y:S04]  /*cc970*/  LDL.LU R38, [R1+0x584] ;  /* 0x0005840001267983 */ /* 0x001ea80000300800 */
[----:B------:R-:W-:Y:S04]  /*cc980*/  STS.U8 [R61+UR4+0x2c40], R56 ;  /* 0x002c40383d007988 */ /* 0x000fe80008000004 */
[----:B-1----:R-:W2:Y:S04]  /*cc990*/  LDL.LU R53, [R1+0x22c] ;  /* 0x00022c0001357983 */ /* 0x002ea80000300800 */
[----:B------:R0:W-:Y:S04]  /*cc9a0*/  STS.U8 [R61+UR4+0x2c60], R55 ;  /* 0x002c60373d007988 */ /* 0x0001e80008000004 */
[----:B------:R1:W-:Y:S04]  /*cc9b0*/  STS.U8 [R61+UR4+0x2d20], R34 ;  /* 0x002d20223d007988 */ /* 0x0003e80008000004 */
[----:B0-----:R-:W2:Y:S04]  /*cc9c0*/  LDL.LU R55, [R1+0x594] ;  /* 0x0005940001377983 */ /* 0x001ea80000300800 */
[----:B------:R-:W2:Y:S04]  /*cc9d0*/  LDL.LU R56, [R1+0x280] ;  /* 0x0002800001387983 */ /* 0x000ea80000300800 */
[----:B-1----:R-:W2:Y:S04]  /*cc9e0*/  LDL.LU R34, [R1+0x574] ;  /* 0x0005740001227983 */ /* 0x002ea80000300800 */
[----:B--2---:R0:W-:Y:S04]  /*cc9f0*/  STS.U8 [R61+UR4+0x2d00], R34 ;  /* 0x002d00223d007988 */ /* 0x0041e80008000004 */
[----:B------:R1:W-:Y:S04]  /*cca00*/  STS.U8 [R61+UR4+0x2d60], R42 ;  /* 0x002d602a3d007988 */ /* 0x0003e80008000004 */
[----:B------:R-:W-:Y:S04]  /*cca10*/  STS.U8 [R61+UR4+0x2d40], R46 ;  /* 0x002d402e3d007988 */ /* 0x000fe80008000004 */
[----:B0-----:R-:W2:Y:S04]  /*cca20*/  LDL.LU R34, [R1+0x278] ;  /* 0x0002780001227983 */ /* 0x001ea80000300800 */
[----:B-1----:R-:W2:Y:S04]  /*cca30*/  LDL.LU R42, [R1+0x23c] ;  /* 0x00023c00012a7983 */ /* 0x002ea80000300800 */
[----:B------:R0:W-:Y:S04]  /*cca40*/  STS.U8 [R61+UR4+0x2e40], R2 ;  /* 0x002e40023d007988 */ /* 0x0001e80008000004 */
[----:B------:R1:W-:Y:S04]  /*cca50*/  STS.U8 [R61+UR4+0x2e60], R50 ;  /* 0x002e60323d007988 */ /* 0x0003e80008000004 */
[----:B------:R1:W-:Y:S04]  /*cca60*/  STS.U8 [R61+UR4+0x2e00], R39 ;  /* 0x002e00273d007988 */ /* 0x0003e80008000004 */
[----:B0-----:R-:W2:Y:S04]  /*cca70*/  LDL.LU R2, [R1+0x5a4] ;  /* 0x0005a40001027983 */ /* 0x001ea80000300800 */
[----:B------:R-:W2:Y:S04]  /*cca80*/  LDL.LU R46, [R1+0x270] ;  /* 0x00027000012e7983 */ /* 0x000ea80000300800 */
[----:B-1----:R-:W2:Y:S04]  /*cca90*/  LDL.LU R50, [R1+0x244] ;  /* 0x0002440001327983 */ /* 0x002ea80000300800 */
[----:B------:R-:W2:Y:S04]  /*ccaa0*/  LDL.LU R39, [R1+0xbc44] ;  /* 0x00bc440001277983 */ /* 0x000ea80000300800 */
[----:B------:R0:W-:Y:S04]  /*ccab0*/  STS.U8 [R61+UR4+0x2e20], R57 ;  /* 0x002e20393d007988 */ /* 0x0001e80008000004 */
[----:B------:R1:W-:Y:S04]  /*ccac0*/  STS.U8 [R61+UR4+0x2f60], R4 ;  /* 0x002f60043d007988 */ /* 0x0003e80008000004 */
[----:B------:R3:W-:Y:S04]  /*ccad0*/  STS.U8 [R61+UR4+0x2f40], R38 ;  /* 0x002f40263d007988 */ /* 0x0007e80008000004 */
[----:B0-----:R-:W2:Y:S04]  /*ccae0*/  LDL.LU R57, [R1+0x5ac] ;  /* 0x0005ac0001397983 */ /* 0x001ea80000300800 */
[----:B-1----:R-:W2:Y:S04]  /*ccaf0*/  LDL.LU R4, [R1+0x234] ;  /* 0x0002340001047983 */ /* 0x002ea80000300800 */
[----:B---3--:R-:W3:Y:S04]  /*ccb00*/  LDL.LU R38, [R1+0x268] ;  /* 0x0002680001267983 */ /* 0x008ee80000300800 */
[----:B------:R0:W-:Y:S04]  /*ccb10*/  STS.U8 [R61+UR4+0x2f20], R54 ;  /* 0x002f20363d007988 */ /* 0x0001e80008000004 */
[----:B------:R1:W-:Y:S04]  /*ccb20*/  STS.U8 [R61+UR4+0x2f00], R43 ;  /* 0x002f002b3d007988 */ /* 0x0003e80008000004 */
[----:B------:R4:W-:Y:S04]  /*ccb30*/  STS.U8 [R61+UR4+0x3000], R6 ;  /* 0x003000063d007988 */ /* 0x0009e80008000004 */
[----:B0-----:R-:W2:Y:S04]  /*ccb40*/  LDL.LU R54, [R1+0x24c] ;  /* 0x00024c0001367983 */ /* 0x001ea80000300800 */
[----:B-1----:R-:W2:Y:S04]  /*ccb50*/  LDL.LU R43, [R1+0xbc40] ;  /* 0x00bc4000012b7983 */ /* 0x002ea80000300800 */
[----:B----4-:R-:W4:Y:S04]  /*ccb60*/  LDL.LU R6, [R1+0x288] ;  /* 0x0002880001067983 */ /* 0x010f280000300800 */
[----:B------:R0:W-:Y:S04]  /*ccb70*/  STS.U8 [R61+UR4+0x3020], R59 ;  /* 0x0030203b3d007988 */ /* 0x0001e80008000004 */
[----:B0-----:R-:W2:Y:S04]  /*ccb80*/  LDL.LU R59, [R1+0x260] ;  /* 0x00026000013b7983 */ /* 0x001ea80000300800 */
[----:B----4-:R0:W-:Y:S04]  /*ccb90*/  STS.U8 [R61+UR4+0x3040], R6 ;  /* 0x003040063d007988 */ /* 0x0101e80008000004 */
[----:B------:R1:W-:Y:S04]  /*ccba0*/  STS.U8 [R61+UR4+0x3060], R53 ;  /* 0x003060353d007988 */ /* 0x0003e80008000004 */
[----:B------:R4:W-:Y:S04]  /*ccbb0*/  STS.U8 [R61+UR4+0x3120], R8 ;  /* 0x003120083d007988 */ /* 0x0009e80008000004 */
[----:B0-----:R-:W3:Y:S04]  /*ccbc0*/  LDL.LU R6, [R1+0x254] ;  /* 0x0002540001067983 */ /* 0x001ee80000300800 */
[----:B-1----:R-:W3:Y:S04]  /*ccbd0*/  LDL.LU R53, [R1+0xbc3c] ;  /* 0x00bc3c0001357983 */ /* 0x002ee80000300800 */
[----:B----4-:R-:W4:Y:S04]  /*ccbe0*/  LDL.LU R8, [R1+0x5b4] ;  /* 0x0005b40001087983 */ /* 0x010f280000300800 */
[----:B------:R0:W-:Y:S04]  /*ccbf0*/  STS.U8 [R61+UR4+0x3100], R55 ;  /* 0x003100373d007988 */ /* 0x0001e80008000004 */
[----:B------:R1:W-:Y:S04]  /*ccc00*/  STS.U8 [R61+UR4+0x3160], R56 ;  /* 0x003160383d007988 */ /* 0x0003e80008000004 */
[----:B--2---:R2:W-:Y:S04]  /*ccc10*/  STS.U8 [R61+UR4+0x3140], R4 ;  /* 0x003140043d007988 */ /* 0x0045e80008000004 */
[----:B0-----:R-:W3:Y:S04]  /*ccc20*/  LDL.LU R55, [R1+0xbc38] ;  /* 0x00bc380001377983 */ /* 0x001ee80000300800 */
[----:B-1----:R-:W3:Y:S04]  /*ccc30*/  LDL.LU R56, [R1+0xbc34] ;  /* 0x00bc340001387983 */ /* 0x002ee80000300800 */
[----:B--2---:R-:W2:Y:S04]  /*ccc40*/  LDL.LU R4, [R1+0x5bc] ;  /* 0x0005bc0001047983 */ /* 0x004ea80000300800 */
[----:B------:R0:W-:Y:S04]  /*ccc50*/  STS.U8 [R61+UR4+0x3240], R10 ;  /* 0x0032400a3d007988 */ /* 0x0001e80008000004 */
[----:B0-----:R-:W2:Y:S04]  /*ccc60*/  LDL.LU R10, [R1+0x59c] ;  /* 0x00059c00010a7983 */ /* 0x001ea80000300800 */
[----:B--2---:R-:W-:Y:S04]  /*ccc70*/  STS.U8 [R61+UR4+0x3260], R10 ;  /* 0x0032600a3d007988 */ /* 0x004fe80008000004 */
[----:B------:R0:W-:Y:S04]  /*ccc80*/  STS.U8 [R61+UR4+0x3200], R34 ;  /* 0x003200223d007988 */ /* 0x0001e80008000004 */
[----:B------:R1:W-:Y:S04]  /*ccc90*/  STS.U8 [R61+UR4+0x3220], R42 ;  /* 0x0032202a3d007988 */ /* 0x0003e80008000004 */
[----:B0-----:R-:W2:Y:S04]  /*ccca0*/  LDL.LU R34, [R1+0xac] ;  /* 0x0000ac0001227983 */ /* 0x001ea80000300800 */
[----:B-1----:R-:W2:Y:S04]  /*cccb0*/  LDL.LU R42, [R1+0xa8] ;  /* 0x0000a800012a7983 */ /* 0x002ea80000300800 */
[----:B------:R-:W-:Y:S04]  /*cccc0*/  STS.U8 [R61+UR4+0x3360], R12 ;  /* 0x0033600c3d007988 */ /* 0x000fe80008000004 */
[----:B------:R-:W-:Y:S04]  /*cccd0*/  STS.U8 [R61+UR4+0x3340], R2 ;  /* 0x003340023d007988 */ /* 0x000fe80008000004 */
[----:B------:R0:W-:Y:S04]  /*ccce0*/  STS.U8 [R61+UR4+0x3320], R46 ;  /* 0x0033202e3d007988 */ /* 0x0001e80008000004 */
[----:B------:R1:W-:Y:S04]  /*cccf0*/  STS.U8 [R61+UR4+0x3300], R50 ;  /* 0x003300323d007988 */ /* 0x0003e80008000004 */
[----:B------:R-:W-:Y:S04]  /*ccd00*/  STS.U8 [R61+UR4+0x3400], R14 ;  /* 0x0034000e3d007988 */ /* 0x000fe80008000004 */
[----:B0-----:R-:W2:Y:S04]  /*ccd10*/  LDL.LU R46, [R1+0x5c4] ;  /* 0x0005c400012e7983 */ /* 0x001ea80000300800 */
[----:B------:R0:W-:Y:S04]  /*ccd20*/  STS.U8 [R61+UR4+0x3420], R57 ;  /* 0x003420393d007988 */ /* 0x0001e80008000004 */
[----:B-1----:R-:W2:Y:S04]  /*ccd30*/  LDL.LU R50, [R1+0x9c] ;  /* 0x00009c0001327983 */ /* 0x002ea80000300800 */
[----:B---3--:R-:W-:Y:S04]  /*ccd40*/  STS.U8 [R61+UR4+0x3440], R38 ;  /* 0x003440263d007988 */ /* 0x008fe80008000004 */
[----:B0-----:R-:W3:Y:S04]  /*ccd50*/  LDL.LU R57, [R1+0x98] ;  /* 0x0000980001397983 */ /* 0x001ee80000300800 */
[----:B------:R0:W-:Y:S04]  /*ccd60*/  STS.U8 [R61+UR4+0x3460], R54 ;  /* 0x003460363d007988 */ /* 0x0001e80008000004 */
[----:B------:R-:W3:Y:S04]  /*ccd70*/  LDL.LU R2, [R1+0x5cc] ;  /* 0x0005cc0001027983 */ /* 0x000ee80000300800 */
[----:B------:R-:W-:Y:S04]  /*ccd80*/  STS.U8 [R61+UR4+0x3520], R16 ;  /* 0x003520103d007988 */ /* 0x000fe80008000004 */
[----:B0-----:R-:W3:Y:S04]  /*ccd90*/  LDL.LU R54, [R1+0x8c] ;  /* 0x00008c0001367983 */ /* 0x001ee80000300800 */
[----:B----4-:R-:W-:Y:S04]  /*ccda0*/  STS.U8 [R61+UR4+0x3500], R8 ;  /* 0x003500083d007988 */ /* 0x010fe80008000004 */
[----:B------:R-:W4:Y:S04]  /*ccdb0*/  LDL.LU R38, [R1+0x88] ;  /* 0x0000880001267983 */ /* 0x000f280000300800 */
[----:B------:R0:W-:Y:S04]  /*ccdc0*/  STS.U8 [R61+UR4+0x3560], R59 ;  /* 0x0035603b3d007988 */ /* 0x0001e80008000004 */
[----:B------:R-:W-:Y:S04]  /*ccdd0*/  STS.U8 [R61+UR4+0x3540], R6 ;  /* 0x003540063d007988 */ /* 0x000fe80008000004 */
[----:B0-----:R-:W4:Y:S04]  /*ccde0*/  LDL.LU R59, [R1+0x5d4] ;  /* 0x0005d400013b7983 */ /* 0x001f280000300800 */
[----:B------:R-:W4:Y:S04]  /*ccdf0*/  LDL.LU R16, [R1+0x5dc] ;  /* 0x0005dc0001107983 */ /* 0x000f280000300800 */
[----:B------:R-:W4:Y:S04]  /*cce00*/  LDL.LU R14, [R1+0x68] ;  /* 0x00006800010e7983 */ /* 0x000f280000300800 */
[----:B------:R-:W4:Y:S04]  /*cce10*/  LDL.LU R12, [R1+0x64] ;  /* 0x00006400010c7983 */ /* 0x000f280000300800 */
[----:B------:R0:W-:Y:S04]  /*cce20*/  STS.U8 [R61+UR4+0x3640], R18 ;  /* 0x003640123d007988 */ /* 0x0001e80008000004 */
[----:B------:R1:W-:Y:S04]  /*cce30*/  STS.U8 [R61+UR4+0x3660], R4 ;  /* 0x003660043d007988 */ /* 0x0003e80008000004 */
[----:B0-----:R-:W4:Y:S04]  /*cce40*/  LDL.LU R18, [R1+0x78] ;  /* 0x0000780001127983 */ /* 0x001f280000300800 */
[----:B------:R-:W4:Y:S04]  /*cce50*/  LDL.LU R10, [R1+0x5e4] ;  /* 0x0005e400010a7983 */ /* 0x000f280000300800 */
[----:B------:R-:W4:Y:S04]  /*cce60*/  LDL.LU R8, [R1+0x58] ;  /* 0x0000580001087983 */ /* 0x000f280000300800 */
[----:B------:R-:W4:Y:S04]  /*cce70*/  LDL.LU R6, [R1+0x54] ;  /* 0x0000540001067983 */ /* 0x000f280000300800 */
[----:B-1----:R-:W4:Y:S04]  /*cce80*/  LDL.LU R4, [R1+0x5ec] ;  /* 0x0005ec0001047983 */ /* 0x002f280000300800 */
[----:B--2---:R0:W-:Y:S04]  /*cce90*/  STS.U8 [R61+UR4+0x3600], R34 ;  /* 0x003600223d007988 */ /* 0x0041e80008000004 */
[----:B------:R1:W-:Y:S04]  /*ccea0*/  STS.U8 [R61+UR4+0x3620], R42 ;  /* 0x0036202a3d007988 */ /* 0x0003e80008000004 */
[----:B------:R2:W-:Y:S04]  /*cceb0*/  STS.U8 [R61+UR4+0x3760], R20 ;  /* 0x003760143d007988 */ /* 0x0005e80008000004 */
[----:B0-----:R-:W4:Y:S04]  /*ccec0*/  LDL.LU R34, [R1+0x48] ;  /* 0x0000480001227983 */ /* 0x001f280000300800 */
[----:B-1----:R-:W4:Y:S04]  /*cced0*/  LDL.LU R42, [R1+0x44] ;  /* 0x00004400012a7983 */ /* 0x002f280000300800 */
[----:B--2---:R-:W2:Y:S04]  /*ccee0*/  LDL.LU R20, [R1+0x7c] ;  /* 0x00007c0001147983 */ /* 0x004ea80000300800 */
[----:B------:R0:W-:Y:S04]  /*ccef0*/  STS.U8 [R61+UR4+0x3740], R46 ;  /* 0x0037402e3d007988 */ /* 0x0001e80008000004 */
[----:B------:R1:W-:Y:S04]  /*ccf00*/  STS.U8 [R61+UR4+0x3720], R50 ;  /* 0x003720323d007988 */ /* 0x0003e80008000004 */
[----:B0-----:R-:W2:Y:S04]  /*ccf10*/  LDL.LU R46, [R1+0x34] ;  /* 0x00003400012e7983 */ /* 0x001ea80000300800 */
[----:B---3--:R0:W-:Y:S04]  /*ccf20*/  STS.U8 [R61+UR4+0x3700], R57 ;  /* 0x003700393d007988 */ /* 0x0081e80008000004 */
[----:B-1----:R-:W3:Y:S04]  /*ccf30*/  LDL.LU R50, [R1+0x30] ;  /* 0x0000300001327983 */ /* 0x002ee80000300800 */
[----:B------:R-:W-:Y:S04]  /*ccf40*/  STS.U8 [R61+UR4+0x3800], R22 ;  /* 0x003800163d007988 */ /* 0x000fe80008000004 */
[----:B0-----:R-:W3:Y:S04]  /*ccf50*/  LDL.LU R57, [R1+0xbc30] ;  /* 0x00bc300001397983 */ /* 0x001ee80000300800 */
[----:B------:R0:W-:Y:S04]  /*ccf60*/  STS.U8 [R61+UR4+0x3820], R2 ;  /* 0x003820023d007988 */ /* 0x0001e80008000004 */
[----:B------:R1:W-:Y:S04]  /*ccf70*/  STS.U8 [R61+UR4+0x3840], R54 ;  /* 0x003840363d007988 */ /* 0x0003e80008000004 */
[----:B0-----:R-:W3:Y:S04]  /*ccf80*/  LDL.LU R2, [R1+0x2c] ;  /* 0x00002c0001027983 */ /* 0x001ee80000300800 */
[----:B-1----:R-:W3:Y:S04]  /*ccf90*/  LDL.LU R54, [R1+0x1c] ;  /* 0x00001c0001367983 */ /* 0x002ee80000300800 */
[----:B----4-:R0:W-:Y:S04]  /*ccfa0*/  STS.U8 [R61+UR4+0x3860], R38 ;  /* 0x003860263d007988 */ /* 0x0101e80008000004 */
[----:B------:R-:W-:Y:S04]  /*ccfb0*/  STS.U8 [R61+UR4+0x3920], R24 ;  /* 0x003920183d007988 */ /* 0x000fe80008000004 */
[----:B------:R1:W-:Y:S04]  /*ccfc0*/  STS.U8 [R61+UR4+0x3900], R59 ;  /* 0x0039003b3d007988 */ /* 0x0003e80008000004 */
[----:B0-----:R-:W4:Y:S04]  /*ccfd0*/  LDL.LU R38, [R1+0x18] ;  /* 0x0000180001267983 */ /* 0x001f280000300800 */
[----:B-1----:R-:W3:Y:S04]  /*ccfe0*/  LDL.LU R59, [R1+0x14] ;  /* 0x00001400013b7983 */ /* 0x002ee80000300800 */
        /* <DEDUP_REMOVED lines=14> */
[----:B------:R0:W-:Y:S04]  /*cd0d0*/  STS.U8 [R61+UR4+0x3c60], R42 ;  /* 0x003c602a3d007988 */ /* 0x0001e80008000004 */
[----:B------:R-:W-:Y:S04]  /*cd0e0*/  STS.U8 [R61+UR4+0x3d20], R37 ;  /* 0x003d20253d007988 */ /* 0x000fe80008000004 */
[----:B0-----:R-:W2:Y:S04]  /*cd0f0*/  LDL.LU R42, [R1+0x474] ;  /* 0x00047400012a7983 */ /* 0x001ea80000300800 */
[----:B------:R0:W-:Y:S04]  /*cd100*/  STS.U8 [R61+UR4+0x3d00], R46 ;  /* 0x003d002e3d007988 */ /* 0x0001e80008000004 */
[----:B---3--:R1:W-:Y:S04]  /*cd110*/  STS.U8 [R61+UR4+0x3d60], R50 ;  /* 0x003d60323d007988 */ /* 0x0083e80008000004 */
[----:B------:R-:W-:Y:S04]  /*cd120*/  STS.U8 [R61+UR4+0x3d40], R2 ;  /* 0x003d40023d007988 */ /* 0x000fe80008000004 */
[----:B0-----:R-:W3:Y:S04]  /*cd130*/  LDL.LU R46, [R1+0x294] ;  /* 0x00029400012e7983 */ /* 0x001ee80000300800 */
[----:B------:R-:W3:Y:S04]  /*cd140*/  LDL.LU R12, [R1+0xb0] ;  /* 0x0000b000010c7983 */ /* 0x000ee80000300800 */
[----:B------:R-:W3:Y:S04]  /*cd150*/  LDL.LU R6, [R1+0x5fc] ;  /* 0x0005fc0001067983 */ /* 0x000ee80000300800 */
[----:B-1----:R-:W3:Y:S04]  /*cd160*/  LDL.LU R50, [R1+0x47c] ;  /* 0x00047c0001327983 */ /* 0x002ee80000300800 */
[----:B------:R-:W-:Y:S04]  /*cd170*/  STS.U8 [R61+UR4+0x3e40], R41 ;  /* 0x003e40293d007988 */ /* 0x000fe80008000004 */
[----:B------:R0:W-:Y:S04]  /*cd180*/  STS.U8 [R61+UR4+0x3e60], R54 ;  /* 0x003e60363d007988 */ /* 0x0001e80008000004 */
[----:B------:R-:W3:Y:S04]  /*cd190*/  LDL.LU R4, [R1+0x29c] ;  /* 0x00029c0001047983 */ /* 0x000ee80000300800 */
[----:B0-----:R-:W3:Y:S04]  /*cd1a0*/  LDL.LU R54, [R1+0xb8] ;  /* 0x0000b80001367983 */ /* 0x001ee80000300800 */
[----:B------:R-:W3:Y:S04]  /*cd1b0*/  LDL.LU R2, [R1+0x604] ;  /* 0x0006040001027983 */ /* 0x000ee80000300800 */
[----:B------:R-:W3:Y:S04]  /*cd1c0*/  LDL.LU R24, [R1+0x484] ;  /* 0x0004840001187983 */ /* 0x000ee80000300800 */
[----:B----4-:R0:W-:Y:S04]  /*cd1d0*/  STS.U8 [R61+UR4+0x3e00], R38 ;  /* 0x003e00263d007988 */ /* 0x0101e80008000004 */
[----:B------:R-:W4:Y:S04]  /*cd1e0*/  LDL.LU R16, [R1+0x2a4] ;  /* 0x0002a40001107983 */ /* 0x000f280000300800 */
[----:B------:R1:W-:Y:S04]  /*cd1f0*/  STS.U8 [R61+UR4+0x3e20], R59 ;  /* 0x003e203b3d007988 */ /* 0x0003e80008000004 */
[----:B------:R-:W4:Y:S01]  /*cd200*/  LDL.LU R10, [R1+0xc0] ;  /* 0x0000c000010a7983 */ /* 0x000f220000300800 */
[----:B0-----:R-:W-:-:S03]  /*cd210*/  LOP3.LUT R38, R61, 0x10, RZ, 0x3c, !PT ;  /* 0x000000103d267812 */ /* 0x001fc600078e3cff */
[----:B------:R-:W-:Y:S04]  /*cd220*/  STS.U8 [R61+UR4+0x3f60], R45 ;  /* 0x003f602d3d007988 */ /* 0x000fe80008000004 */
[----:B-1----:R-:W4:Y:S04]  /*cd230*/  LDL.LU R59, [R1+0x60c] ;  /* 0x00060c00013b7983 */ /* 0x002f280000300800 */
[----:B------:R-:W-:Y:S04]  /*cd240*/  STS.U8 [R61+UR4+0x3f40], R47 ;  /* 0x003f402f3d007988 */ /* 0x000fe80008000004 */
[----:B------:R-:W4:Y:S04]  /*cd250*/  LDL.LU R22, [R1+0x48c] ;  /* 0x00048c0001167983 */ /* 0x000f280000300800 */
[----:B------:R-:W-:Y:S04]  /*cd260*/  STS.U8 [R61+UR4+0x3f20], R49 ;  /* 0x003f20313d007988 */ /* 0x000fe80008000004 */
[----:B------:R-:W4:Y:S04]  /*cd270*/  LDL.LU R20, [R1+0x2ac] ;  /* 0x0002ac0001147983 */ /* 0x000f280000300800 */
[----:B------:R0:W-:Y:S04]  /*cd280*/  STS.U8 [R61+UR4+0x3f00], R51 ;  /* 0x003f00333d007988 */ /* 0x0001e80008000004 */
[----:B------:R-:W4:Y:S04]  /*cd290*/  LDL.LU R14, [R1+0xc8] ;  /* 0x0000c800010e7983 */ /* 0x000f280000300800 */
[----:B0-----:R-:W4:Y:S04]  /*cd2a0*/  LDL.LU R61, [R1+0x614] ;  /* 0x00061400013d7983 */ /* 0x001f280000300800 */
[----:B--2---:R0:W-:Y:S04]  /*cd2b0*/  STS.U8 [R38+UR4+0x80], R34 ;  /* 0x0000802226007988 */ /* 0x0041e80008000004 */
[----:B0-----:R-:W2:Y:S04]  /*cd2c0*/  LDL.LU R34, [R1+0x494] ;  /* 0x0004940001227983 */ /* 0x001ea80000300800 */
[----:B------:R0:W-:Y:S04]  /*cd2d0*/  STS.U8 [R38+UR4+0xa0], R42 ;  /* 0x0000a02a26007988 */ /* 0x0001e80008000004 */
[----:B------:R-:W2:Y:S04]  /*cd2e0*/  LDL.LU R8, [R1+0x2b4] ;  /* 0x0002b40001087983 */ /* 0x000ea80000300800 */
[----:B0-----:R-:W2:Y:S04]  /*cd2f0*/  LDL.LU R42, [R1+0xd0] ;  /* 0x0000d000012a7983 */ /* 0x001ea80000300800 */
[----:B---3--:R0:W-:Y:S04]  /*cd300*/  STS.U8 [R38+UR4+0xc0], R46 ;  /* 0x0000c02e26007988 */ /* 0x0081e80008000004 */
[----:B------:R-:W-:Y:S04]  /*cd310*/  STS.U8 [R38+UR4+0xe0], R12 ;  /* 0x0000e00c26007988 */ /* 0x000fe80008000004 */
[----:B------:R1:W-:Y:S04]  /*cd320*/  STS.U8 [R38+UR4+0x1a0], R6 ;  /* 0x0001a00626007988 */ /* 0x0003e80008000004 */
[----:B0-----:R-:W3:Y:S04]  /*cd330*/  LDL.LU R46, [R1+0x61c] ;  /* 0x00061c00012e7983 */ /* 0x001ee80000300800 */
[----:B------:R0:W-:Y:S04]  /*cd340*/  STS.U8 [R38+UR4+0x180], R50 ;  /* 0x0001803226007988 */ /* 0x0001e80008000004 */
[----:B------:R-:W3:Y:S04]  /*cd350*/  LDL.LU R18, [R1+0x49c] ;  /* 0x00049c0001127983 */ /* 0x000ee80000300800 */
[----:B-1----:R-:W3:Y:S04]  /*cd360*/  LDL.LU R6, [R1+0x2bc] ;  /* 0x0002bc0001067983 */ /* 0x002ee80000300800 */
[----:B------:R-:W-:Y:S04]  /*cd370*/  STS.U8 [R38+UR4+0x1e0], R4 ;  /* 0x0001e00426007988 */ /* 0x000fe80008000004 */
[----:B0-----:R-:W3:Y:S04]  /*cd380*/  LDL.LU R50, [R1+0xd8] ;  /* 0x0000d80001327983 */ /* 0x001ee80000300800 */
[----:B------:R0:W-:Y:S04]  /*cd390*/  STS.U8 [R38+UR4+0x1c0], R54 ;  /* 0x0001c03626007988 */ /* 0x0001e80008000004 */
[----:B------:R1:W-:Y:S04]  /*cd3a0*/  STS.U8 [R38+UR4+0x2c0], R2 ;  /* 0x0002c00226007988 */ /* 0x0003e80008000004 */
[----:B0-----:R-:W3:Y:S04]  /*cd3b0*/  LDL.LU R54, [R1+0x624] ;  /* 0x0006240001367983 */ /* 0x001ee80000300800 */
[----:B------:R-:W3:Y:S04]  /*cd3c0*/  LDL.LU R12, [R1+0x4a4] ;  /* 0x0004a400010c7983 */ /* 0x000ee80000300800 */
[----:B------:R-:W3:Y:S04]  /*cd3d0*/  LDL.LU R4, [R1+0x2c4] ;  /* 0x0002c40001047983 */ /* 0x000ee80000300800 */
[----:B------:R-:W-:Y:S04]  /*cd3e0*/  STS.U8 [R38+UR4+0x2e0], R24 ;  /* 0x0002e01826007988 */ /* 0x000fe80008000004 */
[----:B-1----:R-:W3:Y:S04]  /*cd3f0*/  LDL.LU R2, [R1+0xe0] ;  /* 0x0000e00001027983 */ /* 0x002ee80000300800 */
[----:B----4-:R0:W-:Y:S04]  /*cd400*/  STS.U8 [R38+UR4+0x280], R16 ;  /* 0x0002801026007988 */ /* 0x0101e80008000004 */
[----:B------:R1:W-:Y:S04]  /*cd410*/  STS.U8 [R38+UR4+0x2a0], R10 ;  /* 0x0002a00a26007988 */ /* 0x0003e80008000004 */
[----:B------:R4:W-:Y:S04]  /*cd420*/  STS.U8 [R38+UR4+0x3e0], R59 ;  /* 0x0003e03b26007988 */ /* 0x0009e80008000004 */
[----:B0-----:R-:W3:Y:S04]  /*cd430*/  LDL.LU R16, [R1+0x62c] ;  /* 0x00062c0001107983 */ /* 0x001ee80000300800 */
[----:B-1----:R-:W3:Y:S04]  /*cd440*/  LDL.LU R10, [R1+0x4ac] ;  /* 0x0004ac00010a7983 */ /* 0x002ee80000300800 */
[----:B------:R-:W-:Y:S04]  /*cd450*/  STS.U8 [R38+UR4+0x3c0], R22 ;  /* 0x0003c01626007988 */ /* 0x000fe80008000004 */
[----:B----4-:R-:W4:Y:S04]  /*cd460*/  LDL.LU R59, [R1+0x2cc] ;  /* 0x0002cc00013b7983 */ /* 0x010f280000300800 */
[----:B------:R-:W-:Y:S04]  /*cd470*/  STS.U8 [R38+UR4+0x3a0], R20 ;  /* 0x0003a01426007988 */ /* 0x000fe80008000004 */
[----:B------:R-:W-:Y:S04]  /*cd480*/  STS.U8 [R38+UR4+0x380], R14 ;  /* 0x0003800e26007988 */ /* 0x000fe80008000004 */
[----:B------:R0:W-:Y:S04]  /*cd490*/  STS.U8 [R38+UR4+0x480], R61 ;  /* 0x0004803d26007988 */ /* 0x0001e80008000004 */
[----:B0-----:R-:W4:Y:S04]  /*cd4a0*/  LDL.LU R61, [R1+0xe8] ;  /* 0x0000e800013d7983 */ /* 0x001f280000300800 */
[----:B--2---:R0:W-:Y:S04]  /*cd4b0*/  STS.U8 [R38+UR4+0x4a0], R34 ;  /* 0x0004a02226007988 */ /* 0x0041e80008000004 */
[----:B0-----:R-:W2:Y:S04]  /*cd4c0*/  LDL.LU R34, [R1+0x634] ;  /* 0x0006340001227983 */ /* 0x001ea80000300800 */
[----:B------:R-:W-:Y:S04]  /*cd4d0*/  STS.U8 [R38+UR4+0x4c0], R8 ;  /* 0x0004c00826007988 */ /* 0x000fe80008000004 */
[----:B------:R0:W-:Y:S04]  /*cd4e0*/  STS.U8 [R38+UR4+0x4e0], R42 ;  /* 0x0004e02a26007988 */ /* 0x0001e80008000004 */
[----:B0-----:R-:W2:Y:S04]  /*cd4f0*/  LDL.LU R42, [R1+0x46c] ;  /* 0x00046c00012a7983 */ /* 0x001ea80000300800 */
[----:B------:R-:W2:Y:S04]  /*cd500*/  LDL.LU R14, [R1+0x2d4] ;  /* 0x0002d400010e7983 */ /* 0x000ea80000300800 */
[----:B---3--:R0:W-:Y:S04]  /*cd510*/  STS.U8 [R38+UR4+0x5a0], R46 ;  /* 0x0005a02e26007988 */ /* 0x0081e80008000004 */
[----:B------:R-:W3:Y:S04]  /*cd520*/  LDL.LU R8, [R1+0xf0] ;  /* 0x0000f00001087983 */ /* 0x000ee80000300800 */
[----:B------:R-:W-:Y:S04]  /*cd530*/  STS.U8 [R38+UR4+0x580], R18 ;  /* 0x0005801226007988 */ /* 0x000fe80008000004 */
[----:B0-----:R-:W3:Y:S04]  /*cd540*/  LDL.LU R46, [R1+0x63c] ;  /* 0x00063c00012e7983 */ /* 0x001ee80000300800 */
[----:B------:R0:W-:Y:S04]  /*cd550*/  STS.U8 [R38+UR4+0x5e0], R6 ;  /* 0x0005e00626007988 */ /* 0x0001e80008000004 */
[----:B------:R1:W-:Y:S04]  /*cd560*/  STS.U8 [R38+UR4+0x5c0], R50 ;  /* 0x0005c03226007988 */ /* 0x0003e80008000004 */
[----:B0-----:R-:W3:Y:S04]  /*cd570*/  LDL.LU R6, [R1+0x464] ;  /* 0x0004640001067983 */ /* 0x001ee80000300800 */
[----:B-1----:R-:W3:Y:S04]  /*cd580*/  LDL.LU R50, [R1+0x2dc] ;  /* 0x0002dc0001327983 */ /* 0x002ee80000300800 */
[----:B------:R0:W-:Y:S04]  /*cd590*/  STS.U8 [R38+UR4+0x6c0], R54 ;  /* 0x0006c03626007988 */ /* 0x0001e80008000004 */
[----:B------:R1:W-:Y:S04]  /*cd5a0*/  STS.U8 [R38+UR4+0x6e0], R12 ;  /* 0x0006e00c26007988 */ /* 0x0003e80008000004 */
[----:B------:R1:W-:Y:S04]  /*cd5b0*/  STS.U8 [R38+UR4+0x680], R4 ;  /* 0x0006800426007988 */ /* 0x0003e80008000004 */
[----:B0-----:R-:W3:Y:S04]  /*cd5c0*/  LDL.LU R54, [R1+0xf8] ;  /* 0x0000f80001367983 */ /* 0x001ee80000300800 */
[----:B------:R-:W3:Y:S04]  /*cd5d0*/  LDL.LU R24, [R1+0x644] ;  /* 0x0006440001187983 */ /* 0x000ee80000300800 */
[----:B-1----:R-:W3:Y:S04]  /*cd5e0*/  LDL.LU R12, [R1+0x4b8] ;  /* 0x0004b800010c7983 */ /* 0x002ee80000300800 */
[----:B------:R0:W-:Y:S04]  /*cd5f0*/  STS.U8 [R38+UR4+0x6a0], R2 ;  /* 0x0006a00226007988 */ /* 0x0001e80008000004 */
[----:B------:R-:W3:Y:S04]  /*cd600*/  LDL.LU R4, [R1+0x2e4] ;  /* 0x0002e40001047983 */ /* 0x000ee80000300800 */
[----:B------:R1:W-:Y:S04]  /*cd610*/  STS.U8 [R38+UR4+0x7e0], R16 ;  /* 0x0007e01026007988 */ /* 0x0003e80008000004 */
[----:B0-----:R-:W3:Y:S04]  /*cd620*/  LDL.LU R2, [R1+0x100] ;  /* 0x0001000001027983 */ /* 0x001ee80000300800 */
[----:B------:R-:W3:Y:S04]  /*cd630*/  LDL.LU R22, [R1+0x64c] ;  /* 0x00064c0001167983 */ /* 0x000ee80000300800 */
[----:B------:R-:W-:Y:S04]  /*cd640*/  STS.U8 [R38+UR4+0x7c0], R10 ;  /* 0x0007c00a26007988 */ /* 0x000fe80008000004 */
[----:B------:R-:W3:Y:S04]  /*cd650*/  LDL.LU R20, [R1+0x4c0] ;  /* 0x0004c00001147983 */ /* 0x000ee80000300800 */
[----:B----4-:R0:W-:Y:S04]  /*cd660*/  STS.U8 [R38+UR4+0x7a0], R59 ;  /* 0x0007a03b26007988 */ /* 0x0101e80008000004 */
[----:B-1----:R-:W4:Y:S04]  /*cd670*/  LDL.LU R16, [R1+0x2ec] ;  /* 0x0002ec0001107983 */ /* 0x002f280000300800 */
[----:B0-----:R-:W4:Y:S04]  /*cd680*/  LDL.LU R59, [R1+0x108] ;  /* 0x00010800013b7983 */ /* 0x001f280000300800 */
[----:B------:R0:W-:Y:S04]  /*cd690*/  STS.U8 [R38+UR4+0x780], R61 ;  /* 0x0007803d26007988 */ /* 0x0001e80008000004 */
[----:B0-----:R-:W4:Y:S04]  /*cd6a0*/  LDL.LU R61, [R1+0x654] ;  /* 0x00065400013d7983 */ /* 0x001f280000300800 */
[----:B------:R-:W4:Y:S04]  /*cd6b0*/  LDL.LU R10, [R1+0x4c8] ;  /* 0x0004c800010a7983 */ /* 0x000f280000300800 */
[----:B--2---:R0:W-:Y:S04]  /*cd6c0*/  STS.U8 [R38+UR4+0x880], R34 ;  /* 0x0008802226007988 */ /* 0x0041e80008000004 */
[----:B0-----:R-:W2:Y:S04]  /*cd6d0*/  LDL.LU R34, [R1+0x2f4] ;  /* 0x0002f40001227983 */ /* 0x001ea80000300800 */
[----:B------:R0:W-:Y:S04]  /*cd6e0*/  STS.U8 [R38+UR4+0x8a0], R42 ;  /* 0x0008a02a26007988 */ /* 0x0001e80008000004 */
[----:B------:R-:W-:Y:S04]  /*cd6f0*/  STS.U8 [R38+UR4+0x8c0], R14 ;  /* 0x0008c00e26007988 */ /* 0x000fe80008000004 */
[----:B0-----:R-:W2:Y:S04]  /*cd700*/  LDL.LU R42, [R1+0x110] ;  /* 0x00011000012a7983 */ /* 0x001ea80000300800 */
[----:B---3--:R0:W-:Y:S04]  /*cd710*/  STS.U8 [R38+UR4+0x8e0], R8 ;  /* 0x0008e00826007988 */ /* 0x0081e80008000004 */
[----:B------:R-:W3:Y:S04]  /*cd720*/  LDL.LU R18, [R1+0x65c] ;  /* 0x00065c0001127983 */ /* 0x000ee80000300800 */
[----:B------:R1:W-:Y:S04]  /*cd730*/  STS.U8 [R38+UR4+0x9a0], R46 ;  /* 0x0009a02e26007988 */ /* 0x0003e80008000004 */
[----:B0-----:R-:W3:Y:S04]  /*cd740*/  LDL.LU R8, [R1+0x4d0] ;  /* 0x0004d00001087983 */ /* 0x001ee80000300800 */
[----:B-1----:R-:W3:Y:S04]  /*cd750*/  LDL.LU R46, [R1+0x2fc] ;  /* 0x0002fc00012e7983 */ /* 0x002ee80000300800 */
[----:B------:R-:W-:Y:S04]  /*cd760*/  STS.U8 [R38+UR4+0x980], R6 ;  /* 0x0009800626007988 */ /* 0x000fe80008000004 */
[----:B------:R0:W-:Y:S04]  /*cd770*/  STS.U8 [R38+UR4+0x9e0], R50 ;  /* 0x0009e03226007988 */ /* 0x0001e80008000004 */
[----:B0-----:R-:W3:Y:S04]  /*cd780*/  LDL.LU R50, [R1+0x118] ;  /* 0x0001180001327983 */ /* 0x001ee80000300800 */
[----:B------:R0:W-:Y:S04]  /*cd790*/  STS.U8 [R38+UR4+0x9c0], R54 ;  /* 0x0009c03626007988 */ /* 0x0001e80008000004 */
[----:B------:R-:W-:Y:S04]  /*cd7a0*/  STS.U8 [R38+UR4+0xac0], R24 ;  /* 0x000ac01826007988 */ /* 0x000fe80008000004 */
[----:B------:R-:W3:Y:S04]  /*cd7b0*/  LDL.LU R14, [R1+0x664] ;  /* 0x00066400010e7983 */ /* 0x000ee80000300800 */
[----:B------:R1:W-:Y:S04]  /*cd7c0*/  STS.U8 [R38+UR4+0xae0], R12 ;  /* 0x000ae00c26007988 */ /* 0x0003e80008000004 */
[----:B------:R-:W3:Y:S04]  /*cd7d0*/  LDL.LU R6, [R1+0x45c] ;  /* 0x00045c0001067983 */ /* 0x000ee80000300800 */
[----:B------:R1:W-:Y:S04]  /*cd7e0*/  STS.U8 [R38+UR4+0xa80], R4 ;  /* 0x000a800426007988 */ /* 0x0003e80008000004 */
[----:B0-----:R-:W3:Y:S04]  /*cd7f0*/  LDL.LU R54, [R1+0x304] ;  /* 0x0003040001367983 */ /* 0x001ee80000300800 */
[----:B------:R0:W-:Y:S04]  /*cd800*/  STS.U8 [R38+UR4+0xaa0], R2 ;  /* 0x000aa00226007988 */ /* 0x0001e80008000004 */
[----:B------:R-:W-:Y:S04]  /*cd810*/  STS.U8 [R38+UR4+0xbe0], R22 ;  /* 0x000be01626007988 */ /* 0x000fe80008000004 */
[----:B-1----:R-:W3:Y:S04]  /*cd820*/  LDL.LU R12, [R1+0x120] ;  /* 0x00012000010c7983 */ /* 0x002ee80000300800 */
[----:B------:R-:W-:Y:S04]  /*cd830*/  STS.U8 [R38+UR4+0xbc0], R20 ;  /* 0x000bc01426007988 */ /* 0x000fe80008000004 */
[----:B------:R-:W3:Y:S04]  /*cd840*/  LDL.LU R4, [R1+0x66c] ;  /* 0x00066c0001047983 */ /* 0x000ee80000300800 */
[----:B----4-:R-:W-:Y:S04]  /*cd850*/  STS.U8 [R38+UR4+0xba0], R16 ;  /* 0x000ba01026007988 */ /* 0x010fe80008000004 */
[----:B0-----:R-:W4:Y:S04]  /*cd860*/  LDL.LU R2, [R1+0x454] ;  /* 0x0004540001027983 */ /* 0x001f280000300800 */
[----:B------:R0:W-:Y:S04]  /*cd870*/  STS.U8 [R38+UR4+0xb80], R59 ;  /* 0x000b803b26007988 */ /* 0x0001e80008000004 */
[----:B------:R1:W-:Y:S04]  /*cd880*/  STS.U8 [R38+UR4+0xc80], R61 ;  /* 0x000c803d26007988 */ /* 0x0003e80008000004 */
[----:B0-----:R-:W4:Y:S04]  /*cd890*/  LDL.LU R59, [R1+0x30c] ;  /* 0x00030c00013b7983 */ /* 0x001f280000300800 */
[----:B-1----:R-:W4:Y:S04]  /*cd8a0*/  LDL.LU R61, [R1+0x128] ;  /* 0x00012800013d7983 */ /* 0x002f280000300800 */
[----:B------:R-:W-:Y:S04]  /*cd8b0*/  STS.U8 [R38+UR4+0xca0], R10 ;  /* 0x000ca00a26007988 */ /* 0x000fe80008000004 */
[----:B--2---:R0:W-:Y:S04]  /*cd8c0*/  STS.U8 [R38+UR4+0xcc0], R34 ;  /* 0x000cc02226007988 */ /* 0x0041e80008000004 */
[----:B0-----:R-:W2:Y:S04]  /*cd8d0*/  LDL.LU R34, [R1+0x674] ;  /* 0x0006740001227983 */ /* 0x001ea80000300800 */
[----:B------:R-:W2:Y:S04]  /*cd8e0*/  LDL.LU R16, [R1+0x44c] ;  /* 0x00044c0001107983 */ /* 0x000ea80000300800 */
[----:B------:R0:W-:Y:S04]  /*cd8f0*/  STS.U8 [R38+UR4+0xce0], R42 ;  /* 0x000ce02a26007988 */ /* 0x0001e80008000004 */
[----:B------:R-:W2:Y:S04]  /*cd900*/  LDL.LU R10, [R1+0x314] ;  /* 0x00031400010a7983 */ /* 0x000ea80000300800 */
[----:B---3--:R-:W-:Y:S04]  /*cd910*/  STS.U8 [R38+UR4+0xda0], R18 ;  /* 0x000da01226007988 */ /* 0x008fe80008000004 */
[----:B0-----:R-:W3:Y:S04]  /*cd920*/  LDL.LU R42, [R1+0x130] ;  /* 0x00013000012a7983 */ /* 0x001ee80000300800 */
[----:B------:R0:W-:Y:S04]  /*cd930*/  STS.U8 [R38+UR4+0xd80], R8 ;  /* 0x000d800826007988 */ /* 0x0001e80008000004 */
[----:B------:R1:W-:Y:S04]  /*cd940*/  STS.U8 [R38+UR4+0xde0], R46 ;  /* 0x000de02e26007988 */ /* 0x0003e80008000004 */
[----:B0-----:R-:W3:Y:S04]  /*cd950*/  LDL.LU R8, [R1+0x67c] ;  /* 0x00067c0001087983 */ /* 0x001ee80000300800 */
[----:B-1----:R-:W3:Y:S04]  /*cd960*/  LDL.LU R46, [R1+0x444] ;  /* 0x00044400012e7983 */ /* 0x002ee80000300800 */
[----:B------:R0:W-:Y:S04]  /*cd970*/  STS.U8 [R38+UR4+0xdc0], R50 ;  /* 0x000dc03226007988 */ /* 0x0001e80008000004 */
[----:B0-----:R-:W3:Y:S04]  /*cd980*/  LDL.LU R50, [R1+0x31c] ;  /* 0x00031c0001327983 */ /* 0x001ee80000300800 */
[----:B------:R0:W-:Y:S04]  /*cd990*/  STS.U8 [R38+UR4+0xec0], R14 ;  /* 0x000ec00e26007988 */ /* 0x0001e80008000004 */
[----:B------:R-:W3:Y:S04]  /*cd9a0*/  LDL.LU R24, [R1+0x138] ;  /* 0x0001380001187983 */ /* 0x000ee80000300800 */
[----:B------:R1:W-:Y:S04]  /*cd9b0*/  STS.U8 [R38+UR4+0xee0], R6 ;  /* 0x000ee00626007988 */ /* 0x0003e80008000004 */
[----:B0-----:R-:W3:Y:S04]  /*cd9c0*/  LDL.LU R14, [R1+0x684] ;  /* 0x00068400010e7983 */ /* 0x001ee80000300800 */
[----:B------:R0:W-:Y:S04]  /*cd9d0*/  STS.U8 [R38+UR4+0xe80], R54 ;  /* 0x000e803626007988 */ /* 0x0001e80008000004 */
[----:B-1----:R-:W3:Y:S04]  /*cd9e0*/  LDL.LU R6, [R1+0x43c] ;  /* 0x00043c0001067983 */ /* 0x002ee80000300800 */
[----:B0-----:R-:W3:Y:S04]  /*cd9f0*/  LDL.LU R54, [R1+0x324] ;  /* 0x0003240001367983 */ /* 0x001ee80000300800 */
[----:B------:R0:W-:Y:S04]  /*cda00*/  STS.U8 [R38+UR4+0xea0], R12 ;  /* 0x000ea00c26007988 */ /* 0x0001e80008000004 */
[----:B------:R-:W3:Y:S04]  /*cda10*/  LDL.LU R22, [R1+0x140] ;  /* 0x0001400001167983 */ /* 0x000ee80000300800 */
[----:B------:R1:W-:Y:S04]  /*cda20*/  STS.U8 [R38+UR4+0xfe0], R4 ;  /* 0x000fe00426007988 */ /* 0x0003e80008000004 */
[----:B------:R-:W3:Y:S04]  /*cda30*/  LDL.LU R20, [R1+0x68c] ;  /* 0x00068c0001147983 */ /* 0x000ee80000300800 */
[----:B----4-:R-:W-:Y:S04]  /*cda40*/  STS.U8 [R38+UR4+0xfc0], R2 ;  /* 0x000fc00226007988 */ /* 0x010fe80008000004 */
[----:B0-----:R-:W4:Y:S04]  /*cda50*/  LDL.LU R12, [R1+0x434] ;  /* 0x00043400010c7983 */ /* 0x001f280000300800 */
[----:B-1----:R-:W4:Y:S04]  /*cda60*/  LDL.LU R4, [R1+0x32c] ;  /* 0x00032c0001047983 */ /* 0x002f280000300800 */
[----:B------:R0:W-:Y:S04]  /*cda70*/  STS.U8 [R38+UR4+0xfa0], R59 ;  /* 0x000fa03b26007988 */ /* 0x0001e80008000004 */
[----:B------:R1:W-:Y:S04]  /*cda80*/  STS.U8 [R38+UR4+0xf80], R61 ;  /* 0x000f803d26007988 */ /* 0x0003e80008000004 */
[----:B0-----:R-:W4:Y:S04]  /*cda90*/  LDL.LU R59, [R1+0x148] ;  /* 0x00014800013b7983 */ /* 0x001f280000300800 */
[----:B------:R-:W4:Y:S04]  /*cdaa0*/  LDL.LU R2, [R1+0x694] ;  /* 0x0006940001027983 */ /* 0x000f280000300800 */
[----:B-1----:R-:W4:Y:S04]  /*cdab0*/  LDL.LU R61, [R1+0x42c] ;  /* 0x00042c00013d7983 */ /* 0x002f280000300800 */
[----:B--2---:R0:W-:Y:S04]  /*cdac0*/  STS.U8 [R38+UR4+0x1080], R34 ;  /* 0x0010802226007988 */ /* 0x0041e80008000004 */
[----:B0-----:R-:W2:Y:S04]  /*cdad0*/  LDL.LU R34, [R1+0x334] ;  /* 0x0003340001227983 */ /* 0x001ea80000300800 */
[----:B------:R-:W-:Y:S04]  /*cdae0*/  STS.U8 [R38+UR4+0x10a0], R16 ;  /* 0x0010a01026007988 */ /* 0x000fe80008000004 */
[----:B------:R0:W-:Y:S04]  /*cdaf0*/  STS.U8 [R38+UR4+0x10c0], R10 ;  /* 0x0010c00a26007988 */ /* 0x0001e80008000004 */
[----:B------:R-:W2:Y:S04]  /*cdb00*/  LDL.LU R18, [R1+0x150] ;  /* 0x0001500001127983 */ /* 0x000ea80000300800 */
[----:B---3--:R1:W-:Y:S04]  /*cdb10*/  STS.U8 [R38+UR4+0x10e0], R42 ;  /* 0x0010e02a26007988 */ /* 0x0083e80008000004 */
[----:B0-----:R-:W3:Y:S04]  /*cdb20*/  LDL.LU R10, [R1+0x69c] ;  /* 0x00069c00010a7983 */ /* 0x001ee80000300800 */
[----:B------:R-:W-:Y:S04]  /*cdb30*/  STS.U8 [R38+UR4+0x11a0], R8 ;  /* 0x0011a00826007988 */ /* 0x000fe80008000004 */
[----:B-1----:R-:W3:Y:S04]  /*cdb40*/  LDL.LU R42, [R1+0x424] ;  /* 0x00042400012a7983 */ /* 0x002ee80000300800 */
[----:B------:R0:W-:Y:S04]  /*cdb50*/  STS.U8 [R38+UR4+0x1180], R46 ;  /* 0x0011802e26007988 */ /* 0x0001e80008000004 */
[----:B0-----:R-:W3:Y:S04]  /*cdb60*/  LDL.LU R46, [R1+0x33c] ;  /* 0x00033c00012e7983 */ /* 0x001ee80000300800 */
[----:B------:R-:W3:Y:S04]  /*cdb70*/  LDL.LU R16, [R1+0x158] ;  /* 0x0001580001107983 */ /* 0x000ee80000300800 */
[----:B------:R0:W-:Y:S04]  /*cdb80*/  STS.U8 [R38+UR4+0x11e0], R50 ;  /* 0x0011e03226007988 */ /* 0x0001e80008000004 */
[----:B------:R-:W3:Y:S04]  /*cdb90*/  LDL.LU R8, [R1+0x6a4] ;  /* 0x0006a40001087983 */ /* 0x000ee80000300800 */
[----:B------:R-:W-:Y:S04]  /*cdba0*/  STS.U8 [R38+UR4+0x11c0], R24 ;  /* 0x0011c01826007988 */ /* 0x000fe80008000004 */
[----:B0-----:R-:W3:Y:S04]  /*cdbb0*/  LDL.LU R50, [R1+0x41c] ;  /* 0x00041c0001327983 */ /* 0x001ee80000300800 */
[----:B------:R0:W-:Y:S04]  /*cdbc0*/  STS.U8 [R38+UR4+0x12c0], R14 ;  /* 0x0012c00e26007988 */ /* 0x0001e80008000004 */
[----:B------:R1:W-:Y:S04]  /*cdbd0*/  STS.U8 [R38+UR4+0x12e0], R6 ;  /* 0x0012e00626007988 */ /* 0x0003e80008000004 */
[----:B0-----:R-:W3:Y:S04]  /*cdbe0*/  LDL.LU R14, [R1+0x344] ;  /* 0x00034400010e7983 */ /* 0x001ee80000300800 */
[----:B------:R0:W-:Y:S04]  /*cdbf0*/  STS.U8 [R38+UR4+0x1280], R54 ;  /* 0x0012803626007988 */ /* 0x0001e80008000004 */
[----:B-1----:R-:W3:Y:S04]  /*cdc00*/  LDL.LU R6, [R1+0x160] ;  /* 0x0001600001067983 */ /* 0x002ee80000300800 */
[----:B------:R-:W-:Y:S04]  /*cdc10*/  STS.U8 [R38+UR4+0x12a0], R22 ;  /* 0x0012a01626007988 */ /* 0x000fe80008000004 */
[----:B0-----:R-:W3:Y:S04]  /*cdc20*/  LDL.LU R54, [R1+0x6ac] ;  /* 0x0006ac0001367983 */ /* 0x001ee80000300800 */
[----:B------:R-:W-:Y:S04]  /*cdc30*/  STS.U8 [R38+UR4+0x13e0], R20 ;  /* 0x0013e01426007988 */ /* 0x000fe80008000004 */
[----:B----4-:R-:W-:Y:S04]  /*cdc40*/  STS.U8 [R38+UR4+0x13c0], R12 ;  /* 0x0013c00c26007988 */ /* 0x010fe80008000004 */
[----:B------:R0:W-:Y:S04]  /*cdc50*/  STS.U8 [R38+UR4+0x13a0], R4 ;  /* 0x0013a00426007988 */ /* 0x0001e80008000004 */
[----:B0-----:R-:W4:Y:S04]  /*cdc60*/  LDL.LU R4, [R1+0x414] ;  /* 0x0004140001047983 */ /* 0x001f280000300800 */
[----:B------:R0:W-:Y:S04]  /*cdc70*/  STS.U8 [R38+UR4+0x1380], R59 ;  /* 0x0013803b26007988 */ /* 0x0001e80008000004 */
[----:B------:R-:W-:Y:S04]  /*cdc80*/  STS.U8 [R38+UR4+0x1480], R2 ;  /* 0x0014800226007988 */ /* 0x000fe80008000004 */
[----:B------:R1:W-:Y:S04]  /*cdc90*/  STS.U8 [R38+UR4+0x14a0], R61 ;  /* 0x0014a03d26007988 */ /* 0x0003e80008000004 */
[----:B0-----:R-:W4:Y:S04]  /*cdca0*/  LDL.LU R59, [R1+0x34c] ;  /* 0x00034c00013b7983 */ /* 0x001f280000300800 */
[----:B-1----:R-:W4:Y:S04]  /*cdcb0*/  LDL.LU R61, [R1+0x168] ;  /* 0x00016800013d7983 */ /* 0x002f280000300800 */
[----:B------:R-:W4:Y:S04]  /*cdcc0*/  LDL.LU R12, [R1+0x6b4] ;  /* 0x0006b400010c7983 */ /* 0x000f280000300800 */
[----:B------:R-:W4:Y:S04]  /*cdcd0*/  LDL.LU R2, [R1+0x40c] ;  /* 0x00040c0001027983 */ /* 0x000f280000300800 */
[----:B--2---:R0:W-:Y:S04]  /*cdce0*/  STS.U8 [R38+UR4+0x14c0], R34 ;  /* 0x0014c02226007988 */ /* 0x0041e80008000004 */
[----:B0-----:R-:W2:Y:S04]  /*cdcf0*/  LDL.LU R34, [R1+0x354] ;  /* 0x0003540001227983 */ /* 0x001ea80000300800 */
[----:B------:R-:W-:Y:S04]  /*cdd00*/  STS.U8 [R38+UR4+0x14e0], R18 ;  /* 0x0014e01226007988 */ /* 0x000fe80008000004 */
[----:B---3--:R0:W-:Y:S04]  /*cdd10*/  STS.U8 [R38+UR4+0x15a0], R10 ;  /* 0x0015a00a26007988 */ /* 0x0081e80008000004 */
[----:B------:R1:W-:Y:S04]  /*cdd20*/  STS.U8 [R38+UR4+0x1580], R42 ;  /* 0x0015802a26007988 */ /* 0x0003e80008000004 */
[----:B0-----:R-:W3:Y:S04]  /*cdd30*/  LDL.LU R10, [R1+0x170] ;  /* 0x00017000010a7983 */ /* 0x001ee80000300800 */
[----:B-1----:R-:W3:Y:S04]  /*cdd40*/  LDL.LU R42, [R1+0x6bc] ;  /* 0x0006bc00012a7983 */ /* 0x002ee80000300800 */
[----:B------:R0:W-:Y:S04]  /*cdd50*/  STS.U8 [R38+UR4+0x15e0], R46 ;  /* 0x0015e02e26007988 */ /* 0x0001e80008000004 */
[----:B------:R1:W-:Y:S04]  /*cdd60*/  STS.U8 [R38+UR4+0x15c0], R16 ;  /* 0x0015c01026007988 */ /* 0x0003e80008000004 */
[----:B0-----:R-:W3:Y:S04]  /*cdd70*/  LDL.LU R46, [R1+0x4d8] ;  /* 0x0004d800012e7983 */ /* 0x001ee80000300800 */
[----:B------:R-:W3:Y:S04]  /*cdd80*/  LDL.LU R24, [R1+0x35c] ;  /* 0x00035c0001187983 */ /* 0x000ee80000300800 */
[----:B------:R0:W-:Y:S04]  /*cdd90*/  STS.U8 [R38+UR4+0x16c0], R8 ;  /* 0x0016c00826007988 */ /* 0x0001e80008000004 */
[----:B-1----:R-:W3:Y:S04]  /*cdda0*/  LDL.LU R16, [R1+0x178] ;  /* 0x0001780001107983 */ /* 0x002ee80000300800 */
[----:B------:R1:W-:Y:S04]  /*cddb0*/  STS.U8 [R38+UR4+0x16e0], R50 ;  /* 0x0016e03226007988 */ /* 0x0003e80008000004 */
[----:B0-----:R-:W3:Y:S04]  /*cddc0*/  LDL.LU R8, [R1+0x6c4] ;  /* 0x0006c40001087983 */ /* 0x001ee80000300800 */
[----:B------:R0:W-:Y:S04]  /*cddd0*/  STS.U8 [R38+UR4+0x1680], R14 ;  /* 0x0016800e26007988 */ /* 0x0001e80008000004 */
[----:B-1----:R-:W3:Y:S04]  /*cdde0*/  LDL.LU R50, [R1+0x4e0] ;  /* 0x0004e00001327983 */ /* 0x002ee80000300800 */
[----:B------:R-:W3:Y:S04]  /*cddf0*/  LDL.LU R22, [R1+0x364] ;  /* 0x0003640001167983 */ /* 0x000ee80000300800 */
[----:B------:R-:W-:Y:S04]  /*cde00*/  STS.U8 [R38+UR4+0x16a0], R6 ;  /* 0x0016a00626007988 */ /* 0x000fe80008000004 */
[----:B------:R-:W3:Y:S04]  /*cde10*/  LDL.LU R20, [R1+0x180] ;  /* 0x0001800001147983 */ /* 0x000ee80000300800 */
[----:B------:R1:W-:Y:S04]  /*cde20*/  STS.U8 [R38+UR4+0x17e0], R54 ;  /* 0x0017e03626007988 */ /* 0x0003e80008000004 */
[----:B0-----:R-:W3:Y:S04]  /*cde30*/  LDL.LU R14, [R1+0x6cc] ;  /* 0x0006cc00010e7983 */ /* 0x001ee80000300800 */
[----:B-1----:R-:W3:Y:S04]  /*cde40*/  LDL.LU R54, [R1+0x4e8] ;  /* 0x0004e80001367983 */ /* 0x002ee80000300800 */
[----:B------:R-:W3:Y:S04]  /*cde50*/  LDL.LU R6, [R1+0x36c] ;  /* 0x00036c0001067983 */ /* 0x000ee80000300800 */
[----:B----4-:R0:W-:Y:S04]  /*cde60*/  STS.U8 [R38+UR4+0x17c0], R4 ;  /* 0x0017c00426007988 */ /* 0x0101e80008000004 */
[----:B0-----:R-:W4:Y:S04]  /*cde70*/  LDL.LU R4, [R1+0x188] ;  /* 0x0001880001047983 */ /* 0x001f280000300800 */
[----:B------:R0:W-:Y:S04]  /*cde80*/  STS.U8 [R38+UR4+0x17a0], R59 ;  /* 0x0017a03b26007988 */ /* 0x0001e80008000004 */
[----:B------:R1:W-:Y:S04]  /*cde90*/  STS.U8 [R38+UR4+0x1780], R61 ;  /* 0x0017803d26007988 */ /* 0x0003e80008000004 */
[----:B0-----:R-:W4:Y:S04]  /*cdea0*/  LDL.LU R59, [R1+0x6d4] ;  /* 0x0006d400013b7983 */ /* 0x001f280000300800 */
[----:B-1----:R-:W4:Y:S04]  /*cdeb0*/  LDL.LU R61, [R1+0x4f0] ;  /* 0x0004f000013d7983 */ /* 0x002f280000300800 */
[----:B------:R-:W-:Y:S04]  /*cdec0*/  STS.U8 [R38+UR4+0x1880], R12 ;  /* 0x0018800c26007988 */ /* 0x000fe80008000004 */
[----:B------:R0:W-:Y:S04]  /*cded0*/  STS.U8 [R38+UR4+0x18a0], R2 ;  /* 0x0018a00226007988 */ /* 0x0001e80008000004 */
[----:B------:R-:W4:Y:S04]  /*cdee0*/  LDL.LU R18, [R1+0x374] ;  /* 0x0003740001127983 */ /* 0x000f280000300800 */
[----:B0-----:R-:W4:Y:S04]  /*cdef0*/  LDL.LU R2, [R1+0x190] ;  /* 0x0001900001027983 */ /* 0x001f280000300800 */
[----:B--2---:R0:W-:Y:S04]  /*cdf00*/  STS.U8 [R38+UR4+0x18c0], R34 ;  /* 0x0018c02226007988 */ /* 0x0041e80008000004 */
[----:B0-----:R-:W2:Y:S04]  /*cdf10*/  LDL.LU R34, [R1+0x6dc] ;  /* 0x0006dc0001227983 */ /* 0x001ea80000300800 */
[----:B---3--:R-:W-:Y:S04]  /*cdf20*/  STS.U8 [R38+UR4+0x18e0], R10 ;  /* 0x0018e00a26007988 */ /* 0x008fe80008000004 */
        /* <DEDUP_REMOVED lines=9> */
[----:B------:R1:W-:Y:S04]  /*cdfc0*/  STS.U8 [R38+UR4+0x1ae0], R50 ;  /* 0x001ae03226007988 */ /* 0x0003e80008000004 */
[----:B0-----:R-:W3:Y:S04]  /*cdfd0*/  LDL.LU R16, [R1+0x500] ;  /* 0x0005000001107983 */ /* 0x001ee80000300800 */
[----:B-1----:R-:W3:Y:S04]  /*cdfe0*/  LDL.LU R8, [R1+0x384] ;  /* 0x0003840001087983 */ /* 0x002ee80000300800 */
[----:B------:R-:W3:Y:S04]  /*cdff0*/  LDL.LU R50, [R1+0x1a0] ;  /* 0x0001a00001327983 */ /* 0x000ee80000300800 */
[----:B------:R-:W-:Y:S04]  /*ce000*/  STS.U8 [R38+UR4+0x1a80], R22 ;  /* 0x001a801626007988 */ /* 0x000fe80008000004 */
[----:B------:R-:W-:Y:S04]  /*ce010*/  STS.U8 [R38+UR4+0x1aa0], R20 ;  /* 0x001aa01426007988 */ /* 0x000fe80008000004 */
[----:B------:R-:W-:Y:S04]  /*ce020*/  STS.U8 [R38+UR4+0x1be0], R14 ;  /* 0x001be00e26007988 */ /* 0x000fe80008000004 */
[----:B------:R0:W-:Y:S04]  /*ce030*/  STS.U8 [R38+UR4+0x1bc0], R54 ;  /* 0x001bc03626007988 */ /* 0x0001e80008000004 */
[----:B------:R1:W-:Y:S04]  /*ce040*/  STS.U8 [R38+UR4+0x1ba0], R6 ;  /* 0x001ba00626007988 */ /* 0x0003e80008000004 */
[----:B0-----:R-:W3:Y:S04]  /*ce050*/  LDL.LU R54, [R1+0x6fc] ;  /* 0x0006fc0001367983 */ /* 0x001ee80000300800 */
[----:B-1----:R-:W3:Y:S04]  /*ce060*/  LDL.LU R6, [R1+0x508] ;  /* 0x0005080001067983 */ /* 0x002ee80000300800 */
[----:B----4-:R-:W-:Y:S04]  /*ce070*/  STS.U8 [R38+UR4+0x1b80], R4 ;  /* 0x001b800426007988 */ /* 0x010fe80008000004 */
[----:B------:R0:W-:Y:S04]  /*ce080*/  STS.U8 [R38+UR4+0x1c80], R59 ;  /* 0x001c803b26007988 */ /* 0x0001e80008000004 */
[----:B------:R1:W-:Y:S04]  /*ce090*/  STS.U8 [R38+UR4+0x1ca0], R61 ;  /* 0x001ca03d26007988 */ /* 0x0003e80008000004 */
[----:B0-----:R-:W4:Y:S04]  /*ce0a0*/  LDL.LU R59, [R1+0x38c] ;  /* 0x00038c00013b7983 */ /* 0x001f280000300800 */
[----:B------:R-:W4:Y:S04]  /*ce0b0*/  LDL.LU R14, [R1+0x1a8] ;  /* 0x0001a800010e7983 */ /* 0x000f280000300800 */
[----:B------:R-:W4:Y:S04]  /*ce0c0*/  LDL.LU R4, [R1+0x704] ;  /* 0x0007040001047983 */ /* 0x000f280000300800 */
[----:B-1----:R-:W4:Y:S04]  /*ce0d0*/  LDL.LU R61, [R1+0x510] ;  /* 0x00051000013d7983 */ /* 0x002f280000300800 */
[----:B------:R-:W-:Y:S04]  /*ce0e0*/  STS.U8 [R38+UR4+0x1cc0], R18 ;  /* 0x001cc01226007988 */ /* 0x000fe80008000004 */
[----:B------:R0:W-:Y:S04]  /*ce0f0*/  STS.U8 [R38+UR4+0x1ce0], R2 ;  /* 0x001ce00226007988 */ /* 0x0001e80008000004 */
[----:B0-----:R-:W4:Y:S04]  /*ce100*/  LDL.LU R2, [R1+0x394] ;  /* 0x0003940001027983 */ /* 0x001f280000300800 */
[----:B--2---:R0:W-:Y:S04]  /*ce110*/  STS.U8 [R38+UR4+0x1da0], R34 ;  /* 0x001da02226007988 */ /* 0x0041e80008000004 */
[----:B0-----:R-:W2:Y:S04]  /*ce120*/  LDL.LU R34, [R1+0x1b0] ;  /* 0x0001b00001227983 */ /* 0x001ea80000300800 */
[----:B---3--:R0:W-:Y:S04]  /*ce130*/  STS.U8 [R38+UR4+0x1d80], R42 ;  /* 0x001d802a26007988 */ /* 0x0081e80008000004 */
[----:B------:R1:W-:Y:S04]  /*ce140*/  STS.U8 [R38+UR4+0x1de0], R12 ;  /* 0x001de00c26007988 */ /* 0x0003e80008000004 */
[----:B0-----:R-:W3:Y:S04]  /*ce150*/  LDL.LU R42, [R1+0x70c] ;  /* 0x00070c00012a7983 */ /* 0x001ee80000300800 */
[----:B------:R-:W3:Y:S04]  /*ce160*/  LDL.LU R24, [R1+0x518] ;  /* 0x0005180001187983 */ /* 0x000ee80000300800 */
[----:B------:R0:W-:Y:S04]  /*ce170*/  STS.U8 [R38+UR4+0x1dc0], R10 ;  /* 0x001dc00a26007988 */ /* 0x0001e80008000004 */
[----:B-1----:R-:W3:Y:S04]  /*ce180*/  LDL.LU R12, [R1+0x39c] ;  /* 0x00039c00010c7983 */ /* 0x002ee80000300800 */
[----:B------:R1:W-:Y:S04]  /*ce190*/  STS.U8 [R38+UR4+0x1ec0], R46 ;  /* 0x001ec02e26007988 */ /* 0x0003e80008000004 */
[----:B0-----:R-:W3:Y:S04]  /*ce1a0*/  LDL.LU R10, [R1+0x1b8] ;  /* 0x0001b800010a7983 */ /* 0x001ee80000300800 */
[----:B-1----:R-:W3:Y:S04]  /*ce1b0*/  LDL.LU R46, [R1+0x714] ;  /* 0x00071400012e7983 */ /* 0x002ee80000300800 */
[----:B------:R-:W-:Y:S04]  /*ce1c0*/  STS.U8 [R38+UR4+0x1ee0], R16 ;  /* 0x001ee01026007988 */ /* 0x000fe80008000004 */
[----:B------:R-:W3:Y:S04]  /*ce1d0*/  LDL.LU R22, [R1+0x520] ;  /* 0x0005200001167983 */ /* 0x000ee80000300800 */
[----:B------:R-:W-:Y:S04]  /*ce1e0*/  STS.U8 [R38+UR4+0x1e80], R8 ;  /* 0x001e800826007988 */ /* 0x000fe80008000004 */
[----:B------:R-:W3:Y:S04]  /*ce1f0*/  LDL.LU R20, [R1+0x3a4] ;  /* 0x0003a40001147983 */ /* 0x000ee80000300800 */
[----:B------:R0:W-:Y:S04]  /*ce200*/  STS.U8 [R38+UR4+0x1ea0], R50 ;  /* 0x001ea03226007988 */ /* 0x0001e80008000004 */
[----:B------:R-:W3:Y:S04]  /*ce210*/  LDL.LU R18, [R1+0x1c0] ;  /* 0x0001c00001127983 */ /* 0x000ee80000300800 */
[----:B0-----:R-:W3:Y:S04]  /*ce220*/  LDL.LU R50, [R1+0x71c] ;  /* 0x00071c0001327983 */ /* 0x001ee80000300800 */
[----:B------:R0:W-:Y:S04]  /*ce230*/  STS.U8 [R38+UR4+0x1fe0], R54 ;  /* 0x001fe03626007988 */ /* 0x0001e80008000004 */
[----:B------:R1:W-:Y:S04]  /*ce240*/  STS.U8 [R38+UR4+0x1fc0], R6 ;  /* 0x001fc00626007988 */ /* 0x0003e80008000004 */
[----:B0-----:R-:W3:Y:S04]  /*ce250*/  LDL.LU R54, [R1+0x528] ;  /* 0x0005280001367983 */ /* 0x001ee80000300800 */
[----:B------:R-:W3:Y:S04]  /*ce260*/  LDL.LU R8, [R1+0x3ac] ;  /* 0x0003ac0001087983 */ /* 0x000ee80000300800 */
[----:B-1----:R-:W3:Y:S04]  /*ce270*/  LDL.LU R6, [R1+0x1c8] ;  /* 0x0001c80001067983 */ /* 0x002ee80000300800 */
[----:B----4-:R0:W-:Y:S04]  /*ce280*/  STS.U8 [R38+UR4+0x1fa0], R59 ;  /* 0x001fa03b26007988 */ /* 0x0101e80008000004 */
[----:B------:R-:W-:Y:S04]  /*ce290*/  STS.U8 [R38+UR4+0x1f80], R14 ;  /* 0x001f800e26007988 */ /* 0x000fe80008000004 */
[----:B------:R1:W-:Y:S04]  /*ce2a0*/  STS.U8 [R38+UR4+0x2080], R4 ;  /* 0x0020800426007988 */ /* 0x0003e80008000004 */
[----:B0-----:R-:W4:Y:S04]  /*ce2b0*/  LDL.LU R59, [R1+0x74] ;  /* 0x00007400013b7983 */ /* 0x001f280000300800 */
[----:B------:R-:W4:Y:S04]  /*ce2c0*/  LDL.LU R16, [R1+0x530] ;  /* 0x0005300001107983 */ /* 0x000f280000300800 */
[----:B------:R0:W-:Y:S04]  /*ce2d0*/  STS.U8 [R38+UR4+0x20a0], R61 ;  /* 0x0020a03d26007988 */ /* 0x0001e80008000004 */
[----:B-1----:R-:W4:Y:S04]  /*ce2e0*/  LDL.LU R4, [R1+0x3b4] ;  /* 0x0003b40001047983 */ /* 0x002f280000300800 */
[----:B0-----:R-:W4:Y:S04]  /*ce2f0*/  LDL.LU R61, [R1+0x1d0] ;  /* 0x0001d000013d7983 */ /* 0x001f280000300800 */
[----:B------:R0:W-:Y:S04]  /*ce300*/  STS.U8 [R38+UR4+0x20c0], R2 ;  /* 0x0020c00226007988 */ /* 0x0001e80008000004 */
[----:B0-----:R-:W4:Y:S04]  /*ce310*/  LDL.LU R2, [R1] ;  /* 0x0000000001027983 */ /* 0x001f280000300800 */
[----:B------:R-:W4:Y:S04]  /*ce320*/  LDL.LU R14, [R1+0x538] ;  /* 0x00053800010e7983 */ /* 0x000f280000300800 */
[----:B--2---:R0:W-:Y:S04]  /*ce330*/  STS.U8 [R38+UR4+0x20e0], R34 ;  /* 0x0020e02226007988 */ /* 0x0041e80008000004 */
[----:B0-----:R-:W2:Y:S04]  /*ce340*/  LDL.LU R34, [R1+0x3bc] ;  /* 0x0003bc0001227983 */ /* 0x001ea80000300800 */
[----:B---3--:R0:W-:Y:S04]  /*ce350*/  STS.U8 [R38+UR4+0x21a0], R42 ;  /* 0x0021a02a26007988 */ /* 0x0081e80008000004 */
        /* <DEDUP_REMOVED lines=10> */
[----:B------:R-:W-:Y:S04]  /*ce400*/  STS.U8 [R38+UR4+0x22a0], R18 ;  /* 0x0022a01226007988 */ /* 0x000fe80008000004 */
[----:B------:R0:W-:Y:S04]  /*ce410*/  STS.U8 [R38+UR4+0x23e0], R50 ;  /* 0x0023e03226007988 */ /* 0x0001e80008000004 */
[----:B0-----:R-:W3:Y:S04]  /*ce420*/  LDL.LU R50, [R1+0x548] ;  /* 0x0005480001327983 */ /* 0x001ee80000300800 */
[----:B------:R0:W-:Y:S04]  /*ce430*/  STS.U8 [R38+UR4+0x23c0], R54 ;  /* 0x0023c03626007988 */ /* 0x0001e80008000004 */
[----:B------:R1:W-:Y:S04]  /*ce440*/  STS.U8 [R38+UR4+0x23a0], R8 ;  /* 0x0023a00826007988 */ /* 0x0003e80008000004 */
[----:B0-----:R-:W3:Y:S04]  /*ce450*/  LDL.LU R54, [R1+0x3cc] ;  /* 0x0003cc0001367983 */ /* 0x001ee80000300800 */
[----:B------:R-:W3:Y:S04]  /*ce460*/  LDL.LU R18, [R1+0x1e8] ;  /* 0x0001e80001127983 */ /* 0x000ee80000300800 */
[----:B------:R0:W-:Y:S04]  /*ce470*/  STS.U8 [R38+UR4+0x2380], R6 ;  /* 0x0023800626007988 */ /* 0x0001e80008000004 */
[----:B-1----:R-:W3:Y:S04]  /*ce480*/  LDL.LU R8, [R1+0x550] ;  /* 0x0005500001087983 */ /* 0x002ee80000300800 */
[----:B0-----:R-:W3:Y:S04]  /*ce490*/  LDL.LU R6, [R1+0x3d4] ;  /* 0x0003d40001067983 */ /* 0x001ee80000300800 */
[----:B----4-:R0:W-:Y:S04]  /*ce4a0*/  STS.U8 [R38+UR4+0x2480], R59 ;  /* 0x0024803b26007988 */ /* 0x0101e80008000004 */
[----:B------:R-:W-:Y:S04]  /*ce4b0*/  STS.U8 [R38+UR4+0x24a0], R16 ;  /* 0x0024a01026007988 */ /* 0x000fe80008000004 */
[----:B0-----:R-:W4:Y:S04]  /*ce4c0*/  LDL.LU R59, [R1+0x1f0] ;  /* 0x0001f000013b7983 */ /* 0x001f280000300800 */
[----:B------:R0:W-:Y:S04]  /*ce4d0*/  STS.U8 [R38+UR4+0x24c0], R4 ;  /* 0x0024c00426007988 */ /* 0x0001e80008000004 */
[----:B------:R1:W-:Y:S04]  /*ce4e0*/  STS.U8 [R38+UR4+0x24e0], R61 ;  /* 0x0024e03d26007988 */ /* 0x0003e80008000004 */
[----:B0-----:R-:W4:Y:S04]  /*ce4f0*/  LDL.LU R4, [R1+0x558] ;  /* 0x0005580001047983 */ /* 0x001f280000300800 */
[----:B-1----:R-:W4:Y:S04]  /*ce500*/  LDL.LU R61, [R1+0x3dc] ;  /* 0x0003dc00013d7983 */ /* 0x002f280000300800 */
[----:B------:R0:W-:Y:S04]  /*ce510*/  STS.U8 [R38+UR4+0x25a0], R2 ;  /* 0x0025a00226007988 */ /* 0x0001e80008000004 */
[----:B------:R-:W-:Y:S04]  /*ce520*/  STS.U8 [R38+UR4+0x2580], R14 ;  /* 0x0025800e26007988 */ /* 0x000fe80008000004 */
[----:B0-----:R-:W4:Y:S04]  /*ce530*/  LDL.LU R2, [R1+0x1f8] ;  /* 0x0001f80001027983 */ /* 0x001f280000300800 */
[----:B------:R-:W4:Y:S04]  /*ce540*/  LDL.LU R16, [R1+0x560] ;  /* 0x0005600001107983 */ /* 0x000f280000300800 */
[----:B--2---:R0:W-:Y:S04]  /*ce550*/  STS.U8 [R38+UR4+0x25e0], R34 ;  /* 0x0025e02226007988 */ /* 0x0041e80008000004 */
[----:B0-----:R-:W2:Y:S04]  /*ce560*/  LDL.LU R34, [R1+0x3e4] ;  /* 0x0003e40001227983 */ /* 0x001ea80000300800 */
[----:B---3--:R0:W-:Y:S04]  /*ce570*/  STS.U8 [R38+UR4+0x25c0], R42 ;  /* 0x0025c02a26007988 */ /* 0x0081e80008000004 */
[----:B------:R-:W-:Y:S04]  /*ce580*/  STS.U8 [R38+UR4+0x26c0], R60 ;  /* 0x0026c03c26007988 */ /* 0x000fe80008000004 */
[----:B0-----:R-:W3:Y:S04]  /*ce590*/  LDL.LU R42, [R1+0x200] ;  /* 0x00020000012a7983 */ /* 0x001ee80000300800 */
[----:B------:R0:W-:Y:S04]  /*ce5a0*/  STS.U8 [R38+UR4+0x26e0], R12 ;  /* 0x0026e00c26007988 */ /* 0x0001e80008000004 */
[----:B------:R-:W3:Y:S04]  /*ce5b0*/  LDL.LU R14, [R1+0x568] ;  /* 0x00056800010e7983 */ /* 0x000ee80000300800 */
[----:B------:R-:W-:Y:S04]  /*ce5c0*/  STS.U8 [R38+UR4+0x2680], R10 ;  /* 0x0026800a26007988 */ /* 0x000fe80008000004 */
[----:B0-----:R-:W3:Y:S04]  /*ce5d0*/  LDL.LU R12, [R1+0x3ec] ;  /* 0x0003ec00010c7983 */ /* 0x001ee80000300800 */
[----:B------:R0:W-:Y:S04]  /*ce5e0*/  STS.U8 [R38+UR4+0x26a0], R46 ;  /* 0x0026a02e26007988 */ /* 0x0001e80008000004 */
[----:B------:R-:W-:Y:S04]  /*ce5f0*/  STS.U8 [R38+UR4+0x27e0], R58 ;  /* 0x0027e03a26007988 */ /* 0x000fe80008000004 */
[----:B0-----:R-:W3:Y:S04]  /*ce600*/  LDL.LU R46, [R1+0x208] ;  /* 0x00020800012e7983 */ /* 0x001ee80000300800 */
[----:B------:R0:W-:Y:S04]  /*ce610*/  STS.U8 [R38+UR4+0x27c0], R50 ;  /* 0x0027c03226007988 */ /* 0x0001e80008000004 */
[----:B0-----:R-:W3:Y:S04]  /*ce620*/  LDL.LU R50, [R1+0x570] ;  /* 0x0005700001327983 */ /* 0x001ee80000300800 */
[----:B------:R0:W-:Y:S04]  /*ce630*/  STS.U8 [R38+UR4+0x27a0], R54 ;  /* 0x0027a03626007988 */ /* 0x0001e80008000004 */
[----:B------:R-:W-:Y:S04]  /*ce640*/  STS.U8 [R38+UR4+0x2780], R18 ;  /* 0x0027801226007988 */ /* 0x000fe80008000004 */
[----:B------:R-:W3:Y:S04]  /*ce650*/  LDL.LU R10, [R1+0x3f4] ;  /* 0x0003f400010a7983 */ /* 0x000ee80000300800 */
[----:B------:R-:W-:Y:S04]  /*ce660*/  STS.U8 [R38+UR4+0x2880], R52 ;  /* 0x0028803426007988 */ /* 0x000fe80008000004 */
[----:B0-----:R-:W3:Y:S04]  /*ce670*/  LDL.LU R54, [R1+0x210] ;  /* 0x0002100001367983 */ /* 0x001ee80000300800 */
[----:B------:R0:W-:Y:S04]  /*ce680*/  STS.U8 [R38+UR4+0x28a0], R8 ;  /* 0x0028a00826007988 */ /* 0x0001e80008000004 */
[----:B------:R-:W-:Y:S04]  /*ce690*/  STS.U8 [R38+UR4+0x28c0], R6 ;  /* 0x0028c00626007988 */ /* 0x000fe80008000004 */
[----:B0-----:R-:W3:Y:S04]  /*ce6a0*/  LDL.LU R8, [R1+0x578] ;  /* 0x0005780001087983 */ /* 0x001ee80000300800 */
[----:B----4-:R0:W-:Y:S04]  /*ce6b0*/  STS.U8 [R38+UR4+0x28e0], R59 ;  /* 0x0028e03b26007988 */ /* 0x0101e80008000004 */
[----:B------:R-:W-:Y:S04]  /*ce6c0*/  STS.U8 [R38+UR4+0x29a0], R48 ;  /* 0x0029a03026007988 */ /* 0x000fe80008000004 */
[----:B0-----:R-:W4:Y:S04]  /*ce6d0*/  LDL.LU R59, [R1+0x3fc] ;  /* 0x0003fc00013b7983 */ /* 0x001f280000300800 */
[----:B------:R-:W-:Y:S04]  /*ce6e0*/  STS.U8 [R38+UR4+0x2980], R4 ;  /* 0x0029800426007988 */ /* 0x000fe80008000004 */
[----:B------:R0:W-:Y:S04]  /*ce6f0*/  STS.U8 [R38+UR4+0x29e0], R61 ;  /* 0x0029e03d26007988 */ /* 0x0001e80008000004 */
[----:B0-----:R-:W4:Y:S04]  /*ce700*/  LDL.LU R61, [R1+0x218] ;  /* 0x00021800013d7983 */ /* 0x001f280000300800 */
[----:B------:R-:W4:Y:S04]  /*ce710*/  LDL.LU R6, [R1+0x580] ;  /* 0x0005800001067983 */ /* 0x000f280000300800 */
[----:B------:R0:W-:Y:S04]  /*ce720*/  STS.U8 [R38+UR4+0x29c0], R2 ;  /* 0x0029c00226007988 */ /* 0x0001e80008000004 */
[----:B------:R-:W4:Y:S04]  /*ce730*/  LDL.LU R4, [R1+0x404] ;  /* 0x0004040001047983 */ /* 0x000f280000300800 */
[----:B------:R-:W-:Y:S04]  /*ce740*/  STS.U8 [R38+UR4+0x2ac0], R44 ;  /* 0x002ac02c26007988 */ /* 0x000fe80008000004 */
[----:B0-----:R-:W4:Y:S04]  /*ce750*/  LDL.LU R2, [R1+0x220] ;  /* 0x0002200001027983 */ /* 0x001f280000300800 */
[----:B------:R-:W-:Y:S04]  /*ce760*/  STS.U8 [R38+UR4+0x2ae0], R16 ;  /* 0x002ae01026007988 */ /* 0x000fe80008000004 */
[----:B--2---:R0:W-:Y:S04]  /*ce770*/  STS.U8 [R38+UR4+0x2a80], R34 ;  /* 0x002a802226007988 */ /* 0x0041e80008000004 */
[----:B0-----:R-:W2:Y:S04]  /*ce780*/  LDL.LU R34, [R1+0x588] ;  /* 0x0005880001227983 */ /* 0x001ea80000300800 */
[----:B---3--:R0:W-:Y:S04]  /*ce790*/  STS.U8 [R38+UR4+0x2aa0], R42 ;  /* 0x002aa02a26007988 */ /* 0x0081e80008000004 */
[----:B------:R-:W-:Y:S04]  /*ce7a0*/  STS.U8 [R38+UR4+0x2be0], R40 ;  /* 0x002be02826007988 */ /* 0x000fe80008000004 */
[----:B------:R-:W-:Y:S04]  /*ce7b0*/  STS.U8 [R38+UR4+0x2bc0], R14 ;  /* 0x002bc00e26007988 */ /* 0x000fe80008000004 */
[----:B0-----:R-:W3:Y:S04]  /*ce7c0*/  LDL.LU R42, [R1+0x28c] ;  /* 0x00028c00012a7983 */ /* 0x001ee80000300800 */
[----:B------:R-:W-:Y:S04]  /*ce7d0*/  STS.U8 [R38+UR4+0x2ba0], R12 ;  /* 0x002ba00c26007988 */ /* 0x000fe80008000004 */
[----:B------:R0:W-:Y:S04]  /*ce7e0*/  STS.U8 [R38+UR4+0x2b80], R46 ;  /* 0x002b802e26007988 */ /* 0x0001e80008000004 */
[----:B------:R-:W-:Y:S04]  /*ce7f0*/  STS.U8 [R38+UR4+0x2c80], R36 ;  /* 0x002c802426007988 */ /* 0x000fe80008000004 */
[----:B0-----:R-:W3:Y:S04]  /*ce800*/  LDL.LU R46, [R1+0x228] ;  /* 0x00022800012e7983 */ /* 0x001ee80000300800 */
[----:B------:R0:W-:Y:S04]  /*ce810*/  STS.U8 [R38+UR4+0x2ca0], R50 ;  /* 0x002ca03226007988 */ /* 0x0001e80008000004 */
[----:B0-----:R-:W3:Y:S04]  /*ce820*/  LDL.LU R50, [R1+0x590] ;  /* 0x0005900001327983 */ /* 0x001ee80000300800 */
[----:B------:R-:W3:Y:S04]  /*ce830*/  LDL.LU R20, [R1+0x284] ;  /* 0x0002840001147983 */ /* 0x000ee80000300800 */
[----:B------:R-:W3:Y:S04]  /*ce840*/  LDL.LU R18, [R1+0x230] ;  /* 0x0002300001127983 */ /* 0x000ee80000300800 */
[----:B------:R0:W-:Y:S04]  /*ce850*/  STS.U8 [R38+UR4+0x2cc0], R10 ;  /* 0x002cc00a26007988 */ /* 0x0001e80008000004 */
[----:B------:R-:W3:Y:S04]  /*ce860*/  LDL.LU R16, [R1+0x598] ;  /* 0x0005980001107983 */ /* 0x000ee80000300800 */
[----:B------:R1:W-:Y:S04]  /*ce870*/  STS.U8 [R38+UR4+0x2ce0], R54 ;  /* 0x002ce03626007988 */ /* 0x0003e80008000004 */
[----:B0-----:R-:W3:Y:S04]  /*ce880*/  LDL.LU R10, [R1+0x27c] ;  /* 0x00027c00010a7983 */ /* 0x001ee80000300800 */
[----:B------:R-:W-:Y:S04]  /*ce890*/  STS.U8 [R38+UR4+0x2da0], R32 ;  /* 0x002da02026007988 */ /* 0x000fe80008000004 */
[----:B-1----:R-:W3:Y:S04]  /*ce8a0*/  LDL.LU R54, [R1+0x238] ;  /* 0x0002380001367983 */ /* 0x002ee80000300800 */
[----:B------:R0:W-:Y:S04]  /*ce8b0*/  STS.U8 [R38+UR4+0x2d80], R8 ;  /* 0x002d800826007988 */ /* 0x0001e80008000004 */
[----:B----4-:R1:W-:Y:S04]  /*ce8c0*/  STS.U8 [R38+UR4+0x2de0], R59 ;  /* 0x002de03b26007988 */ /* 0x0103e80008000004 */
[----:B0-----:R-:W4:Y:S04]  /*ce8d0*/  LDL.LU R8, [R1+0x5a0] ;  /* 0x0005a00001087983 */ /* 0x001f280000300800 */
[----:B-1----:R-:W4:Y:S04]  /*ce8e0*/  LDL.LU R59, [R1+0x274] ;  /* 0x00027400013b7983 */ /* 0x002f280000300800 */
[----:B------:R0:W-:Y:S04]  /*ce8f0*/  STS.U8 [R38+UR4+0x2dc0], R61 ;  /* 0x002dc03d26007988 */ /* 0x0001e80008000004 */
[----:B------:R-:W-:Y:S04]  /*ce900*/  STS.U8 [R38+UR4+0x2ec0], R3 ;  /* 0x002ec00326007988 */ /* 0x000fe80008000004 */
[----:B------:R1:W-:Y:S04]  /*ce910*/  STS.U8 [R38+UR4+0x2ee0], R6 ;  /* 0x002ee00626007988 */ /* 0x0003e80008000004 */
[----:B0-----:R-:W4:Y:S04]  /*ce920*/  LDL.LU R61, [R1+0x240] ;  /* 0x00024000013d7983 */ /* 0x001f280000300800 */
[----:B------:R0:W-:Y:S04]  /*ce930*/  STS.U8 [R38+UR4+0x2e80], R4 ;  /* 0x002e800426007988 */ /* 0x0001e80008000004 */
[----:B-1----:R-:W4:Y:S04]  /*ce940*/  LDL.LU R6, [R1+0x5a8] ;  /* 0x0005a80001067983 */ /* 0x002f280000300800 */
[----:B------:R-:W4:Y:S04]  /*ce950*/  LDL.LU R14, [R1+0x26c] ;  /* 0x00026c00010e7983 */ /* 0x000f280000300800 */
[----:B0-----:R-:W4:Y:S04]  /*ce960*/  LDL.LU R4, [R1+0x248] ;  /* 0x0002480001047983 */ /* 0x001f280000300800 */
[----:B------:R0:W-:Y:S04]  /*ce970*/  STS.U8 [R38+UR4+0x2ea0], R2 ;  /* 0x002ea00226007988 */ /* 0x0001e80008000004 */
[----:B------:R-:W-:Y:S04]  /*ce980*/  STS.U8 [R38+UR4+0x2fe0], R5 ;  /* 0x002fe00526007988 */ /* 0x000fe80008000004 */
[----:B------:R-:W4:Y:S04]  /*ce990*/  LDL.LU R12, [R1+0x5b0] ;  /* 0x0005b000010c7983 */ /* 0x000f280000300800 */
[----:B0-----:R-:W4:Y:S04]  /*ce9a0*/  LDL.LU R2, [R1+0x264] ;  /* 0x0002640001027983 */ /* 0x001f280000300800 */
[----:B--2---:R0:W-:Y:S04]  /*ce9b0*/  STS.U8 [R38+UR4+0x2fc0], R34 ;  /* 0x002fc02226007988 */ /* 0x0041e80008000004 */
[----:B0-----:R-:W2:Y:S04]  /*ce9c0*/  LDL.LU R34, [R1+0x250] ;  /* 0x0002500001227983 */ /* 0x001ea80000300800 */
[----:B---3--:R0:W-:Y:S04]  /*ce9d0*/  STS.U8 [R38+UR4+0x2fa0], R42 ;  /* 0x002fa02a26007988 */ /* 0x0081e80008000004 */
[----:B0-----:R-:W3:Y:S04]  /*ce9e0*/  LDL.LU R42, [R1+0x5b8] ;  /* 0x0005b800012a7983 */ /* 0x001ee80000300800 */
[----:B------:R0:W-:Y:S04]  /*ce9f0*/  STS.U8 [R38+UR4+0x2f80], R46 ;  /* 0x002f802e26007988 */ /* 0x0001e80008000004 */
[----:B------:R-:W-:Y:S04]  /*cea00*/  STS.U8 [R38+UR4+0x3080], R7 ;  /* 0x0030800726007988 */ /* 0x000fe80008000004 */
[----:B0-----:R-:W3:Y:S04]  /*cea10*/  LDL.LU R46, [R1+0x25c] ;  /* 0x00025c00012e7983 */ /* 0x001ee80000300800 */
[----:B------:R0:W-:Y:S04]  /*cea20*/  STS.U8 [R38+UR4+0x30a0], R50 ;  /* 0x0030a03226007988 */ /* 0x0001e80008000004 */
[----:B------:R-:W-:Y:S04]  /*cea30*/  STS.U8 [R38+UR4+0x30c0], R20 ;  /* 0x0030c01426007988 */ /* 0x000fe80008000004 */
[----:B------:R-:W-:Y:S04]  /*cea40*/  STS.U8 [R38+UR4+0x30e0], R18 ;  /* 0x0030e01226007988 */ /* 0x000fe80008000004 */
[----:B------:R-:W-:Y:S04]  /*cea50*/  STS.U8 [R38+UR4+0x31a0], R9 ;  /* 0x0031a00926007988 */ /* 0x000fe80008000004 */
[----:B------:R-:W-:Y:S04]  /*cea60*/  STS.U8 [R38+UR4+0x3180], R16 ;  /* 0x0031801026007988 */ /* 0x000fe80008000004 */
[----:B0-----:R-:W3:Y:S04]  /*cea70*/  LDL.LU R50, [R1+0x258] ;  /* 0x0002580001327983 */ /* 0x001ee80000300800 */
[----:B------:R-:W-:Y:S04]  /*cea80*/  STS.U8 [R38+UR4+0x31e0], R10 ;  /* 0x0031e00a26007988 */ /* 0x000fe80008000004 */
[----:B------:R0:W-:Y:S04]  /*cea90*/  STS.U8 [R38+UR4+0x31c0], R54 ;  /* 0x0031c03626007988 */ /* 0x0001e80008000004 */
[----:B------:R-:W-:Y:S04]  /*ceaa0*/  STS.U8 [R38+UR4+0x32c0], R11 ;  /* 0x0032c00b26007988 */ /* 0x000fe80008000004 */
[----:B0-----:R-:W3:Y:S04]  /*ceab0*/  LDL.LU R54, [R1+0x5c0] ;  /* 0x0005c00001367983 */ /* 0x001ee80000300800 */
[----:B----4-:R-:W-:Y:S04]  /*ceac0*/  STS.U8 [R38+UR4+0x32e0], R8 ;  /* 0x0032e00826007988 */ /* 0x010fe80008000004 */
[----:B------:R0:W-:Y:S04]  /*cead0*/  STS.U8 [R38+UR4+0x3280], R59 ;  /* 0x0032803b26007988 */ /* 0x0001e80008000004 */
[----:B------:R-:W4:Y:S04]  /*ceae0*/  LDL.LU R10, [R1+0xa4] ;  /* 0x0000a400010a7983 */ /* 0x000f280000300800 */
[----:B0-----:R-:W4:Y:S04]  /*ceaf0*/  LDL.LU R59, [R1+0xa0] ;  /* 0x0000a000013b7983 */ /* 0x001f280000300800 */
[----:B------:R-:W4:Y:S04]  /*ceb00*/  LDL.LU R8, [R1+0x5c8] ;  /* 0x0005c80001087983 */ /* 0x000f280000300800 */
[----:B------:R0:W-:Y:S04]  /*ceb10*/  STS.U8 [R38+UR4+0x32a0], R61 ;  /* 0x0032a03d26007988 */ /* 0x0001e80008000004 */
[----:B------:R-:W-:Y:S04]  /*ceb20*/  STS.U8 [R38+UR4+0x33e0], R13 ;  /* 0x0033e00d26007988 */ /* 0x000fe80008000004 */
[----:B------:R1:W-:Y:S04]  /*ceb30*/  STS.U8 [R38+UR4+0x33c0], R6 ;  /* 0x0033c00626007988 */ /* 0x0003e80008000004 */
[----:B0-----:R-:W4:Y:S04]  /*ceb40*/  LDL.LU R61, [R1+0x94] ;  /* 0x00009400013d7983 */ /* 0x001f280000300800 */
[----:B------:R-:W-:Y:S04]  /*ceb50*/  STS.U8 [R38+UR4+0x33a0], R14 ;  /* 0x0033a00e26007988 */ /* 0x000fe80008000004 */
[----:B------:R0:W-:Y:S04]  /*ceb60*/  STS.U8 [R38+UR4+0x3380], R4 ;  /* 0x0033800426007988 */ /* 0x0001e80008000004 */
[----:B------:R-:W-:Y:S04]  /*ceb70*/  STS.U8 [R38+UR4+0x3480], R15 ;  /* 0x0034800f26007988 */ /* 0x000fe80008000004 */
[----:B-1----:R-:W4:Y:S04]  /*ceb80*/  LDL.LU R6, [R1+0x90] ;  /* 0x0000900001067983 */ /* 0x002f280000300800 */
[----:B------:R-:W-:Y:S04]  /*ceb90*/  STS.U8 [R38+UR4+0x34a0], R12 ;  /* 0x0034a00c26007988 */ /* 0x000fe80008000004 */
[----:B------:R-:W-:Y:S04]  /*ceba0*/  STS.U8 [R38+UR4+0x34c0], R2 ;  /* 0x0034c00226007988 */ /* 0x000fe80008000004 */
[----:B0-----:R-:W4:Y:S04]  /*cebb0*/  LDL.LU R4, [R1+0x5d0] ;  /* 0x0005d00001047983 */ /* 0x001f280000300800 */
[----:B--2---:R0:W-:Y:S04]  /*cebc0*/  STS.U8 [R38+UR4+0x34e0], R34 ;  /* 0x0034e02226007988 */ /* 0x0041e80008000004 */
[----:B0-----:R-:W2:Y:S04]  /*cebd0*/  LDL.LU R34, [R1+0x84] ;  /* 0x0000840001227983 */ /* 0x001ea80000300800 */
[----:B------:R-:W2:Y:S04]  /*cebe0*/  LDL.LU R2, [R1+0x80] ;  /* 0x0000800001027983 */ /* 0x000ea80000300800 */
[----:B------:R-:W2:Y:S04]  /*cebf0*/  LDL.LU R22, [R1+0x5d8] ;  /* 0x0005d80001167983 */ /* 0x000ea80000300800 */
[----:B------:R-:W-:Y:S04]  /*cec00*/  STS.U8 [R38+UR4+0x35a0], R17 ;  /* 0x0035a01126007988 */ /* 0x000fe80008000004 */
[----:B------:R-:W2:Y:S04]  /*cec10*/  LDL.LU R20, [R1+0x70] ;  /* 0x0000700001147983 */ /* 0x000ea80000300800 */
[----:B---3--:R0:W-:Y:S04]  /*cec20*/  STS.U8 [R38+UR4+0x3580], R42 ;  /* 0x0035802a26007988 */ /* 0x0081e80008000004 */
[----:B------:R-:W3:Y:S04]  /*cec30*/  LDL.LU R18, [R1+0x6c] ;  /* 0x00006c0001127983 */ /* 0x000ee80000300800 */
[----:B------:R-:W3:Y:S04]  /*cec40*/  LDL.LU R16, [R1+0x5e0] ;  /* 0x0005e00001107983 */ /* 0x000ee80000300800 */
[----:B0-----:R-:W3:Y:S04]  /*cec50*/  LDL.LU R42, [R1+0x60] ;  /* 0x00006000012a7983 */ /* 0x001ee80000300800 */
[----:B------:R0:W-:Y:S04]  /*cec60*/  STS.U8 [R38+UR4+0x35e0], R46 ;  /* 0x0035e02e26007988 */ /* 0x0001e80008000004 */
[----:B0-----:R-:W3:Y:S04]  /*cec70*/  LDL.LU R46, [R1+0x5c] ;  /* 0x00005c00012e7983 */ /* 0x001ee80000300800 */
[----:B------:R0:W-:Y:S04]  /*cec80*/  STS.U8 [R38+UR4+0x35c0], R50 ;  /* 0x0035c03226007988 */ /* 0x0001e80008000004 */
[----:B------:R-:W-:Y:S04]  /*cec90*/  STS.U8 [R38+UR4+0x36c0], R19 ;  /* 0x0036c01326007988 */ /* 0x000fe80008000004 */
[----:B0-----:R-:W3:Y:S04]  /*ceca0*/  LDL.LU R50, [R1+0x5e8] ;  /* 0x0005e80001327983 */ /* 0x001ee80000300800 */
[----:B------:R0:W-:Y:S04]  /*cecb0*/  STS.U8 [R38+UR4+0x36e0], R54 ;  /* 0x0036e03626007988 */ /* 0x0001e80008000004 */
[----:B0-----:R-:W3:Y:S04]  /*cecc0*/  LDL.LU R54, [R1+0x50] ;  /* 0x0000500001367983 */ /* 0x001ee80000300800 */
[----:B----4-:R-:W-:Y:S04]  /*cecd0*/  STS.U8 [R38+UR4+0x3680], R10 ;  /* 0x0036800a26007988 */ /* 0x010fe80008000004 */
[----:B------:R0:W-:Y:S04]  /*cece0*/  STS.U8 [R38+UR4+0x36a0], R59 ;  /* 0x0036a03b26007988 */ /* 0x0001e80008000004 */
[----:B------:R-:W-:Y:S04]  /*cecf0*/  STS.U8 [R38+UR4+0x37e0], R21 ;  /* 0x0037e01526007988 */ /* 0x000fe80008000004 */
[----:B------:R-:W-:Y:S04]  /*ced00*/  STS.U8 [R38+UR4+0x37c0], R8 ;  /* 0x0037c00826007988 */ /* 0x000fe80008000004 */
[----:B0-----:R-:W4:Y:S04]  /*ced10*/  LDL.LU R59, [R1+0x4c] ;  /* 0x00004c00013b7983 */ /* 0x001f280000300800 */
[----:B------:R0:W-:Y:S04]  /*ced20*/  STS.U8 [R38+UR4+0x37a0], R61 ;  /* 0x0037a03d26007988 */ /* 0x0001e80008000004 */
[----:B0-----:R-:W4:Y:S04]  /*ced30*/  LDL.LU R61, [R1+0x40] ;  /* 0x00004000013d7983 */ /* 0x001f280000300800 */
[----:B------:R-:W4:Y:S04]  /*ced40*/  LDL.LU R14, [R1+0x3c] ;  /* 0x00003c00010e7983 */ /* 0x000f280000300800 */
[----:B------:R-:W4:Y:S04]  /*ced50*/  LDL.LU R12, [R1+0x38] ;  /* 0x00003800010c7983 */ /* 0x000f280000300800 */
[----:B------:R-:W4:Y:S04]  /*ced60*/  LDL.LU R10, [R1+0x28] ;  /* 0x00002800010a7983 */ /* 0x000f280000300800 */
[----:B------:R0:W-:Y:S04]  /*ced70*/  STS.U8 [R38+UR4+0x3780], R6 ;  /* 0x0037800626007988 */ /* 0x0001e80008000004 */
[----:B------:R-:W4:Y:S04]  /*ced80*/  LDL.LU R8, [R1+0x24] ;  /* 0x0000240001087983 */ /* 0x000f280000300800 */
[----:B------:R-:W-:Y:S04]  /*ced90*/  STS.U8 [R38+UR4+0x3880], R23 ;  /* 0x0038801726007988 */ /* 0x000fe80008000004 */
[----:B0-----:R-:W4:Y:S04]  /*ceda0*/  LDL.LU R6, [R1+0x20] ;  /* 0x0000200001067983 */ /* 0x001f280000300800 */
[----:B------:R0:W-:Y:S04]  /*cedb0*/  STS.U8 [R38+UR4+0x38a0], R4 ;  /* 0x0038a00426007988 */ /* 0x0001e80008000004 */
[----:B0-----:R-:W4:Y:S04]  /*cedc0*/  LDL.LU R4, [R1+0x10] ;  /* 0x0000100001047983 */ /* 0x001f280000300800 */
[----:B--2---:R0:W-:Y:S04]  /*cedd0*/  STS.U8 [R38+UR4+0x38c0], R34 ;  /* 0x0038c02226007988 */ /* 0x0041e80008000004 */
[----:B0-----:R-:W2:Y:S04]  /*cede0*/  LDL.LU R34, [R1+0xc] ;  /* 0x00000c0001227983 */ /* 0x001ea80000300800 */
[----:B------:R0:W-:Y:S04]  /*cedf0*/  STS.U8 [R38+UR4+0x38e0], R2 ;  /* 0x0038e00226007988 */ /* 0x0001e80008000004 */
[----:B0-----:R-:W2:Y:S04]  /*cee00*/  LDL.LU R2, [R1+0x8] ;  /* 0x0000080001027983 */ /* 0x001ea80000300800 */
[----:B------:R-:W-:Y:S04]  /*cee10*/  STS.U8 [R38+UR4+0x39a0], R25 ;  /* 0x0039a01926007988 */ /* 0x000fe80008000004 */
[----:B------:R-:W-:Y:S04]  /*cee20*/  STS.U8 [R38+UR4+0x3980], R22 ;  /* 0x0039801626007988 */ /* 0x000fe80008000004 */
[----:B------:R-:W-:Y:S04]  /*cee30*/  STS.U8 [R38+UR4+0x39e0], R20 ;  /* 0x0039e01426007988 */ /* 0x000fe80008000004 */
[----:B---3--:R-:W-:Y:S04]  /*cee40*/  STS.U8 [R38+UR4+0x39c0], R18 ;  /* 0x0039c01226007988 */ /* 0x008fe80008000004 */
[----:B------:R-:W-:Y:S04]  /*cee50*/  STS.U8 [R38+UR4+0x3ac0], R27 ;  /* 0x003ac01b26007988 */ /* 0x000fe80008000004 */
[----:B------:R-:W-:Y:S04]  /*cee60*/  STS.U8 [R38+UR4+0x3ae0], R16 ;  /* 0x003ae01026007988 */ /* 0x000fe80008000004 */
[----:B------:R0:W-:Y:S04]  /*cee70*/  STS.U8 [R38+UR4+0x3a80], R42 ;  /* 0x003a802a26007988 */ /* 0x0001e80008000004 */
[----:B------:R1:W-:Y:S04]  /*cee80*/  STS.U8 [R38+UR4+0x3aa0], R46 ;  /* 0x003aa02e26007988 */ /* 0x0003e80008000004 */
[----:B------:R-:W-:Y:S04]  /*cee90*/  STS.U8 [R38+UR4+0x3be0], R29 ;  /* 0x003be01d26007988 */ /* 0x000fe80008000004 */
[----:B0-----:R-:W3:Y:S04]  /*ceea0*/  LDL.LU R42, [R1+0x72c] ;  /* 0x00072c00012a7983 */ /* 0x001ee80000300800 */
[----:B-1----:R-:W3:Y:S04]  /*ceeb0*/  LDL.LU R46, [R1+0x728] ;  /* 0x00072800012e7983 */ /* 0x002ee80000300800 */
[----:B------:R0:W-:Y:S04]  /*ceec0*/  STS.U8 [R38+UR4+0x3bc0], R50 ;  /* 0x003bc03226007988 */ /* 0x0001e80008000004 */
[----:B0-----:R-:W3:Y:S04]  /*ceed0*/  LDL.LU R50, [R1+0x744] ;  /* 0x0007440001327983 */ /* 0x001ee80000300800 */
[----:B------:R0:W-:Y:S04]  /*ceee0*/  STS.U8 [R38+UR4+0x3ba0], R54 ;  /* 0x003ba03626007988 */ /* 0x0001e80008000004 */
[----:B0-----:R-:W3:Y:S04]  /*ceef0*/  LDL.LU R54, [R1+0x740] ;  /* 0x0007400001367983 */ /* 0x001ee80000300800 */
[----:B----4-:R0:W-:Y:S04]  /*cef00*/  STS.U8 [R38+UR4+0x3b80], R59 ;  /* 0x003b803b26007988 */ /* 0x0101e80008000004 */
[----:B------:R-:W-:Y:S04]  /*cef10*/  STS.U8 [R38+UR4+0x3c80], R35 ;  /* 0x003c802326007988 */ /* 0x000fe80008000004 */
[----:B0-----:R-:W4:Y:S04]  /*cef20*/  LDL.LU R59, [R1+0x74c] ;  /* 0x00074c00013b7983 */ /* 0x001f280000300800 */
[----:B------:R0:W-:Y:S04]  /*cef30*/  STS.U8 [R38+UR4+0x3ca0], R61 ;  /* 0x003ca03d26007988 */ /* 0x0001e80008000004 */
[----:B------:R-:W-:Y:S04]  /*cef40*/  STS.U8 [R38+UR4+0x3cc0], R14 ;  /* 0x003cc00e26007988 */ /* 0x000fe80008000004 */
[----:B------:R-:W-:Y:S04]  /*cef50*/  STS.U8 [R38+UR4+0x3ce0], R12 ;  /* 0x003ce00c26007988 */ /* 0x000fe80008000004 */
[----:B------:R-:W-:Y:S04]  /*cef60*/  STS.U8 [R38+UR4+0x3da0], R39 ;  /* 0x003da02726007988 */ /* 0x000fe80008000004 */
[----:B------:R-:W-:Y:S04]  /*cef70*/  STS.U8 [R38+UR4+0x3d80], R10 ;  /* 0x003d800a26007988 */ /* 0x000fe80008000004 */
[----:B------:R-:W-:Y:S04]  /*cef80*/  STS.U8 [R38+UR4+0x3de0], R8 ;  /* 0x003de00826007988 */ /* 0x000fe80008000004 */
[----:B0-----:R-:W4:Y:S04]  /*cef90*/  LDL.LU R61, [R1+0x748] ;  /* 0x00074800013d7983 */ /* 0x001f280000300800 */
[----:B------:R-:W-:Y:S04]  /*cefa0*/  STS.U8 [R38+UR4+0x3dc0], R6 ;  /* 0x003dc00626007988 */ /* 0x000fe80008000004 */
[----:B------:R-:W-:Y:S04]  /*cefb0*/  STS.U8 [R38+UR4+0x3ec0], R43 ;  /* 0x003ec02b26007988 */ /* 0x000fe80008000004 */
[----:B------:R-:W-:Y:S04]  /*cefc0*/  STS.U8 [R38+UR4+0x3ee0], R4 ;  /* 0x003ee00426007988 */ /* 0x000fe80008000004 */
[----:B--2---:R0:W-:Y:S02]  /*cefd0*/  STS.U8 [R38+UR4+0x3e80], R34 ;  /* 0x003e802226007988 */ /* 0x0041e40008000004 */
[----:B0-----:R-:W0:Y:S02]  /*cefe0*/  S2R R34, SR_TID.X ;  /* 0x0000000000227919 */ /* 0x001e240000002100 */
[----:B------:R-:W-:Y:S04]  /*ceff0*/  STS.U8 [R38+UR4+0x3ea0], R2 ;  /* 0x003ea00226007988 */ /* 0x000fe80008000004 */
[----:B------:R-:W-:Y:S04]  /*cf000*/  STS.U8 [R38+UR4+0x3fe0], R53 ;  /* 0x003fe03526007988 */ /* 0x000fe80008000004 */
[----:B------:R-:W-:Y:S04]  /*cf010*/  STS.U8 [R38+UR4+0x3fc0], R55 ;  /* 0x003fc03726007988 */ /* 0x000fe80008000004 */
[----:B------:R-:W-:Y:S04]  /*cf020*/  STS.U8 [R38+UR4+0x3fa0], R56 ;  /* 0x003fa03826007988 */ /* 0x000fe80008000004 */
[----:B------:R-:W-:Y:S01]  /*cf030*/  STS.U8 [R38+UR4+0x3f80], R57 ;  /* 0x003f803926007988 */ /* 0x000fe20008000004 */
[C---:B0-----:R-:W-:Y:S01]  /*cf040*/  LOP3.LUT R11, R34.reuse, 0x7, RZ, 0xc0, !PT ;  /* 0x00000007220b7812 */ /* 0x041fe200078ec0ff */
[----:B------:R-:W-:-:S04]  /*cf050*/  IMAD.SHL.U32 R13, R34, 0x2, RZ ;  /* 0x00000002220d7824 */ /* 0x000fc800078e00ff */
[----:B------:R-:W-:-:S05]  /*cf060*/  IMAD R11, R11, 0x90, RZ ;  /* 0x000000900b0b7824 */ /* 0x000fca00078e02ff */
[----:B------:R-:W-:Y:S01]  /*cf070*/  LOP3.LUT R11, R11, 0x30, R13, 0x78, !PT ;  /* 0x000000300b0b7812 */ /* 0x000fe200078e780d */
[----:B------:R-:W-:Y:S06]  /*cf080*/  BAR.SYNC.DEFER_BLOCKING 0x0 ;  /* 0x0000000000007b1d */ /* 0x000fec0000010000 */
[----:B------:R-:W0:Y:S04]  /*cf090*/  LDSM.16.M88.4 R4, [R11+UR4+0x3800] ;  /* 0x003800040b04783b */ /* 0x000e280008000200 */
[----:B------:R-:W1:Y:S04]  /*cf0a0*/  LDSM.16.M88.4 R12, [R11+UR4+0x3000] ;  /* 0x003000040b0c783b */ /* 0x000e680008000200 */
[----:B0-----:R0:W-:Y:S04]  /*cf0b0*/  STL.64 [R1+0x2860], R4 ;  /* 0x0028600401007387 */ /* 0x0011e80000100a00 */
[----:B------:R-:W-:Y:S04]  /*cf0c0*/  STL.64 [R1+0x2868], R6 ;  /* 0x0028680601007387 */ /* 0x000fe80000100a00 */
[----:B------:R-:W2:Y:S04]  /*cf0d0*/  LDL.LU.64 R20, [R1+0x1ed0] ;  /* 0x001ed00001147983 */ /* 0x000ea80000300a00 */
[----:B------:R-:W2:Y:S01]  /*cf0e0*/  LDL.LU.64 R22, [R1+0x1ed8] ;  /* 0x001ed80001167983 */ /* 0x000ea20000300a00 */
[----:B------:R-:W-:-:S02]  /*cf0f0*/  IMAD.MOV.U32 R10, RZ, RZ, R5 ;  /* 0x000000ffff0a7224 */ /* 0x000fc400078e0005 */
[----:B0-----:R-:W-:Y:S02]  /*cf100*/  IMAD R5, R30, 0x100, R31 ;  /* 0x000001001e057824 */ /* 0x001fe400078e021f */
[----:B------:R-:W0:Y:S04]  /*cf110*/  LDSM.16.M88.4 R28, [R11+UR4+0x2800] ;  /* 0x002800040b1c783b */ /* 0x000e280008000200 */
[----:B-1----:R-:W-:Y:S04]  /*cf120*/  STL.64 [R1+0x2840], R12 ;  /* 0x0028400c01007387 */ /* 0x002fe80000100a00 */
[----:B------:R-:W-:Y:S04]  /*cf130*/  STL.64 [R1+0x2848], R14 ;  /* 0x0028480e01007387 */ /* 0x000fe80000100a00 */
[----:B------:R-:W2:Y:S04]  /*cf140*/  LDL.LU.64 R24, [R1+0x1ef0] ;  /* 0x001ef00001187983 */ /* 0x000ea80000300a00 */
[----:B------:R-:W2:Y:S01]  /*cf150*/  LDL.LU.64 R26, [R1+0x1ef8] ;  /* 0x001ef800011a7983 */ /* 0x000ea20000300a00 */
[----:B---3--:R-:W-:-:S03]  /*cf160*/  IMAD R3, R54, 0x100, R50 ;  /* 0x0000010036037824 */ /* 0x008fc600078e0232 */
[----:B------:R-:W3:Y:S04]  /*cf170*/  LDL.LU.64 R16, [R1+0x1f10] ;  /* 0x001f100001107983 */ /* 0x000ee80000300a00 */
[----:B------:R-:W3:Y:S04]  /*cf180*/  LDL.LU.64 R18, [R1+0x1f18] ;  /* 0x001f180001127983 */ /* 0x000ee80000300a00 */
[----:B0-----:R-:W-:Y:S04]  /*cf190*/  STL.64 [R1+0x2820], R28 ;  /* 0x0028201c01007387 */ /* 0x001fe80000100a00 */
[----:B------:R0:W-:Y:S02]  /*cf1a0*/  STL.64 [R1+0x2828], R30 ;  /* 0x0028281e01007387 */ /* 0x0001e40000100a00 */
[----:B0-----:R-:W-:Y:S01]  /*cf1b0*/  F2FP.F16.E4M3.UNPACK_B R30, R3 ;  /* 0x00000003ff1e723e */ /* 0x001fe200020006ff */
[----:B------:R-:W-:-:S05]  /*cf1c0*/  IMAD.MOV.U32 R3, RZ, RZ, R11 ;  /* 0x000000ffff037224 */ /* 0x000fca00078e000b */
[----:B------:R-:W0:Y:S01]  /*cf1d0*/  LDSM.16.M88.4 R32, [R3+UR4+0x2000] ;  /* 0x002000040320783b */ /* 0x000e220008000200 */
[----:B------:R-:W-:Y:S02]  /*cf1e0*/  IMAD.MOV.U32 R6, RZ, RZ, R4 ;  /* 0x000000ffff067224 */ /* 0x000fe400078e0004 */
[----:B------:R-:W-:Y:S01]  /*cf1f0*/  IMAD R4, R46, 0x100, R42 ;  /* 0x000001002e047824 */ /* 0x000fe200078e022a */
[----:B------:R-:W-:Y:S01]  /*cf200*/  LDSM.16.M88.4 R36, [R3+UR4] ;  /* 0x000000040324783b */ /* 0x000fe20008000200 */
[----:B----4-:R-:W-:Y:S02]  /*cf210*/  IMAD R2, R61, 0x100, R59 ;  /* 0x000001003d027824 */ /* 0x010fe400078e023b */
[----:B------:R-:W-:Y:S02]  /*cf220*/  IMAD.MOV.U32 R8, RZ, RZ, R12 ;  /* 0x000000ffff087224 */ /* 0x000fe400078e000c */
[----:B------:R-:W-:Y:S01]  /*cf230*/  IMAD.MOV.U32 R12, RZ, RZ, R29 ;  /* 0x000000ffff0c7224 */ /* 0x000fe200078e001d */
[----:B------:R-:W-:Y:S01]  /*cf240*/  F2FP.F16.E4M3.UNPACK_B R29, R4 ;  /* 0x00000004ff1d723e */ /* 0x000fe200020006ff */
[----:B------:R-:W-:Y:S01]  /*cf250*/  IMAD.MOV.U32 R7, RZ, RZ, R28 ;  /* 0x000000ffff077224 */ /* 0x000fe200078e001c */
[----:B------:R-:W-:-:S02]  /*cf260*/  F2FP.F16.E4M3.UNPACK_B R28, R5 ;  /* 0x00000005ff1c723e */ /* 0x000fc400020006ff */
[----:B------:R-:W-:Y:S02]  /*cf270*/  F2FP.F16.E4M3.UNPACK_B R31, R2 ;  /* 0x00000002ff1f723e */ /* 0x000fe400020006ff */
[----:B------:R-:W-:Y:S02]  /*cf280*/  F2FP.F16.E4M3.UNPACK_B R5, R10 ;  /* 0x0000000aff05723e */ /* 0x000fe400020006ff */
[----:B------:R-:W-:Y:S01]  /*cf290*/  F2FP.F16.E4M3.UNPACK_B R4, R6 ;  /* 0x00000006ff04723e */ /* 0x000fe200020006ff */
[----:B0-----:R-:W-:Y:S04]  /*cf2a0*/  STL.64 [R1+0x2800], R32 ;  /* 0x0028002001007387 */ /* 0x001fe80000100a00 */
[----:B------:R-:W-:Y:S02]  /*cf2b0*/  STL.64 [R1+0x2808], R34 ;  /* 0x0028082201007387 */ /* 0x000fe40000100a00 */
[----:B--2---:R-:W-:Y:S02]  /*cf2c0*/  HMMA.16816.F32 R40, R28, R4, R20 ;  /* 0x000000041c28723c */ /* 0x004fe40000001814 */
[----:B------:R-:W2:Y:S04]  /*cf2d0*/  LDL.LU.64 R20, [R1+0x1f30] ;  /* 0x001f300001147983 */ /* 0x000ea80000300a00 */
[----:B------:R-:W2:Y:S01]  /*cf2e0*/  LDL.LU.64 R22, [R1+0x1f38] ;  /* 0x001f380001167983 */ /* 0x000ea20000300a00 */
[----:B------:R-:W-:Y:S01]  /*cf2f0*/  IMAD.MOV.U32 R9, RZ, RZ, R13 ;  /* 0x000000ffff097224 */ /* 0x000fe200078e000d */
[----:B------:R-:W-:Y:S01]  /*cf300*/  F2FP.F16.E4M3.UNPACK_B R8, R8 ;  /* 0x00000008ff08723e */ /* 0x000fe200020006ff */
[----:B------:R-:W-:-:S03]  /*cf310*/  IMAD.MOV.U32 R14, RZ, RZ, R33 ;  /* 0x000000ffff0e7224 */ /* 0x000fc600078e0021 */
[----:B------:R-:W-:Y:S01]  /*cf320*/  F2FP.F16.E4M3.UNPACK_B R9, R9 ;  /* 0x00000009ff09723e */ /* 0x000fe200020006ff */
[----:B------:R-:W-:Y:S02]  /*cf330*/  IMAD.MOV.U32 R6, RZ, RZ, R32 ;  /* 0x000000ffff067224 */ /* 0x000fe400078e0020 */
[----:B------:R-:W0:Y:S04]  /*cf340*/  LDSM.16.M88.4 R32, [R3+UR4+0x1800] ;  /* 0x001800040320783b */ /* 0x000e280008000200 */
[----:B------:R-:W-:Y:S01]  /*cf350*/  HMMA.16816.F32 R44, R28, R8, R24 ;  /* 0x000000081c2c723c */ /* 0x000fe20000001818 */
[----:B------:R-:W1:Y:S04]  /*cf360*/  LDSM.16.M88.4 R24, [R3+UR4+0x1000] ;  /* 0x001000040318783b */ /* 0x000e680008000200 */
[----:B------:R-:W-:Y:S04]  /*cf370*/  STL.64 [R1+0xb2a8], R42 ;  /* 0x00b2a82a01007387 */ /* 0x000fe80000100a00 */
[----:B------:R-:W-:Y:S01]  /*cf380*/  STL.64 [R1+0xb2a0], R40 ;  /* 0x00b2a02801007387 */ /* 0x000fe20000100a00 */
[----:B------:R-:W-:-:S02]  /*cf390*/  F2FP.F16.E4M3.UNPACK_B R13, R12 ;  /* 0x0000000cff0d723e */ /* 0x000fc400020006ff */
[----:B------:R-:W-:Y:S01]  /*cf3a0*/  F2FP.F16.E4M3.UNPACK_B R12, R7 ;  /* 0x00000007ff0c723e */ /* 0x000fe200020006ff */
[----:B0-----:R-:W-:Y:S01]  /*cf3b0*/  STL.64 [R1+0x27e0], R32 ;  /* 0x0027e02001007387 */ /* 0x001fe20000100a00 */
[----:B------:R-:W-:-:S03]  /*cf3c0*/  IMAD.MOV.U32 R11, RZ, RZ, R33 ;  /* 0x000000ffff0b7224 */ /* 0x000fc600078e0021 */
[----:B------:R-:W-:Y:S01]  /*cf3d0*/  STL.64 [R1+0x27e8], R34 ;  /* 0x0027e82201007387 */ /* 0x000fe20000100a00 */
[----:B------:R-:W-:-:S03]  /*cf3e0*/  IMAD.MOV.U32 R10, RZ, RZ, R32 ;  /* 0x000000ffff0a7224 */ /* 0x000fc600078e0020 */
[----:B------:R-:W-:Y:S01]  /*cf3f0*/  STL.64 [R1+0xb2b8], R46 ;  /* 0x00b2b82e01007387 */ /* 0x000fe20000100a00 */
[----:B-1----:R-:W-:-:S03]  /*cf400*/  IMAD.MOV.U32 R2, RZ, RZ, R25 ;  /* 0x000000ffff027224 */ /* 0x002fc600078e0019 */
[----:B------:R-:W-:Y:S01]  /*cf410*/  STL.64 [R1+0xb2b0], R44 ;  /* 0x00b2b02c01007387 */ /* 0x000fe20000100a00 */
[----:B------:R-:W-:-:S03]  /*cf420*/  IMAD.MOV.U32 R7, RZ, RZ, R24 ;  /* 0x000000ffff077224 */ /* 0x000fc600078e0018 */
[----:B------:R0:W-:Y:S04]  /*cf430*/  STL.64 [R1+0x27c0], R24 ;  /* 0x0027c01801007387 */ /* 0x0001e80000100a00 */
[----:B------:R-:W1:Y:S04]  /*cf440*/  LDSM.16.M88.4 R32, [R3+UR4+0x800] ;  /* 0x000800040320783b */ /* 0x000e680008000200 */
[----:B------:R4:W-:Y:S04]  /*cf450*/  STL.64 [R1+0x27c8], R26 ;  /* 0x0027c81a01007387 */ /* 0x0009e80000100a00 */
[----:B0-----:R-:W2:Y:S04]  /*cf460*/  LDL.LU.64 R24, [R1+0x1f50] ;  /* 0x001f500001187983 */ /* 0x001ea80000300a00 */
[----:B----4-:R-:W4:Y:S01]  /*cf470*/  LDL.LU.64 R26, [R1+0x1f58] ;  /* 0x001f5800011a7983 */ /* 0x010f220000300a00 */
[----:B---3--:R-:W-:Y:S01]  /*cf480*/  HMMA.16816.F32 R48, R28, R12, R16 ;  /* 0x0000000c1c30723c */ /* 0x008fe20000001810 */
[----:B------:R-:W-:-:S02]  /*cf490*/  F2FP.F16.E4M3.UNPACK_B R17, R14 ;  /* 0x0000000eff11723e */ /* 0x000fc400020006ff */
[----:B------:R-:W-:-:S15]  /*cf4a0*/  F2FP.F16.E4M3.UNPACK_B R16, R6 ;  /* 0x00000006ff10723e */ /* 0x000fde00020006ff */
[----:B------:R-:W-:Y:S01]  /*cf4b0*/  NOP ;  /* 0x0000000000007918 */ /* 0x000fe20000000000 */
[----:B------:R-:W-:Y:S04]  /*cf4c0*/  STL.64 [R1+0xb2c8], R50 ;  /* 0x00b2c83201007387 */ /* 0x000fe80000100a00 */
[----:B------:R-:W-:Y:S01]  /*cf4d0*/  STL.64 [R1+0xb2c0], R48 ;  /* 0x00b2c03001007387 */ /* 0x000fe20000100a00 */
[----:B-1----:R-:W-:-:S03]  /*cf4e0*/  IMAD.MOV.U32 R6, RZ, RZ, R33 ;  /* 0x000000ffff067224 */ /* 0x002fc600078e0021 */
[----:B------:R0:W-:Y:S01]  /*cf4f0*/  STL.64 [R1+0x27a0], R32 ;  /* 0x0027a02001007387 */ /* 0x0001e20000100a00 */
[----:B------:R-:W-:-:S03]  /*cf500*/  IMAD.MOV.U32 R15, RZ, RZ, R32 ;  /* 0x000000ffff0f7224 */ /* 0x000fc600078e0020 */
[----:B------:R1:W-:Y:S04]  /*cf510*/  STL.64 [R1+0x27a8], R34 ;  /* 0x0027a82201007387 */ /* 0x0003e80000100a00 */
[----:B------:R-:W3:Y:S01]  /*cf520*/  LDSM.16.M88.4 R48, [R3+UR4+0x400] ;  /* 0x000400040330783b */ /* 0x000ee20008000200 */
[----:B--2---:R-:W-:-:S15]  /*cf530*/  HMMA.16816.F32 R52, R28, R16, R20 ;  /* 0x000000101c34723c */ /* 0x004fde0000001814 */
[----:B------:R-:W-:-:S04]  /*cf540*/  NOP ;  /* 0x0000000000007918 */ /* 0x000fc80000000000 */
[----:B------:R-:W-:Y:S04]  /*cf550*/  STL.64 [R1+0xb2d8], R54 ;  /* 0x00b2d83601007387 */ /* 0x000fe80000100a00 */
[----:B------:R-:W-:Y:S04]  /*cf560*/  STL.64 [R1+0xb2d0], R52 ;  /* 0x00b2d03401007387 */ /* 0x000fe80000100a00 */
[----:B0-----:R-:W2:Y:S04]  /*cf570*/  LDL.LU.64 R32, [R1+0x1f70] ;  /* 0x001f700001207983 */ /* 0x001ea80000300a00 */
[----:B-1----:R-:W2:Y:S01]  /*cf580*/  LDL.LU.64 R34, [R1+0x1f78] ;  /* 0x001f780001227983 */ /* 0x002ea20000300a00 */
[----:B------:R-:W-:Y:S01]  /*cf590*/  F2FP.F16.E4M3.UNPACK_B R21, R11 ;  /* 0x0000000bff15723e */ /* 0x000fe200020006ff */
[----:B------:R-:W-:Y:S01]  /*cf5a0*/  IMAD.MOV.U32 R11, RZ, RZ, R37 ;  /* 0x000000ffff0b7224 */ /* 0x000fe200078e0025 */
[----:B------:R-:W-:Y:S01]  /*cf5b0*/  F2FP.F16.E4M3.UNPACK_B R20, R10 ;  /* 0x0000000aff14723e */ /* 0x000fe200020006ff */
[----:B------:R0:W-:Y:S01]  /*cf5c0*/  STL.64 [R1+0x2780], R36 ;  /* 0x0027802401007387 */ /* 0x0001e20000100a00 */
[----:B------:R-:W-:-:S03]  /*cf5d0*/  IMAD.MOV.U32 R10, RZ, RZ, R36 ;  /* 0x000000ffff0a7224 */ /* 0x000fc600078e0024 */
[----:B------:R1:W-:Y:S04]  /*cf5e0*/  STL.64 [R1+0x2788], R38 ;  /* 0x0027882601007387 */ /* 0x0003e80000100a00 */
[----:B0-----:R-:W2:Y:S04]  /*cf5f0*/  LDL.LU.64 R36, [R1+0x1f90] ;  /* 0x001f900001247983 */ /* 0x001ea80000300a00 */
[----:B-1----:R-:W2:Y:S04]  /*cf600*/  LDL.LU.64 R38, [R1+0x1f98] ;  /* 0x001f980001267983 */ /* 0x002ea80000300a00 */
[----:B------:R-:W2:Y:S04]  /*cf610*/  LDL.LU.64 R44, [R1+0x1fb0] ;  /* 0x001fb000012c7983 */ /* 0x000ea80000300a00 */
[----:B------:R-:W2:Y:S04]  /*cf620*/  LDL.LU.64 R46, [R1+0x1fb8] ;  /* 0x001fb800012e7983 */ /* 0x000ea80000300a00 */
[----:B------:R-:W2:Y:S04]  /*cf630*/  LDL.LU.64 R40, [R1+0x1fa0] ;  /* 0x001fa00001287983 */ /* 0x000ea80000300a00 */
[----:B------:R-:W2:Y:S01]  /*cf640*/  LDL.LU.64 R42, [R1+0x1fa8] ;  /* 0x001fa800012a7983 */ /* 0x000ea20000300a00 */
[----:B----4-:R-:W-:Y:S01]  /*cf650*/  HMMA.16816.F32 R56, R28, R20, R24 ;  /* 0x000000141c38723c */ /* 0x010fe20000001818 */
[----:B------:R-:W-:Y:S01]  /*cf660*/  F2FP.F16.E4M3.UNPACK_B R25, R2 ;  /* 0x00000002ff19723e */ /* 0x000fe200020006ff */
[----:B---3--:R-:W-:-:S02]  /*cf670*/  IMAD.MOV.U32 R14, RZ, RZ, R49 ;  /* 0x000000ffff0e7224 */ /* 0x008fc400078e0031 */
[----:B------:R-:W-:-:S15]  /*cf680*/  IMAD.MOV.U32 R2, RZ, RZ, R48 ;  /* 0x000000ffff027224 */ /* 0x000fde00078e0030 */
[----:B------:R-:W-:Y:S04]  /*cf690*/  STL.64 [R1+0xb2e8], R58 ;  /* 0x00b2e83a01007387 */ /* 0x000fe80000100a00 */
[----:B------:R-:W-:Y:S04]  /*cf6a0*/  STL.64 [R1+0xb2e0], R56 ;  /* 0x00b2e03801007387 */ /* 0x000fe80000100a00 */
[----:B------:R-:W-:Y:S04]  /*cf6b0*/  STL.64 [R1+0x2790], R48 ;  /* 0x0027903001007387 */ /* 0x000fe80000100a00 */
[----:B------:R-:W-:Y:S04]  /*cf6c0*/  STL.64 [R1+0x2798], R50 ;  /* 0x0027983201007387 */ /* 0x000fe80000100a00 */
[----:B------:R-:W0:Y:S01]  /*cf6d0*/  LDSM.16.M88.4 R48, [R3+UR4+0xc00] ;  /* 0x000c00040330783b */ /* 0x000e220008000200 */
[----:B------:R-:W-:Y:S01]  /*cf6e0*/  F2FP.F16.E4M3.UNPACK_B R24, R7 ;  /* 0x00000007ff18723e */ /* 0x000fe200020006ff */
[----:B0-----:R-:W-:-:S06]  /*cf6f0*/  IMAD.MOV.U32 R7, RZ, RZ, R49 ;  /* 0x000000ffff077224 */ /* 0x001fcc00078e0031 */
[----:B--2---:R-:W-:Y:S01]  /*cf700*/  HMMA.16816.F32 R52, R28, R24, R32 ;  /* 0x000000181c34723c */ /* 0x004fe20000001820 */
[----:B------:R-:W-:Y:S02]  /*cf710*/  F2FP.F16.E4M3.UNPACK_B R33, R6 ;  /* 0x00000006ff21723e */ /* 0x000fe400020006ff */
[----:B------:R-:W-:Y:S01]  /*cf720*/  F2FP.F16.E4M3.UNPACK_B R32, R15 ;  /* 0x0000000fff20723e */ /* 0x000fe200020006ff */
[----:B------:R-:W-:-:S15]  /*cf730*/  IMAD.MOV.U32 R6, RZ, RZ, R48 ;  /* 0x000000ffff067224 */ /* 0x000fde00078e0030 */
[----:B------:R-:W-:Y:S04]  /*cf740*/  STL.64 [R1], R52 ;  /* 0x0000003401007387 */ /* 0x000fe80000100a00 */
[----:B------:R-:W-:Y:S04]  /*cf750*/  STL.64 [R1+0x8], R54 ;  /* 0x0000083601007387 */ /* 0x000fe80000100a00 */
[----:B------:R-:W-:Y:S04]  /*cf760*/  STL.64 [R1+0x27b0], R48 ;  /* 0x0027b03001007387 */ /* 0x000fe80000100a00 */
[----:B------:R0:W-:Y:S01]  /*cf770*/  STL.64 [R1+0x27b8], R50 ;  /* 0x0027b83201007387 */ /* 0x0001e20000100a00 */
[----:B------:R-:W-:-:S02]  /*cf780*/  F2FP.F16.E4M3.UNPACK_B R35, R14 ;  /* 0x0000000eff23723e */ /* 0x000fc400020006ff */
[----:B------:R-:W-:Y:S01]  /*cf790*/  F2FP.F16.E4M3.UNPACK_B R34, R2 ;  /* 0x00000002ff22723e */ /* 0x000fe200020006ff */
[----:B------:R-:W-:Y:S01]  /*cf7a0*/  LDSM.16.M88.4 R52, [R3+UR4+0x1c00] ;  /* 0x001c00040334783b */ /* 0x000fe20008000200 */
[----:B0-----:R-:W-:Y:S01]  /*cf7b0*/  HMMA.16816.F32 R48, R28, R32, R36 ;  /* 0x000000201c30723c */ /* 0x001fe20000001824 */
[----:B------:R-:W-:-:S15]  /*cf7c0*/  F2FP.F16.E4M3.UNPACK_B R37, R11 ;  /* 0x0000000bff25723e */ /* 0x000fde00020006ff */
[----:B------:R-:W-:-:S03]  /*cf7d0*/  NOP ;  /* 0x0000000000007918 */ /* 0x000fc60000000000 */
[----:B------:R-:W-:Y:S04]  /*cf7e0*/  STL.64 [R1+0x10], R48 ;  /* 0x0000103001007387 */ /* 0x000fe80000100a00 */
[----:B------:R-:W-:Y:S04]  /*cf7f0*/  STL.64 [R1+0x18], R50 ;  /* 0x0000183201007387 */ /* 0x000fe80000100a00 */
[----:B------:R-:W0:Y:S01]  /*cf800*/  LDSM.16.M88.4 R48, [R3+UR4+0x1400] ;  /* 0x001400040330783b */ /* 0x000e220008000200 */
[----:B------:R-:W-:Y:S01]  /*cf810*/  F2FP.F16.E4M3.UNPACK_B R36, R10 ;  /* 0x0000000aff24723e */ /* 0x000fe200020006ff */
[C---:B------:R-:W-:Y:S08]  /*cf820*/  HMMA.16816.F32 R40, R28.reuse, R34, R40 ;  /* 0x000000221c28723c */ /* 0x040ff00000001828 */
[----:B------:R-:W-:Y:S01]  /*cf830*/  HMMA.16816.F32 R44, R28, R36, R44 ;  /* 0x000000241c2c723c */ /* 0x000fe2000000182c */
[----:B0-----:R0:W-:Y:S01]  /*cf840*/  STL.64 [R1+0x27d0], R48 ;  /* 0x0027d03001007387 */ /* 0x0011e20000100a00 */
[----:B------:R-:W-:-:S03]  /*cf850*/  IMAD.MOV.U32 R11, RZ, RZ, R49 ;  /* 0x000000ffff0b7224 */ /* 0x000fc600078e0031 */
[----:B------:R1:W-:Y:S01]  /*cf860*/  STL.64 [R1+0x27d8], R50 ;  /* 0x0027d83201007387 */ /* 0x0003e20000100a00 */
[----:B------:R-:W-:-:S13]  /*cf870*/  IMAD.MOV.U32 R10, RZ, RZ, R48 ;  /* 0x000000ffff0a7224 */ /* 0x000fda00078e0030 */
[----:B------:R2:W-:Y:S04]  /*cf880*/  STL.64 [R1+0x20], R44 ;  /* 0x0000202c01007387 */ /* 0x0005e80000100a00 */
[----:B------:R3:W-:Y:S04]  /*cf890*/  STL.64 [R1+0x28], R46 ;  /* 0x0000282e01007387 */ /* 0x0007e80000100a00 */
[----:B0-----:R-:W4:Y:S04]  /*cf8a0*/  LDL.LU.64 R48, [R1+0x1f80] ;  /* 0x001f800001307983 */ /* 0x001f280000300a00 */
[----:B-1----:R-:W4:Y:S04]  /*cf8b0*/  LDL.LU.64 R50, [R1+0x1f88] ;  /* 0x001f880001327983 */ /* 0x002f280000300a00 */
[----:B------:R0:W-:Y:S04]  /*cf8c0*/  STL.64 [R1+0x30], R40 ;  /* 0x0000302801007387 */ /* 0x0001e80000100a00 */
[----:B------:R1:W-:Y:S04]  /*cf8d0*/  STL.64 [R1+0x38], R42 ;  /* 0x0000382a01007387 */ /* 0x0003e80000100a00 */
[----:B--2---:R-:W2:Y:S04]  /*cf8e0*/  LDL.LU.64 R44, [R1+0x1f60] ;  /* 0x001f6000012c7983 */ /* 0x004ea80000300a00 */
[----:B---3--:R-:W2:Y:S04]  /*cf8f0*/  LDL.LU.64 R46, [R1+0x1f68] ;  /* 0x001f6800012e7983 */ /* 0x008ea80000300a00 */
[----:B0-----:R-:W3:Y:S04]  /*cf900*/  LDL.LU R40, [R1+0x754] ;  /* 0x0007540001287983 */ /* 0x001ee80000300800 */
[----:B------:R-:W3:Y:S04]  /*cf910*/  LDL.LU R41, [R1+0x750] ;  /* 0x0007500001297983 */ /* 0x000ee80000300800 */
[----:B-1----:R-:W2:Y:S04]  /*cf920*/  LDL.LU R42, [R1+0x75c] ;  /* 0x00075c00012a7983 */ /* 0x002ea80000300800 */
[----:B------:R-:W2:Y:S01]  /*cf930*/  LDL.LU R43, [R1+0x758] ;  /* 0x00075800012b7983 */ /* 0x000ea20000300800 */
[----:B------:R-:W-:-:S02]  /*cf940*/  F2FP.F16.E4M3.UNPACK_B R27, R7 ;  /* 0x00000007ff1b723e */ /* 0x000fc400020006ff */
[----:B------:R-:W-:Y:S02]  /*cf950*/  F2FP.F16.E4M3.UNPACK_B R26, R6 ;  /* 0x00000006ff1a723e */ /* 0x000fe400020006ff */
[----:B------:R-:W-:Y:S02]  /*cf960*/  F2FP.F16.E4M3.UNPACK_B R23, R11 ;  /* 0x0000000bff17723e */ /* 0x000fe400020006ff */
[----:B------:R-:W-:Y:S01]  /*cf970*/  F2FP.F16.E4M3.UNPACK_B R22, R10 ;  /* 0x0000000aff16723e */ /* 0x000fe200020006ff */
[----:B------:R-:W-:Y:S02]  /*cf980*/  IMAD.MOV.U32 R18, RZ, RZ, R53 ;  /* 0x000000ffff127224 */ /* 0x000fe400078e0035 */
[----:B------:R-:W-:-:S03]  /*cf990*/  IMAD.MOV.U32 R2, RZ, RZ, R52 ;  /* 0x000000ffff027224 */ /* 0x000fc600078e0034 */
[----:B------:R-:W-:Y:S02]  /*cf9a0*/  F2FP.F16.E4M3.UNPACK_B R19, R18 ;  /* 0x00000012ff13723e */ /* 0x000fe400020006ff */
[----:B------:R-:W-:Y:S01]  /*cf9b0*/  F2FP.F16.E4M3.UNPACK_B R18, R2 ;  /* 0x00000002ff12723e */ /* 0x000fe200020006ff */
[----:B--2---:R-:W-:Y:S04]  /*cf9c0*/  STL.64 [R1+0xbc28], R42 ;  /* 0x00bc282a01007387 */ /* 0x004fe80000100a00 */
[----:B---3--:R4:W-:Y:S04]  /*cf9d0*/  STL.64 [R1+0xbc20], R40 ;  /* 0x00bc202801007387 */ /* 0x0089e80000100a00 */
[----:B------:R-:W2:Y:S04]  /*cf9e0*/  LDL.LU R39, [R1+0x764] ;  /* 0x0007640001277983 */ /* 0x000ea80000300800 */
[----:B------:R-:W2:Y:S04]  /*cf9f0*/  LDL.LU R60, [R1+0x760] ;  /* 0x00076000013c7983 */ /* 0x000ea80000300800 */
[----:B------:R-:W-:Y:S04]  /*cfa00*/  STL.64 [R1+0xbc18], R34 ;  /* 0x00bc182201007387 */ /* 0x000fe80000100a00 */
[----:B------:R-:W-:Y:S04]  /*cfa10*/  STL.64 [R1+0xbc10], R32 ;  /* 0x00bc102001007387 */ /* 0x000fe80000100a00 */
[----:B------:R-:W0:Y:S01]  /*cfa20*/  LDSM.16.M88.4 R32, [R3+UR4+0x3400] ;  /* 0x003400040320783b */ /* 0x000e220008000200 */
[----:B----4-:R-:W-:Y:S03]  /*cfa30*/  HMMA.16816.F32 R40, R28, R26, R48 ;  /* 0x0000001a1c28723c */ /* 0x010fe60000001830 */
[----:B------:R-:W-:Y:S04]  /*cfa40*/  STL.64 [R1+0x27f0], R52 ;  /* 0x0027f03401007387 */ /* 0x000fe80000100a00 */
[----:B------:R-:W-:Y:S04]  /*cfa50*/  STL.64 [R1+0x27f8], R54 ;  /* 0x0027f83601007387 */ /* 0x000fe80000100a00 */
[----:B------:R-:W3:Y:S04]  /*cfa60*/  LDL.LU R38, [R1+0x76c] ;  /* 0x00076c0001267983 */ /* 0x000ee80000300800 */
[----:B------:R-:W3:Y:S04]  /*cfa70*/  LDL.LU R61, [R1+0x768] ;  /* 0x00076800013d7983 */ /* 0x000ee80000300800 */
[----:B------:R-:W-:Y:S04]  /*cfa80*/  STL.64 [R1+0x40], R40 ;  /* 0x0000402801007387 */ /* 0x000fe80000100a00 */
[----:B------:R-:W-:Y:S04]  /*cfa90*/  STL.64 [R1+0x48], R42 ;  /* 0x0000482a01007387 */ /* 0x000fe80000100a00 */
[----:B------:R-:W-:Y:S04]  /*cfaa0*/  LDSM.16.M88.4 R40, [R3+UR4+0x2400] ;  /* 0x002400040328783b */ /* 0x000fe80008000200 */
[----:B0-----:R-:W-:Y:S01]  /*cfab0*/  STL.64 [R1+0x2850], R32 ;  /* 0x0028502001007387 */ /* 0x001fe20000100a00 */
[----:B------:R-:W-:-:S02]  /*cfac0*/  IMAD.MOV.U32 R7, RZ, RZ, R33 ;  /* 0x000000ffff077224 */ /* 0x000fc400078e0021 */
[----:B------:R-:W-:Y:S01]  /*cfad0*/  IMAD.MOV.U32 R6, RZ, RZ, R32 ;  /* 0x000000ffff067224 */ /* 0x000fe200078e0020 */
[----:B------:R-:W-:Y:S04]  /*cfae0*/  STL.64 [R1+0x2858], R34 ;  /* 0x0028582201007387 */ /* 0x000fe80000100a00 */
[----:B------:R-:W0:Y:S04]  /*cfaf0*/  LDSM.16.M88.4 R32, [R3+UR4+0x2c00] ;  /* 0x002c00040320783b */ /* 0x000e280008000200 */
[----:B0-----:R-:W-:Y:S01]  /*cfb00*/  STL.64 [R1+0x2830], R32 ;  /* 0x0028302001007387 */ /* 0x001fe20000100a00 */
[----:B------:R-:W-:-:S02]  /*cfb10*/  IMAD.MOV.U32 R11, RZ, RZ, R33 ;  /* 0x000000ffff0b7224 */ /* 0x000fc400078e0021 */
[----:B------:R-:W-:Y:S01]  /*cfb20*/  IMAD.MOV.U32 R10, RZ, RZ, R32 ;  /* 0x000000ffff0a7224 */ /* 0x000fe200078e0020 */
[----:B------:R0:W-:Y:S04]  /*cfb30*/  STL.64 [R1+0x2838], R34 ;  /* 0x0028382201007387 */ /* 0x0001e80000100a00 */
[----:B------:R-:W4:Y:S04]  /*cfb40*/  LDL.LU.64 R56, [R1+0x1f40] ;  /* 0x001f400001387983 */ /* 0x000f280000300a00 */
[----:B------:R-:W4:Y:S01]  /*cfb50*/  LDL.LU.64 R58, [R1+0x1f48] ;  /* 0x001f4800013a7983 */ /* 0x000f220000300a00 */
[----:B0-----:R-:W-:Y:S01]  /*cfb60*/  HMMA.16816.F32 R32, R28, R22, R44 ;  /* 0x000000161c20723c */ /* 0x001fe2000000182c */
[----:B------:R-:W-:-:S02]  /*cfb70*/  IMAD.MOV.U32 R15, RZ, RZ, R41 ;  /* 0x000000ffff0f7224 */ /* 0x000fc400078e0029 */
[----:B------:R-:W-:-:S15]  /*cfb80*/  IMAD.MOV.U32 R14, RZ, RZ, R40 ;  /* 0x000000ffff0e7224 */ /* 0x000fde00078e0028 */
[----:B------:R-:W-:Y:S01]  /*cfb90*/  NOP ;  /* 0x0000000000007918 */ /* 0x000fe20000000000 */
[----:B------:R0:W-:Y:S04]  /*cfba0*/  STL.64 [R1+0x50], R32 ;  /* 0x0000502001007387 */ /* 0x0001e80000100a00 */
[----:B------:R1:W-:Y:S04]  /*cfbb0*/  STL.64 [R1+0x58], R34 ;  /* 0x0000582201007387 */ /* 0x0003e80000100a00 */
[----:B------:R-:W2:Y:S04]  /*cfbc0*/  LDL.LU.64 R52, [R1+0x1ee0] ;  /* 0x001ee00001347983 */ /* 0x000ea80000300a00 */
[----:B------:R-:W2:Y:S04]  /*cfbd0*/  LDL.LU.64 R54, [R1+0x1ee8] ;  /* 0x001ee80001367983 */ /* 0x000ea80000300a00 */
[----:B------:R-:W3:Y:S04]  /*cfbe0*/  LDL.LU.64 R48, [R1+0x1f00] ;  /* 0x001f000001307983 */ /* 0x000ee80000300a00 */
[----:B------:R-:W3:Y:S04]  /*cfbf0*/  LDL.LU.64 R50, [R1+0x1f08] ;  /* 0x001f080001327983 */ /* 0x000ee80000300a00 */
[----:B------:R-:W3:Y:S04]  /*cfc00*/  LDL.LU.64 R44, [R1+0x1f20] ;  /* 0x001f2000012c7983 */ /* 0x000ee80000300a00 */
[----:B------:R-:W3:Y:S04]  /*cfc10*/  LDL.LU.64 R46, [R1+0x1f28] ;  /* 0x001f2800012e7983 */ /* 0x000ee80000300a00 */
[----:B0-----:R-:W3:Y:S04]  /*cfc20*/  LDL.LU.64 R32, [R1+0x1ec0] ;  /* 0x001ec00001207983 */ /* 0x001ee80000300a00 */
[----:B-1----:R-:W3:Y:S04]  /*cfc30*/  LDL.LU.64 R34, [R1+0x1ec8] ;  /* 0x001ec80001227983 */ /* 0x002ee80000300a00 */
[----:B------:R-:W-:Y:S04]  /*cfc40*/  STL.64 [R1+0x2810], R40 ;  /* 0x0028102801007387 */ /* 0x000fe80000100a00 */
[----:B------:R-:W-:Y:S04]  /*cfc50*/  STL.64 [R1+0x2818], R42 ;  /* 0x0028182a01007387 */ /* 0x000fe80000100a00 */
[----:B------:R-:W0:Y:S04]  /*cfc60*/  LDSM.16.M88.4 R40, [R3+UR4+0x3c00] ;  /* 0x003c00040328783b */ /* 0x000e280008000200 */
[----:B0-----:R-:W-:Y:S01]  /*cfc70*/  STL.64 [R1+0x2870], R40 ;  /* 0x0028702801007387 */ /* 0x001fe20000100a00 */
[----:B------:R-:W-:-:S02]  /*cfc80*/  IMAD.MOV.U32 R3, RZ, RZ, R41 ;  /* 0x000000ffff037224 */ /* 0x000fc400078e0029 */
[----:B------:R-:W-:Y:S01]  /*cfc90*/  IMAD.MOV.U32 R2, RZ, RZ, R40 ;  /* 0x000000ffff027224 */ /* 0x000fe200078e0028 */
[----:B------:R0:W-:Y:S04]  /*cfca0*/  STL.64 [R1+0x2878], R42 ;  /* 0x0028782a01007387 */ /* 0x0001e80000100a00 */
[----:B0-----:R-:W3:Y:S04]  /*cfcb0*/  LDL.LU.64 R42, [R1+0xbc28] ;  /* 0x00bc2800012a7983 */ /* 0x001ee80000300a00 */
[----:B------:R-:W3:Y:S01]  /*cfcc0*/  LDL.LU.64 R40, [R1+0xbc20] ;  /* 0x00bc200001287983 */ /* 0x000ee20000300a00 */
[----:B------:R-:W-:-:S02]  /*cfcd0*/  F2FP.F16.E4M3.UNPACK_B R7, R7 ;  /* 0x00000007ff07723e */ /* 0x000fc400020006ff */
[----:B------:R-:W-:Y:S02]  /*cfce0*/  F2FP.F16.E4M3.UNPACK_B R6, R6 ;  /* 0x00000006ff06723e */ /* 0x000fe400020006ff */
[----:B------:R-:W-:Y:S02]  /*cfcf0*/  F2FP.F16.E4M3.UNPACK_B R11, R11 ;  /* 0x0000000bff0b723e */ /* 0x000fe400020006ff */
[----:B------:R-:W-:Y:S02]  /*cfd00*/  F2FP.F16.E4M3.UNPACK_B R10, R10 ;  /* 0x0000000aff0a723e */ /* 0x000fe400020006ff */
[----:B------:R-:W-:Y:S02]  /*cfd10*/  F2FP.F16.E4M3.UNPACK_B R15, R15 ;  /* 0x0000000fff0f723e */ /* 0x000fe400020006ff */
[----:B------:R-:W-:Y:S02]  /*cfd20*/  F2FP.F16.E4M3.UNPACK_B R14, R14 ;  /* 0x0000000eff0e723e */ /* 0x000fe400020006ff */
[----:B------:R-:W-:-:S02]  /*cfd30*/  F2FP.F16.E4M3.UNPACK_B R3, R3 ;  /* 0x00000003ff03723e */ /* 0x000fc400020006ff */
[----:B------:R-:W-:Y:S01]  /*cfd40*/  F2FP.F16.E4M3.UNPACK_B R2, R2 ;  /* 0x00000002ff02723e */ /* 0x000fe200020006ff */
[C---:B----4-:R-:W-:Y:S08]  /*cfd50*/  HMMA.16816.F32 R56, R28.reuse, R18, R56 ;  /* 0x000000121c38723c */ /* 0x050ff00000001838 */
[C---:B--2---:R-:W-:Y:S08]  /*cfd60*/  HMMA.16816.F32 R52, R28.reuse, R6, R52 ;  /* 0x000000061c34723c */ /* 0x044ff00000001834 */
[C---:B---3--:R-:W-:Y:S08]  /*cfd70*/  HMMA.16816.F32 R48, R28.reuse, R10, R48 ;  /* 0x0000000a1c30723c */ /* 0x048ff00000001830 */
[C---:B------:R-:W-:Y:S08]  /*cfd80*/  HMMA.16816.F32 R44, R28.reuse, R14, R44 ;  /* 0x0000000e1c2c723c */ /* 0x040ff0000000182c */
[----:B------:R-:W-:Y:S01]  /*cfd90*/  HMMA.16816.F32 R28, R28, R2, R32 ;  /* 0x000000021c1c723c */ /* 0x000fe20000001820 */
[----:B------:R-:W-:Y:S04]  /*cfda0*/  STL.64 [R1+0x60], R56 ;  /* 0x0000603801007387 */ /* 0x000fe80000100a00 */
[----:B------:R-:W-:Y:S04]  /*cfdb0*/  STL.64 [R1+0x68], R58 ;  /* 0x0000683a01007387 */ /* 0x000fe80000100a00 */
[----:B------:R-:W-:Y:S04]  /*cfdc0*/  STL.64 [R1+0x70], R52 ;  /* 0x0000703401007387 */ /* 0x000fe80000100a00 */
[----:B------:R-:W-:Y:S04]  /*cfdd0*/  STL.64 [R1+0x78], R54 ;  /* 0x0000783601007387 */ /* 0x000fe80000100a00 */
[----:B------:R-:W-:Y:S04]  /*cfde0*/  STL.64 [R1+0xf0], R48 ;  /* 0x0000f03001007387 */ /* 0x000fe80000100a00 */
[----:B------:R-:W-:Y:S04]  /*cfdf0*/  STL.64 [R1+0xf8], R50 ;  /* 0x0000f83201007387 */ /* 0x000fe80000100a00 */
[----:B------:R0:W-:Y:S04]  /*cfe00*/  STL.64 [R1+0x6a0], R44 ;  /* 0x0006a02c01007387 */ /* 0x0001e80000100a00 */
[----:B------:R1:W-:Y:S04]  /*cfe10*/  STL.64 [R1+0x6a8], R46 ;  /* 0x0006a82e01007387 */ /* 0x0003e80000100a00 */
[----:B0-----:R-:W2:Y:S04]  /*cfe20*/  LDL.LU.64 R44, [R1+0x1dd0] ;  /* 0x001dd000012c7983 */ /* 0x001ea80000300a00 */
[----:B-1----:R-:W2:Y:S04]  /*cfe30*/  LDL.LU.64 R46, [R1+0x1dd8] ;  /* 0x001dd800012e7983 */ /* 0x002ea80000300a00 */
[----:B------:R0:W-:Y:S04]  /*cfe40*/  STL.64 [R1+0xe0], R28 ;  /* 0x0000e01c01007387 */ /* 0x0001e80000100a00 */
[----:B------:R1:W-:Y:S04]  /*cfe50*/  STL.64 [R1+0xe8], R30 ;  /* 0x0000e81e01007387 */ /* 0x0003e80000100a00 */
[----:B------:R-:W3:Y:S04]  /*cfe60*/  LDL.LU.64 R32, [R1+0x1df0] ;  /* 0x001df00001207983 */ /* 0x000ee80000300a00 */
[----:B------:R-:W3:Y:S01]  /*cfe70*/  LDL.LU.64 R34, [R1+0x1df8] ;  /* 0x001df80001227983 */ /* 0x000ee20000300a00 */
[----:B0-----:R-:W-:-:S02]  /*cfe80*/  IMAD R29, R43, 0x100, R42 ;  /* 0x000001002b1d7824 */ /* 0x001fc400078e022a */
[----:B------:R-:W-:Y:S02]  /*cfe90*/  IMAD R28, R41, 0x100, R40 ;  /* 0x00000100291c7824 */ /* 0x000fe400078e0228 */
[----:B------:R-:W4:Y:S04]  /*cfea0*/  LDL.LU R40, [R1+0x784] ;  /* 0x0007840001287983 */ /* 0x000f280000300800 */
[----:B------:R-:W4:Y:S04]  /*cfeb0*/  LDL.LU R41, [R1+0x780] ;  /* 0x0007800001297983 */ /* 0x000f280000300800 */
[----:B------:R-:W2:Y:S04]  /*cfec0*/  LDL.LU R42, [R1+0x78c] ;  /* 0x00078c00012a7983 */ /* 0x000ea80000300800 */
[----:B------:R-:W2:Y:S01]  /*cfed0*/  LDL.LU R43, [R1+0x788] ;  /* 0x00078800012b7983 */ /* 0x000ea20000300800 */
[----:B-1----:R-:W-:-:S02]  /*cfee0*/  IMAD R30, R60, 0x100, R39 ;  /* 0x000001003c1e7824 */ /* 0x002fc400078e0227 */
[----:B------:R-:W-:Y:S01]  /*cfef0*/  IMAD R31, R61, 0x100, R38 ;  /* 0x000001003d1f7824 */ /* 0x000fe200078e0226 */
[----:B--2---:R-:W-:Y:S04]  /*cff00*/  STL.64 [R1+0xbbb8], R42 ;  /* 0x00bbb82a01007387 */ /* 0x004fe80000100a00 */
[----:B----4-:R-:W-:Y:S04]  /*cff10*/  STL.64 [R1+0xbbb0], R40 ;  /* 0x00bbb02801007387 */ /* 0x010fe80000100a00 */
[----:B------:R-:W2:Y:S04]  /*cff20*/  LDL.LU R39, [R1+0x794] ;  /* 0x0007940001277983 */ /* 0x000ea80000300800 */
[----:B------:R-:W4:Y:S04]  /*cff30*/  LDL.LU R60, [R1+0x790] ;  /* 0x00079000013c7983 */ /* 0x000f280000300800 */
[----:B------:R-:W2:Y:S01]  /*cff40*/  LDL.LU R38, [R1+0x79c] ;  /* 0x00079c0001267983 */ /* 0x000ea20000300800 */
[----:B------:R-:W-:-:S02]  /*cff50*/  F2FP.F16.E4M3.UNPACK_B R28, R28 ;  /* 0x0000001cff1c723e */ /* 0x000fc400020006ff */
[----:B------:R-:W-:Y:S02]  /*cff60*/  F2FP.F16.E4M3.UNPACK_B R29, R29 ;  /* 0x0000001dff1d723e */ /* 0x000fe400020006ff */
[----:B------:R-:W-:Y:S02]  /*cff70*/  F2FP.F16.E4M3.UNPACK_B R30, R30 ;  /* 0x0000001eff1e723e */ /* 0x000fe400020006ff */
[----:B------:R-:W-:Y:S01]  /*cff80*/  F2FP.F16.E4M3.UNPACK_B R31, R31 ;  /* 0x0000001fff1f723e */ /* 0x000fe200020006ff */
[----:B--2---:R-:W-:Y:S04]  /*cff90*/  STL.64 [R1+0xbc08], R38 ;  /* 0x00bc082601007387 */ /* 0x004fe80000100a00 */
[----:B------:R0:W-:Y:S04]  /*cffa0*/  STL.64 [R1+0xbc00], R36 ;  /* 0x00bc002401007387 */ /* 0x0001e80000100a00 */
[----:B------:R-:W2:Y:S04]  /*cffb0*/  LDL.LU R61, [R1+0x798] ;  /* 0x00079800013d7983 */ /* 0x000ea80000300800 */
[----:B------:R-:W-:Y:S01]  /*cffc0*/  STL.64 [R1+0xbbc8], R6 ;  /* 0x00bbc80601007387 */ /* 0x000fe20000100a00 */
[C---:B0-----:R-:W-:Y:S03]  /*cffd0*/  HMMA.16816.F32 R36, R28.reuse, R4, R44 ;  /* 0x000000041c24723c */ /* 0x041fe6000000182c */
[----:B------:R3:W-:Y:S05]  /*cffe0*/  STL.64 [R1+0xbbc0], R4 ;  /* 0x00bbc00401007387 */ /* 0x0007ea0000100a00 */
[C---:B---3--:R-:W-:Y:S11]  /*cfff0*/  HMMA.16816.F32 R4, R28.reuse, R8, R32 ;  /* 0x000000081c04723c */ /* 0x048ff60000001820 */
[----:B------:R0:W-:Y:S04]  /*d0000*/  STL.64 [R1+0x5b0], R36 ;  /* 0x0005b02401007387 */ /* 0x0001e80000100a00 */
[----:B------:R1:W-:Y:S04]  /*d0010*/  STL.64 [R1+0x5b8], R38 ;  /* 0x0005b82601007387 */ /* 0x0003e80000100a00 */
[----:B------:R-:W3:Y:S04]  /*d0020*/  LDL.LU.64 R52, [R1+0x1e10] ;  /* 0x001e100001347983 */ /* 0x000ee80000300a00 */
[----:B------:R-:W3:Y:S04]  /*d0030*/  LDL.LU.64 R54, [R1+0x1e18] ;  /* 0x001e180001367983 */ /* 0x000ee80000300a00 */
[----:B------:R-:W-:Y:S04]  /*d0040*/  STL.64 [R1+0x5d0], R4 ;  /* 0x0005d00401007387 */ /* 0x000fe80000100a00 */
[----:B------:R-:W-:Y:S04]  /*d0050*/  STL.64 [R1+0x5d8], R6 ;  /* 0x0005d80601007387 */ /* 0x000fe80000100a00 */
[----:B------:R-:W2:Y:S04]  /*d0060*/  LDL.LU.64 R48, [R1+0x1e30] ;  /* 0x001e300001307983 */ /* 0x000ea80000300a00 */
[----:B------:R-:W2:Y:S04]  /*d0070*/  LDL.LU.64 R50, [R1+0x1e38] ;  /* 0x001e380001327983 */ /* 0x000ea80000300a00 */
[----:B------:R-:W2:Y:S04]  /*d0080*/  LDL.LU.64 R44, [R1+0x1e50] ;  /* 0x001e5000012c7983 */ /* 0x000ea80000300a00 */
[----:B------:R-:W2:Y:S04]  /*d0090*/  LDL.LU.64 R46, [R1+0x1e58] ;  /* 0x001e5800012e7983 */ /* 0x000ea80000300a00 */
[----:B------:R-:W2:Y:S04]  /*d00a0*/  LDL.LU.64 R32, [R1+0x1e70] ;  /* 0x001e700001207983 */ /* 0x000ea80000300a00 */
[----:B------:R-:W2:Y:S04]  /*d00b0*/  LDL.LU.64 R34, [R1+0x1e78] ;  /* 0x001e780001227983 */ /* 0x000ea80000300a00 */
[----:B0-----:R-:W2:Y:S04]  /*d00c0*/  LDL.LU.64 R36, [R1+0x1e90] ;  /* 0x001e900001247983 */ /* 0x001ea80000300a00 */
[----:B-1----:R-:W2:Y:S04]  /*d00d0*/  LDL.LU.64 R38, [R1+0x1e98] ;  /* 0x001e980001267983 */ /* 0x002ea80000300a00 */
[----:B------:R-:W-:Y:S04]  /*d00e0*/  STL.64 [R1+0xbbd8], R10 ;  /* 0x00bbd80a01007387 */ /* 0x000fe80000100a00 */
[----:B------:R0:W-:Y:S04]  /*d00f0*/  STL.64 [R1+0xbbd0], R8 ;  /* 0x00bbd00801007387 */ /* 0x0001e80000100a00 */
[----:B0-----:R-:W2:Y:S04]  /*d0100*/  LDL.LU.64 R8, [R1+0x1e80] ;  /* 0x001e800001087983 */ /* 0x001ea80000300a00 */
[----:B------:R-:W2:Y:S04]  /*d0110*/  LDL.LU.64 R10, [R1+0x1e88] ;  /* 0x001e8800010a7983 */ /* 0x000ea80000300a00 */
[----:B--2---:R-:W-:Y:S04]  /*d0120*/  STL.64 [R1+0xbbe8], R10 ;  /* 0x00bbe80a01007387 */ /* 0x004fe80000100a00 */
[----:B------:R0:W-:Y:S04]  /*d0130*/  STL.64 [R1+0xbbe0], R8 ;  /* 0x00bbe00801007387 */ /* 0x0001e80000100a00 */
[----:B0-----:R-:W2:Y:S04]  /*d0140*/  LDL.LU.64 R8, [R1+0x1ea0] ;  /* 0x001ea00001087983 */ /* 0x001ea80000300a00 */
[----:B------:R-:W2:Y:S01]  /*d0150*/  LDL.LU.64 R10, [R1+0x1ea8] ;  /* 0x001ea800010a7983 */ /* 0x000ea20000300a00 */
[C---:B---3--:R-:W-:Y:S08]  /*d0160*/  HMMA.16816.F32 R52, R28.reuse, R12, R52 ;  /* 0x0000000c1c34723c */ /* 0x048ff00000001834 */
[C---:B------:R-:W-:Y:S08]  /*d0170*/  HMMA.16816.F32 R48, R28.reuse, R16, R48 ;  /* 0x000000101c30723c */ /* 0x040ff00000001830 */
[C---:B------:R-:W-:Y:S08]  /*d0180*/  HMMA.16816.F32 R44, R28.reuse, R20, R44 ;  /* 0x000000141c2c723c */ /* 0x040ff0000000182c */
[C---:B------:R-:W-:Y:S01]  /*d0190*/  HMMA.16816.F32 R32, R28.reuse, R24, R32 ;  /* 0x000000181c20723c */ /* 0x040fe20000001820 */
[----:B--2---:R-:W-:Y:S04]  /*d01a0*/  STL.64 [R1+0xbbf8], R10 ;  /* 0x00bbf80a01007387 */ /* 0x004fe80000100a00 */
[----:B------:R0:W-:Y:S04]  /*d01b0*/  STL.64 [R1+0xbbf0], R8 ;  /* 0x00bbf00801007387 */ /* 0x0001e80000100a00 */
[----:B0-----:R-:W2:Y:S04]  /*d01c0*/  LDL.LU.64 R8, [R1+0x1eb0] ;  /* 0x001eb00001087983 */ /* 0x001ea80000300a00 */
[----:B------:R-:W2:Y:S04]  /*d01d0*/  LDL.LU.64 R10, [R1+0x1eb8] ;  /* 0x001eb800010a7983 */ /* 0x000ea80000300a00 */
[----:B------:R-:W3:Y:S04]  /*d01e0*/  LDL.LU.64 R4, [R1+0x1e60] ;  /* 0x001e600001047983 */ /* 0x000ee80000300a00 */
[----:B------:R-:W3:Y:S04]  /*d01f0*/  LDL.LU.64 R6, [R1+0x1e68] ;  /* 0x001e680001067983 */ /* 0x000ee80000300a00 */
[----:B------:R-:W2:Y:S04]  /*d0200*/  LDL.LU.64 R40, [R1+0x1e40] ;  /* 0x001e400001287983 */ /* 0x000ea80000300a00 */
[----:B------:R-:W2:Y:S04]  /*d0210*/  LDL.LU.64 R42, [R1+0x1e48] ;  /* 0x001e4800012a7983 */ /* 0x000ea80000300a00 */
[----:B------:R-:W2:Y:S04]  /*d0220*/  LDL.LU.64 R56, [R1+0x1de0] ;  /* 0x001de00001387983 */ /* 0x000ea80000300a00 */
[----:B------:R-:W2:Y:S04]  /*d0230*/  LDL.LU.64 R58, [R1+0x1de8] ;  /* 0x001de800013a7983 */ /* 0x000ea80000300a00 */
[----:B------:R0:W-:Y:S04]  /*d0240*/  STL.64 [R1+0x5f0], R52 ;  /* 0x0005f03401007387 */ /* 0x0001e80000100a00 */
[----:B------:R1:W-:Y:S04]  /*d0250*/  STL.64 [R1+0x5f8], R54 ;  /* 0x0005f83601007387 */ /* 0x0003e80000100a00 */
[----:B0-----:R-:W2:Y:S04]  /*d0260*/  LDL.LU.64 R52, [R1+0x1e00] ;  /* 0x001e000001347983 */ /* 0x001ea80000300a00 */
[----:B-1----:R-:W2:Y:S04]  /*d0270*/  LDL.LU.64 R54, [R1+0x1e08] ;  /* 0x001e080001367983 */ /* 0x002ea80000300a00 */
        /* <DEDUP_REMOVED lines=8> */
[----:B------:R-:W-:Y:S04]  /*d0300*/  STL.64 [R1+0x650], R32 ;  /* 0x0006502001007387 */ /* 0x000fe80000100a00 */
[----:B------:R0:W-:Y:S04]  /*d0310*/  STL.64 [R1+0x658], R34 ;  /* 0x0006582201007387 */ /* 0x0001e80000100a00 */
[----:B0-----:R-:W2:Y:S04]  /*d0320*/  LDL.LU.64 R34, [R1+0xbc18] ;  /* 0x00bc180001227983 */ /* 0x001ea80000300a00 */
[----:B------:R-:W2:Y:S02]  /*d0330*/  LDL.LU.64 R32, [R1+0xbc10] ;  /* 0x00bc100001207983 */ /* 0x000ea40000300a00 */
[----:B--2---:R-:W-:-:S15]  /*d0340*/  HMMA.16816.F32 R36, R28, R32, R36 ;  /* 0x000000201c24723c */ /* 0x004fde0000001824 */
[----:B------:R-:W-:-:S04]  /*d0350*/  NOP ;  /* 0x0000000000007918 */ /* 0x000fc80000000000 */
[----:B------:R-:W-:Y:S04]  /*d0360*/  STL.64 [R1+0x670], R36 ;  /* 0x0006702401007387 */ /* 0x000fe80000100a00 */
[----:B------:R0:W-:Y:S04]  /*d0370*/  STL.64 [R1+0x678], R38 ;  /* 0x0006782601007387 */ /* 0x0001e80000100a00 */
[----:B0-----:R-:W4:Y:S04]  /*d0380*/  LDL.LU.64 R38, [R1+0xbc08] ;  /* 0x00bc080001267983 */ /* 0x001f280000300a00 */
[----:B------:R-:W2:Y:S02]  /*d0390*/  LDL.LU.64 R36, [R1+0xbc00] ;  /* 0x00bc000001247983 */ /* 0x000ea40000300a00 */
[----:B--2---:R-:W-:-:S15]  /*d03a0*/  HMMA.16816.F32 R8, R28, R36, R8 ;  /* 0x000000241c08723c */ /* 0x004fde0000001808 */
[----:B------:R-:W-:-:S04]  /*d03b0*/  NOP ;  /* 0x0000000000007918 */ /* 0x000fc80000000000 */
        /* <DEDUP_REMOVED lines=8> */
[----:B0-----:R-:W2:Y:S04]  /*d0440*/  LDL.LU.64 R10, [R1+0xbbe8] ;  /* 0x00bbe800010a7983 */ /* 0x001ea80000300a00 */
[----:B------:R-:W2:Y:S01]  /*d0450*/  LDL.LU.64 R8, [R1+0xbbe0] ;  /* 0x00bbe00001087983 */ /* 0x000ea20000300a00 */
[C---:B---3--:R-:W-:Y:S08]  /*d0460*/  HMMA.16816.F32 R4, R28.reuse, R22, R4 ;  /* 0x000000161c04723c */ /* 0x048ff00000001804 */
[C---:B------:R-:W-:Y:S08]  /*d0470*/  HMMA.16816.F32 R40, R28.reuse, R18, R40 ;  /* 0x000000121c28723c */ /* 0x040ff00000001828 */
[----:B--2---:R-:W-:-:S15]  /*d0480*/  HMMA.16816.F32 R8, R28, R26, R8 ;  /* 0x0000001a1c08723c */ /* 0x004fde0000001808 */
[----:B------:R-:W-:-:S04]  /*d0490*/  NOP ;  /* 0x0000000000007918 */ /* 0x000fc80000000000 */
[----:B------:R-:W-:Y:S04]  /*d04a0*/  STL.64 [R1+0x660], R8 ;  /* 0x0006600801007387 */ /* 0x000fe80000100a00 */
[----:B------:R0:W-:Y:S04]  /*d04b0*/  STL.64 [R1+0x668], R10 ;  /* 0x0006680a01007387 */ /* 0x0001e80000100a00 */
[----:B0-----:R-:W2:Y:S04]  /*d04c0*/  LDL.LU.64 R10, [R1+0xbbd8] ;  /* 0x00bbd800010a7983 */ /* 0x001ea80000300a00 */
[----:B------:R-:W3:Y:S04]  /*d04d0*/  LDL.LU.64 R8, [R1+0xbbd0] ;  /* 0x00bbd00001087983 */ /* 0x000ee80000300a00 */
[----:B------:R-:W-:Y:S04]  /*d04e0*/  STL.64 [R1+0x640], R4 ;  /* 0x0006400401007387 */ /* 0x000fe80000100a00 */
[----:B------:R0:W-:Y:S04]  /*d04f0*/  STL.64 [R1+0x648], R6 ;  /* 0x0006480601007387 */ /* 0x0001e80000100a00 */
[----:B0-----:R-:W2:Y:S04]  /*d0500*/  LDL.LU.64 R6, [R1+0xbbc8] ;  /* 0x00bbc80001067983 */ /* 0x001ea80000300a00 */
[----:B------:R-:W3:Y:S04]  /*d0510*/  LDL.LU.64 R4, [R1+0xbbc0] ;  /* 0x00bbc00001047983 */ /* 0x000ee80000300a00 */
[----:B------:R-:W-:Y:S04]  /*d0520*/  STL.64 [R1+0x620], R40 ;  /* 0x0006202801007387 */ /* 0x000fe80000100a00 */
[----:B------:R0:W-:Y:S04]  /*d0530*/  STL.64 [R1+0x628], R42 ;  /* 0x0006282a01007387 */ /* 0x0001e80000100a00 */
[----:B0-----:R-:W4:Y:S04]  /*d0540*/  LDL.LU.64 R42, [R1+0xbbb8] ;  /* 0x00bbb800012a7983 */ /* 0x001f280000300a00 */
[----:B------:R-:W4:Y:S01]  /*d0550*/  LDL.LU.64 R40, [R1+0xbbb0] ;  /* 0x00bbb00001287983 */ /* 0x000f220000300a00 */
[C---:B--2---:R-:W-:Y:S03]  /*d0560*/  HMMA.16816.F32 R56, R28.reuse, R6, R56 ;  /* 0x000000061c38723c */ /* 0x044fe60000001838 */
[----:B------:R-:W-:Y:S04]  /*d0570*/  STL.64 [R1+0xbb78], R6 ;  /* 0x00bb780601007387 */ /* 0x000fe80000100a00 */
[----:B---3--:R0:W-:Y:S02]  /*d0580*/  STL.64 [R1+0xbb70], R4 ;  /* 0x00bb700401007387 */ /* 0x0081e40000100a00 */
[C---:B0-----:R-:W-:Y:S10]  /*d0590*/  HMMA.16816.F32 R4, R28.reuse, R10, R52 ;  /* 0x0000000a1c04723c */ /* 0x041ff40000001834 */
[----:B------:R-:W-:Y:S04]  /*d05a0*/  STL.64 [R1+0x5c0], R56 ;  /* 0x0005c03801007387 */ /* 0x000fe80000100a00 */
[----:B------:R-:W-:Y:S04]  /*d05b0*/  STL.64 [R1+0x5c8], R58 ;  /* 0x0005c83a01007387 */ /* 0x000fe80000100a00 */
[----:B------:R-:W-:Y:S04]  /*d05c0*/  STL.64 [R1+0xbb88], R10 ;  /* 0x00bb880a01007387 */ /* 0x000fe80000100a00 */
[----:B------:R-:W-:Y:S04]  /*d05d0*/  STL.64 [R1+0xbb80], R8 ;  /* 0x00bb800801007387 */ /* 0x000fe80000100a00 */
[----:B------:R-:W-:Y:S04]  /*d05e0*/  STL.64 [R1+0x5e0], R4 ;  /* 0x0005e00401007387 */ /* 0x000fe80000100a00 */
[----:B------:R0:W-:Y:S02]  /*d05f0*/  STL.64 [R1+0x5e8], R6 ;  /* 0x0005e80601007387 */ /* 0x0001e40000100a00 */
[----:B0-----:R-:W-:Y:S02]  /*d0600*/  HMMA.16816.F32 R4, R28, R14, R48 ;  /* 0x0000000e1c04723c */ /* 0x001fe40000001830 */
[----:B------:R-:W-:Y:S04]  /*d0610*/  STL.64 [R1+0xbb98], R14 ;  /* 0x00bb980e01007387 */ /* 0x000fe80000100a00 */
[----:B------:R-:W-:-:S13]  /*d0620*/  STL.64 [R1+0xbb90], R12 ;  /* 0x00bb900c01007387 */ /* 0x000fda0000100a00 */
[----:B------:R-:W-:Y:S04]  /*d0630*/  STL.64 [R1+0x600], R4 ;  /* 0x0006000401007387 */ /* 0x000fe80000100a00 */
[----:B------:R0:W-:Y:S02]  /*d0640*/  STL.64 [R1+0x608], R6 ;  /* 0x0006080601007387 */ /* 0x0001e40000100a00 */
[----:B0-----:R-:W-:Y:S01]  /*d0650*/  HMMA.16816.F32 R4, R28, R2, R44 ;  /* 0x000000021c04723c */ /* 0x001fe2000000182c */
[----:B----4-:R-:W-:Y:S02]  /*d0660*/  IMAD R28, R41, 0x100, R40 ;  /* 0x00000100291c7824 */ /* 0x010fe400078e0228 */
[----:B------:R-:W-:-:S15]  /*d0670*/  IMAD R29, R43, 0x100, R42 ;  /* 0x000001002b1d7824 */ /* 0x000fde00078e022a */
[----:B------:R-:W-:Y:S01]  /*d0680*/  NOP ;  /* 0x0000000000007918 */ /* 0x000fe20000000000 */
[----:B------:R0:W-:Y:S04]  /*d0690*/  STL.64 [R1+0xd0], R4 ;  /* 0x0000d00401007387 */ /* 0x0001e80000100a00 */
[----:B------:R1:W-:Y:S04]  /*d06a0*/  STL.64 [R1+0xd8], R6 ;  /* 0x0000d80601007387 */ /* 0x0003e80000100a00 */
[----:B------:R-:W2:Y:S04]  /*d06b0*/  LDL.LU.64 R52, [R1+0x3100] ;  /* 0x0031000001347983 */ /* 0x000ea80000300a00 */
[----:B------:R-:W2:Y:S04]  /*d06c0*/  LDL.LU.64 R54, [R1+0x3108] ;  /* 0x0031080001367983 */ /* 0x000ea80000300a00 */
[----:B------:R-:W3:Y:S04]  /*d06d0*/  LDL.LU.64 R48, [R1+0x30f0] ;  /* 0x0030f00001307983 */ /* 0x000ee80000300a00 */
[----:B------:R-:W3:Y:S04]  /*d06e0*/  LDL.LU.64 R50, [R1+0x30f8] ;  /* 0x0030f80001327983 */ /* 0x000ee80000300a00 */
[----:B------:R-:W4:Y:S04]  /*d06f0*/  LDL.LU.64 R44, [R1+0x30e0] ;  /* 0x0030e000012c7983 */ /* 0x000f280000300a00 */
[----:B------:R-:W4:Y:S04]  /*d0700*/  LDL.LU.64 R46, [R1+0x30e8] ;  /* 0x0030e800012e7983 */ /* 0x000f280000300a00 */
[----:B------:R-:W2:Y:S04]  /*d0710*/  LDL.LU.64 R12, [R1+0x30d0] ;  /* 0x0030d000010c7983 */ /* 0x000ea80000300a00 */
[----:B------:R-:W2:Y:S04]  /*d0720*/  LDL.LU.64 R14, [R1+0x30d8] ;  /* 0x0030d800010e7983 */ /* 0x000ea80000300a00 */
[----:B------:R-:W4:Y:S04]  /*d0730*/  LDL.LU.64 R8, [R1+0x30c0] ;  /* 0x0030c00001087983 */ /* 0x000f280000300a00 */
[----:B------:R-:W4:Y:S04]  /*d0740*/  LDL.LU.64 R10, [R1+0x30c8] ;  /* 0x0030c800010a7983 */ /* 0x000f280000300a00 */
[----:B0-----:R-:W4:Y:S04]  /*d0750*/  LDL.LU.64 R4, [R1+0x30b0] ;  /* 0x0030b00001047983 */ /* 0x001f280000300a00 */
[----:B-1----:R-:W4:Y:S04]  /*d0760*/  LDL.LU.64 R6, [R1+0x30b8] ;  /* 0x0030b80001067983 */ /* 0x002f280000300a00 */
[----:B------:R-:W4:Y:S04]  /*d0770*/  LDL.LU R40, [R1+0x7a4] ;  /* 0x0007a40001287983 */ /* 0x000f280000300800 */
[----:B------:R-:W4:Y:S04]  /*d0780*/  LDL.LU R41, [R1+0x7a0] ;  /* 0x0007a00001297983 */ /* 0x000f280000300800 */
[----:B------:R-:W4:Y:S04]  /*d0790*/  LDL.LU R42, [R1+0x7ac] ;  /* 0x0007ac00012a7983 */ /* 0x000f280000300800 */
[----:B------:R-:W4:Y:S01]  /*d07a0*/  LDL.LU R43, [R1+0x7a8] ;  /* 0x0007a800012b7983 */ /* 0x000f220000300800 */
[----:B------:R-:W-:-:S02]  /*d07b0*/  IMAD R30, R60, 0x100, R39 ;  /* 0x000001003c1e7824 */ /* 0x000fc400078e0227 */
[----:B------:R-:W-:Y:S01]  /*d07c0*/  IMAD R31, R61, 0x100, R38 ;  /* 0x000001003d1f7824 */ /* 0x000fe200078e0226 */
[----:B------:R-:W-:Y:S02]  /*d07d0*/  F2FP.F16.E4M3.UNPACK_B R28, R28 ;  /* 0x0000001cff1c723e */ /* 0x000fe400020006ff */
[----:B------:R-:W-:Y:S02]  /*d07e0*/  F2FP.F16.E4M3.UNPACK_B R29, R29 ;  /* 0x0000001dff1d723e */ /* 0x000fe400020006ff */
[----:B------:R-:W-:Y:S02]  /*d07f0*/  F2FP.F16.E4M3.UNPACK_B R30, R30 ;  /* 0x0000001eff1e723e */ /* 0x000fe400020006ff */
[----:B------:R-:W-:-:S07]  /*d0800*/  F2FP.F16.E4M3.UNPACK_B R31, R31 ;  /* 0x0000001fff1f723e */ /* 0x000fce00020006ff */
[C---:B---3--:R-:W-:Y:S08]  /*d0810*/  HMMA.16816.F32 R48, R28.reuse, R34, R48 ;  /* 0x000000221c30723c */ /* 0x048ff00000001830 */
[C---:B--2---:R-:W-:Y:S01]  /*d0820*/  HMMA.16816.F32 R12, R28.reuse, R26, R12 ;  /* 0x0000001a1c0c723c */ /* 0x044fe2000000180c */
[----:B----4-:R-:W-:Y:S04]  /*d0830*/  STL.64 [R1+0xbba8], R42 ;  /* 0x00bba82a01007387 */ /* 0x010fe80000100a00 */
[----:B------:R0:W-:Y:S04]  /*d0840*/  STL.64 [R1+0xbba0], R40 ;  /* 0x00bba02801007387 */ /* 0x0001e80000100a00 */
[----:B------:R-:W2:Y:S04]  /*d0850*/  LDL.LU R39, [R1+0x7c4] ;  /* 0x0007c40001277983 */ /* 0x000ea80000300800 */
[----:B------:R-:W2:Y:S01]  /*d0860*/  LDL.LU R60, [R1+0x7c0] ;  /* 0x0007c000013c7983 */ /* 0x000ea20000300800 */
[----:B0-----:R-:W-:Y:S03]  /*d0870*/  HMMA.16816.F32 R40, R28, R36, R52 ;  /* 0x000000241c28723c */ /* 0x001fe60000001834 */
[----:B------:R-:W3:Y:S04]  /*d0880*/  LDL.LU R38, [R1+0x7cc] ;  /* 0x0007cc0001267983 */ /* 0x000ee80000300800 */
[----:B------:R-:W3:-:S12]  /*d0890*/  LDL.LU R61, [R1+0x7c8] ;  /* 0x0007c800013d7983 */ /* 0x000ed80000300800 */
[----:B------:R-:W-:Y:S04]  /*d08a0*/  STL.64 [R1+0x5a0], R40 ;  /* 0x0005a02801007387 */ /* 0x000fe80000100a00 */
[----:B------:R0:W-:Y:S02]  /*d08b0*/  STL.64 [R1+0x5a8], R42 ;  /* 0x0005a82a01007387 */ /* 0x0001e40000100a00 */
[C---:B0-----:R-:W-:Y:S02]  /*d08c0*/  HMMA.16816.F32 R40, R28.reuse, R32, R44 ;  /* 0x000000201c28723c */ /* 0x041fe4000000182c */
[----:B------:R-:W-:Y:S04]  /*d08d0*/  STL.64 [R1+0x590], R48 ;  /* 0x0005903001007387 */ /* 0x000fe80000100a00 */
[----:B------:R-:W-:Y:S04]  /*d08e0*/  STL.64 [R1+0x598], R50 ;  /* 0x0005983201007387 */ /* 0x000fe80000100a00 */
[----:B------:R-:W4:Y:S09]  /*d08f0*/  LDL.LU.64 R44, [R1+0x30a0] ;  /* 0x0030a000012c7983 */ /* 0x000f320000300a00 */
[----:B------:R0:W-:Y:S04]  /*d0900*/  STL.64 [R1+0x580], R40 ;  /* 0x0005802801007387 */ /* 0x0001e80000100a00 */
[----:B------:R1:W-:Y:S04]  /*d0910*/  STL.64 [R1+0x588], R42 ;  /* 0x0005882a01007387 */ /* 0x0003e80000100a00 */
[----:B------:R-:W4:Y:S04]  /*d0920*/  LDL.LU.64 R46, [R1+0x30a8] ;  /* 0x0030a800012e7983 */ /* 0x000f280000300a00 */
[----:B------:R1:W-:Y:S04]  /*d0930*/  STL.64 [R1+0x570], R12 ;  /* 0x0005700c01007387 */ /* 0x0003e80000100a00 */
[----:B------:R1:W-:Y:S04]  /*d0940*/  STL.64 [R1+0x578], R14 ;  /* 0x0005780e01007387 */ /* 0x0003e80000100a00 */
[----:B0-----:R-:W2:Y:S04]  /*d0950*/  LDL.LU.64 R40, [R1+0x3090] ;  /* 0x0030900001287983 */ /* 0x001ea80000300a00 */
[----:B-1----:R-:W2:Y:S04]  /*d0960*/  LDL.LU.64 R42, [R1+0x3098] ;  /* 0x00309800012a7983 */ /* 0x002ea80000300a00 */
[----:B------:R-:W3:Y:S04]  /*d0970*/  LDL.LU.64 R12, [R1+0x3080] ;  /* 0x00308000010c7983 */ /* 0x000ee80000300a00 */
[----:B------:R-:W3:Y:S01]  /*d0980*/  LDL.LU.64 R14, [R1+0x3088] ;  /* 0x00308800010e7983 */ /* 0x000ee20000300a00 */
[C---:B------:R-:W-:Y:S03]  /*d0990*/  HMMA.16816.F32 R48, R28.reuse, R24, R8 ;  /* 0x000000181c30723c */ /* 0x040fe60000001808 */
[----:B------:R-:W3:Y:S05]  /*d09a0*/  LDL.LU.64 R8, [R1+0x3070] ;  /* 0x0030700001087983 */ /* 0x000eea0000300a00 */
[C---:B------:R-:W-:Y:S11]  /*d09b0*/  HMMA.16816.F32 R4, R28.reuse, R22, R4 ;  /* 0x000000161c04723c */ /* 0x040ff60000001804 */
[----:B------:R-:W-:Y:S04]  /*d09c0*/  STL.64 [R1+0x560], R48 ;  /* 0x0005603001007387 */ /* 0x000fe80000100a00 */
[----:B------:R-:W-:Y:S04]  /*d09d0*/  STL.64 [R1+0x568], R50 ;  /* 0x0005683201007387 */ /* 0x000fe80000100a00 */
[----:B------:R-:W3:Y:S04]  /*d09e0*/  LDL.LU.64 R10, [R1+0x3078] ;  /* 0x00307800010a7983 */ /* 0x000ee80000300a00 */
[----:B------:R0:W-:Y:S04]  /*d09f0*/  STL.64 [R1+0x550], R4 ;  /* 0x0005500401007387 */ /* 0x0001e80000100a00 */
[----:B------:R1:W-:Y:S04]  /*d0a00*/  STL.64 [R1+0x558], R6 ;  /* 0x0005580601007387 */ /* 0x0003e80000100a00 */
[----:B0-----:R-:W3:Y:S04]  /*d0a10*/  LDL.LU.64 R4, [R1+0x3060] ;  /* 0x0030600001047983 */ /* 0x001ee80000300a00 */
[----:B-1----:R-:W3:Y:S04]  /*d0a20*/  LDL.LU.64 R6, [R1+0x3068] ;  /* 0x0030680001067983 */ /* 0x002ee80000300a00 */
[----:B------:R-:W3:Y:S04]  /*d0a30*/  LDL.LU.64 R56, [R1+0x3040] ;  /* 0x0030400001387983 */ /* 0x000ee80000300a00 */
[----:B------:R-:W3:Y:S04]  /*d0a40*/  LDL.LU.64 R58, [R1+0x3048] ;  /* 0x00304800013a7983 */ /* 0x000ee80000300a00 */
[----:B------:R-:W3:Y:S04]  /*d0a50*/  LDL.LU.64 R52, [R1+0x3030] ;  /* 0x0030300001347983 */ /* 0x000ee80000300a00 */
[----:B------:R-:W3:Y:S04]  /*d0a60*/  LDL.LU.64 R54, [R1+0x3038] ;  /* 0x0030380001367983 */ /* 0x000ee80000300a00 */
[----:B------:R-:W3:Y:S04]  /*d0a70*/  LDL.LU.64 R48, [R1+0x3020] ;  /* 0x0030200001307983 */ /* 0x000ee80000300a00 */
[----:B------:R-:W3:Y:S01]  /*d0a80*/  LDL.LU.64 R50, [R1+0x3028] ;  /* 0x0030280001327983 */ /* 0x000ee20000300a00 */
[C---:B----4-:R-:W-:Y:S08]  /*d0a90*/  HMMA.16816.F32 R44, R28.reuse, R20, R44 ;  /* 0x000000141c2c723c */ /* 0x050ff0000000182c */
[C---:B--2---:R-:W-:Y:S08]  /*d0aa0*/  HMMA.16816.F32 R40, R28.reuse, R18, R40 ;  /* 0x000000121c28723c */ /* 0x044ff00000001828 */
[C---:B---3--:R-:W-:Y:S03]  /*d0ab0*/  HMMA.16816.F32 R12, R28.reuse, R16, R12 ;  /* 0x000000101c0c723c */ /* 0x048fe6000000180c */
[----:B------:R0:W-:Y:S04]  /*d0ac0*/  STL.64 [R1+0x540], R44 ;  /* 0x0005402c01007387 */ /* 0x0001e80000100a00 */
[----:B------:R1:W-:Y:S04]  /*d0ad0*/  STL.64 [R1+0x548], R46 ;  /* 0x0005482e01007387 */ /* 0x0003e80000100a00 */
[----:B0-----:R-:W2:Y:S04]  /*d0ae0*/  LDL.LU.64 R44, [R1+0x3010] ;  /* 0x00301000012c7983 */ /* 0x001ea80000300a00 */
[----:B-1----:R-:W2:Y:S04]  /*d0af0*/  LDL.LU.64 R46, [R1+0x3018] ;  /* 0x00301800012e7983 */ /* 0x002ea80000300a00 */
[----:B------:R-:W-:Y:S04]  /*d0b00*/  STL.64 [R1+0x530], R40 ;  /* 0x0005302801007387 */ /* 0x000fe80000100a00 */
[----:B------:R0:W-:Y:S04]  /*d0b10*/  STL.64 [R1+0x538], R42 ;  /* 0x0005382a01007387 */ /* 0x0001e80000100a00 */
[----:B0-----:R-:W3:Y:S04]  /*d0b20*/  LDL.LU.64 R42, [R1+0xbba8] ;  /* 0x00bba800012a7983 */ /* 0x001ee80000300a00 */
[----:B------:R-:W4:Y:S04]  /*d0b30*/  LDL.LU.64 R40, [R1+0xbba0] ;  /* 0x00bba00001287983 */ /* 0x000f280000300a00 */
        /* <DEDUP_REMOVED lines=8> */
[C---:B--2---:R-:W-:Y:S08]  /*d0bc0*/  HMMA.16816.F32 R8, R28.reuse, R14, R8 ;  /* 0x0000000e1c08723c */ /* 0x044ff00000001808 */
[C---:B---3--:R-:W-:Y:S11]  /*d0bd0*/  HMMA.16816.F32 R4, R28.reuse, R12, R4 ;  /* 0x0000000c1c04723c */ /* 0x048ff60000001804 */
[----:B------:R-:W-:Y:S04]  /*d0be0*/  STL.64 [R1+0x510], R8 ;  /* 0x0005100801007387 */ /* 0x000fe80000100a00 */
[----:B------:R0:W-:Y:S04]  /*d0bf0*/  STL.64 [R1+0x518], R10 ;  /* 0x0005180a01007387 */ /* 0x0001e80000100a00 */
[----:B0-----:R-:W4:Y:S04]  /*d0c00*/  LDL.LU.64 R10, [R1+0xbb88] ;  /* 0x00bb8800010a7983 */ /* 0x001f280000300a00 */
[----:B------:R-:W2:Y:S04]  /*d0c10*/  LDL.LU.64 R8, [R1+0xbb80] ;  /* 0x00bb800001087983 */ /* 0x000ea80000300a00 */
[----:B------:R-:W-:Y:S04]  /*d0c20*/  STL.64 [R1+0x500], R4 ;  /* 0x0005000401007387 */ /* 0x000fe80000100a00 */
[----:B------:R0:W-:Y:S04]  /*d0c30*/  STL.64 [R1+0x508], R6 ;  /* 0x0005080601007387 */ /* 0x0001e80000100a00 */
[----:B0-----:R-:W3:Y:S04]  /*d0c40*/  LDL.LU.64 R6, [R1+0xbb78] ;  /* 0x00bb780001067983 */ /* 0x001ee80000300a00 */
[----:B------:R-:W3:Y:S04]  /*d0c50*/  LDL.LU.64 R4, [R1+0xbb70] ;  /* 0x00bb700001047983 */ /* 0x000ee80000300a00 */
[----:B------:R-:W-:Y:S04]  /*d0c60*/  STL.64 [R1+0xbb38], R14 ;  /* 0x00bb380e01007387 */ /* 0x000fe80000100a00 */
[----:B------:R2:W-:Y:S01]  /*d0c70*/  STL.64 [R1+0xbb30], R12 ;  /* 0x00bb300c01007387 */ /* 0x0005e20000100a00 */
[C---:B----4-:R-:W-:Y:S08]  /*d0c80*/  HMMA.16816.F32 R16, R28.reuse, R10, R16 ;  /* 0x0000000a1c10723c */ /* 0x050ff00000001810 */
[C---:B--2---:R-:W-:Y:S01]  /*d0c90*/  HMMA.16816.F32 R12, R28.reuse, R8, R56 ;  /* 0x000000081c0c723c */ /* 0x044fe20000001838 */
[----:B------:R-:W-:Y:S10]  /*d0ca0*/  STL.64 [R1+0xbb48], R10 ;  /* 0x00bb480a01007387 */ /* 0x000ff40000100a00 */
[----:B------:R-:W-:Y:S04]  /*d0cb0*/  STL.64 [R1+0x4f0], R16 ;  /* 0x0004f01001007387 */ /* 0x000fe80000100a00 */
[----:B------:R-:W-:Y:S04]  /*d0cc0*/  STL.64 [R1+0x4f8], R18 ;  /* 0x0004f81201007387 */ /* 0x000fe80000100a00 */
[----:B------:R-:W-:Y:S04]  /*d0cd0*/  STL.64 [R1+0xbb40], R8 ;  /* 0x00bb400801007387 */ /* 0x000fe80000100a00 */
[----:B------:R-:W-:Y:S04]  /*d0ce0*/  STL.64 [R1+0x4e0], R12 ;  /* 0x0004e00c01007387 */ /* 0x000fe80000100a00 */
[----:B------:R3:W-:Y:S02]  /*d0cf0*/  STL.64 [R1+0x4e8], R14 ;  /* 0x0004e80e01007387 */ /* 0x0007e40000100a00 */
[C---:B---3--:R-:W-:Y:S02]  /*d0d00*/  HMMA.16816.F32 R12, R28.reuse, R6, R52 ;  /* 0x000000061c0c723c */ /* 0x048fe40000001834 */
[----:B------:R-:W-:Y:S06]  /*d0d10*/  STL.64 [R1+0xbb18], R6 ;  /* 0x00bb180601007387 */ /* 0x000fec0000100a00 */
[C---:B------:R-:W-:Y:S11]  /*d0d20*/  HMMA.16816.F32 R8, R28.reuse, R4, R48 ;  /* 0x000000041c08723c */ /* 0x040ff60000001830 */
[----:B------:R-:W-:Y:S04]  /*d0d30*/  STL.64 [R1+0x4d0], R12 ;  /* 0x0004d00c01007387 */ /* 0x000fe80000100a00 */
[----:B------:R-:W-:Y:S04]  /*d0d40*/  STL.64 [R1+0x4d8], R14 ;  /* 0x0004d80e01007387 */ /* 0x000fe80000100a00 */
[----:B------:R0:W-:Y:S02]  /*d0d50*/  STL.64 [R1+0xbb10], R4 ;  /* 0x00bb100401007387 */ /* 0x0001e40000100a00 */
[----:B0-----:R-:W-:Y:S02]  /*d0d60*/  HMMA.16816.F32 R4, R28, R2, R44 ;  /* 0x000000021c04723c */ /* 0x001fe4000000182c */
[----:B------:R0:W-:Y:S04]  /*d0d70*/  STL.64 [R1+0x4c0], R8 ;  /* 0x0004c00801007387 */ /* 0x0001e80000100a00 */
[----:B------:R1:W-:Y:S04]  /*d0d80*/  STL.64 [R1+0x4c8], R10 ;  /* 0x0004c80a01007387 */ /* 0x0003e80000100a00 */
[----:B------:R-:W2:Y:S04]  /*d0d90*/  LDL.LU.64 R44, [R1+0x3000] ;  /* 0x00300000012c7983 */ /* 0x000ea80000300a00 */
[----:B------:R-:W2:Y:S05]  /*d0da0*/  LDL.LU.64 R46, [R1+0x3008] ;  /* 0x00300800012e7983 */ /* 0x000eaa0000300a00 */
[----:B------:R3:W-:Y:S04]  /*d0db0*/  STL.64 [R1+0xc0], R4 ;  /* 0x0000c00401007387 */ /* 0x0007e80000100a00 */
[----:B------:R4:W-:Y:S04]  /*d0dc0*/  STL.64 [R1+0xc8], R6 ;  /* 0x0000c80601007387 */ /* 0x0009e80000100a00 */
[----:B------:R-:W2:Y:S04]  /*d0dd0*/  LDL.LU.64 R16, [R1+0x2ff0] ;  /* 0x002ff00001107983 */ /* 0x000ea80000300a00 */
[----:B------:R-:W2:Y:S04]  /*d0de0*/  LDL.LU.64 R18, [R1+0x2ff8] ;  /* 0x002ff80001127983 */ /* 0x000ea80000300a00 */
[----:B------:R-:W2:Y:S04]  /*d0df0*/  LDL.LU.64 R12, [R1+0x2fe0] ;  /* 0x002fe000010c7983 */ /* 0x000ea80000300a00 */
[----:B------:R-:W2:Y:S01]  /*d0e00*/  LDL.LU.64 R14, [R1+0x2fe8] ;  /* 0x002fe800010e7983 */ /* 0x000ea20000300a00 */
[----:B------:R-:W-:-:S03]  /*d0e10*/  IMAD R28, R41, 0x100, R40 ;  /* 0x00000100291c7824 */ /* 0x000fc600078e0228 */
[----:B0-----:R-:W2:Y:S04]  /*d0e20*/  LDL.LU.64 R8, [R1+0x2fd0] ;  /* 0x002fd00001087983 */ /* 0x001ea80000300a00 */
[----:B-1----:R-:W2:Y:S01]  /*d0e30*/  LDL.LU.64 R10, [R1+0x2fd8] ;  /* 0x002fd800010a7983 */ /* 0x002ea20000300a00 */
[----:B------:R-:W-:-:S03]  /*d0e40*/  IMAD R29, R43, 0x100, R42 ;  /* 0x000001002b1d7824 */ /* 0x000fc600078e022a */
[----:B---3--:R-:W3:Y:S04]  /*d0e50*/  LDL.LU.64 R4, [R1+0x2fc0] ;  /* 0x002fc00001047983 */ /* 0x008ee80000300a00 */
[----:B----4-:R-:W3:Y:S04]  /*d0e60*/  LDL.LU.64 R6, [R1+0x2fc8] ;  /* 0x002fc80001067983 */ /* 0x010ee80000300a00 */
[----:B------:R-:W4:Y:S04]  /*d0e70*/  LDL.LU R40, [R1+0x7d4] ;  /* 0x0007d40001287983 */ /* 0x000f280000300800 */
[----:B------:R-:W4:Y:S04]  /*d0e80*/  LDL.LU R41, [R1+0x7d0] ;  /* 0x0007d00001297983 */ /* 0x000f280000300800 */
[----:B------:R-:W2:Y:S04]  /*d0e90*/  LDL.LU R42, [R1+0x7dc] ;  /* 0x0007dc00012a7983 */ /* 0x000ea80000300800 */
[----:B------:R-:W2:Y:S01]  /*d0ea0*/  LDL.LU R43, [R1+0x7d8] ;  /* 0x0007d800012b7983 */ /* 0x000ea20000300800 */
[----:B------:R-:W-:-:S02]  /*d0eb0*/  IMAD R30, R60, 0x100, R39 ;  /* 0x000001003c1e7824 */ /* 0x000fc400078e0227 */
[----:B------:R-:W-:Y:S01]  /*d0ec0*/  IMAD R31, R61, 0x100, R38 ;  /* 0x000001003d1f7824 */ /* 0x000fe200078e0226 */
[----:B------:R-:W-:Y:S02]  /*d0ed0*/  F2FP.F16.E4M3.UNPACK_B R28, R28 ;  /* 0x0000001cff1c723e */ /* 0x000fe400020006ff */
[----:B------:R-:W-:Y:S02]  /*d0ee0*/  F2FP.F16.E4M3.UNPACK_B R29, R29 ;  /* 0x0000001dff1d723e */ /* 0x000fe400020006ff */
[----:B------:R-:W-:Y:S02]  /*d0ef0*/  F2FP.F16.E4M3.UNPACK_B R30, R30 ;  /* 0x0000001eff1e723e */ /* 0x000fe400020006ff */
[----:B------:R-:W-:Y:S01]  /*d0f00*/  F2FP.F16.E4M3.UNPACK_B R31, R31 ;  /* 0x0000001fff1f723e */ /* 0x000fe200020006ff */
[----:B--2---:R-:W-:Y:S04]  /*d0f10*/  STL.64 [R1+0xbb28], R42 ;  /* 0x00bb282a01007387 */ /* 0x004fe80000100a00 */
[----:B----4-:R0:W-:Y:S04]  /*d0f20*/  STL.64 [R1+0xbb20], R40 ;  /* 0x00bb202801007387 */ /* 0x0101e80000100a00 */
[----:B------:R-:W2:Y:S04]  /*d0f30*/  LDL.LU R39, [R1+0x7e4] ;  /* 0x0007e40001277983 */ /* 0x000ea80000300800 */
[----:B------:R-:W4:Y:S04]  /*d0f40*/  LDL.LU R60, [R1+0x7e0] ;  /* 0x0007e000013c7983 */ /* 0x000f280000300800 */
[----:B------:R-:W2:Y:S01]  /*d0f50*/  LDL.LU R38, [R1+0x7ec] ;  /* 0x0007ec0001267983 */ /* 0x000ea20000300800 */
[C---:B0-----:R-:W-:Y:S03]  /*d0f60*/  HMMA.16816.F32 R40, R28.reuse, R36, R44 ;  /* 0x000000241c28723c */ /* 0x041fe6000000182c */
[----:B------:R-:W4:Y:S05]  /*d0f70*/  LDL.LU R61, [R1+0x7e8] ;  /* 0x0007e800013d7983 */ /* 0x000f2a0000300800 */
[C---:B------:R-:W-:Y:S08]  /*d0f80*/  HMMA.16816.F32 R16, R28.reuse, R34, R16 ;  /* 0x000000221c10723c */ /* 0x040ff00000001810 */
[C---:B------:R-:W-:Y:S08]  /*d0f90*/  HMMA.16816.F32 R12, R28.reuse, R32, R12 ;  /* 0x000000201c0c723c */ /* 0x040ff0000000180c */
[C---:B------:R-:W-:Y:S08]  /*d0fa0*/  HMMA.16816.F32 R8, R28.reuse, R26, R8 ;  /* 0x0000001a1c08723c */ /* 0x040ff00000001808 */
[C---:B---3--:R-:W-:Y:S01]  /*d0fb0*/  HMMA.16816.F32 R4, R28.reuse, R24, R4 ;  /* 0x000000181c04723c */ /* 0x048fe20000001804 */
[----:B--2---:R-:W-:Y:S04]  /*d0fc0*/  STL.64 [R1+0xbb68], R38 ;  /* 0x00bb682601007387 */ /* 0x004fe80000100a00 */
[----:B------:R0:W-:Y:S04]  /*d0fd0*/  STL.64 [R1+0xbb60], R36 ;  /* 0x00bb602401007387 */ /* 0x0001e80000100a00 */
[----:B------:R-:W-:Y:S04]  /*d0fe0*/  STL.64 [R1+0x4b0], R40 ;  /* 0x0004b02801007387 */ /* 0x000fe80000100a00 */
[----:B------:R-:W-:Y:S04]  /*d0ff0*/  STL.64 [R1+0x4b8], R42 ;  /* 0x0004b82a01007387 */ /* 0x000fe80000100a00 */
[----:B------:R1:W-:Y:S04]  /*d1000*/  STL.64 [R1+0x4a0], R16 ;  /* 0x0004a01001007387 */ /* 0x0003e80000100a00 */
[----:B------:R2:W-:Y:S04]  /*d1010*/  STL.64 [R1+0x4a8], R18 ;  /* 0x0004a81201007387 */ /* 0x0005e80000100a00 */
[----:B------:R-:W-:Y:S04]  /*d1020*/  STL.64 [R1+0x490], R12 ;  /* 0x0004900c01007387 */ /* 0x000fe80000100a00 */
[----:B------:R-:W-:Y:S04]  /*d1030*/  STL.64 [R1+0x498], R14 ;  /* 0x0004980e01007387 */ /* 0x000fe80000100a00 */
[----:B0-----:R-:W3:Y:S04]  /*d1040*/  LDL.LU.64 R36, [R1+0x2fb0] ;  /* 0x002fb00001247983 */ /* 0x001ee80000300a00 */
[----:B------:R0:W-:Y:S04]  /*d1050*/  STL.64 [R1+0x480], R8 ;  /* 0x0004800801007387 */ /* 0x0001e80000100a00 */
[----:B------:R0:W-:Y:S04]  /*d1060*/  STL.64 [R1+0x488], R10 ;  /* 0x0004880a01007387 */ /* 0x0001e80000100a00 */
[----:B------:R-:W3:Y:S04]  /*d1070*/  LDL.LU.64 R38, [R1+0x2fb8] ;  /* 0x002fb80001267983 */ /* 0x000ee80000300a00 */
[----:B------:R0:W-:Y:S04]  /*d1080*/  STL.64 [R1+0x470], R4 ;  /* 0x0004700401007387 */ /* 0x0001e80000100a00 */
[----:B------:R0:W-:Y:S04]  /*d1090*/  STL.64 [R1+0x478], R6 ;  /* 0x0004780601007387 */ /* 0x0001e80000100a00 */
[----:B-1----:R-:W4:Y:S04]  /*d10a0*/  LDL.LU.64 R16, [R1+0x2fa0] ;  /* 0x002fa00001107983 */ /* 0x002f280000300a00 */
[----:B--2---:R-:W4:Y:S04]  /*d10b0*/  LDL.LU.64 R18, [R1+0x2fa8] ;  /* 0x002fa80001127983 */ /* 0x004f280000300a00 */
[----:B0-----:R-:W2:Y:S04]  /*d10c0*/  LDL.LU.64 R8, [R1+0x2f90] ;  /* 0x002f900001087983 */ /* 0x001ea80000300a00 */
[----:B------:R-:W2:Y:S04]  /*d10d0*/  LDL.LU.64 R10, [R1+0x2f98] ;  /* 0x002f9800010a7983 */ /* 0x000ea80000300a00 */
        /* <DEDUP_REMOVED lines=13> */
[----:B------:R-:W2:Y:S01]  /*d11b0*/  LDL.LU.64 R50, [R1+0x2f18] ;  /* 0x002f180001327983 */ /* 0x000ea20000300a00 */
[C---:B---3--:R-:W-:Y:S08]  /*d11c0*/  HMMA.16816.F32 R36, R28.reuse, R22, R36 ;  /* 0x000000161c24723c */ /* 0x048ff00000001824 */
[C---:B----4-:R-:W-:Y:S11]  /*d11d0*/  HMMA.16816.F32 R16, R28.reuse, R20, R16 ;  /* 0x000000141c10723c */ /* 0x050ff60000001810 */
        /* <DEDUP_REMOVED lines=16> */
[----:B0-----:R-:W2:Y:S04]  /*d12e0*/  LDL.LU.64 R10, [R1+0xbb48] ;  /* 0x00bb4800010a7983 */ /* 0x001ea80000300a00 */
[----:B------:R-:W3:Y:S04]  /*d12f0*/  LDL.LU.64 R8, [R1+0xbb40] ;  /* 0x00bb400001087983 */ /* 0x000ee80000300a00 */
[----:B------:R-:W-:Y:S04]  /*d1300*/  STL.64 [R1+0x430], R12 ;  /* 0x0004300c01007387 */ /* 0x000fe80000100a00 */
[----:B------:R0:W-:Y:S04]  /*d1310*/  STL.64 [R1+0x438], R14 ;  /* 0x0004380e01007387 */ /* 0x0001e80000100a00 */
[----:B0-----:R-:W4:Y:S04]  /*d1320*/  LDL.LU.64 R14, [R1+0xbb38] ;  /* 0x00bb3800010e7983 */ /* 0x001f280000300a00 */
[----:B------:R-:W2:Y:S01]  /*d1330*/  LDL.LU.64 R12, [R1+0xbb30] ;  /* 0x00bb3000010c7983 */ /* 0x000ea20000300a00 */
[C---:B----4-:R-:W-:Y:S08]  /*d1340*/  HMMA.16816.F32 R20, R28.reuse, R14, R20 ;  /* 0x0000000e1c14723c */ /* 0x050ff00000001814 */
[C---:B--2---:R-:W-:Y:S11]  /*d1350*/  HMMA.16816.F32 R40, R28.reuse, R10, R40 ;  /* 0x0000000a1c28723c */ /* 0x044ff60000001828 */
[----:B------:R-:W-:Y:S04]  /*d1360*/  STL.64 [R1+0x420], R20 ;  /* 0x0004201401007387 */ /* 0x000fe80000100a00 */
[----:B------:R0:W-:Y:S01]  /*d1370*/  STL.64 [R1+0x428], R22 ;  /* 0x0004281601007387 */ /* 0x0001e20000100a00 */
[C---:B---3--:R-:W-:Y:S08]  /*d1380*/  HMMA.16816.F32 R4, R28.reuse, R8, R4 ;  /* 0x000000081c04723c */ /* 0x048ff00000001804 */
[----:B0-----:R-:W-:Y:S01]  /*d1390*/  HMMA.16816.F32 R20, R28, R12, R44 ;  /* 0x0000000c1c14723c */ /* 0x001fe2000000182c */
[----:B------:R-:W2:Y:S04]  /*d13a0*/  LDL.LU.64 R44, [R1+0x2f00] ;  /* 0x002f0000012c7983 */ /* 0x000ea80000300a00 */
[----:B------:R-:W2:-:S14]  /*d13b0*/  LDL.LU.64 R46, [R1+0x2f08] ;  /* 0x002f0800012e7983 */ /* 0x000e9c0000300a00 */
[----:B------:R0:W-:Y:S04]  /*d13c0*/  STL.64 [R1+0x410], R20 ;  /* 0x0004101401007387 */ /* 0x0001e80000100a00 */
[----:B------:R1:W-:Y:S04]  /*d13d0*/  STL.64 [R1+0x418], R22 ;  /* 0x0004181601007387 */ /* 0x0003e80000100a00 */
[----:B0-----:R-:W3:Y:S04]  /*d13e0*/  LDL.LU.64 R20, [R1+0x2ef0] ;  /* 0x002ef00001147983 */ /* 0x001ee80000300a00 */
[----:B-1----:R-:W3:Y:S04]  /*d13f0*/  LDL.LU.64 R22, [R1+0x2ef8] ;  /* 0x002ef80001167983 */ /* 0x002ee80000300a00 */
[----:B------:R-:W-:Y:S04]  /*d1400*/  STL.64 [R1+0x400], R40 ;  /* 0x0004002801007387 */ /* 0x000fe80000100a00 */
[----:B------:R0:W-:Y:S04]  /*d1410*/  STL.64 [R1+0x408], R42 ;  /* 0x0004082a01007387 */ /* 0x0001e80000100a00 */
[----:B0-----:R-:W4:Y:S04]  /*d1420*/  LDL.LU.64 R42, [R1+0xbb28] ;  /* 0x00bb2800012a7983 */ /* 0x001f280000300a00 */
[----:B------:R-:W2:Y:S04]  /*d1430*/  LDL.LU.64 R40, [R1+0xbb20] ;  /* 0x00bb200001287983 */ /* 0x000ea80000300a00 */
[----:B------:R-:W-:Y:S04]  /*d1440*/  STL.64 [R1+0x3f0], R4 ;  /* 0x0003f00401007387 */ /* 0x000fe80000100a00 */
[----:B------:R0:W-:Y:S04]  /*d1450*/  STL.64 [R1+0x3f8], R6 ;  /* 0x0003f80601007387 */ /* 0x0001e80000100a00 */
[----:B0-----:R-:W2:Y:S04]  /*d1460*/  LDL.LU.64 R6, [R1+0xbb18] ;  /* 0x00bb180001067983 */ /* 0x001ea80000300a00 */
[----:B------:R-:W3:Y:S01]  /*d1470*/  LDL.LU.64 R4, [R1+0xbb10] ;  /* 0x00bb100001047983 */ /* 0x000ee20000300a00 */
[C---:B------:R-:W-:Y:S08]  /*d1480*/  HMMA.16816.F32 R48, R28.reuse, R2, R48 ;  /* 0x000000021c30723c */ /* 0x040ff00000001830 */
[C---:B--2---:R-:W-:Y:S08]  /*d1490*/  HMMA.16816.F32 R56, R28.reuse, R6, R56 ;  /* 0x000000061c38723c */ /* 0x044ff00000001838 */
[----:B---3--:R-:W-:Y:S01]  /*d14a0*/  HMMA.16816.F32 R52, R28, R4, R52 ;  /* 0x000000041c34723c */ /* 0x008fe20000001834 */
[----:B------:R-:W-:-:S02]  /*d14b0*/  IMAD R28, R41, 0x100, R40 ;  /* 0x00000100291c7824 */ /* 0x000fc400078e0228 */
[----:B----4-:R-:W-:Y:S02]  /*d14c0*/  IMAD R29, R43, 0x100, R42 ;  /* 0x000001002b1d7824 */ /* 0x010fe400078e022a */
[----:B------:R-:W-:Y:S02]  /*d14d0*/  IMAD R30, R60, 0x100, R39 ;  /* 0x000001003c1e7824 */ /* 0x000fe400078e0227 */
[----:B------:R-:W-:Y:S01]  /*d14e0*/  IMAD R31, R61, 0x100, R38 ;  /* 0x000001003d1f7824 */ /* 0x000fe200078e0226 */
[----:B------:R-:W-:Y:S02]  /*d14f0*/  F2FP.F16.E4M3.UNPACK_B R28, R28 ;  /* 0x0000001cff1c723e */ /* 0x000fe400020006ff */
[----:B------:R-:W-:Y:S01]  /*d1500*/  F2FP.F16.E4M3.UNPACK_B R29, R29 ;  /* 0x0000001dff1d723e */ /* 0x000fe200020006ff */
[----:B------:R-:W-:Y:S01]  /*d1510*/  STL.64 [R1+0x3e0], R56 ;  /* 0x0003e03801007387 */ /* 0x000fe20000100a00 */
[----:B------:R-:W-:Y:S02]  /*d1520*/  F2FP.F16.E4M3.UNPACK_B R30, R30 ;  /* 0x0000001eff1e723e */ /* 0x000fe400020006ff */
[----:B------:R-:W-:Y:S01]  /*d1530*/  F2FP.F16.E4M3.UNPACK_B R31, R31 ;  /* 0x0000001fff1f723e */ /* 0x000fe200020006ff */
[----:B------:R-:W-:Y:S04]  /*d1540*/  STL.64 [R1+0x3e8], R58 ;  /* 0x0003e83a01007387 */ /* 0x000fe80000100a00 */
[----:B------:R-:W-:Y:S04]  /*d1550*/  STL.64 [R1+0x3d0], R52 ;  /* 0x0003d03401007387 */ /* 0x000fe80000100a00 */
[----:B------:R-:W-:Y:S04]  /*d1560*/  STL.64 [R1+0x3d8], R54 ;  /* 0x0003d83601007387 */ /* 0x000fe80000100a00 */
[----:B------:R-:W-:Y:S04]  /*d1570*/  STL.64 [R1+0xb0], R48 ;  /* 0x0000b03001007387 */ /* 0x000fe80000100a00 */
[----:B------:R0:W-:Y:S04]  /*d1580*/  STL.64 [R1+0xb8], R50 ;  /* 0x0000b83201007387 */ /* 0x0001e80000100a00 */
[----:B------:R-:W2:Y:S04]  /*d1590*/  LDL.LU.64 R40, [R1+0x2ee0] ;  /* 0x002ee00001287983 */ /* 0x000ea80000300a00 */
[----:B------:R-:W2:Y:S01]  /*d15a0*/  LDL.LU.64 R42, [R1+0x2ee8] ;  /* 0x002ee800012a7983 */ /* 0x000ea20000300a00 */
[C---:B0-----:R-:W-:Y:S08]  /*d15b0*/  HMMA.16816.F32 R48, R28.reuse, R36, R44 ;  /* 0x000000241c30723c */ /* 0x041ff0000000182c */
[C---:B------:R-:W-:Y:S01]  /*d15c0*/  HMMA.16816.F32 R44, R28.reuse, R34, R20 ;  /* 0x000000221c2c723c */ /* 0x040fe20000001814 */
[----:B------:R-:W3:Y:S10]  /*d15d0*/  LDL.LU.64 R20, [R1+0x2ed0] ;  /* 0x002ed00001147983 */ /* 0x000ef40000300a00 */
[----:B------:R0:W-:Y:S04]  /*d15e0*/  STL.64 [R1+0x3c0], R48 ;  /* 0x0003c03001007387 */ /* 0x0001e80000100a00 */
[----:B------:R1:W-:Y:S04]  /*d15f0*/  STL.64 [R1+0x3c8], R50 ;  /* 0x0003c83201007387 */ /* 0x0003e80000100a00 */
[----:B------:R-:W3:Y:S04]  /*d1600*/  LDL.LU.64 R22, [R1+0x2ed8] ;  /* 0x002ed80001167983 */ /* 0x000ee80000300a00 */
[----:B------:R4:W-:Y:S04]  /*d1610*/  STL.64 [R1+0x3b0], R44 ;  /* 0x0003b02c01007387 */ /* 0x0009e80000100a00 */
[----:B------:R0:W-:Y:S04]  /*d1620*/  STL.64 [R1+0x3b8], R46 ;  /* 0x0003b82e01007387 */ /* 0x0001e80000100a00 */
[----:B------:R-:W3:Y:S04]  /*d1630*/  LDL.LU.64 R56, [R1+0x2ec0] ;  /* 0x002ec00001387983 */ /* 0x000ee80000300a00 */
[----:B------:R-:W3:Y:S04]  /*d1640*/  LDL.LU.64 R58, [R1+0x2ec8] ;  /* 0x002ec800013a7983 */ /* 0x000ee80000300a00 */
[----:B------:R-:W3:Y:S04]  /*d1650*/  LDL.LU.64 R52, [R1+0x2eb0] ;  /* 0x002eb00001347983 */ /* 0x000ee80000300a00 */
[----:B------:R-:W3:Y:S04]  /*d1660*/  LDL.LU.64 R54, [R1+0x2eb8] ;  /* 0x002eb80001367983 */ /* 0x000ee80000300a00 */
[----:B0-----:R-:W3:Y:S04]  /*d1670*/  LDL.LU.64 R48, [R1+0x2ea0] ;  /* 0x002ea00001307983 */ /* 0x001ee80000300a00 */
[----:B-1----:R-:W3:Y:S04]  /*d1680*/  LDL.LU.64 R50, [R1+0x2ea8] ;  /* 0x002ea80001327983 */ /* 0x002ee80000300a00 */
[----:B----4-:R-:W4:Y:S04]  /*d1690*/  LDL.LU.64 R44, [R1+0x2e90] ;  /* 0x002e9000012c7983 */ /* 0x010f280000300a00 */
[----:B------:R-:W4:Y:S01]  /*d16a0*/  LDL.LU.64 R46, [R1+0x2e98] ;  /* 0x002e9800012e7983 */ /* 0x000f220000300a00 */
[----:B--2---:R-:W-:-:S15]  /*d16b0*/  HMMA.16816.F32 R40, R28, R32, R40 ;  /* 0x000000201c28723c */ /* 0x004fde0000001828 */
[----:B------:R-:W-:-:S04]  /*d16c0*/  NOP ;  /* 0x0000000000007918 */ /* 0x000fc80000000000 */
[----:B------:R0:W-:Y:S01]  /*d16d0*/  STL.64 [R1+0x3a0], R40 ;  /* 0x0003a02801007387 */ /* 0x0001e20000100a00 */
[C---:B---3--:R-:W-:Y:S03]  /*d16e0*/  HMMA.16816.F32 R20, R28.reuse, R26, R20 ;  /* 0x0000001a1c14723c */ /* 0x048fe60000001814 */
[----:B------:R1:W-:Y:S04]  /*d16f0*/  STL.64 [R1+0x3a8], R42 ;  /* 0x0003a82a01007387 */ /* 0x0003e80000100a00 */
[----:B0-----:R-:W2:Y:S04]  /*d1700*/  LDL.LU R40, [R1+0x7f4] ;  /* 0x0007f40001287983 */ /* 0x001ea80000300800 */
[----:B------:R-:W2:Y:S04]  /*d1710*/  LDL.LU R41, [R1+0x7f0] ;  /* 0x0007f00001297983 */ /* 0x000ea80000300800 */
[----:B-1----:R-:W3:Y:S04]  /*d1720*/  LDL.LU R42, [R1+0x7fc] ;  /* 0x0007fc00012a7983 */ /* 0x002ee80000300800 */
[----:B------:R-:W3:Y:S04]  /*d1730*/  LDL.LU R43, [R1+0x7f8] ;  /* 0x0007f800012b7983 */ /* 0x000ee80000300800 */
[----:B------:R-:W2:Y:S04]  /*d1740*/  LDL.LU R39, [R1+0x804] ;  /* 0x0008040001277983 */ /* 0x000ea80000300800 */
[----:B------:R-:W2:Y:S04]  /*d1750*/  LDL.LU R60, [R1+0x800] ;  /* 0x00080000013c7983 */ /* 0x000ea80000300800 */
[----:B------:R-:W2:Y:S04]  /*d1760*/  LDL.LU R38, [R1+0x80c] ;  /* 0x00080c0001267983 */ /* 0x000ea80000300800 */
[----:B------:R-:W2:Y:S04]  /*d1770*/  LDL.LU R61, [R1+0x808] ;  /* 0x00080800013d7983 */ /* 0x000ea80000300800 */
[----:B------:R-:W-:Y:S04]  /*d1780*/  STL.64 [R1+0x390], R20 ;  /* 0x0003901401007387 */ /* 0x000fe80000100a00 */
[----:B------:R0:W-:Y:S04]  /*d1790*/  STL.64 [R1+0x398], R22 ;  /* 0x0003981601007387 */ /* 0x0001e80000100a00 */
[----:B0-----:R-:W2:Y:S04]  /*d17a0*/  LDL.LU.64 R22, [R1+0xbb08] ;  /* 0x00bb080001167983 */ /* 0x001ea80000300a00 */
[----:B------:R-:W3:Y:S01]  /*d17b0*/  LDL.LU.64 R20, [R1+0xbb00] ;  /* 0x00bb000001147983 */ /* 0x000ee20000300a00 */
[----:B------:R-:W-:Y:S03]  /*d17c0*/  HMMA.16816.F32 R56, R28, R24, R56 ;  /* 0x000000181c38723c */ /* 0x000fe60000001838 */
[----:B------:R-:W-:Y:S04]  /*d17d0*/  STL.64 [R1+0xbae8], R26 ;  /* 0x00bae81a01007387 */ /* 0x000fe80000100a00 */
[----:B------:R-:W-:-:S12]  /*d17e0*/  STL.64 [R1+0xbae0], R24 ;  /* 0x00bae01801007387 */ /* 0x000fd80000100a00 */
[----:B------:R0:W-:Y:S04]  /*d17f0*/  STL.64 [R1+0x380], R56 ;  /* 0x0003803801007387 */ /* 0x0001e80000100a00 */
[----:B------:R1:W-:Y:S04]  /*d1800*/  STL.64 [R1+0x388], R58 ;  /* 0x0003883a01007387 */ /* 0x0003e80000100a00 */
[----:B0-----:R-:W4:Y:S01]  /*d1810*/  LDL.LU.64 R56, [R1+0x2e60] ;  /* 0x002e600001387983 */ /* 0x001f220000300a00 */
[C---:B--2---:R-:W-:Y:S08]  /*d1820*/  HMMA.16816.F32 R52, R28.reuse, R22, R52 ;  /* 0x000000161c34723c */ /* 0x044ff00000001834 */
[C---:B---3--:R-:W-:Y:S11]  /*d1830*/  HMMA.16816.F32 R24, R28.reuse, R20, R48 ;  /* 0x000000141c18723c */ /* 0x048ff60000001830 */
[----:B------:R0:W-:Y:S04]  /*d1840*/  STL.64 [R1+0x370], R52 ;  /* 0x0003703401007387 */ /* 0x0001e80000100a00 */
[----:B------:R2:W-:Y:S04]  /*d1850*/  STL.64 [R1+0x378], R54 ;  /* 0x0003783601007387 */ /* 0x0005e80000100a00 */
[----:B-1----:R-:W3:Y:S04]  /*d1860*/  LDL.LU.64 R58, [R1+0x2e68] ;  /* 0x002e6800013a7983 */ /* 0x002ee80000300a00 */
[----:B------:R-:W-:Y:S04]  /*d1870*/  STL.64 [R1+0x360], R24 ;  /* 0x0003601801007387 */ /* 0x000fe80000100a00 */
[----:B------:R-:W-:Y:S04]  /*d1880*/  STL.64 [R1+0x368], R26 ;  /* 0x0003681a01007387 */ /* 0x000fe80000100a00 */
[----:B0-----:R-:W3:Y:S04]  /*d1890*/  LDL.LU.64 R52, [R1+0x2e50] ;  /* 0x002e500001347983 */ /* 0x001ee80000300a00 */
[----:B--2---:R-:W2:Y:S04]  /*d18a0*/  LDL.LU.64 R54, [R1+0x2e58] ;  /* 0x002e580001367983 */ /* 0x004ea80000300a00 */
[----:B------:R-:W-:Y:S04]  /*d18b0*/  STL.64 [R1+0xbac8], R22 ;  /* 0x00bac81601007387 */ /* 0x000fe80000100a00 */
[----:B------:R0:W-:Y:S04]  /*d18c0*/  STL.64 [R1+0xbac0], R20 ;  /* 0x00bac01401007387 */ /* 0x0001e80000100a00 */
[----:B0-----:R-:W2:Y:S04]  /*d18d0*/  LDL.LU.64 R20, [R1+0x2e80] ;  /* 0x002e800001147983 */ /* 0x001ea80000300a00 */
[----:B------:R-:W2:Y:S01]  /*d18e0*/  LDL.LU.64 R22, [R1+0x2e88] ;  /* 0x002e880001167983 */ /* 0x000ea20000300a00 */
[----:B----4-:R-:W-:Y:S03]  /*d18f0*/  HMMA.16816.F32 R24, R28, R18, R44 ;  /* 0x000000121c18723c */ /* 0x010fe6000000182c */
[----:B------:R-:W4:Y:S04]  /*d1900*/  LDL.LU.64 R48, [R1+0x2e40] ;  /* 0x002e400001307983 */ /* 0x000f280000300a00 */
[----:B------:R-:W4:-:S12]  /*d1910*/  LDL.LU.64 R50, [R1+0x2e48] ;  /* 0x002e480001327983 */ /* 0x000f180000300a00 */
[----:B------:R0:W-:Y:S04]  /*d1920*/  STL.64 [R1+0x350], R24 ;  /* 0x0003501801007387 */ /* 0x0001e80000100a00 */
[----:B------:R1:W-:Y:S04]  /*d1930*/  STL.64 [R1+0x358], R26 ;  /* 0x0003581a01007387 */ /* 0x0003e80000100a00 */
[----:B------:R-:W3:Y:S04]  /*d1940*/  LDL.LU.64 R44, [R1+0x2e30] ;  /* 0x002e3000012c7983 */ /* 0x000ee80000300a00 */
[----:B------:R-:W3:Y:S04]  /*d1950*/  LDL.LU.64 R46, [R1+0x2e38] ;  /* 0x002e3800012e7983 */ /* 0x000ee80000300a00 */
[----:B0-----:R-:W3:Y:S04]  /*d1960*/  LDL.LU.64 R24, [R1+0x2e20] ;  /* 0x002e200001187983 */ /* 0x001ee80000300a00 */
[----:B-1----:R-:W3:Y:S01]  /*d1970*/  LDL.LU.64 R26, [R1+0x2e28] ;  /* 0x002e2800011a7983 */ /* 0x002ee20000300a00 */
[----:B--2---:R-:W-:-:S15]  /*d1980*/  HMMA.16816.F32 R20, R28, R16, R20 ;  /* 0x000000101c14723c */ /* 0x004fde0000001814 */
[----:B------:R-:W-:-:S04]  /*d1990*/  NOP ;  /* 0x0000000000007918 */ /* 0x000fc80000000000 */
        /* <DEDUP_REMOVED lines=11> */
[----:B------:R3:W-:Y:S02]  /*d1a50*/  STL.64 [R1+0x338], R18 ;  /* 0x0003381201007387 */ /* 0x0007e40000100a00 */
[----:B---3--:R-:W-:Y:S02]  /*d1a60*/  HMMA.16816.F32 R16, R28, R12, R56 ;  /* 0x0000000c1c10723c */ /* 0x008fe40000001838 */
[----:B------:R-:W-:Y:S04]  /*d1a70*/  STL.64 [R1+0xba88], R14 ;  /* 0x00ba880e01007387 */ /* 0x000fe80000100a00 */
[----:B------:R0:W-:-:S13]  /*d1a80*/  STL.64 [R1+0xba80], R12 ;  /* 0x00ba800c01007387 */ /* 0x0001da0000100a00 */
[----:B------:R-:W-:Y:S04]  /*d1a90*/  STL.64 [R1+0x320], R16 ;  /* 0x0003201001007387 */ /* 0x000fe80000100a00 */
[----:B------:R1:W-:Y:S04]  /*d1aa0*/  STL.64 [R1+0x328], R18 ;  /* 0x0003281201007387 */ /* 0x0003e80000100a00 */
[----:B0-----:R-:W2:Y:S04]  /*d1ab0*/  LDL.LU.64 R12, [R1+0x2e00] ;  /* 0x002e0000010c7983 */ /* 0x001ea80000300a00 */
[----:B------:R-:W2:Y:S01]  /*d1ac0*/  LDL.LU.64 R14, [R1+0x2e08] ;  /* 0x002e0800010e7983 */ /* 0x000ea20000300a00 */
[----:B-1----:R-:W-:-:S15]  /*d1ad0*/  HMMA.16816.F32 R16, R28, R10, R52 ;  /* 0x0000000a1c10723c */ /* 0x002fde0000001834 */
[----:B------:R-:W-:-:S04]  /*d1ae0*/  NOP ;  /* 0x0000000000007918 */ /* 0x000fc80000000000 */
[----:B------:R-:W-:Y:S04]  /*d1af0*/  STL.64 [R1+0x310], R16 ;  /* 0x0003101001007387 */ /* 0x000fe80000100a00 */
[----:B------:R4:W-:Y:S02]  /*d1b00*/  STL.64 [R1+0x318], R18 ;  /* 0x0003181201007387 */ /* 0x0009e40000100a00 */
[----:B----4-:R-:W-:Y:S02]  /*d1b10*/  HMMA.16816.F32 R16, R28, R8, R48 ;  /* 0x000000081c10723c */ /* 0x010fe40000001830 */
[----:B------:R-:W-:Y:S04]  /*d1b20*/  STL.64 [R1+0xba68], R10 ;  /* 0x00ba680a01007387 */ /* 0x000fe80000100a00 */
[----:B------:R-:W-:-:S13]  /*d1b30*/  STL.64 [R1+0xba60], R8 ;  /* 0x00ba600801007387 */ /* 0x000fda0000100a00 */
[----:B------:R-:W-:Y:S04]  /*d1b40*/  STL.64 [R1+0x300], R16 ;  /* 0x0003001001007387 */ /* 0x000fe80000100a00 */
[----:B------:R0:W-:Y:S02]  /*d1b50*/  STL.64 [R1+0x308], R18 ;  /* 0x0003081201007387 */ /* 0x0001e40000100a00 */
[C---:B0-----:R-:W-:Y:S02]  /*d1b60*/  HMMA.16816.F32 R16, R28.reuse, R6, R44 ;  /* 0x000000061c10723c */ /* 0x041fe4000000182c */
[----:B------:R-:W-:Y:S06]  /*d1b70*/  STL.64 [R1+0xba78], R6 ;  /* 0x00ba780601007387 */ /* 0x000fec0000100a00 */
[C---:B------:R-:W-:Y:S11]  /*d1b80*/  HMMA.16816.F32 R8, R28.reuse, R4, R24 ;  /* 0x000000041c08723c */ /* 0x040ff60000001818 */
[----:B------:R-:W-:Y:S04]  /*d1b90*/  STL.64 [R1+0x2f0], R16 ;  /* 0x0002f01001007387 */ /* 0x000fe80000100a00 */
[----:B------:R-:W-:Y:S04]  /*d1ba0*/  STL.64 [R1+0x2f8], R18 ;  /* 0x0002f81201007387 */ /* 0x000fe80000100a00 */
[----:B------:R0:W-:Y:S02]  /*d1bb0*/  STL.64 [R1+0xba70], R4 ;  /* 0x00ba700401007387 */ /* 0x0001e40000100a00 */
[----:B0-----:R-:W-:Y:S02]  /*d1bc0*/  HMMA.16816.F32 R4, R28, R2, R20 ;  /* 0x000000021c04723c */ /* 0x001fe40000001814 */
[----:B------:R-:W-:Y:S04]  /*d1bd0*/  STL.64 [R1+0x2e0], R8 ;  /* 0x0002e00801007387 */ /* 0x000fe80000100a00 */
[----:B------:R-:W-:-:S13]  /*d1be0*/  STL.64 [R1+0x2e8], R10 ;  /* 0x0002e80a01007387 */ /* 0x000fda0000100a00 */
[----:B------:R-:W-:Y:S04]  /*d1bf0*/  STL.64 [R1+0xa0], R4 ;  /* 0x0000a00401007387 */ /* 0x000fe80000100a00 */
[----:B------:R2:W-:Y:S04]  /*d1c00*/  STL.64 [R1+0xa8], R6 ;  /* 0x0000a80601007387 */ /* 0x0005e80000100a00 */
[----:B------:R-:W3:Y:S04]  /*d1c10*/  LDL.LU.64 R24, [R1+0x2de0] ;  /* 0x002de00001187983 */ /* 0x000ee80000300a00 */
[----:B------:R-:W4:Y:S01]  /*d1c20*/  LDL.LU.64 R26, [R1+0x2de8] ;  /* 0x002de800011a7983 */ /* 0x000f220000300a00 */
[----:B------:R-:W-:-:S02]  /*d1c30*/  IMAD R28, R41, 0x100, R40 ;  /* 0x00000100291c7824 */ /* 0x000fc400078e0228 */
[----:B------:R-:W-:Y:S02]  /*d1c40*/  IMAD R29, R43, 0x100, R42 ;  /* 0x000001002b1d7824 */ /* 0x000fe400078e022a */
[----:B------:R-:W-:Y:S02]  /*d1c50*/  IMAD R30, R60, 0x100, R39 ;  /* 0x000001003c1e7824 */ /* 0x000fe400078e0227 */
[----:B------:R-:W-:Y:S01]  /*d1c60*/  IMAD R31, R61, 0x100, R38 ;  /* 0x000001003d1f7824 */ /* 0x000fe200078e0226 */
[----:B------:R-:W-:Y:S02]  /*d1c70*/  F2FP.F16.E4M3.UNPACK_B R28, R28 ;  /* 0x0000001cff1c723e */ /* 0x000fe400020006ff */
[----:B------:R-:W-:Y:S02]  /*d1c80*/  F2FP.F16.E4M3.UNPACK_B R29, R29 ;  /* 0x0000001dff1d723e */ /* 0x000fe400020006ff */
[----:B------:R-:W-:Y:S02]  /*d1c90*/  F2FP.F16.E4M3.UNPACK_B R30, R30 ;  /* 0x0000001eff1e723e */ /* 0x000fe400020006ff */
[----:B------:R-:W-:-:S07]  /*d1ca0*/  F2FP.F16.E4M3.UNPACK_B R31, R31 ;  /* 0x0000001fff1f723e */ /* 0x000fce00020006ff */
[----:B--2---:R-:W-:-:S15]  /*d1cb0*/  HMMA.16816.F32 R4, R28, R36, R12 ;  /* 0x000000241c04723c */ /* 0x004fde000000180c */
[----:B------:R-:W-:-:S04]  /*d1cc0*/  NOP ;  /* 0x0000000000007918 */ /* 0x000fc80000000000 */
[----:B------:R-:W-:Y:S04]  /*d1cd0*/  STL.64 [R1+0x2d0], R4 ;  /* 0x0002d00401007387 */ /* 0x000fe80000100a00 */
[----:B------:R-:W-:Y:S04]  /*d1ce0*/  STL.64 [R1+0x2d8], R6 ;  /* 0x0002d80601007387 */ /* 0x000fe80000100a00 */
[----:B----4-:R-:W-:Y:S04]  /*d1cf0*/  STL.64 [R1+0xbaf8], R26 ;  /* 0x00baf81a01007387 */ /* 0x010fe80000100a00 */
[----:B---3--:R0:W-:Y:S04]  /*d1d00*/  STL.64 [R1+0xbaf0], R24 ;  /* 0x00baf01801007387 */ /* 0x0081e80000100a00 */
[----:B0-----:R-:W2:Y:S04]  /*d1d10*/  LDL.LU.64 R24, [R1+0x2df0] ;  /* 0x002df00001187983 */ /* 0x001ea80000300a00 */
[----:B------:R-:W2:Y:S04]  /*d1d20*/  LDL.LU.64 R26, [R1+0x2df8] ;  /* 0x002df800011a7983 */ /* 0x000ea80000300a00 */
[----:B------:R-:W3:Y:S04]  /*d1d30*/  LDL.LU.64 R20, [R1+0x2dc0] ;  /* 0x002dc00001147983 */ /* 0x000ee80000300a00 */
[----:B------:R-:W4:Y:S04]  /*d1d40*/  LDL.LU.64 R22, [R1+0x2dc8] ;  /* 0x002dc80001167983 */ /* 0x000f280000300a00 */
[----:B----4-:R-:W-:Y:S04]  /*d1d50*/  STL.64 [R1+0xbad8], R22 ;  /* 0x00bad81601007387 */ /* 0x010fe80000100a00 */
[----:B---3--:R0:W-:Y:S04]  /*d1d60*/  STL.64 [R1+0xbad0], R20 ;  /* 0x00bad01401007387 */ /* 0x0081e80000100a00 */
[----:B0-----:R-:W3:Y:S04]  /*d1d70*/  LDL.LU.64 R20, [R1+0x2dd0] ;  /* 0x002dd00001147983 */ /* 0x001ee80000300a00 */
[----:B------:R-:W3:Y:S04]  /*d1d80*/  LDL.LU.64 R22, [R1+0x2dd8] ;  /* 0x002dd80001167983 */ /* 0x000ee80000300a00 */
[----:B------:R-:W4:Y:S04]  /*d1d90*/  LDL.LU.64 R16, [R1+0x2da0] ;  /* 0x002da00001107983 */ /* 0x000f280000300a00 */
[----:B------:R-:W2:Y:S04]  /*d1da0*/  LDL.LU.64 R18, [R1+0x2da8] ;  /* 0x002da80001127983 */ /* 0x000ea80000300a00 */
[----:B--2---:R-:W-:Y:S04]  /*d1db0*/  STL.64 [R1+0xbab8], R18 ;  /* 0x00bab81201007387 */ /* 0x004fe80000100a00 */
[----:B----4-:R0:W-:Y:S04]  /*d1dc0*/  STL.64 [R1+0xbab0], R16 ;  /* 0x00bab01001007387 */ /* 0x0101e80000100a00 */
[----:B0-----:R-:W2:Y:S04]  /*d1dd0*/  LDL.LU.64 R16, [R1+0x2db0] ;  /* 0x002db00001107983 */ /* 0x001ea80000300a00 */
[----:B------:R-:W2:Y:S04]  /*d1de0*/  LDL.LU.64 R18, [R1+0x2db8] ;  /* 0x002db80001127983 */ /* 0x000ea80000300a00 */
[----:B------:R-:W4:Y:S04]  /*d1df0*/  LDL.LU.64 R12, [R1+0x2d80] ;  /* 0x002d8000010c7983 */ /* 0x000f280000300a00 */
[----:B------:R-:W2:Y:S01]  /*d1e00*/  LDL.LU.64 R14, [R1+0x2d88] ;  /* 0x002d8800010e7983 */ /* 0x000ea20000300a00 */
[C---:B------:R-:W-:Y:S03]  /*d1e10*/  HMMA.16816.F32 R24, R28.reuse, R34, R24 ;  /* 0x000000221c18723c */ /* 0x040fe60000001818 */
[----:B--2---:R-:W-:Y:S04]  /*d1e20*/  STL.64 [R1+0xba98], R14 ;  /* 0x00ba980e01007387 */ /* 0x004fe80000100a00 */
[----:B----4-:R0:W-:Y:S04]  /*d1e30*/  STL.64 [R1+0xba90], R12 ;  /* 0x00ba900c01007387 */ /* 0x0101e80000100a00 */
[----:B0-----:R-:W2:Y:S04]  /*d1e40*/  LDL.LU.64 R12, [R1+0x2d90] ;  /* 0x002d9000010c7983 */ /* 0x001ea80000300a00 */
[----:B------:R-:W2:Y:S04]  /*d1e50*/  LDL.LU.64 R14, [R1+0x2d98] ;  /* 0x002d9800010e7983 */ /* 0x000ea80000300a00 */
[----:B------:R-:W4:Y:S04]  /*d1e60*/  LDL.LU.64 R4, [R1+0x2d70] ;  /* 0x002d700001047983 */ /* 0x000f280000300a00 */
[----:B------:R-:W4:Y:S04]  /*d1e70*/  LDL.LU.64 R6, [R1+0x2d78] ;  /* 0x002d780001067983 */ /* 0x000f280000300a00 */
        /* <DEDUP_REMOVED lines=26> */
[----:B0-----:R-:W3:Y:S04]  /*d2020*/  LDL.LU.64 R26, [R1+0xbae8] ;  /* 0x00bae800011a7983 */ /* 0x001ee80000300a00 */
[----:B------:R-:W2:Y:S01]  /*d2030*/  LDL.LU.64 R24, [R1+0xbae0] ;  /* 0x00bae00001187983 */ /* 0x000ea20000300a00 */
[----:B---3--:R-:W-:-:S15]  /*d2040*/  HMMA.16816.F32 R20, R28, R26, R20 ;  /* 0x0000001a1c14723c */ /* 0x008fde0000001814 */
        /* <DEDUP_REMOVED lines=10> */
[----:B------:R-:W3:Y:S01]  /*d20f0*/  LDL.LU.64 R20, [R1+0xbac0] ;  /* 0x00bac00001147983 */ /* 0x000ee20000300a00 */
[----:B--2---:R-:W-:-:S15]  /*d2100*/  HMMA.16816.F32 R16, R28, R22, R16 ;  /* 0x000000161c10723c */ /* 0x004fde0000001810 */
[----:B------:R-:W-:-:S04]  /*d2110*/  NOP ;  /* 0x0000000000007918 */ /* 0x000fc80000000000 */
[----:B------:R-:W-:Y:S04]  /*d2120*/  STL.64 [R1+0x280], R16 ;  /* 0x0002801001007387 */ /* 0x000fe80000100a00 */
[----:B------:R0:W-:Y:S04]  /*d2130*/  STL.64 [R1+0x288], R18 ;  /* 0x0002881201007387 */ /* 0x0001e80000100a00 */
[----:B0-----:R-:W3:Y:S04]  /*d2140*/  LDL.LU.64 R18, [R1+0xbab8] ;  /* 0x00bab80001127983 */ /* 0x001ee80000300a00 */
[----:B------:R-:W3:Y:S02]  /*d2150*/  LDL.LU.64 R16, [R1+0xbab0] ;  /* 0x00bab00001107983 */ /* 0x000ee40000300a00 */
[----:B---3--:R-:W-:-:S15]  /*d2160*/  HMMA.16816.F32 R16, R28, R20, R16 ;  /* 0x000000141c10723c */ /* 0x008fde0000001810 */
        /* <DEDUP_REMOVED lines=15> */
[----:B0-----:R-:W4:Y:S04]  /*d2260*/  LDL.LU.64 R14, [R1+0xba88] ;  /* 0x00ba8800010e7983 */ /* 0x001f280000300a00 */
[----:B------:R-:W2:Y:S01]  /*d2270*/  LDL.LU.64 R12, [R1+0xba80] ;  /* 0x00ba8000010c7983 */ /* 0x000ea20000300a00 */
[C---:B----4-:R-:W-:Y:S08]  /*d2280*/  HMMA.16816.F32 R4, R28.reuse, R14, R4 ;  /* 0x0000000e1c04723c */ /* 0x050ff00000001804 */
[C---:B--2---:R-:W-:Y:S11]  /*d2290*/  HMMA.16816.F32 R8, R28.reuse, R12, R8 ;  /* 0x0000000c1c08723c */ /* 0x044ff60000001808 */
[----:B------:R-:W-:Y:S04]  /*d22a0*/  STL.64 [R1+0x240], R4 ;  /* 0x0002400401007387 */ /* 0x000fe80000100a00 */
[----:B------:R0:W-:Y:S04]  /*d22b0*/  STL.64 [R1+0x248], R6 ;  /* 0x0002480601007387 */ /* 0x0001e80000100a00 */
[----:B0-----:R-:W2:Y:S04]  /*d22c0*/  LDL.LU.64 R6, [R1+0xba78] ;  /* 0x00ba780001067983 */ /* 0x001ea80000300a00 */
[----:B------:R-:W3:Y:S04]  /*d22d0*/  LDL.LU.64 R4, [R1+0xba70] ;  /* 0x00ba700001047983 */ /* 0x000ee80000300a00 */
[----:B------:R-:W-:Y:S04]  /*d22e0*/  STL.64 [R1+0x230], R8 ;  /* 0x0002300801007387 */ /* 0x000fe80000100a00 */
[----:B------:R0:W-:Y:S04]  /*d22f0*/  STL.64 [R1+0x238], R10 ;  /* 0x0002380a01007387 */ /* 0x0001e80000100a00 */
[----:B0-----:R-:W4:Y:S04]  /*d2300*/  LDL.LU.64 R10, [R1+0xba68] ;  /* 0x00ba6800010a7983 */ /* 0x001f280000300a00 */
[----:B------:R-:W2:Y:S04]  /*d2310*/  LDL.LU.64 R8, [R1+0xba60] ;  /* 0x00ba600001087983 */ /* 0x000ea80000300a00 */
[----:B------:R-:W-:Y:S04]  /*d2320*/  STL.64 [R1+0xba58], R14 ;  /* 0x00ba580e01007387 */ /* 0x000fe80000100a00 */
[----:B------:R0:W-:Y:S04]  /*d2330*/  STL.64 [R1+0xba50], R12 ;  /* 0x00ba500c01007387 */ /* 0x0001e80000100a00 */
[----:B0-----:R-:W4:Y:S04]  /*d2340*/  LDL.LU.64 R12, [R1+0x2d50] ;  /* 0x002d5000010c7983 */ /* 0x001f280000300a00 */
[----:B------:R-:W4:Y:S02]  /*d2350*/  LDL.LU.64 R14, [R1+0x2d58] ;  /* 0x002d5800010e7983 */ /* 0x000f240000300a00 */
[----:B----4-:R-:W-:-:S15]  /*d2360*/  HMMA.16816.F32 R12, R28, R10, R12 ;  /* 0x0000000a1c0c723c */ /* 0x010fde000000180c */
[----:B------:R-:W-:-:S04]  /*d2370*/  NOP ;  /* 0x0000000000007918 */ /* 0x000fc80000000000 */
[----:B------:R-:W-:Y:S04]  /*d2380*/  STL.64 [R1+0x220], R12 ;  /* 0x0002200c01007387 */ /* 0x000fe80000100a00 */
[----:B------:R2:W-:Y:S02]  /*d2390*/  STL.64 [R1+0x228], R14 ;  /* 0x0002280e01007387 */ /* 0x0005e40000100a00 */
[C---:B--2---:R-:W-:Y:S08]  /*d23a0*/  HMMA.16816.F32 R12, R28.reuse, R8, R56 ;  /* 0x000000081c0c723c */ /* 0x044ff00000001838 */
[C---:B------:R-:W-:Y:S08]  /*d23b0*/  HMMA.16816.F32 R56, R28.reuse, R6, R52 ;  /* 0x000000061c38723c */ /* 0x040ff00000001834 */
[C---:B---3--:R-:W-:Y:S03]  /*d23c0*/  HMMA.16816.F32 R52, R28.reuse, R4, R44 ;  /* 0x000000041c34723c */ /* 0x048fe6000000182c */
[----:B------:R-:W-:Y:S04]  /*d23d0*/  STL.64 [R1+0x210], R12 ;  /* 0x0002100c01007387 */ /* 0x000fe80000100a00 */
[----:B------:R0:W-:Y:S04]  /*d23e0*/  STL.64 [R1+0x218], R14 ;  /* 0x0002180e01007387 */ /* 0x0001e80000100a00 */
[----:B------:R1:W-:Y:S04]  /*d23f0*/  STL.64 [R1+0x200], R56 ;  /* 0x0002003801007387 */ /* 0x0003e80000100a00 */
[----:B------:R2:W-:Y:S04]  /*d2400*/  STL.64 [R1+0x208], R58 ;  /* 0x0002083a01007387 */ /* 0x0005e80000100a00 */
[----:B------:R-:W3:Y:S04]  /*d2410*/  LDL.LU.64 R44, [R1+0x2d00] ;  /* 0x002d0000012c7983 */ /* 0x000ee80000300a00 */
[----:B------:R4:W-:Y:S04]  /*d2420*/  STL.64 [R1+0x1f0], R52 ;  /* 0x0001f03401007387 */ /* 0x0009e80000100a00 */
[----:B------:R1:W-:Y:S04]  /*d2430*/  STL.64 [R1+0x1f8], R54 ;  /* 0x0001f83601007387 */ /* 0x0003e80000100a00 */
[----:B------:R-:W3:Y:S01]  /*d2440*/  LDL.LU.64 R46, [R1+0x2d08] ;  /* 0x002d0800012e7983 */ /* 0x000ee20000300a00 */
[----:B0-----:R-:W-:-:S15]  /*d2450*/  HMMA.16816.F32 R12, R28, R2, R40 ;  /* 0x000000021c0c723c */ /* 0x001fde0000001828 */
[----:B------:R-:W-:-:S04]  /*d2460*/  NOP ;  /* 0x0000000000007918 */ /* 0x000fc80000000000 */
[----:B------:R0:W-:Y:S04]  /*d2470*/  STL.64 [R1+0x90], R12 ;  /* 0x0000900c01007387 */ /* 0x0001e80000100a00 */
[----:B------:R0:W-:Y:S04]  /*d2480*/  STL.64 [R1+0x98], R14 ;  /* 0x0000980e01007387 */ /* 0x0001e80000100a00 */
[----:B-1----:R-:W3:Y:S04]  /*d2490*/  LDL.LU.64 R56, [R1+0x2cf0] ;  /* 0x002cf00001387983 */ /* 0x002ee80000300a00 */
[----:B--2---:R-:W2:Y:S01]  /*d24a0*/  LDL.LU.64 R58, [R1+0x2cf8] ;  /* 0x002cf800013a7983 */ /* 0x004ea20000300a00 */
[----:B------:R-:W-:-:S03]  /*d24b0*/  IMAD R28, R49, 0x100, R48 ;  /* 0x00000100311c7824 */ /* 0x000fc600078e0230 */
[----:B----4-:R-:W4:Y:S01]  /*d24c0*/  LDL.LU.64 R52, [R1+0x2ce0] ;  /* 0x002ce00001347983 */ /* 0x010f220000300a00 */
[----:B------:R-:W-:-:S03]  /*d24d0*/  IMAD R29, R51, 0x100, R50 ;  /* 0x00000100331d7824 */ /* 0x000fc600078e0232 */
[----:B------:R-:W4:Y:S01]  /*d24e0*/  LDL.LU.64 R54, [R1+0x2ce8] ;  /* 0x002ce80001367983 */ /* 0x000f220000300a00 */
[----:B------:R-:W-:Y:S02]  /*d24f0*/  IMAD R30, R60, 0x100, R39 ;  /* 0x000001003c1e7824 */ /* 0x000fe400078e0227 */
[----:B------:R-:W-:Y:S01]  /*d2500*/  IMAD R31, R61, 0x100, R38 ;  /* 0x000001003d1f7824 */ /* 0x000fe200078e0226 */
[----:B------:R-:W4:Y:S04]  /*d2510*/  LDL.LU.64 R40, [R1+0x2cd0] ;  /* 0x002cd00001287983 */ /* 0x000f280000300a00 */
[----:B------:R-:W4:Y:S01]  /*d2520*/  LDL.LU.64 R42, [R1+0x2cd8] ;  /* 0x002cd800012a7983 */ /* 0x000f220000300a00 */
[----:B------:R-:W-:-:S03]  /*d2530*/  F2FP.F16.E4M3.UNPACK_B R28, R28 ;  /* 0x0000001cff1c723e */ /* 0x000fc600020006ff */
[----:B0-----:R-:W4:Y:S01]  /*d2540*/  LDL.LU.64 R12, [R1+0x2cc0] ;  /* 0x002cc000010c7983 */ /* 0x001f220000300a00 */
[----:B------:R-:W-:Y:S02]  /*d2550*/  F2FP.F16.E4M3.UNPACK_B R29, R29 ;  /* 0x0000001dff1d723e */ /* 0x000fe400020006ff */
[----:B------:R-:W-:Y:S01]  /*d2560*/  F2FP.F16.E4M3.UNPACK_B R30, R30 ;  /* 0x0000001eff1e723e */ /* 0x000fe200020006ff */
[----:B------:R-:W4:Y:S01]  /*d2570*/  LDL.LU.64 R14, [R1+0x2cc8] ;  /* 0x002cc800010e7983 */ /* 0x000f220000300a00 */
[----:B------:R-:W-:-:S03]  /*d2580*/  F2FP.F16.E4M3.UNPACK_B R31, R31 ;  /* 0x0000001fff1f723e */ /* 0x000fc600020006ff */
[----:B------:R-:W4:Y:S04]  /*d2590*/  LDL.LU.64 R48, [R1+0x2cb0] ;  /* 0x002cb00001307983 */ /* 0x000f280000300a00 */
[----:B------:R-:W4:Y:S01]  /*d25a0*/  LDL.LU.64 R50, [R1+0x2cb8] ;  /* 0x002cb80001327983 */ /* 0x000f220000300a00 */
[----:B---3--:R-:W-:-:S15]  /*d25b0*/  HMMA.16816.F32 R44, R28, R36, R44 ;  /* 0x000000241c2c723c */ /* 0x008fde000000182c */
[----:B------:R-:W-:-:S04]  /*d25c0*/  NOP ;  /* 0x0000000000007918 */ /* 0x000fc80000000000 */
[----:B------:R0:W-:Y:S04]  /*d25d0*/  STL.64 [R1+0x1e0], R44 ;  /* 0x0001e02c01007387 */ /* 0x0001e80000100a00 */
[----:B------:R1:W-:Y:S04]  /*d25e0*/  STL.64 [R1+0x1e8], R46 ;  /* 0x0001e82e01007387 */ /* 0x0003e80000100a00 */
[----:B0-----:R-:W3:Y:S04]  /*d25f0*/  LDL.LU.64 R44, [R1+0x2ca0] ;  /* 0x002ca000012c7983 */ /* 0x001ee80000300a00 */
[----:B-1----:R-:W3:Y:S01]  /*d2600*/  LDL.LU.64 R46, [R1+0x2ca8] ;  /* 0x002ca800012e7983 */ /* 0x002ee20000300a00 */
[----:B--2---:R-:W-:-:S15]  /*d2610*/  HMMA.16816.F32 R56, R28, R34, R56 ;  /* 0x000000221c38723c */ /* 0x004fde0000001838 */
[----:B------:R-:W-:-:S04]  /*d2620*/  NOP ;  /* 0x0000000000007918 */ /* 0x000fc80000000000 */
[----:B------:R-:W-:Y:S04]  /*d2630*/  STL.64 [R1+0x1d0], R56 ;  /* 0x0001d03801007387 */ /* 0x000fe80000100a00 */
[----:B------:R4:W-:Y:S02]  /*d2640*/  STL.64 [R1+0x1d8], R58 ;  /* 0x0001d83a01007387 */ /* 0x0009e40000100a00 */
[C---:B----4-:R-:W-:Y:S08]  /*d2650*/  HMMA.16816.F32 R56, R28.reuse, R32, R52 ;  /* 0x000000201c38723c */ /* 0x050ff00000001834 */
[C---:B------:R-:W-:Y:S08]  /*d2660*/  HMMA.16816.F32 R52, R28.reuse, R26, R40 ;  /* 0x0000001a1c34723c */ /* 0x040ff00000001828 */
[C---:B------:R-:W-:Y:S03]  /*d2670*/  HMMA.16816.F32 R40, R28.reuse, R24, R12 ;  /* 0x000000181c28723c */ /* 0x040fe6000000180c */
[----:B------:R-:W-:Y:S04]  /*d2680*/  STL.64 [R1+0x1c0], R56 ;  /* 0x0001c03801007387 */ /* 0x000fe80000100a00 */
[----:B------:R-:W-:Y:S04]  /*d2690*/  STL.64 [R1+0x1c8], R58 ;  /* 0x0001c83a01007387 */ /* 0x000fe80000100a00 */
[----:B------:R-:W2:Y:S04]  /*d26a0*/  LDL.LU.64 R12, [R1+0x2c90] ;  /* 0x002c9000010c7983 */ /* 0x000ea80000300a00 */
[----:B------:R-:W-:Y:S04]  /*d26b0*/  STL.64 [R1+0x1b0], R52 ;  /* 0x0001b03401007387 */ /* 0x000fe80000100a00 */
[----:B------:R-:W-:Y:S04]  /*d26c0*/  STL.64 [R1+0x1b8], R54 ;  /* 0x0001b83601007387 */ /* 0x000fe80000100a00 */
[----:B------:R-:W2:Y:S04]  /*d26d0*/  LDL.LU.64 R14, [R1+0x2c98] ;  /* 0x002c9800010e7983 */ /* 0x000ea80000300a00 */
[----:B------:R0:W-:Y:S04]  /*d26e0*/  STL.64 [R1+0x1a0], R40 ;  /* 0x0001a02801007387 */ /* 0x0001e80000100a00 */
[----:B------:R1:W-:Y:S01]  /*d26f0*/  STL.64 [R1+0x1a8], R42 ;  /* 0x0001a82a01007387 */ /* 0x0003e20000100a00 */
[C---:B------:R-:W-:Y:S03]  /*d2700*/  HMMA.16816.F32 R48, R28.reuse, R22, R48 ;  /* 0x000000161c30723c */ /* 0x040fe60000001830 */
[----:B0-----:R-:W4:Y:S04]  /*d2710*/  LDL.LU R41, [R1+0x844] ;  /* 0x0008440001297983 */ /* 0x001f280000300800 */
[----:B-1----:R-:W4:Y:S04]  /*d2720*/  LDL.LU R42, [R1+0x840] ;  /* 0x00084000012a7983 */ /* 0x002f280000300800 */
[----:B------:R-:W4:Y:S04]  /*d2730*/  LDL.LU R43, [R1+0x84c] ;  /* 0x00084c00012b7983 */ /* 0x000f280000300800 */
[----:B------:R-:W4:Y:S04]  /*d2740*/  LDL.LU R39, [R1+0x848] ;  /* 0x0008480001277983 */ /* 0x000f280000300800 */
[----:B------:R-:W4:Y:S04]  /*d2750*/  LDL.LU R60, [R1+0x854] ;  /* 0x00085400013c7983 */ /* 0x000f280000300800 */
[----:B------:R-:W4:Y:S04]  /*d2760*/  LDL.LU R38, [R1+0x850] ;  /* 0x0008500001267983 */ /* 0x000f280000300800 */
[----:B------:R-:W4:Y:S04]  /*d2770*/  LDL.LU R61, [R1+0x85c] ;  /* 0x00085c00013d7983 */ /* 0x000f280000300800 */
[----:B------:R-:W-:Y:S04]  /*d2780*/  STL.64 [R1+0xba48], R26 ;  /* 0x00ba481a01007387 */ /* 0x000fe80000100a00 */
[----:B------:R3:W-:Y:S04]  /*d2790*/  STL.64 [R1+0xba40], R24 ;  /* 0x00ba401801007387 */ /* 0x0007e80000100a00 */
[----:B------:R-:W4:Y:S04]  /*d27a0*/  LDL.LU.64 R56, [R1+0x2c60] ;  /* 0x002c600001387983 */ /* 0x000f280000300a00 */
[----:B------:R0:W-:Y:S04]  /*d27b0*/  STL.64 [R1+0x190], R48 ;  /* 0x0001903001007387 */ /* 0x0001e80000100a00 */
[----:B------:R1:W-:Y:S04]  /*d27c0*/  STL.64 [R1+0x198], R50 ;  /* 0x0001983201007387 */ /* 0x0003e80000100a00 */
[----:B------:R-:W4:Y:S01]  /*d27d0*/  LDL.LU.64 R58, [R1+0x2c68] ;  /* 0x002c6800013a7983 */ /* 0x000f220000300a00 */
[----:B---3--:R-:W-:-:S15]  /*d27e0*/  HMMA.16816.F32 R24, R28, R20, R44 ;  /* 0x000000141c18723c */ /* 0x008fde000000182c */
[----:B------:R-:W-:-:S04]  /*d27f0*/  NOP ;  /* 0x0000000000007918 */ /* 0x000fc80000000000 */
[----:B------:R3:W-:Y:S04]  /*d2800*/  STL.64 [R1+0x180], R24 ;  /* 0x0001801801007387 */ /* 0x0007e80000100a00 */
[----:B------:R0:W-:Y:S04]  /*d2810*/  STL.64 [R1+0x188], R26 ;  /* 0x0001881a01007387 */ /* 0x0001e80000100a00 */
[----:B------:R-:W4:Y:S04]  /*d2820*/  LDL.LU.64 R52, [R1+0x2c50] ;  /* 0x002c500001347983 */ /* 0x000f280000300a00 */
[----:B------:R-:W4:Y:S04]  /*d2830*/  LDL.LU.64 R54, [R1+0x2c58] ;  /* 0x002c580001367983 */ /* 0x000f280000300a00 */
[----:B0-----:R-:W4:Y:S04]  /*d2840*/  LDL.LU.64 R48, [R1+0x2c40] ;  /* 0x002c400001307983 */ /* 0x001f280000300a00 */
[----:B-1----:R-:W4:Y:S04]  /*d2850*/  LDL.LU.64 R50, [R1+0x2c48] ;  /* 0x002c480001327983 */ /* 0x002f280000300a00 */
[----:B------:R-:W4:Y:S04]  /*d2860*/  LDL.LU.64 R44, [R1+0x2c30] ;  /* 0x002c3000012c7983 */ /* 0x000f280000300a00 */
[----:B------:R-:W4:Y:S04]  /*d2870*/  LDL.LU.64 R46, [R1+0x2c38] ;  /* 0x002c3800012e7983 */ /* 0x000f280000300a00 */
[----:B---3--:R-:W3:Y:S04]  /*d2880*/  LDL.LU.64 R24, [R1+0x2c20] ;  /* 0x002c200001187983 */ /* 0x008ee80000300a00 */
[----:B------:R-:W3:Y:S04]  /*d2890*/  LDL.LU.64 R26, [R1+0x2c28] ;  /* 0x002c2800011a7983 */ /* 0x000ee80000300a00 */
[----:B------:R-:W-:Y:S04]  /*d28a0*/  STL.64 [R1+0xba28], R22 ;  /* 0x00ba281601007387 */ /* 0x000fe80000100a00 */
[----:B------:R0:W-:Y:S04]  /*d28b0*/  STL.64 [R1+0xba20], R20 ;  /* 0x00ba201401007387 */ /* 0x0001e80000100a00 */
[----:B0-----:R-:W3:Y:S04]  /*d28c0*/  LDL.LU.64 R20, [R1+0x2c80] ;  /* 0x002c800001147983 */ /* 0x001ee80000300a00 */
[----:B------:R-:W3:Y:S01]  /*d28d0*/  LDL.LU.64 R22, [R1+0x2c88] ;  /* 0x002c880001167983 */ /* 0x000ee20000300a00 */
[----:B--2---:R-:W-:-:S15]  /*d28e0*/  HMMA.16816.F32 R12, R28, R18, R12 ;  /* 0x000000121c0c723c */ /* 0x004fde000000180c */
[----:B------:R-:W-:-:S04]  /*d28f0*/  NOP ;  /* 0x0000000000007918 */ /* 0x000fc80000000000 */
[----:B------:R-:W-:Y:S04]  /*d2900*/  STL.64 [R1+0x170], R12 ;  /* 0x0001700c01007387 */ /* 0x000fe80000100a00 */
[----:B------:R0:W-:Y:S04]  /*d2910*/  STL.64 [R1+0x178], R14 ;  /* 0x0001780e01007387 */ /* 0x0001e80000100a00 */
[----:B0-----:R-:W2:Y:S04]  /*d2920*/  LDL.LU.64 R14, [R1+0xba58] ;  /* 0x00ba5800010e7983 */ /* 0x001ea80000300a00 */
[----:B------:R-:W4:Y:S01]  /*d2930*/  LDL.LU.64 R12, [R1+0xba50] ;  /* 0x00ba5000010c7983 */ /* 0x000f220000300a00 */
[----:B---3--:R-:W-:-:S15]  /*d2940*/  HMMA.16816.F32 R20, R28, R16, R20 ;  /* 0x000000101c14723c */ /* 0x008fde0000001814 */
[----:B------:R-:W-:-:S04]  /*d2950*/  NOP ;  /* 0x0000000000007918 */ /* 0x000fc80000000000 */
[----:B------:R0:W-:Y:S04]  /*d2960*/  STL.64 [R1+0x160], R20 ;  /* 0x0001601401007387 */ /* 0x0001e80000100a00 */
[----:B------:R1:W-:Y:S04]  /*d2970*/  STL.64 [R1+0x168], R22 ;  /* 0x0001681601007387 */ /* 0x0003e80000100a00 */
[----:B0-----:R-:W3:Y:S04]  /*d2980*/  LDL.LU.64 R20, [R1+0x2c10] ;  /* 0x002c100001147983 */ /* 0x001ee80000300a00 */
[----:B-1----:R-:W3:Y:S04]  /*d2990*/  LDL.LU.64 R22, [R1+0x2c18] ;  /* 0x002c180001167983 */ /* 0x002ee80000300a00 */
        /* <DEDUP_REMOVED lines=8> */
[----:B----4-:R-:W-:Y:S02]  /*d2a20*/  HMMA.16816.F32 R16, R28, R12, R56 ;  /* 0x0000000c1c10723c */ /* 0x010fe40000001838 */
[----:B------:R-:W-:Y:S04]  /*d2a30*/  STL.64 [R1+0xb9f8], R14 ;  /* 0x00b9f80e01007387 */ /* 0x000fe80000100a00 */
[----:B------:R0:W-:-:S13]  /*d2a40*/  STL.64 [R1+0xb9f0], R12 ;  /* 0x00b9f00c01007387 */ /* 0x0001da0000100a00 */
[----:B------:R-:W-:Y:S04]  /*d2a50*/  STL.64 [R1+0x140], R16 ;  /* 0x0001401001007387 */ /* 0x000fe80000100a00 */
[----:B------:R1:W-:Y:S01]  /*d2a60*/  STL.64 [R1+0x148], R18 ;  /* 0x0001481201007387 */ /* 0x0003e20000100a00 */
[C---:B0-----:R-:W-:Y:S08]  /*d2a70*/  HMMA.16816.F32 R12, R28.reuse, R8, R48 ;  /* 0x000000081c0c723c */ /* 0x041ff00000001830 */
[----:B-1----:R-:W-:Y:S01]  /*d2a80*/  HMMA.16816.F32 R16, R28, R10, R52 ;  /* 0x0000000a1c10723c */ /* 0x002fe20000001834 */
[----:B------:R-:W-:-:S15]  /*d2a90*/  STL.64 [R1+0xb9d8], R10 ;  /* 0x00b9d80a01007387 */ /* 0x000fde0000100a00 */
[----:B------:R-:W-:-:S03]  /*d2aa0*/  NOP ;  /* 0x0000000000007918 */ /* 0x000fc60000000000 */
[----:B------:R-:W-:Y:S04]  /*d2ab0*/  STL.64 [R1+0x130], R16 ;  /* 0x0001301001007387 */ /* 0x000fe80000100a00 */
[----:B------:R0:W-:Y:S04]  /*d2ac0*/  STL.64 [R1+0x138], R18 ;  /* 0x0001381201007387 */ /* 0x0001e80000100a00 */
[----:B------:R1:W-:Y:S04]  /*d2ad0*/  STL.64 [R1+0xb9d0], R8 ;  /* 0x00b9d00801007387 */ /* 0x0003e80000100a00 */
[----:B------:R-:W-:Y:S01]  /*d2ae0*/  STL.64 [R1+0x120], R12 ;  /* 0x0001200c01007387 */ /* 0x000fe20000100a00 */
[C---:B0-----:R-:W-:Y:S03]  /*d2af0*/  HMMA.16816.F32 R16, R28.reuse, R6, R44 ;  /* 0x000000061c10723c */ /* 0x041fe6000000182c */
[----:B------:R0:W-:Y:S04]  /*d2b00*/  STL.64 [R1+0x128], R14 ;  /* 0x0001280e01007387 */ /* 0x0001e80000100a00 */
[----:B-1----:R-:W2:Y:S01]  /*d2b10*/  LDL.LU.64 R8, [R1+0x2c00] ;  /* 0x002c000001087983 */ /* 0x002ea20000300a00 */
[C---:B0-----:R-:W-:Y:S11]  /*d2b20*/  HMMA.16816.F32 R12, R28.reuse, R4, R24 ;  /* 0x000000041c0c723c */ /* 0x041ff60000001818 */
[----:B------:R-:W-:Y:S04]  /*d2b30*/  STL.64 [R1+0x110], R16 ;  /* 0x0001101001007387 */ /* 0x000fe80000100a00 */
[----:B------:R-:W-:Y:S04]  /*d2b40*/  STL.64 [R1+0x118], R18 ;  /* 0x0001181201007387 */ /* 0x000fe80000100a00 */
[----:B------:R-:W2:Y:S04]  /*d2b50*/  LDL.LU.64 R10, [R1+0x2c08] ;  /* 0x002c0800010a7983 */ /* 0x000ea80000300a00 */
[----:B------:R-:W-:Y:S04]  /*d2b60*/  STL.64 [R1+0x100], R12 ;  /* 0x0001000c01007387 */ /* 0x000fe80000100a00 */
[----:B------:R3:W-:Y:S02]  /*d2b70*/  STL.64 [R1+0x108], R14 ;  /* 0x0001080e01007387 */ /* 0x0007e40000100a00 */
[----:B---3--:R-:W-:Y:S02]  /*d2b80*/  HMMA.16816.F32 R12, R28, R2, R20 ;  /* 0x000000021c0c723c */ /* 0x008fe40000001814 */
[----:B------:R-:W-:Y:S04]  /*d2b90*/  STL.64 [R1+0xb9c8], R6 ;  /* 0x00b9c80601007387 */ /* 0x000fe80000100a00 */
[----:B------:R0:W-:Y:S04]  /*d2ba0*/  STL.64 [R1+0xb9c0], R4 ;  /* 0x00b9c00401007387 */ /* 0x0001e80000100a00 */
[----:B0-----:R-:W3:Y:S04]  /*d2bb0*/  LDL.LU.64 R4, [R1+0x2bf0] ;  /* 0x002bf00001047983 */ /* 0x001ee80000300a00 */
[----:B------:R-:W3:Y:S05]  /*d2bc0*/  LDL.LU.64 R6, [R1+0x2bf8] ;  /* 0x002bf80001067983 */ /* 0x000eea0000300a00 */
[----:B------:R-:W-:Y:S04]  /*d2bd0*/  STL.64 [R1+0x80], R12 ;  /* 0x0000800c01007387 */ /* 0x000fe80000100a00 */
[----:B------:R-:W-:Y:S04]  /*d2be0*/  STL.64 [R1+0x88], R14 ;  /* 0x0000880e01007387 */ /* 0x000fe80000100a00 */
[----:B------:R-:W4:Y:S04]  /*d2bf0*/  LDL.LU R53, [R1+0x864] ;  /* 0x0008640001357983 */ /* 0x000f280000300800 */
[----:B------:R-:W2:Y:S04]  /*d2c00*/  LDL.LU R54, [R1+0x860] ;  /* 0x0008600001367983 */ /* 0x000ea80000300800 */
[----:B------:R-:W2:Y:S01]  /*d2c10*/  LDL.LU R55, [R1+0x86c] ;  /* 0x00086c0001377983 */ /* 0x000ea20000300800 */
[----:B------:R-:W-:-:S02]  /*d2c20*/  IMAD R29, R39, 0x100, R43 ;  /* 0x00000100271d7824 */ /* 0x000fc400078e022b */
[----:B------:R-:W-:Y:S02]  /*d2c30*/  IMAD R30, R38, 0x100, R60 ;  /* 0x00000100261e7824 */ /* 0x000fe400078e023c */
[----:B------:R-:W-:Y:S02]  /*d2c40*/  IMAD R28, R42, 0x100, R41 ;  /* 0x000001002a1c7824 */ /* 0x000fe400078e0229 */
[----:B------:R-:W-:Y:S01]  /*d2c50*/  IMAD R31, R0, 0x100, R61 ;  /* 0x00000100001f7824 */ /* 0x000fe200078e023d */
[----:B------:R-:W-:Y:S02]  /*d2c60*/  F2FP.F16.E4M3.UNPACK_B R29, R29 ;  /* 0x0000001dff1d723e */ /* 0x000fe400020006ff */
[----:B------:R-:W-:Y:S02]  /*d2c70*/  F2FP.F16.E4M3.UNPACK_B R28, R28 ;  /* 0x0000001cff1c723e */ /* 0x000fe400020006ff */
[----:B------:R-:W-:Y:S02]  /*d2c80*/  F2FP.F16.E4M3.UNPACK_B R30, R30 ;  /* 0x0000001eff1e723e */ /* 0x000fe400020006ff */
[----:B------:R-:W-:Y:S01]  /*d2c90*/  F2FP.F16.E4M3.UNPACK_B R31, R31 ;  /* 0x0000001fff1f723e */ /* 0x000fe200020006ff */
[----:B--2---:R-:W-:Y:S04]  /*d2ca0*/  STL.64 [R1+0xb9e8], R54 ;  /* 0x00b9e83601007387 */ /* 0x004fe80000100a00 */
[----:B----4-:R-:W-:Y:S04]  /*d2cb0*/  STL [R1+0xb9e0], R53 ;  /* 0x00b9e03501007387 */ /* 0x010fe80000100800 */
[----:B------:R-:W2:Y:S04]  /*d2cc0*/  LDL.LU R39, [R1+0x868] ;  /* 0x0008680001277983 */ /* 0x000ea80000300800 */
[----:B------:R-:W4:Y:S04]  /*d2cd0*/  LDL.LU R60, [R1+0x874] ;  /* 0x00087400013c7983 */ /* 0x000f280000300800 */
[----:B------:R-:W2:Y:S01]  /*d2ce0*/  LDL.LU R38, [R1+0x870] ;  /* 0x0008700001267983 */ /* 0x000ea20000300800 */
[C---:B------:R-:W-:Y:S03]  /*d2cf0*/  HMMA.16816.F32 R8, R28.reuse, R36, R8 ;  /* 0x000000241c08723c */ /* 0x040fe60000001808 */
[----:B------:R-:W4:Y:S04]  /*d2d00*/  LDL.LU R61, [R1+0x87c] ;  /* 0x00087c00013d7983 */ /* 0x000f280000300800 */
[----:B------:R-:W4:Y:S01]  /*d2d10*/  LDL.LU R0, [R1+0x878] ;  /* 0x0008780001007983 */ /* 0x000f220000300800 */
[C---:B---3--:R-:W-:Y:S03]  /*d2d20*/  HMMA.16816.F32 R4, R28.reuse, R34, R4 ;  /* 0x000000221c04723c */ /* 0x048fe60000001804 */
[----:B--2---:R-:W-:Y:S04]  /*d2d30*/  STL.64 [R1+0xba18], R38 ;  /* 0x00ba182601007387 */ /* 0x004fe80000100a00 */
[----:B------:R-:W-:Y:S04]  /*d2d40*/  STL.64 [R1+0xba10], R36 ;  /* 0x00ba102401007387 */ /* 0x000fe80000100a00 */
[----:B------:R-:W-:Y:S04]  /*d2d50*/  STL.64 [R1+0x6b0], R8 ;  /* 0x0006b00801007387 */ /* 0x000fe80000100a00 */
[----:B------:R-:W-:Y:S04]  /*d2d60*/  STL.64 [R1+0x6b8], R10 ;  /* 0x0006b80a01007387 */ /* 0x000fe80000100a00 */
[----:B------:R-:W2:Y:S04]  /*d2d70*/  LDL.LU.64 R24, [R1+0x2be0] ;  /* 0x002be00001187983 */ /* 0x000ea80000300a00 */
[----:B------:R-:W2:Y:S04]  /*d2d80*/  LDL.LU.64 R26, [R1+0x2be8] ;  /* 0x002be800011a7983 */ /* 0x000ea80000300a00 */
[----:B------:R-:W-:Y:S04]  /*d2d90*/  STL.64 [R1+0x6c0], R4 ;  /* 0x0006c00401007387 */ /* 0x000fe80000100a00 */
[----:B------:R-:W-:Y:S04]  /*d2da0*/  STL.64 [R1+0x6c8], R6 ;  /* 0x0006c80601007387 */ /* 0x000fe80000100a00 */
[----:B------:R-:W3:Y:S04]  /*d2db0*/  LDL.LU.64 R20, [R1+0x2bc0] ;  /* 0x002bc00001147983 */ /* 0x000ee80000300a00 */
[----:B------:R-:W3:Y:S01]  /*d2dc0*/  LDL.LU.64 R22, [R1+0x2bc8] ;  /* 0x002bc80001167983 */ /* 0x000ee20000300a00 */
[C---:B--2---:R-:W-:Y:S03]  /*d2dd0*/  HMMA.16816.F32 R24, R28.reuse, R32, R24 ;  /* 0x000000201c18723c */ /* 0x044fe60000001818 */
[----:B---3--:R-:W-:Y:S04]  /*d2de0*/  STL.64 [R1+0xba38], R22 ;  /* 0x00ba381601007387 */ /* 0x008fe80000100a00 */
        /* <DEDUP_REMOVED lines=60> */
[----:B-1----:R-:W3:Y:S01]  /*d31b0*/  LDL.LU.64 R58, [R1+0x2b18] ;  /* 0x002b1800013a7983 */ /* 0x002ee20000300a00 */
[C---:B--2---:R-:W-:Y:S08]  /*d31c0*/  HMMA.16816.F32 R52, R28.reuse, R14, R52 ;  /* 0x0000000e1c34723c */ /* 0x044ff00000001834 */
[C---:B----4-:R-:W-:Y:S11]  /*d31d0*/  HMMA.16816.F32 R8, R28.reuse, R12, R8 ;  /* 0x0000000c1c08723c */ /* 0x050ff60000001808 */
[----:B------:R-:W-:Y:S04]  /*d31e0*/  STL.64 [R1+0x760], R52 ;  /* 0x0007603401007387 */ /* 0x000fe80000100a00 */
[----:B------:R0:W-:Y:S04]  /*d31f0*/  STL.64 [R1+0x768], R54 ;  /* 0x0007683601007387 */ /* 0x0001e80000100a00 */
[----:B0-----:R-:W2:Y:S04]  /*d3200*/  LDL.LU.64 R54, [R1+0xb9e8] ;  /* 0x00b9e80001367983 */ /* 0x001ea80000300a00 */
[----:B------:R-:W2:Y:S04]  /*d3210*/  LDL.LU R53, [R1+0xb9e0] ;  /* 0x00b9e00001357983 */ /* 0x000ea80000300800 */
[----:B------:R-:W-:Y:S04]  /*d3220*/  STL.64 [R1+0x780], R8 ;  /* 0x0007800801007387 */ /* 0x000fe80000100a00 */
[----:B------:R0:W-:Y:S04]  /*d3230*/  STL.64 [R1+0x788], R10 ;  /* 0x0007880a01007387 */ /* 0x0001e80000100a00 */
[----:B0-----:R-:W4:Y:S04]  /*d3240*/  LDL.LU.64 R10, [R1+0xb9d8] ;  /* 0x00b9d800010a7983 */ /* 0x001f280000300a00 */
[----:B------:R-:W2:Y:S01]  /*d3250*/  LDL.LU.64 R8, [R1+0xb9d0] ;  /* 0x00b9d00001087983 */ /* 0x000ea20000300a00 */
[----:B----4-:R-:W-:-:S15]  /*d3260*/  HMMA.16816.F32 R4, R28, R10, R4 ;  /* 0x0000000a1c04723c */ /* 0x010fde0000001804 */
[----:B------:R-:W-:-:S04]  /*d3270*/  NOP ;  /* 0x0000000000007918 */ /* 0x000fc80000000000 */
[----:B------:R-:W-:Y:S04]  /*d3280*/  STL.64 [R1+0x790], R4 ;  /* 0x0007900401007387 */ /* 0x000fe80000100a00 */
[----:B------:R0:W-:Y:S04]  /*d3290*/  STL.64 [R1+0x798], R6 ;  /* 0x0007980601007387 */ /* 0x0001e80000100a00 */
[----:B0-----:R-:W4:Y:S04]  /*d32a0*/  LDL.LU.64 R6, [R1+0xb9c8] ;  /* 0x00b9c80001067983 */ /* 0x001f280000300a00 */
[----:B------:R-:W3:Y:S01]  /*d32b0*/  LDL.LU.64 R4, [R1+0xb9c0] ;  /* 0x00b9c00001047983 */ /* 0x000ee20000300a00 */
[----:B--2---:R-:W-:Y:S03]  /*d32c0*/  HMMA.16816.F32 R48, R28, R8, R48 ;  /* 0x000000081c30723c */ /* 0x004fe60000001830 */
[----:B------:R-:W-:Y:S04]  /*d32d0*/  STL.64 [R1+0xb9a8], R10 ;  /* 0x00b9a80a01007387 */ /* 0x000fe80000100a00 */
[----:B------:R-:W-:-:S12]  /*d32e0*/  STL.64 [R1+0xb9a0], R8 ;  /* 0x00b9a00801007387 */ /* 0x000fd80000100a00 */
[----:B------:R0:W-:Y:S04]  /*d32f0*/  STL.64 [R1+0x7a0], R48 ;  /* 0x0007a03001007387 */ /* 0x0001e80000100a00 */
[----:B------:R1:W-:Y:S04]  /*d3300*/  STL.64 [R1+0x7a8], R50 ;  /* 0x0007a83201007387 */ /* 0x0003e80000100a00 */
[----:B0-----:R-:W2:Y:S01]  /*d3310*/  LDL.LU.64 R48, [R1+0x2b00] ;  /* 0x002b000001307983 */ /* 0x001ea20000300a00 */
[C---:B----4-:R-:W-:Y:S08]  /*d3320*/  HMMA.16816.F32 R44, R28.reuse, R6, R44 ;  /* 0x000000061c2c723c */ /* 0x050ff0000000182c */
[C---:B---3--:R-:W-:Y:S11]  /*d3330*/  HMMA.16816.F32 R8, R28.reuse, R4, R40 ;  /* 0x000000041c08723c */ /* 0x048ff60000001828 */
[----:B------:R0:W-:Y:S04]  /*d3340*/  STL.64 [R1+0x7c0], R44 ;  /* 0x0007c02c01007387 */ /* 0x0001e80000100a00 */
[----:B------:R3:W-:Y:S04]  /*d3350*/  STL.64 [R1+0x7c8], R46 ;  /* 0x0007c82e01007387 */ /* 0x0007e80000100a00 */
[----:B-1----:R-:W2:Y:S04]  /*d3360*/  LDL.LU.64 R50, [R1+0x2b08] ;  /* 0x002b080001327983 */ /* 0x002ea80000300a00 */
[----:B------:R-:W-:Y:S04]  /*d3370*/  STL.64 [R1+0x7e0], R8 ;  /* 0x0007e00801007387 */ /* 0x000fe80000100a00 */
[----:B------:R-:W-:Y:S04]  /*d3380*/  STL.64 [R1+0x7e8], R10 ;  /* 0x0007e80a01007387 */ /* 0x000fe80000100a00 */
[----:B0-----:R-:W4:Y:S04]  /*d3390*/  LDL.LU.64 R44, [R1+0x2af0] ;  /* 0x002af000012c7983 */ /* 0x001f280000300a00 */
[----:B---3--:R-:W4:Y:S04]  /*d33a0*/  LDL.LU.64 R46, [R1+0x2af8] ;  /* 0x002af800012e7983 */ /* 0x008f280000300a00 */
[----:B------:R-:W3:Y:S04]  /*d33b0*/  LDL.LU.64 R40, [R1+0x2ae0] ;  /* 0x002ae00001287983 */ /* 0x000ee80000300a00 */
[----:B------:R-:W3:Y:S04]  /*d33c0*/  LDL.LU.64 R42, [R1+0x2ae8] ;  /* 0x002ae800012a7983 */ /* 0x000ee80000300a00 */
[----:B------:R-:W-:Y:S04]  /*d33d0*/  STL.64 [R1+0xb9b8], R6 ;  /* 0x00b9b80601007387 */ /* 0x000fe80000100a00 */
[----:B------:R0:W-:Y:S02]  /*d33e0*/  STL.64 [R1+0xb9b0], R4 ;  /* 0x00b9b00401007387 */ /* 0x0001e40000100a00 */
[----:B0-----:R-:W-:-:S15]  /*d33f0*/  HMMA.16816.F32 R4, R28, R2, R56 ;  /* 0x000000021c04723c */ /* 0x001fde0000001838 */
[----:B------:R-:W-:-:S04]  /*d3400*/  NOP ;  /* 0x0000000000007918 */ /* 0x000fc80000000000 */
[----:B------:R0:W-:Y:S04]  /*d3410*/  STL.64 [R1+0x7d0], R4 ;  /* 0x0007d00401007387 */ /* 0x0001e80000100a00 */
[----:B------:R1:W-:Y:S04]  /*d3420*/  STL.64 [R1+0x7d8], R6 ;  /* 0x0007d80601007387 */ /* 0x0003e80000100a00 */
[----:B------:R-:W3:Y:S04]  /*d3430*/  LDL.LU.64 R8, [R1+0x2ad0] ;  /* 0x002ad00001087983 */ /* 0x000ee80000300a00 */
[----:B------:R-:W3:Y:S04]  /*d3440*/  LDL.LU.64 R10, [R1+0x2ad8] ;  /* 0x002ad800010a7983 */ /* 0x000ee80000300a00 */
[----:B0-----:R-:W3:Y:S04]  /*d3450*/  LDL.LU.64 R4, [R1+0x2ac0] ;  /* 0x002ac00001047983 */ /* 0x001ee80000300a00 */
[----:B-1----:R-:W3:Y:S01]  /*d3460*/  LDL.LU.64 R6, [R1+0x2ac8] ;  /* 0x002ac80001067983 */ /* 0x002ee20000300a00 */
        /* <DEDUP_REMOVED lines=8> */
[C---:B--2---:R-:W-:Y:S08]  /*d34f0*/  HMMA.16816.F32 R48, R28.reuse, R36, R48 ;  /* 0x000000241c30723c */ /* 0x044ff00000001830 */
[C---:B----4-:R-:W-:Y:S08]  /*d3500*/  HMMA.16816.F32 R44, R28.reuse, R34, R44 ;  /* 0x000000221c2c723c */ /* 0x050ff0000000182c */
[C---:B---3--:R-:W-:Y:S03]  /*d3510*/  HMMA.16816.F32 R40, R28.reuse, R32, R40 ;  /* 0x000000201c28723c */ /* 0x048fe60000001828 */
[----:B------:R-:W-:Y:S04]  /*d3520*/  STL.64 [R1+0x7f0], R48 ;  /* 0x0007f03001007387 */ /* 0x000fe80000100a00 */
[----:B------:R-:W-:Y:S04]  /*d3530*/  STL.64 [R1+0x7f8], R50 ;  /* 0x0007f83201007387 */ /* 0x000fe80000100a00 */
[----:B------:R-:W2:Y:S04]  /*d3540*/  LDL.LU.64 R52, [R1+0x2ab0] ;  /* 0x002ab00001347983 */ /* 0x000ea80000300a00 */
[----:B------:R-:W-:Y:S04]  /*d3550*/  STL.64 [R1+0x800], R44 ;  /* 0x0008002c01007387 */ /* 0x000fe80000100a00 */
[----:B------:R-:W-:Y:S04]  /*d3560*/  STL.64 [R1+0x808], R46 ;  /* 0x0008082e01007387 */ /* 0x000fe80000100a00 */
[----:B------:R-:W2:Y:S04]  /*d3570*/  LDL.LU.64 R54, [R1+0x2ab8] ;  /* 0x002ab80001367983 */ /* 0x000ea80000300a00 */
[----:B------:R0:W-:Y:S04]  /*d3580*/  STL.64 [R1+0x820], R40 ;  /* 0x0008202801007387 */ /* 0x0001e80000100a00 */
[----:B------:R1:W-:Y:S04]  /*d3590*/  STL.64 [R1+0x828], R42 ;  /* 0x0008282a01007387 */ /* 0x0003e80000100a00 */
[----:B0-----:R-:W3:Y:S04]  /*d35a0*/  LDL.LU R40, [R1+0x924] ;  /* 0x0009240001287983 */ /* 0x001ee80000300800 */
[----:B------:R-:W3:Y:S04]  /*d35b0*/  LDL.LU R41, [R1+0x920] ;  /* 0x0009200001297983 */ /* 0x000ee80000300800 */
[----:B-1----:R-:W4:Y:S04]  /*d35c0*/  LDL.LU R42, [R1+0x92c] ;  /* 0x00092c00012a7983 */ /* 0x002f280000300800 */
[----:B------:R-:W4:Y:S01]  /*d35d0*/  LDL.LU R43, [R1+0x928] ;  /* 0x00092800012b7983 */ /* 0x000f220000300800 */
[C---:B------:R-:W-:Y:S03]  /*d35e0*/  HMMA.16816.F32 R8, R28.reuse, R26, R8 ;  /* 0x0000001a1c08723c */ /* 0x040fe60000001808 */
[----:B------:R-:W3:Y:S04]  /*d35f0*/  LDL.LU R39, [R1+0x944] ;  /* 0x0009440001277983 */ /* 0x000ee80000300800 */
[----:B------:R-:W3:Y:S01]  /*d3600*/  LDL.LU R60, [R1+0x940] ;  /* 0x00094000013c7983 */ /* 0x000ee20000300800 */
[C---:B------:R-:W-:Y:S03]  /*d3610*/  HMMA.16816.F32 R4, R28.reuse, R24, R4 ;  /* 0x000000181c04723c */ /* 0x040fe60000001804 */
[----:B------:R-:W3:Y:S04]  /*d3620*/  LDL.LU R38, [R1+0x94c] ;  /* 0x00094c0001267983 */ /* 0x000ee80000300800 */
[----:B------:R-:W3:Y:S04]  /*d3630*/  LDL.LU R61, [R1+0x948] ;  /* 0x00094800013d7983 */ /* 0x000ee80000300800 */
[----:B------:R-:W3:Y:S04]  /*d3640*/  LDL.LU.64 R48, [R1+0x2aa0] ;  /* 0x002aa00001307983 */ /* 0x000ee80000300a00 */
[----:B------:R-:W3:Y:S04]  /*d3650*/  LDL.LU.64 R50, [R1+0x2aa8] ;  /* 0x002aa80001327983 */ /* 0x000ee80000300a00 */
[----:B------:R-:W-:Y:S04]  /*d3660*/  STL.64 [R1+0x830], R8 ;  /* 0x0008300801007387 */ /* 0x000fe80000100a00 */
[----:B------:R-:W-:Y:S04]  /*d3670*/  STL.64 [R1+0x838], R10 ;  /* 0x0008380a01007387 */ /* 0x000fe80000100a00 */
[----:B------:R-:W4:Y:S04]  /*d3680*/  LDL.LU.64 R44, [R1+0x2a90] ;  /* 0x002a9000012c7983 */ /* 0x000f280000300a00 */
[----:B------:R-:W4:Y:S04]  /*d3690*/  LDL.LU.64 R46, [R1+0x2a98] ;  /* 0x002a9800012e7983 */ /* 0x000f280000300a00 */
[----:B------:R0:W-:Y:S04]  /*d36a0*/  STL.64 [R1+0x840], R4 ;  /* 0x0008400401007387 */ /* 0x0001e80000100a00 */
[----:B------:R1:W-:Y:S04]  /*d36b0*/  STL.64 [R1+0x848], R6 ;  /* 0x0008480601007387 */ /* 0x0003e80000100a00 */
[----:B0-----:R-:W4:Y:S04]  /*d36c0*/  LDL.LU.64 R4, [R1+0x2a70] ;  /* 0x002a700001047983 */ /* 0x001f280000300a00 */
[----:B-1----:R-:W4:Y:S04]  /*d36d0*/  LDL.LU.64 R6, [R1+0x2a78] ;  /* 0x002a780001067983 */ /* 0x002f280000300a00 */
[----:B------:R-:W4:Y:S04]  /*d36e0*/  LDL.LU.64 R8, [R1+0x2a60] ;  /* 0x002a600001087983 */ /* 0x000f280000300a00 */
[----:B------:R-:W4:Y:S04]  /*d36f0*/  LDL.LU.64 R10, [R1+0x2a68] ;  /* 0x002a6800010a7983 */ /* 0x000f280000300a00 */
[----:B------:R-:W4:Y:S04]  /*d3700*/  LDL.LU.64 R56, [R1+0x2a50] ;  /* 0x002a500001387983 */ /* 0x000f280000300a00 */
[----:B------:R-:W4:Y:S04]  /*d3710*/  LDL.LU.64 R58, [R1+0x2a58] ;  /* 0x002a5800013a7983 */ /* 0x000f280000300a00 */
[----:B------:R-:W-:Y:S04]  /*d3720*/  STL.64 [R1+0xb998], R26 ;  /* 0x00b9981a01007387 */ /* 0x000fe80000100a00 */
[----:B------:R0:W-:Y:S04]  /*d3730*/  STL.64 [R1+0xb990], R24 ;  /* 0x00b9901801007387 */ /* 0x0001e80000100a00 */
[----:B0-----:R-:W4:Y:S04]  /*d3740*/  LDL.LU.64 R24, [R1+0x2a80] ;  /* 0x002a800001187983 */ /* 0x001f280000300a00 */
[----:B------:R-:W4:Y:S01]  /*d3750*/  LDL.LU.64 R26, [R1+0x2a88] ;  /* 0x002a8800011a7983 */ /* 0x000f220000300a00 */
[----:B--2---:R-:W-:-:S15]  /*d3760*/  HMMA.16816.F32 R52, R28, R22, R52 ;  /* 0x000000161c34723c */ /* 0x004fde0000001834 */
[----:B------:R-:W-:-:S04]  /*d3770*/  NOP ;  /* 0x0000000000007918 */ /* 0x000fc80000000000 */
[----:B------:R0:W-:Y:S04]  /*d3780*/  STL.64 [R1+0x850], R52 ;  /* 0x0008503401007387 */ /* 0x0001e80000100a00 */
[----:B------:R1:W-:Y:S04]  /*d3790*/  STL.64 [R1+0x858], R54 ;  /* 0x0008583601007387 */ /* 0x0003e80000100a00 */
[----:B0-----:R-:W2:Y:S04]  /*d37a0*/  LDL.LU.64 R52, [R1+0x2a40] ;  /* 0x002a400001347983 */ /* 0x001ea80000300a00 */
[----:B-1----:R-:W2:Y:S01]  /*d37b0*/  LDL.LU.64 R54, [R1+0x2a48] ;  /* 0x002a480001367983 */ /* 0x002ea20000300a00 */
[C---:B---3--:R-:W-:Y:S08]  /*d37c0*/  HMMA.16816.F32 R48, R28.reuse, R20, R48 ;  /* 0x000000141c30723c */ /* 0x048ff00000001830 */
[C---:B----4-:R-:W-:Y:S11]  /*d37d0*/  HMMA.16816.F32 R44, R28.reuse, R18, R44 ;  /* 0x000000121c2c723c */ /* 0x050ff6000000182c */
[----:B------:R0:W-:Y:S04]  /*d37e0*/  STL.64 [R1+0x860], R48 ;  /* 0x0008603001007387 */ /* 0x0001e80000100a00 */
[----:B------:R1:W-:Y:S04]  /*d37f0*/  STL.64 [R1+0x868], R50 ;  /* 0x0008683201007387 */ /* 0x0003e80000100a00 */
[----:B0-----:R-:W3:Y:S04]  /*d3800*/  LDL.LU.64 R48, [R1+0x2a30] ;  /* 0x002a300001307983 */ /* 0x001ee80000300a00 */
[----:B-1----:R-:W3:Y:S01]  /*d3810*/  LDL.LU.64 R50, [R1+0x2a38] ;  /* 0x002a380001327983 */ /* 0x002ee20000300a00 */
[C---:B------:R-:W-:Y:S08]  /*d3820*/  HMMA.16816.F32 R4, R28.reuse, R14, R4 ;  /* 0x0000000e1c04723c */ /* 0x040ff00000001804 */
[C---:B------:R-:W-:Y:S01]  /*d3830*/  HMMA.16816.F32 R8, R28.reuse, R12, R8 ;  /* 0x0000000c1c08723c */ /* 0x040fe20000001808 */
[----:B------:R0:W-:Y:S04]  /*d3840*/  STL.64 [R1+0x870], R44 ;  /* 0x0008702c01007387 */ /* 0x0001e80000100a00 */
[----:B------:R1:W-:Y:S04]  /*d3850*/  STL.64 [R1+0x878], R46 ;  /* 0x0008782e01007387 */ /* 0x0003e80000100a00 */
[----:B0-----:R-:W4:Y:S04]  /*d3860*/  LDL.LU.64 R44, [R1+0x2a20] ;  /* 0x002a2000012c7983 */ /* 0x001f280000300a00 */
[----:B-1----:R-:W4:Y:S01]  /*d3870*/  LDL.LU.64 R46, [R1+0x2a28] ;  /* 0x002a2800012e7983 */ /* 0x002f220000300a00 */
[----:B------:R-:W-:-:S15]  /*d3880*/  HMMA.16816.F32 R24, R28, R16, R24 ;  /* 0x000000101c18723c */ /* 0x000fde0000001818 */
[----:B------:R-:W-:-:S04]  /*d3890*/  NOP ;  /* 0x0000000000007918 */ /* 0x000fc80000000000 */
        /* <DEDUP_REMOVED lines=13> */
[----:B------:R3:W-:Y:S01]  /*d3970*/  STL.64 [R1+0xb970], R12 ;  /* 0x00b9700c01007387 */ /* 0x0007e20000100a00 */
[C---:B--2---:R-:W-:Y:S08]  /*d3980*/  HMMA.16816.F32 R56, R28.reuse, R10, R56 ;  /* 0x0000000a1c38723c */ /* 0x044ff00000001838 */
[C---:B---3--:R-:W-:Y:S11]  /*d3990*/  HMMA.16816.F32 R12, R28.reuse, R8, R52 ;  /* 0x000000081c0c723c */ /* 0x048ff60000001834 */
[----:B------:R-:W-:Y:S01]  /*d39a0*/  IMAD.MOV.U32 R0, RZ, RZ, R59 ;  /* 0x000000ffff007224 */ /* 0x000fe200078e003b */
[----:B------:R-:W-:Y:S04]  /*d39b0*/  STL.64 [R1+0x8d0], R56 ;  /* 0x0008d03801007387 */ /* 0x000fe80000100a00 */
[----:B------:R-:W-:Y:S04]  /*d39c0*/  STL [R1+0x8d8], R58 ;  /* 0x0008d83a01007387 */ /* 0x000fe80000100800 */
[----:B------:R-:W-:Y:S04]  /*d39d0*/  STL [R1+0xaef8], R0 ;  /* 0x00aef80001007387 */ /* 0x000fe80000100800 */
[----:B------:R-:W-:Y:S04]  /*d39e0*/  STL.64 [R1+0xb958], R10 ;  /* 0x00b9580a01007387 */ /* 0x000fe80000100a00 */
[----:B------:R-:W-:Y:S04]  /*d39f0*/  STL.64 [R1+0xb950], R8 ;  /* 0x00b9500801007387 */ /* 0x000fe80000100a00 */
[----:B------:R-:W-:Y:S04]  /*d3a00*/  STL.64 [R1+0x8e0], R12 ;  /* 0x0008e00c01007387 */ /* 0x000fe80000100a00 */
[----:B------:R0:W-:Y:S02]  /*d3a10*/  STL.64 [R1+0x8e8], R14 ;  /* 0x0008e80e01007387 */ /* 0x0001e40000100a00 */
[C---:B0-----:R-:W-:Y:S08]  /*d3a20*/  HMMA.16816.F32 R12, R28.reuse, R6, R48 ;  /* 0x000000061c0c723c */ /* 0x041ff00000001830 */
[C---:B----4-:R-:W-:Y:S11]  /*d3a30*/  HMMA.16816.F32 R8, R28.reuse, R4, R44 ;  /* 0x000000041c08723c */ /* 0x050ff6000000182c */
[----:B------:R-:W-:Y:S01]  /*d3a40*/  IMAD.MOV.U32 R0, RZ, RZ, R15 ;  /* 0x000000ffff007224 */ /* 0x000fe200078e000f */
[----:B------:R-:W-:Y:S04]  /*d3a50*/  STL.64 [R1+0x8f0], R12 ;  /* 0x0008f00c01007387 */ /* 0x000fe80000100a00 */
[----:B------:R-:W-:Y:S04]  /*d3a60*/  STL [R1+0x8f8], R14 ;  /* 0x0008f80e01007387 */ /* 0x000fe80000100800 */
[----:B------:R-:W-:Y:S04]  /*d3a70*/  STL [R1+0xaefc], R0 ;  /* 0x00aefc0001007387 */ /* 0x000fe80000100800 */
[----:B------:R-:W-:Y:S04]  /*d3a80*/  STL.64 [R1+0xb968], R6 ;  /* 0x00b9680601007387 */ /* 0x000fe80000100a00 */
[----:B------:R0:W-:Y:S02]  /*d3a90*/  STL.64 [R1+0xb960], R4 ;  /* 0x00b9600401007387 */ /* 0x0001e40000100a00 */
[----:B0-----:R-:W-:Y:S02]  /*d3aa0*/  HMMA.16816.F32 R4, R28, R2, R24 ;  /* 0x000000021c04723c */ /* 0x001fe40000001818 */
[----:B------:R0:W-:Y:S04]  /*d3ab0*/  STL.64 [R1+0x910], R8 ;  /* 0x0009100801007387 */ /* 0x0001e80000100a00 */
[----:B------:R1:W-:Y:S04]  /*d3ac0*/  STL.64 [R1+0x918], R10 ;  /* 0x0009180a01007387 */ /* 0x0003e80000100a00 */
[----:B0-----:R-:W2:Y:S09]  /*d3ad0*/  LDL.LU.64 R8, [R1+0x2a00] ;  /* 0x002a000001087983 */ /* 0x001eb20000300a00 */
[----:B------:R0:W-:Y:S04]  /*d3ae0*/  STL.64 [R1+0x900], R4 ;  /* 0x0009000401007387 */ /* 0x0001e80000100a00 */
[----:B------:R3:W-:Y:S04]  /*d3af0*/  STL.64 [R1+0x908], R6 ;  /* 0x0009080601007387 */ /* 0x0007e80000100a00 */
[----:B-1----:R-:W2:Y:S04]  /*d3b00*/  LDL.LU.64 R10, [R1+0x2a08] ;  /* 0x002a0800010a7983 */ /* 0x002ea80000300a00 */
[----:B0-----:R-:W4:Y:S04]  /*d3b10*/  LDL.LU.64 R4, [R1+0x29f0] ;  /* 0x0029f00001047983 */ /* 0x001f280000300a00 */
[----:B---3--:R-:W4:Y:S04]  /*d3b20*/  LDL.LU.64 R6, [R1+0x29f8] ;  /* 0x0029f80001067983 */ /* 0x008f280000300a00 */
[----:B------:R-:W3:Y:S04]  /*d3b30*/  LDL.LU.64 R24, [R1+0x29e0] ;  /* 0x0029e00001187983 */ /* 0x000ee80000300a00 */
[----:B------:R-:W3:Y:S04]  /*d3b40*/  LDL.LU.64 R26, [R1+0x29e8] ;  /* 0x0029e800011a7983 */ /* 0x000ee80000300a00 */
[----:B------:R-:W3:Y:S04]  /*d3b50*/  LDL.LU.64 R56, [R1+0x29d0] ;  /* 0x0029d00001387983 */ /* 0x000ee80000300a00 */
[----:B------:R-:W3:Y:S01]  /*d3b60*/  LDL.LU.64 R58, [R1+0x29d8] ;  /* 0x0029d800013a7983 */ /* 0x000ee20000300a00 */
[----:B------:R-:W-:-:S03]  /*d3b70*/  IMAD R28, R41, 0x100, R40 ;  /* 0x00000100291c7824 */ /* 0x000fc600078e0228 */
[----:B------:R-:W3:Y:S04]  /*d3b80*/  LDL.LU.64 R52, [R1+0x29c0] ;  /* 0x0029c00001347983 */ /* 0x000ee80000300a00 */
[----:B------:R-:W3:Y:S01]  /*d3b90*/  LDL.LU.64 R54, [R1+0x29c8] ;  /* 0x0029c80001367983 */ /* 0x000ee20000300a00 */
[----:B------:R-:W-:-:S03]  /*d3ba0*/  IMAD R29, R43, 0x100, R42 ;  /* 0x000001002b1d7824 */ /* 0x000fc600078e022a */
[----:B------:R-:W3:Y:S04]  /*d3bb0*/  LDL.LU.64 R48, [R1+0x29b0] ;  /* 0x0029b00001307983 */ /* 0x000ee80000300a00 */
[----:B------:R-:W3:Y:S04]  /*d3bc0*/  LDL.LU.64 R50, [R1+0x29b8] ;  /* 0x0029b80001327983 */ /* 0x000ee80000300a00 */
[----:B------:R-:W3:Y:S04]  /*d3bd0*/  LDL.LU R40, [R1+0xa64] ;  /* 0x000a640001287983 */ /* 0x000ee80000300800 */
[----:B------:R-:W3:Y:S04]  /*d3be0*/  LDL.LU R41, [R1+0xa60] ;  /* 0x000a600001297983 */ /* 0x000ee80000300800 */
[----:B------:R-:W3:Y:S04]  /*d3bf0*/  LDL.LU R42, [R1+0xa6c] ;  /* 0x000a6c00012a7983 */ /* 0x000ee80000300800 */
[----:B------:R-:W3:Y:S01]  /*d3c00*/  LDL.LU R43, [R1+0xa68] ;  /* 0x000a6800012b7983 */ /* 0x000ee20000300800 */
[----:B------:R-:W-:-:S02]  /*d3c10*/  IMAD R30, R60, 0x100, R39 ;  /* 0x000001003c1e7824 */ /* 0x000fc400078e0227 */
        /* <DEDUP_REMOVED lines=8> */
[----:B------:R-:W-:Y:S01]  /*d3ca0*/  IMAD.MOV.U32 R0, RZ, RZ, R10 ;  /* 0x000000ffff007224 */ /* 0x000fe200078e000a */
[----:B------:R-:W-:Y:S04]  /*d3cb0*/  STL.64 [R1+0xb988], R42 ;  /* 0x00b9882a01007387 */ /* 0x000fe80000100a00 */
[----:B------:R0:W-:Y:S04]  /*d3cc0*/  STL.64 [R1+0xb980], R40 ;  /* 0x00b9802801007387 */ /* 0x0001e80000100a00 */
[----:B------:R-:W2:Y:S04]  /*d3cd0*/  LDL.LU R39, [R1+0xa94] ;  /* 0x000a940001277983 */ /* 0x000ea80000300800 */
[----:B------:R-:W2:Y:S04]  /*d3ce0*/  LDL.LU R60, [R1+0xa90] ;  /* 0x000a9000013c7983 */ /* 0x000ea80000300800 */
[----:B------:R-:W3:Y:S04]  /*d3cf0*/  LDL.LU R38, [R1+0xa9c] ;  /* 0x000a9c0001267983 */ /* 0x000ee80000300800 */
[----:B------:R-:W3:Y:S04]  /*d3d00*/  LDL.LU R61, [R1+0xa98] ;  /* 0x000a9800013d7983 */ /* 0x000ee80000300800 */
[----:B------:R-:W-:Y:S04]  /*d3d10*/  STL.64 [R1+0x920], R8 ;  /* 0x0009200801007387 */ /* 0x000fe80000100a00 */
[----:B------:R-:W-:Y:S04]  /*d3d20*/  STL [R1+0x92c], R11 ;  /* 0x00092c0b01007387 */ /* 0x000fe80000100800 */
[----:B------:R-:W4:Y:S04]  /*d3d30*/  LDL.LU.64 R44, [R1+0x29a0] ;  /* 0x0029a000012c7983 */ /* 0x000f280000300a00 */
[----:B------:R-:W4:Y:S04]  /*d3d40*/  LDL.LU.64 R46, [R1+0x29a8] ;  /* 0x0029a800012e7983 */ /* 0x000f280000300a00 */
[----:B------:R1:W-:Y:S04]  /*d3d50*/  STL.64 [R1+0x940], R4 ;  /* 0x0009400401007387 */ /* 0x0003e80000100a00 */
[----:B------:R1:W-:Y:S04]  /*d3d60*/  STL.64 [R1+0x948], R6 ;  /* 0x0009480601007387 */ /* 0x0003e80000100a00 */
[----:B0-----:R-:W2:Y:S04]  /*d3d70*/  LDL.LU.64 R40, [R1+0x2990] ;  /* 0x0029900001287983 */ /* 0x001ea80000300a00 */
[----:B------:R-:W2:Y:S04]  /*d3d80*/  LDL.LU.64 R42, [R1+0x2998] ;  /* 0x00299800012a7983 */ /* 0x000ea80000300a00 */
[----:B------:R-:W3:Y:S04]  /*d3d90*/  LDL.LU.64 R12, [R1+0x2980] ;  /* 0x00298000010c7983 */ /* 0x000ee80000300a00 */
[----:B------:R-:W3:Y:S04]  /*d3da0*/  LDL.LU.64 R14, [R1+0x2988] ;  /* 0x00298800010e7983 */ /* 0x000ee80000300a00 */
[----:B-1----:R-:W3:Y:S04]  /*d3db0*/  LDL.LU.64 R4, [R1+0x2970] ;  /* 0x0029700001047983 */ /* 0x002ee80000300a00 */
[----:B------:R-:W3:Y:S04]  /*d3dc0*/  LDL.LU.64 R6, [R1+0x2978] ;  /* 0x0029780001067983 */ /* 0x000ee80000300a00 */
[----:B------:R-:W3:Y:S04]  /*d3dd0*/  LDL.LU.64 R8, [R1+0x2960] ;  /* 0x0029600001087983 */ /* 0x000ee80000300a00 */
[----:B------:R-:W3:Y:S04]  /*d3de0*/  LDL.LU.64 R10, [R1+0x2968] ;  /* 0x00296800010a7983 */ /* 0x000ee80000300a00 */
[----:B------:R-:W-:Y:S04]  /*d3df0*/  STL.64 [R1+0x950], R24 ;  /* 0x0009501801007387 */ /* 0x000fe80000100a00 */
[----:B------:R0:W-:Y:S04]  /*d3e00*/  STL.64 [R1+0x958], R26 ;  /* 0x0009581a01007387 */ /* 0x0001e80000100a00 */
[----:B0-----:R-:W3:Y:S04]  /*d3e10*/  LDL.LU.64 R26, [R1+0xb998] ;  /* 0x00b99800011a7983 */ /* 0x001ee80000300a00 */
[----:B------:R-:W3:Y:S01]  /*d3e20*/  LDL.LU.64 R24, [R1+0xb990] ;  /* 0x00b9900001187983 */ /* 0x000ee20000300a00 */
[C---:B------:R-:W-:Y:S08]  /*d3e30*/  HMMA.16816.F32 R48, R28.reuse, R22, R48 ;  /* 0x000000161c30723c */ /* 0x040ff00000001830 */
[C---:B----4-:R-:W-:Y:S08]  /*d3e40*/  HMMA.16816.F32 R44, R28.reuse, R20, R44 ;  /* 0x000000141c2c723c */ /* 0x050ff0000000182c */
[C---:B--2---:R-:W-:Y:S08]  /*d3e50*/  HMMA.16816.F32 R40, R28.reuse, R18, R40 ;  /* 0x000000121c28723c */ /* 0x044ff00000001828 */
[C---:B---3--:R-:W-:Y:S08]  /*d3e60*/  HMMA.16816.F32 R12, R28.reuse, R16, R12 ;  /* 0x000000101c0c723c */ /* 0x048ff0000000180c */
[C---:B------:R-:W-:Y:S08]  /*d3e70*/  HMMA.16816.F32 R56, R28.reuse, R26, R56 ;  /* 0x0000001a1c38723c */ /* 0x040ff00000001838 */
[C---:B------:R-:W-:Y:S11]  /*d3e80*/  HMMA.16816.F32 R52, R28.reuse, R24, R52 ;  /* 0x000000181c34723c */ /* 0x040ff60000001834 */
[----:B------:R0:W-:Y:S04]  /*d3e90*/  STL.64 [R1+0x970], R56 ;  /* 0x0009703801007387 */ /* 0x0001e80000100a00 */
[----:B------:R1:W-:Y:S04]  /*d3ea0*/  STL.64 [R1+0x978], R58 ;  /* 0x0009783a01007387 */ /* 0x0003e80000100a00 */
[----:B0-----:R-:W2:Y:S04]  /*d3eb0*/  LDL.LU.64 R56, [R1+0x2940] ;  /* 0x0029400001387983 */ /* 0x001ea80000300a00 */
[----:B------:R0:W-:Y:S04]  /*d3ec0*/  STL.64 [R1+0x980], R52 ;  /* 0x0009803401007387 */ /* 0x0001e80000100a00 */
[----:B------:R3:W-:Y:S04]  /*d3ed0*/  STL.64 [R1+0x988], R54 ;  /* 0x0009883601007387 */ /* 0x0007e80000100a00 */
[----:B-1----:R-:W2:Y:S04]  /*d3ee0*/  LDL.LU.64 R58, [R1+0x2948] ;  /* 0x00294800013a7983 */ /* 0x002ea80000300a00 */
[----:B------:R1:W-:Y:S04]  /*d3ef0*/  STL.64 [R1+0x9a0], R48 ;  /* 0x0009a03001007387 */ /* 0x0003e80000100a00 */
[----:B------:R4:W-:Y:S04]  /*d3f00*/  STL.64 [R1+0x9a8], R50 ;  /* 0x0009a83201007387 */ /* 0x0009e80000100a00 */
[----:B0-----:R-:W2:Y:S04]  /*d3f10*/  LDL.LU.64 R52, [R1+0x2930] ;  /* 0x0029300001347983 */ /* 0x001ea80000300a00 */
[----:B---3--:R-:W3:Y:S04]  /*d3f20*/  LDL.LU.64 R54, [R1+0x2938] ;  /* 0x0029380001367983 */ /* 0x008ee80000300a00 */
[----:B-1----:R-:W2:Y:S04]  /*d3f30*/  LDL.LU.64 R48, [R1+0x2920] ;  /* 0x0029200001307983 */ /* 0x002ea80000300a00 */
[----:B----4-:R-:W4:Y:S04]  /*d3f40*/  LDL.LU.64 R50, [R1+0x2928] ;  /* 0x0029280001327983 */ /* 0x010f280000300a00 */
[----:B------:R0:W-:Y:S04]  /*d3f50*/  STL.64 [R1+0x9b0], R44 ;  /* 0x0009b02c01007387 */ /* 0x0001e80000100a00 */
[----:B------:R1:W-:Y:S04]  /*d3f60*/  STL.64 [R1+0x9b8], R46 ;  /* 0x0009b82e01007387 */ /* 0x0003e80000100a00 */
[----:B0-----:R-:W2:Y:S04]  /*d3f70*/  LDL.LU.64 R44, [R1+0x2910] ;  /* 0x00291000012c7983 */ /* 0x001ea80000300a00 */
[----:B-1----:R-:W2:Y:S04]  /*d3f80*/  LDL.LU.64 R46, [R1+0x2918] ;  /* 0x00291800012e7983 */ /* 0x002ea80000300a00 */
[----:B------:R-:W-:Y:S04]  /*d3f90*/  STL.64 [R1+0x9c0], R40 ;  /* 0x0009c02801007387 */ /* 0x000fe80000100a00 */
[----:B------:R0:W-:Y:S04]  /*d3fa0*/  STL.64 [R1+0x9c8], R42 ;  /* 0x0009c82a01007387 */ /* 0x0001e80000100a00 */
[----:B0-----:R-:W2:Y:S04]  /*d3fb0*/  LDL.LU.64 R42, [R1+0xb988] ;  /* 0x00b98800012a7983 */ /* 0x001ea80000300a00 */
[----:B------:R-:W2:Y:S04]  /*d3fc0*/  LDL.LU.64 R40, [R1+0xb980] ;  /* 0x00b9800001287983 */ /* 0x000ea80000300a00 */
        /* <DEDUP_REMOVED lines=9> */
[----:B------:R-:W4:Y:S04]  /*d4060*/  LDL.LU.64 R4, [R1+0xb960] ;  /* 0x00b9600001047983 */ /* 0x000f280000300a00 */
[----:B------:R-:W-:Y:S04]  /*d4070*/  STL.64 [R1+0x9f0], R8 ;  /* 0x0009f00801007387 */ /* 0x000fe80000100a00 */
[----:B------:R0:W-:Y:S04]  /*d4080*/  STL.64 [R1+0x9f8], R10 ;  /* 0x0009f80a01007387 */ /* 0x0001e80000100a00 */
[----:B0-----:R-:W3:Y:S04]  /*d4090*/  LDL.LU.64 R10, [R1+0xb958] ;  /* 0x00b95800010a7983 */ /* 0x001ee80000300a00 */
[----:B------:R-:W2:Y:S04]  /*d40a0*/  LDL.LU.64 R8, [R1+0xb950] ;  /* 0x00b9500001087983 */ /* 0x000ea80000300a00 */
[----:B------:R-:W-:Y:S04]  /*d40b0*/  STL.64 [R1+0xb938], R14 ;  /* 0x00b9380e01007387 */ /* 0x000fe80000100a00 */
[----:B------:R0:W-:Y:S04]  /*d40c0*/  STL.64 [R1+0xb930], R12 ;  /* 0x00b9300c01007387 */ /* 0x0001e80000100a00 */
[----:B0-----:R-:W3:Y:S04]  /*d40d0*/  LDL.LU.64 R12, [R1+0x2950] ;  /* 0x00295000010c7983 */ /* 0x001ee80000300a00 */
[----:B------:R-:W3:Y:S02]  /*d40e0*/  LDL.LU.64 R14, [R1+0x2958] ;  /* 0x00295800010e7983 */ /* 0x000ee40000300a00 */
[----:B---3--:R-:W-:-:S15]  /*d40f0*/  HMMA.16816.F32 R12, R28, R10, R12 ;  /* 0x0000000a1c0c723c */ /* 0x008fde000000180c */
[----:B------:R-:W-:-:S04]  /*d4100*/  NOP ;  /* 0x0000000000007918 */ /* 0x000fc80000000000 */
[----:B------:R0:W-:Y:S04]  /*d4110*/  STL.64 [R1+0xa00], R12 ;  /* 0x000a000c01007387 */ /* 0x0001e80000100a00 */
[----:B------:R1:W-:Y:S04]  /*d4120*/  STL.64 [R1+0xa08], R14 ;  /* 0x000a080e01007387 */ /* 0x0003e80000100a00 */
[----:B0-----:R-:W3:Y:S04]  /*d4130*/  LDL.LU.64 R12, [R1+0x2900] ;  /* 0x00290000010c7983 */ /* 0x001ee80000300a00 */
[----:B-1----:R-:W3:Y:S01]  /*d4140*/  LDL.LU.64 R14, [R1+0x2908] ;  /* 0x00290800010e7983 */ /* 0x002ee20000300a00 */
[C---:B--2---:R-:W-:Y:S08]  /*d4150*/  HMMA.16816.F32 R56, R28.reuse, R8, R56 ;  /* 0x000000081c38723c */ /* 0x044ff00000001838 */
[C---:B------:R-:W-:Y:S01]  /*d4160*/  HMMA.16816.F32 R52, R28.reuse, R6, R52 ;  /* 0x000000061c34723c */ /* 0x040fe20000001834 */
[----:B------:R-:W-:Y:S04]  /*d4170*/  STL.64 [R1+0xb918], R10 ;  /* 0x00b9180a01007387 */ /* 0x000fe80000100a00 */
[----:B------:R4:W-:Y:S06]  /*d4180*/  STL.64 [R1+0xb910], R8 ;  /* 0x00b9100801007387 */ /* 0x0009ec0000100a00 */
[----:B------:R-:W-:Y:S04]  /*d4190*/  STL.64 [R1+0xa10], R56 ;  /* 0x000a103801007387 */ /* 0x000fe80000100a00 */
[----:B------:R-:W-:Y:S01]  /*d41a0*/  STL.64 [R1+0xa18], R58 ;  /* 0x000a183a01007387 */ /* 0x000fe20000100a00 */
[C---:B----4-:R-:W-:Y:S03]  /*d41b0*/  HMMA.16816.F32 R8, R28.reuse, R4, R48 ;  /* 0x000000041c08723c */ /* 0x050fe60000001830 */
[----:B------:R-:W-:Y:S04]  /*d41c0*/  STL.64 [R1+0xb928], R6 ;  /* 0x00b9280601007387 */ /* 0x000fe80000100a00 */
[----:B------:R-:W-:Y:S04]  /*d41d0*/  STL.64 [R1+0xa30], R52 ;  /* 0x000a303401007387 */ /* 0x000fe80000100a00 */
[----:B------:R-:W-:Y:S04]  /*d41e0*/  STL.64 [R1+0xa38], R54 ;  /* 0x000a383601007387 */ /* 0x000fe80000100a00 */
[----:B------:R0:W-:Y:S02]  /*d41f0*/  STL.64 [R1+0xb920], R4 ;  /* 0x00b9200401007387 */ /* 0x0001e40000100a00 */
[----:B0-----:R-:W-:Y:S01]  /*d4200*/  HMMA.16816.F32 R4, R28, R2, R44 ;  /* 0x000000021c04723c */ /* 0x001fe2000000182c */
        /* <DEDUP_REMOVED lines=8> */
[----:B------:R-:W-:Y:S04]  /*d4290*/  STL.64 [R1+0xa50], R8 ;  /* 0x000a500801007387 */ /* 0x000fe80000100a00 */
[----:B------:R-:W-:Y:S04]  /*d42a0*/  STL.64 [R1+0xa58], R10 ;  /* 0x000a580a01007387 */ /* 0x000fe80000100a00 */
[----:B------:R-:W-:Y:S04]  /*d42b0*/  STL.64 [R1+0xa40], R4 ;  /* 0x000a400401007387 */ /* 0x000fe80000100a00 */
[----:B------:R3:W-:Y:S04]  /*d42c0*/  STL.64 [R1+0xa48], R6 ;  /* 0x000a480601007387 */ /* 0x0007e80000100a00 */
[----:B------:R-:W2:Y:S04]  /*d42d0*/  LDL.LU.64 R48, [R1+0x28f0] ;  /* 0x0028f00001307983 */ /* 0x000ea80000300a00 */
[----:B------:R-:W2:Y:S01]  /*d42e0*/  LDL.LU.64 R50, [R1+0x28f8] ;  /* 0x0028f80001327983 */ /* 0x000ea20000300a00 */
[----:B---3--:R-:W-:-:S15]  /*d42f0*/  HMMA.16816.F32 R4, R28, R36, R12 ;  /* 0x000000241c04723c */ /* 0x008fde000000180c */
[----:B------:R-:W-:-:S04]  /*d4300*/  NOP ;  /* 0x0000000000007918 */ /* 0x000fc80000000000 */
[----:B------:R0:W-:Y:S04]  /*d4310*/  STL.64 [R1+0xa60], R4 ;  /* 0x000a600401007387 */ /* 0x0001e80000100a00 */
[----:B------:R1:W-:Y:S04]  /*d4320*/  STL.64 [R1+0xa68], R6 ;  /* 0x000a680601007387 */ /* 0x0003e80000100a00 */
[----:B------:R-:W3:Y:S04]  /*d4330*/  LDL.LU.64 R44, [R1+0x28e0] ;  /* 0x0028e000012c7983 */ /* 0x000ee80000300a00 */
[----:B------:R-:W3:Y:S04]  /*d4340*/  LDL.LU.64 R46, [R1+0x28e8] ;  /* 0x0028e800012e7983 */ /* 0x000ee80000300a00 */
[----:B------:R-:W4:Y:S04]  /*d4350*/  LDL.LU.64 R12, [R1+0x28d0] ;  /* 0x0028d000010c7983 */ /* 0x000f280000300a00 */
[----:B------:R-:W4:Y:S04]  /*d4360*/  LDL.LU.64 R14, [R1+0x28d8] ;  /* 0x0028d800010e7983 */ /* 0x000f280000300a00 */
[----:B------:R-:W3:Y:S04]  /*d4370*/  LDL.LU.64 R8, [R1+0x28c0] ;  /* 0x0028c00001087983 */ /* 0x000ee80000300a00 */
[----:B------:R-:W3:Y:S04]  /*d4380*/  LDL.LU.64 R10, [R1+0x28c8] ;  /* 0x0028c800010a7983 */ /* 0x000ee80000300a00 */
[----:B0-----:R-:W3:Y:S04]  /*d4390*/  LDL.LU.64 R4, [R1+0x28b0] ;  /* 0x0028b00001047983 */ /* 0x001ee80000300a00 */
[----:B-1----:R-:W3:Y:S04]  /*d43a0*/  LDL.LU.64 R6, [R1+0x28b8] ;  /* 0x0028b80001067983 */ /* 0x002ee80000300a00 */
[----:B------:R-:W3:Y:S04]  /*d43b0*/  LDL.LU R40, [R1+0xb94] ;  /* 0x000b940001287983 */ /* 0x000ee80000300800 */
[----:B------:R-:W3:Y:S04]  /*d43c0*/  LDL.LU R41, [R1+0xb90] ;  /* 0x000b900001297983 */ /* 0x000ee80000300800 */
[----:B------:R-:W3:Y:S04]  /*d43d0*/  LDL.LU R42, [R1+0xb9c] ;  /* 0x000b9c00012a7983 */ /* 0x000ee80000300800 */
[----:B------:R-:W3:Y:S01]  /*d43e0*/  LDL.LU R43, [R1+0xb98] ;  /* 0x000b9800012b7983 */ /* 0x000ee20000300800 */
[C---:B--2---:R-:W-:Y:S08]  /*d43f0*/  HMMA.16816.F32 R48, R28.reuse, R34, R48 ;  /* 0x000000221c30723c */ /* 0x044ff00000001830 */
[C---:B----4-:R-:W-:Y:S01]  /*d4400*/  HMMA.16816.F32 R12, R28.reuse, R26, R12 ;  /* 0x0000001a1c0c723c */ /* 0x050fe2000000180c */
[----:B---3--:R-:W-:Y:S04]  /*d4410*/  STL.64 [R1+0xb948], R42 ;  /* 0x00b9482a01007387 */ /* 0x008fe80000100a00 */
[----:B------:R0:W-:Y:S04]  /*d4420*/  STL.64 [R1+0xb940], R40 ;  /* 0x00b9402801007387 */ /* 0x0001e80000100a00 */
[----:B------:R-:W2:Y:S04]  /*d4430*/  LDL.LU R39, [R1+0xba4] ;  /* 0x000ba40001277983 */ /* 0x000ea80000300800 */
[----:B------:R-:W2:Y:S01]  /*d4440*/  LDL.LU R60, [R1+0xba0] ;  /* 0x000ba000013c7983 */ /* 0x000ea20000300800 */
[C---:B0-----:R-:W-:Y:S03]  /*d4450*/  HMMA.16816.F32 R40, R28.reuse, R32, R44 ;  /* 0x000000201c28723c */ /* 0x041fe6000000182c */
[----:B------:R-:W3:Y:S04]  /*d4460*/  LDL.LU R38, [R1+0xbac] ;  /* 0x000bac0001267983 */ /* 0x000ee80000300800 */
[----:B------:R-:W3:Y:S04]  /*d4470*/  LDL.LU R61, [R1+0xba8] ;  /* 0x000ba800013d7983 */ /* 0x000ee80000300800 */
[----:B------:R-:W-:Y:S04]  /*d4480*/  STL.64 [R1+0xa90], R48 ;  /* 0x000a903001007387 */ /* 0x000fe80000100a00 */
[----:B------:R-:W-:Y:S04]  /*d4490*/  STL.64 [R1+0xa98], R50 ;  /* 0x000a983201007387 */ /* 0x000fe80000100a00 */
[----:B------:R-:W4:Y:S04]  /*d44a0*/  LDL.LU.64 R44, [R1+0x28a0] ;  /* 0x0028a000012c7983 */ /* 0x000f280000300a00 */
        /* <DEDUP_REMOVED lines=9> */
[C---:B------:R-:W-:Y:S08]  /*d4540*/  HMMA.16816.F32 R48, R28.reuse, R24, R8 ;  /* 0x000000181c30723c */ /* 0x040ff00000001808 */
[C---:B------:R-:W-:Y:S01]  /*d4550*/  HMMA.16816.F32 R8, R28.reuse, R22, R4 ;  /* 0x000000161c08723c */ /* 0x040fe20000001804 */
[----:B------:R-:W3:Y:S10]  /*d4560*/  LDL.LU.64 R4, [R1+0x2770] ;  /* 0x0027700001047983 */ /* 0x000ef40000300a00 */
        /* <DEDUP_REMOVED lines=52> */
[C---:B0-----:R-:W-:Y:S02]  /*d48b0*/  HMMA.16816.F32 R12, R28.reuse, R6, R52 ;  /* 0x000000061c0c723c */ /* 0x041fe40000001834 */
[----:B------:R-:W-:Y:S06]  /*d48c0*/  STL.64 [R1+0xb8c8], R6 ;  /* 0x00b8c80601007387 */ /* 0x000fec0000100a00 */
[C---:B---3--:R-:W-:Y:S11]  /*d48d0*/  HMMA.16816.F32 R8, R28.reuse, R4, R48 ;  /* 0x000000041c08723c */ /* 0x048ff60000001830 */
[----:B------:R-:W-:Y:S04]  /*d48e0*/  STL.64 [R1+0xb60], R12 ;  /* 0x000b600c01007387 */ /* 0x000fe80000100a00 */
[----:B------:R-:W-:Y:S04]  /*d48f0*/  STL.64 [R1+0xb68], R14 ;  /* 0x000b680e01007387 */ /* 0x000fe80000100a00 */
[----:B------:R0:W-:Y:S02]  /*d4900*/  STL.64 [R1+0xb8c0], R4 ;  /* 0x00b8c00401007387 */ /* 0x0001e40000100a00 */
[----:B0-----:R-:W-:Y:S02]  /*d4910*/  HMMA.16816.F32 R4, R28, R2, R44 ;  /* 0x000000021c04723c */ /* 0x001fe4000000182c */
[----:B------:R0:W-:Y:S04]  /*d4920*/  STL.64 [R1+0xb80], R8 ;  /* 0x000b800801007387 */ /* 0x0001e80000100a00 */
[----:B------:R1:W-:Y:S01]  /*d4930*/  STL.64 [R1+0xb88], R10 ;  /* 0x000b880a01007387 */ /* 0x0003e20000100a00 */
[----:B------:R-:W-:-:S03]  /*d4940*/  IMAD R28, R41, 0x100, R40 ;  /* 0x00000100291c7824 */ /* 0x000fc600078e0228 */
[----:B0-----:R-:W2:Y:S04]  /*d4950*/  LDL.LU.64 R8, [R1+0x2700] ;  /* 0x0027000001087983 */ /* 0x001ea80000300a00 */
[----:B-1----:R-:W2:Y:S05]  /*d4960*/  LDL.LU.64 R10, [R1+0x2708] ;  /* 0x00270800010a7983 */ /* 0x002eaa0000300a00 */
[----:B------:R0:W-:Y:S04]  /*d4970*/  STL.64 [R1+0xb70], R4 ;  /* 0x000b700401007387 */ /* 0x0001e80000100a00 */
[----:B------:R1:W-:Y:S01]  /*d4980*/  STL.64 [R1+0xb78], R6 ;  /* 0x000b780601007387 */ /* 0x0003e20000100a00 */
[----:B------:R-:W-:-:S03]  /*d4990*/  IMAD R29, R43, 0x100, R42 ;  /* 0x000001002b1d7824 */ /* 0x000fc600078e022a */
[----:B0-----:R-:W3:Y:S04]  /*d49a0*/  LDL.LU.64 R4, [R1+0x26f0] ;  /* 0x0026f00001047983 */ /* 0x001ee80000300a00 */
[----:B-1----:R-:W3:Y:S04]  /*d49b0*/  LDL.LU.64 R6, [R1+0x26f8] ;  /* 0x0026f80001067983 */ /* 0x002ee80000300a00 */
        /* <DEDUP_REMOVED lines=11> */
[----:B----4-:R-:W-:Y:S04]  /*d4a70*/  STL.64 [R1+0xb8e0], R40 ;  /* 0x00b8e02801007387 */ /* 0x010fe80000100a00 */
[----:B------:R-:W2:Y:S04]  /*d4a80*/  LDL.LU R39, [R1+0xd14] ;  /* 0x000d140001277983 */ /* 0x000ea80000300800 */
[----:B------:R-:W4:Y:S04]  /*d4a90*/  LDL.LU R60, [R1+0xd10] ;  /* 0x000d1000013c7983 */ /* 0x000f280000300800 */
[----:B------:R-:W2:Y:S01]  /*d4aa0*/  LDL.LU R38, [R1+0xd1c] ;  /* 0x000d1c0001267983 */ /* 0x000ea20000300800 */
[C---:B------:R-:W-:Y:S03]  /*d4ab0*/  HMMA.16816.F32 R8, R28.reuse, R36, R8 ;  /* 0x000000241c08723c */ /* 0x040fe60000001808 */
[----:B------:R-:W4:Y:S04]  /*d4ac0*/  LDL.LU R61, [R1+0xd18] ;  /* 0x000d1800013d7983 */ /* 0x000f280000300800 */
[----:B------:R-:W4:Y:S01]  /*d4ad0*/  LDL.LU.64 R52, [R1+0x26e0] ;  /* 0x0026e00001347983 */ /* 0x000f220000300a00 */
[C---:B---3--:R-:W-:Y:S03]  /*d4ae0*/  HMMA.16816.F32 R4, R28.reuse, R34, R4 ;  /* 0x000000221c04723c */ /* 0x048fe60000001804 */
[----:B------:R-:W4:Y:S08]  /*d4af0*/  LDL.LU.64 R54, [R1+0x26e8] ;  /* 0x0026e80001367983 */ /* 0x000f300000300a00 */
[----:B------:R-:W-:Y:S04]  /*d4b00*/  STL.64 [R1+0xb90], R8 ;  /* 0x000b900801007387 */ /* 0x000fe80000100a00 */
[----:B------:R-:W-:Y:S04]  /*d4b10*/  STL.64 [R1+0xb98], R10 ;  /* 0x000b980a01007387 */ /* 0x000fe80000100a00 */
[----:B------:R-:W3:Y:S04]  /*d4b20*/  LDL.LU.64 R48, [R1+0x26d0] ;  /* 0x0026d00001307983 */ /* 0x000ee80000300a00 */
[----:B------:R-:W3:Y:S04]  /*d4b30*/  LDL.LU.64 R50, [R1+0x26d8] ;  /* 0x0026d80001327983 */ /* 0x000ee80000300a00 */
[----:B--2---:R-:W-:Y:S04]  /*d4b40*/  STL.64 [R1+0xb908], R38 ;  /* 0x00b9082601007387 */ /* 0x004fe80000100a00 */
[----:B------:R0:W-:Y:S04]  /*d4b50*/  STL.64 [R1+0xb900], R36 ;  /* 0x00b9002401007387 */ /* 0x0001e80000100a00 */
[----:B------:R-:W2:Y:S04]  /*d4b60*/  LDL.LU.64 R44, [R1+0x26c0] ;  /* 0x0026c000012c7983 */ /* 0x000ea80000300a00 */
[----:B------:R-:W2:Y:S04]  /*d4b70*/  LDL.LU.64 R46, [R1+0x26c8] ;  /* 0x0026c800012e7983 */ /* 0x000ea80000300a00 */
[----:B------:R1:W-:Y:S04]  /*d4b80*/  STL.64 [R1+0xba0], R4 ;  /* 0x000ba00401007387 */ /* 0x0003e80000100a00 */
[----:B------:R1:W-:Y:S04]  /*d4b90*/  STL.64 [R1+0xba8], R6 ;  /* 0x000ba80601007387 */ /* 0x0003e80000100a00 */
[----:B0-----:R-:W2:Y:S04]  /*d4ba0*/  LDL.LU.64 R36, [R1+0x26b0] ;  /* 0x0026b00001247983 */ /* 0x001ea80000300a00 */
[----:B------:R-:W2:Y:S04]  /*d4bb0*/  LDL.LU.64 R38, [R1+0x26b8] ;  /* 0x0026b80001267983 */ /* 0x000ea80000300a00 */
[----:B------:R-:W2:Y:S04]  /*d4bc0*/  LDL.LU.64 R16, [R1+0x26a0] ;  /* 0x0026a00001107983 */ /* 0x000ea80000300a00 */
[----:B------:R-:W2:Y:S01]  /*d4bd0*/  LDL.LU.64 R18, [R1+0x26a8] ;  /* 0x0026a80001127983 */ /* 0x000ea20000300a00 */
[C---:B----4-:R-:W-:Y:S03]  /*d4be0*/  HMMA.16816.F32 R52, R28.reuse, R32, R52 ;  /* 0x000000201c34723c */ /* 0x050fe60000001834 */
[----:B------:R-:W4:Y:S04]  /*d4bf0*/  LDL.LU.64 R40, [R1+0x2690] ;  /* 0x0026900001287983 */ /* 0x000f280000300a00 */
[----:B------:R-:W4:Y:S01]  /*d4c00*/  LDL.LU.64 R42, [R1+0x2698] ;  /* 0x00269800012a7983 */ /* 0x000f220000300a00 */
[C---:B---3--:R-:W-:Y:S03]  /*d4c10*/  HMMA.16816.F32 R48, R28.reuse, R26, R48 ;  /* 0x0000001a1c30723c */ /* 0x048fe60000001830 */
[----:B------:R-:W3:Y:S04]  /*d4c20*/  LDL.LU.64 R12, [R1+0x2680] ;  /* 0x00268000010c7983 */ /* 0x000ee80000300a00 */
[----:B------:R-:W3:Y:S04]  /*d4c30*/  LDL.LU.64 R14, [R1+0x2688] ;  /* 0x00268800010e7983 */ /* 0x000ee80000300a00 */
[----:B-1----:R-:W3:Y:S04]  /*d4c40*/  LDL.LU.64 R4, [R1+0x2670] ;  /* 0x0026700001047983 */ /* 0x002ee80000300a00 */
[----:B------:R-:W3:Y:S04]  /*d4c50*/  LDL.LU.64 R6, [R1+0x2678] ;  /* 0x0026780001067983 */ /* 0x000ee80000300a00 */
[----:B------:R-:W3:Y:S04]  /*d4c60*/  LDL.LU.64 R8, [R1+0x2660] ;  /* 0x0026600001087983 */ /* 0x000ee80000300a00 */
[----:B------:R-:W3:Y:S04]  /*d4c70*/  LDL.LU.64 R10, [R1+0x2668] ;  /* 0x00266800010a7983 */ /* 0x000ee80000300a00 */
[----:B------:R-:W3:Y:S04]  /*d4c80*/  LDL.LU.64 R56, [R1+0x2640] ;  /* 0x0026400001387983 */ /* 0x000ee80000300a00 */
[----:B------:R0:W-:Y:S04]  /*d4c90*/  STL.64 [R1+0xbb0], R52 ;  /* 0x000bb03401007387 */ /* 0x0001e80000100a00 */
[----:B------:R1:W-:Y:S04]  /*d4ca0*/  STL.64 [R1+0xbb8], R54 ;  /* 0x000bb83601007387 */ /* 0x0003e80000100a00 */
[----:B------:R-:W3:Y:S04]  /*d4cb0*/  LDL.LU.64 R58, [R1+0x2648] ;  /* 0x00264800013a7983 */ /* 0x000ee80000300a00 */
[----:B------:R1:W-:Y:S04]  /*d4cc0*/  STL.64 [R1+0xbe0], R48 ;  /* 0x000be03001007387 */ /* 0x0003e80000100a00 */
[----:B------:R1:W-:Y:S04]  /*d4cd0*/  STL.64 [R1+0xbe8], R50 ;  /* 0x000be83201007387 */ /* 0x0003e80000100a00 */
[----:B0-----:R-:W3:Y:S04]  /*d4ce0*/  LDL.LU.64 R52, [R1+0x2630] ;  /* 0x0026300001347983 */ /* 0x001ee80000300a00 */
[----:B-1----:R-:W3:Y:S04]  /*d4cf0*/  LDL.LU.64 R54, [R1+0x2638] ;  /* 0x0026380001367983 */ /* 0x002ee80000300a00 */
[----:B------:R-:W3:Y:S04]  /*d4d00*/  LDL.LU.64 R48, [R1+0x2620] ;  /* 0x0026200001307983 */ /* 0x000ee80000300a00 */
[----:B------:R-:W3:Y:S01]  /*d4d10*/  LDL.LU.64 R50, [R1+0x2628] ;  /* 0x0026280001327983 */ /* 0x000ee20000300a00 */
[C---:B--2---:R-:W-:Y:S08]  /*d4d20*/  HMMA.16816.F32 R44, R28.reuse, R24, R44 ;  /* 0x000000181c2c723c */ /* 0x044ff0000000182c */
[C---:B------:R-:W-:Y:S08]  /*d4d30*/  HMMA.16816.F32 R36, R28.reuse, R22, R36 ;  /* 0x000000161c24723c */ /* 0x040ff00000001824 */
[C---:B------:R-:W-:Y:S03]  /*d4d40*/  HMMA.16816.F32 R16, R28.reuse, R20, R16 ;  /* 0x000000141c10723c */ /* 0x040fe60000001810 */
        /* <DEDUP_REMOVED lines=10> */
[----:B0-----:R-:W4:Y:S04]  /*d4df0*/  LDL.LU.64 R18, [R1+0xb8f8] ;  /* 0x00b8f80001127983 */ /* 0x001f280000300a00 */
[----:B------:R-:W3:Y:S01]  /*d4e00*/  LDL.LU.64 R16, [R1+0xb8f0] ;  /* 0x00b8f00001107983 */ /* 0x000ee20000300a00 */
[C---:B----4-:R-:W-:Y:S08]  /*d4e10*/  HMMA.16816.F32 R40, R28.reuse, R18, R40 ;  /* 0x000000121c28723c */ /* 0x050ff00000001828 */
[C---:B---3--:R-:W-:Y:S11]  /*d4e20*/  HMMA.16816.F32 R12, R28.reuse, R16, R12 ;  /* 0x000000101c0c723c */ /* 0x048ff6000000180c */
[----:B------:R-:W-:Y:S04]  /*d4e30*/  STL.64 [R1+0xc30], R40 ;  /* 0x000c302801007387 */ /* 0x000fe80000100a00 */
[----:B------:R0:W-:Y:S04]  /*d4e40*/  STL.64 [R1+0xc38], R42 ;  /* 0x000c382a01007387 */ /* 0x0001e80000100a00 */
[----:B0-----:R-:W3:Y:S04]  /*d4e50*/  LDL.LU.64 R42, [R1+0xb8e8] ;  /* 0x00b8e800012a7983 */ /* 0x001ee80000300a00 */
[----:B------:R-:W4:Y:S04]  /*d4e60*/  LDL.LU.64 R40, [R1+0xb8e0] ;  /* 0x00b8e00001287983 */ /* 0x000f280000300a00 */
        /* <DEDUP_REMOVED lines=13> */
[----:B------:R-:W2:Y:S04]  /*d4f40*/  LDL.LU.64 R8, [R1+0xb8b0] ;  /* 0x00b8b00001087983 */ /* 0x000ea80000300a00 */
        /* <DEDUP_REMOVED lines=8> */
[----:B0-----:R-:W-:Y:S02]  /*d4fd0*/  HMMA.16816.F32 R12, R28, R8, R56 ;  /* 0x000000081c0c723c */ /* 0x001fe40000001838 */
[----:B------:R-:W-:Y:S04]  /*d4fe0*/  STL.64 [R1+0xb878], R10 ;  /* 0x00b8780a01007387 */ /* 0x000fe80000100a00 */
[----:B------:R-:W-:-:S13]  /*d4ff0*/  STL.64 [R1+0xb870], R8 ;  /* 0x00b8700801007387 */ /* 0x000fda0000100a00 */
        /* <DEDUP_REMOVED lines=11> */
[----:B----4-:R-:W-:-:S12]  /*d50b0*/  IMAD R28, R41, 0x100, R40 ;  /* 0x00000100291c7824 */ /* 0x010fd800078e0228 */
[----:B------:R2:W-:Y:S04]  /*d50c0*/  STL.64 [R1+0xcd0], R4 ;  /* 0x000cd00401007387 */ /* 0x0005e80000100a00 */
[----:B------:R3:W-:Y:S04]  /*d50d0*/  STL.64 [R1+0xcd8], R6 ;  /* 0x000cd80601007387 */ /* 0x0007e80000100a00 */
[----:B------:R-:W4:Y:S04]  /*d50e0*/  LDL.LU.64 R52, [R1+0x2600] ;  /* 0x0026000001347983 */ /* 0x000f280000300a00 */
[----:B------:R-:W4:Y:S04]  /*d50f0*/  LDL.LU.64 R54, [R1+0x2608] ;  /* 0x0026080001367983 */ /* 0x000f280000300a00 */
[----:B------:R-:W4:Y:S04]  /*d5100*/  LDL.LU.64 R48, [R1+0x25f0] ;  /* 0x0025f00001307983 */ /* 0x000f280000300a00 */
[----:B------:R-:W4:Y:S04]  /*d5110*/  LDL.LU.64 R50, [R1+0x25f8] ;  /* 0x0025f80001327983 */ /* 0x000f280000300a00 */
[----:B------:R-:W4:Y:S04]  /*d5120*/  LDL.LU.64 R44, [R1+0x25e0] ;  /* 0x0025e000012c7983 */ /* 0x000f280000300a00 */
[----:B------:R-:W4:Y:S04]  /*d5130*/  LDL.LU.64 R46, [R1+0x25e8] ;  /* 0x0025e800012e7983 */ /* 0x000f280000300a00 */
[----:B------:R-:W4:Y:S04]  /*d5140*/  LDL.LU.64 R12, [R1+0x25d0] ;  /* 0x0025d000010c7983 */ /* 0x000f280000300a00 */
[----:B------:R-:W4:Y:S04]  /*d5150*/  LDL.LU.64 R14, [R1+0x25d8] ;  /* 0x0025d800010e7983 */ /* 0x000f280000300a00 */
[----:B0-----:R-:W4:Y:S04]  /*d5160*/  LDL.LU.64 R8, [R1+0x25c0] ;  /* 0x0025c00001087983 */ /* 0x001f280000300a00 */
[----:B-1----:R-:W4:Y:S01]  /*d5170*/  LDL.LU.64 R10, [R1+0x25c8] ;  /* 0x0025c800010a7983 */ /* 0x002f220000300a00 */
[----:B------:R-:W-:-:S03]  /*d5180*/  IMAD R29, R43, 0x100, R42 ;  /* 0x000001002b1d7824 */ /* 0x000fc600078e022a */
[----:B--2---:R-:W2:Y:S04]  /*d5190*/  LDL.LU.64 R4, [R1+0x25b0] ;  /* 0x0025b00001047983 */ /* 0x004ea80000300a00 */
[----:B---3--:R-:W2:Y:S04]  /*d51a0*/  LDL.LU.64 R6, [R1+0x25b8] ;  /* 0x0025b80001067983 */ /* 0x008ea80000300a00 */
[----:B------:R-:W3:Y:S04]  /*d51b0*/  LDL.LU R40, [R1+0xe24] ;  /* 0x000e240001287983 */ /* 0x000ee80000300800 */
[----:B------:R-:W3:Y:S04]  /*d51c0*/  LDL.LU R41, [R1+0xe20] ;  /* 0x000e200001297983 */ /* 0x000ee80000300800 */
[----:B------:R-:W2:Y:S04]  /*d51d0*/  LDL.LU R42, [R1+0xe2c] ;  /* 0x000e2c00012a7983 */ /* 0x000ea80000300800 */
[----:B------:R-:W2:Y:S01]  /*d51e0*/  LDL.LU R43, [R1+0xe28] ;  /* 0x000e2800012b7983 */ /* 0x000ea20000300800 */
[----:B------:R-:W-:-:S02]  /*d51f0*/  IMAD R30, R60, 0x100, R39 ;  /* 0x000001003c1e7824 */ /* 0x000fc400078e0227 */
[----:B------:R-:W-:Y:S01]  /*d5200*/  IMAD R31, R61, 0x100, R38 ;  /* 0x000001003d1f7824 */ /* 0x000fe200078e0226 */
[----:B------:R-:W-:Y:S02]  /*d5210*/  F2FP.F16.E4M3.UNPACK_B R28, R28 ;  /* 0x0000001cff1c723e */ /* 0x000fe400020006ff */
[----:B------:R-:W-:Y:S02]  /*d5220*/  F2FP.F16.E4M3.UNPACK_B R29, R29 ;  /* 0x0000001dff1d723e */ /* 0x000fe400020006ff */
[----:B------:R-:W-:Y:S02]  /*d5230*/  F2FP.F16.E4M3.UNPACK_B R30, R30 ;  /* 0x0000001eff1e723e */ /* 0x000fe400020006ff */
[----:B------:R-:W-:-:S07]  /*d5240*/  F2FP.F16.E4M3.UNPACK_B R31, R31 ;  /* 0x0000001fff1f723e */ /* 0x000fce00020006ff */
[C---:B----4-:R-:W-:Y:S08]  /*d5250*/  HMMA.16816.F32 R48, R28.reuse, R34, R48 ;  /* 0x000000221c30723c */ /* 0x050ff00000001830 */
[C---:B------:R-:W-:Y:S01]  /*d5260*/  HMMA.16816.F32 R12, R28.reuse, R26, R12 ;  /* 0x0000001a1c0c723c */ /* 0x040fe2000000180c */
[----:B--2---:R-:W-:Y:S04]  /*d5270*/  STL.64 [R1+0xb8a8], R42 ;  /* 0x00b8a82a01007387 */ /* 0x004fe80000100a00 */
[----:B---3--:R0:W-:Y:S04]  /*d5280*/  STL.64 [R1+0xb8a0], R40 ;  /* 0x00b8a02801007387 */ /* 0x0081e80000100a00 */
        /* <DEDUP_REMOVED lines=125> */
[----:B------:R3:W-:Y:S04]  /*d5a60*/  STL.64 [R1+0xe50], R12 ;  /* 0x000e500c01007387 */ /* 0x0007e80000100a00 */
[----:B------:R1:W-:Y:S04]  /*d5a70*/  STL.64 [R1+0xe58], R14 ;  /* 0x000e580e01007387 */ /* 0x0003e80000100a00 */
[----:B0-----:R-:W4:Y:S04]  /*d5a80*/  LDL.LU.64 R36, [R1+0x24b0] ;  /* 0x0024b00001247983 */ /* 0x001f280000300a00 */
[----:B------:R-:W-:Y:S04]  /*d5a90*/  STL.64 [R1+0xe60], R8 ;  /* 0x000e600801007387 */ /* 0x000fe80000100a00 */
[----:B------:R-:W-:Y:S04]  /*d5aa0*/  STL.64 [R1+0xe68], R10 ;  /* 0x000e680a01007387 */ /* 0x000fe80000100a00 */
[----:B------:R-:W4:Y:S04]  /*d5ab0*/  LDL.LU.64 R38, [R1+0x24b8] ;  /* 0x0024b80001267983 */ /* 0x000f280000300a00 */
[----:B------:R0:W-:Y:S04]  /*d5ac0*/  STL.64 [R1+0xe90], R4 ;  /* 0x000e900401007387 */ /* 0x0001e80000100a00 */
[----:B------:R0:W-:Y:S04]  /*d5ad0*/  STL.64 [R1+0xe98], R6 ;  /* 0x000e980601007387 */ /* 0x0001e80000100a00 */
[----:B-1----:R-:W4:Y:S04]  /*d5ae0*/  LDL.LU.64 R16, [R1+0x24a0] ;  /* 0x0024a00001107983 */ /* 0x002f280000300a00 */
[----:B--2---:R-:W2:Y:S04]  /*d5af0*/  LDL.LU.64 R18, [R1+0x24a8] ;  /* 0x0024a80001127983 */ /* 0x004ea80000300a00 */
[----:B------:R-:W2:Y:S04]  /*d5b00*/  LDL.LU.64 R40, [R1+0x2490] ;  /* 0x0024900001287983 */ /* 0x000ea80000300a00 */
[----:B------:R-:W2:Y:S04]  /*d5b10*/  LDL.LU.64 R42, [R1+0x2498] ;  /* 0x00249800012a7983 */ /* 0x000ea80000300a00 */
[----:B---3--:R-:W3:Y:S04]  /*d5b20*/  LDL.LU.64 R12, [R1+0x2480] ;  /* 0x00248000010c7983 */ /* 0x008ee80000300a00 */
[----:B------:R-:W3:Y:S04]  /*d5b30*/  LDL.LU.64 R14, [R1+0x2488] ;  /* 0x00248800010e7983 */ /* 0x000ee80000300a00 */
[----:B0-----:R-:W3:Y:S04]  /*d5b40*/  LDL.LU.64 R4, [R1+0x2470] ;  /* 0x0024700001047983 */ /* 0x001ee80000300a00 */
[----:B------:R-:W3:Y:S04]  /*d5b50*/  LDL.LU.64 R6, [R1+0x2478] ;  /* 0x0024780001067983 */ /* 0x000ee80000300a00 */
        /* <DEDUP_REMOVED lines=10> */
[----:B------:R-:W-:Y:S04]  /*d5c00*/  STL.64 [R1+0xb808], R26 ;  /* 0x00b8081a01007387 */ /* 0x000fe80000100a00 */
[----:B------:R0:W-:Y:S04]  /*d5c10*/  STL.64 [R1+0xb800], R24 ;  /* 0x00b8001801007387 */ /* 0x0001e80000100a00 */
[----:B0-----:R-:W3:Y:S04]  /*d5c20*/  LDL.LU.64 R24, [R1+0xf10] ;  /* 0x000f100001187983 */ /* 0x001ee80000300a00 */
[----:B------:R-:W3:Y:S01]  /*d5c30*/  LDL.LU.64 R26, [R1+0xf18] ;  /* 0x000f1800011a7983 */ /* 0x000ee20000300a00 */
[C---:B----4-:R-:W-:Y:S08]  /*d5c40*/  HMMA.16816.F32 R36, R28.reuse, R22, R36 ;  /* 0x000000161c24723c */ /* 0x050ff00000001824 */
[C---:B--2---:R-:W-:Y:S11]  /*d5c50*/  HMMA.16816.F32 R16, R28.reuse, R20, R16 ;  /* 0x000000141c10723c */ /* 0x044ff60000001810 */
[----:B------:R-:W-:Y:S04]  /*d5c60*/  STL.64 [R1+0xea0], R36 ;  /* 0x000ea02401007387 */ /* 0x000fe80000100a00 */
[----:B------:R0:W-:Y:S04]  /*d5c70*/  STL.64 [R1+0xea8], R38 ;  /* 0x000ea82601007387 */ /* 0x0001e80000100a00 */
[----:B0-----:R-:W2:Y:S04]  /*d5c80*/  LDL.LU.64 R38, [R1+0xb868] ;  /* 0x00b8680001267983 */ /* 0x001ea80000300a00 */
        /* <DEDUP_REMOVED lines=26> */
[----:B------:R3:W-:Y:S01]  /*d5e30*/  STL.64 [R1+0xb7e0], R12 ;  /* 0x00b7e00c01007387 */ /* 0x0007e20000100a00 */
[C---:B--2---:R-:W-:Y:S08]  /*d5e40*/  HMMA.16816.F32 R24, R28.reuse, R10, R24 ;  /* 0x0000000a1c18723c */ /* 0x044ff00000001818 */
[C---:B---3--:R-:W-:Y:S01]  /*d5e50*/  HMMA.16816.F32 R12, R28.reuse, R8, R56 ;  /* 0x000000081c0c723c */ /* 0x048fe20000001838 */
        /* <DEDUP_REMOVED lines=15> */
[----:B0-----:R-:W4:Y:S09]  /*d5f50*/  LDL.LU.64 R8, [R1+0xf60] ;  /* 0x000f600001087983 */ /* 0x001f320000300a00 */
[----:B------:R0:W-:Y:S04]  /*d5f60*/  STL.64 [R1+0xf40], R4 ;  /* 0x000f400401007387 */ /* 0x0001e80000100a00 */
[----:B------:R2:W-:Y:S04]  /*d5f70*/  STL.64 [R1+0xf48], R6 ;  /* 0x000f480601007387 */ /* 0x0005e80000100a00 */
[----:B-1----:R-:W4:Y:S04]  /*d5f80*/  LDL.LU.64 R10, [R1+0xf68] ;  /* 0x000f6800010a7983 */ /* 0x002f280000300a00 */
[----:B0-----:R-:W3:Y:S04]  /*d5f90*/  LDL.LU.64 R4, [R1+0xf70] ;  /* 0x000f700001047983 */ /* 0x001ee80000300a00 */
[----:B--2---:R-:W3:Y:S04]  /*d5fa0*/  LDL.LU.64 R6, [R1+0xf78] ;  /* 0x000f780001067983 */ /* 0x004ee80000300a00 */
[----:B------:R-:W2:Y:S04]  /*d5fb0*/  LDL.LU.64 R24, [R1+0xf80] ;  /* 0x000f800001187983 */ /* 0x000ea80000300a00 */
[----:B------:R-:W2:Y:S04]  /*d5fc0*/  LDL.LU.64 R26, [R1+0xf88] ;  /* 0x000f8800011a7983 */ /* 0x000ea80000300a00 */
[----:B------:R-:W2:Y:S04]  /*d5fd0*/  LDL.LU.64 R56, [R1+0xfc0] ;  /* 0x000fc00001387983 */ /* 0x000ea80000300a00 */
[----:B------:R-:W2:Y:S01]  /*d5fe0*/  LDL.LU.64 R58, [R1+0xfc8] ;  /* 0x000fc800013a7983 */ /* 0x000ea20000300a00 */
[----:B------:R-:W-:-:S03]  /*d5ff0*/  IMAD R28, R41, 0x100, R40 ;  /* 0x00000100291c7824 */ /* 0x000fc600078e0228 */
[----:B------:R-:W2:Y:S04]  /*d6000*/  LDL.LU.64 R52, [R1+0xfd0] ;  /* 0x000fd00001347983 */ /* 0x000ea80000300a00 */
[----:B------:R-:W2:Y:S01]  /*d6010*/  LDL.LU.64 R54, [R1+0xfd8] ;  /* 0x000fd80001367983 */ /* 0x000ea20000300a00 */
[----:B------:R-:W-:-:S03]  /*d6020*/  IMAD R29, R43, 0x100, R42 ;  /* 0x000001002b1d7824 */ /* 0x000fc600078e022a */
[----:B------:R-:W2:Y:S04]  /*d6030*/  LDL.LU.64 R48, [R1+0xfe0] ;  /* 0x000fe00001307983 */ /* 0x000ea80000300a00 */
[----:B------:R-:W2:Y:S04]  /*d6040*/  LDL.LU.64 R50, [R1+0xfe8] ;  /* 0x000fe80001327983 */ /* 0x000ea80000300a00 */
[----:B------:R-:W2:Y:S04]  /*d6050*/  LDL.LU R40, [R1+0x1164] ;  /* 0x0011640001287983 */ /* 0x000ea80000300800 */
[----:B------:R-:W2:Y:S04]  /*d6060*/  LDL.LU R41, [R1+0x1160] ;  /* 0x0011600001297983 */ /* 0x000ea80000300800 */
        /* <DEDUP_REMOVED lines=9> */
[C---:B---3--:R-:W-:Y:S08]  /*d6100*/  HMMA.16816.F32 R4, R28.reuse, R34, R4 ;  /* 0x000000221c04723c */ /* 0x048ff00000001804 */
[C---:B--2---:R-:W-:Y:S01]  /*d6110*/  HMMA.16816.F32 R24, R28.reuse, R32, R24 ;  /* 0x000000201c18723c */ /* 0x044fe20000001818 */
[----:B------:R-:W-:Y:S04]  /*d6120*/  STL.64 [R1+0xb7f8], R42 ;  /* 0x00b7f82a01007387 */ /* 0x000fe80000100a00 */
[----:B------:R0:W-:Y:S04]  /*d6130*/  STL.64 [R1+0xb7f0], R40 ;  /* 0x00b7f02801007387 */ /* 0x0001e80000100a00 */
[----:B------:R-:W2:Y:S04]  /*d6140*/  LDL.LU R39, [R1+0x1184] ;  /* 0x0011840001277983 */ /* 0x000ea80000300800 */
[----:B------:R-:W2:Y:S04]  /*d6150*/  LDL.LU R60, [R1+0x1180] ;  /* 0x00118000013c7983 */ /* 0x000ea80000300800 */
[----:B------:R-:W3:Y:S04]  /*d6160*/  LDL.LU R38, [R1+0x118c] ;  /* 0x00118c0001267983 */ /* 0x000ee80000300800 */
[----:B------:R-:W3:Y:S04]  /*d6170*/  LDL.LU R61, [R1+0x1188] ;  /* 0x00118800013d7983 */ /* 0x000ee80000300800 */
[----:B------:R-:W4:Y:S04]  /*d6180*/  LDL.LU.64 R44, [R1+0xff0] ;  /* 0x000ff000012c7983 */ /* 0x000f280000300a00 */
[----:B------:R-:W-:Y:S04]  /*d6190*/  STL.64 [R1+0xf60], R8 ;  /* 0x000f600801007387 */ /* 0x000fe80000100a00 */
[----:B------:R-:W-:Y:S04]  /*d61a0*/  STL.64 [R1+0xf68], R10 ;  /* 0x000f680a01007387 */ /* 0x000fe80000100a00 */
        /* <DEDUP_REMOVED lines=528> */
[----:B------:R0:W-:Y:S04]  /*d82b0*/  STL.64 [R1+0x14f0], R24 ;  /* 0x0014f01801007387 */ /* 0x0001e80000100a00 */
[----:B------:R1:W-:Y:S04]  /*d82c0*/  STL.64 [R1+0x14f8], R26 ;  /* 0x0014f81a01007387 */ /* 0x0003e80000100a00 */
[----:B0-----:R-:W4:Y:S04]  /*d82d0*/  LDL.LU.64 R24, [R1+0x1560] ;  /* 0x0015600001187983 */ /* 0x001f280000300a00 */
[----:B-1----:R-:W4:Y:S01]  /*d82e0*/  LDL.LU.64 R26, [R1+0x1568] ;  /* 0x00156800011a7983 */ /* 0x002f220000300a00 */
[C---:B---3--:R-:W-:Y:S08]  /*d82f0*/  HMMA.16816.F32 R56, R28.reuse, R8, R56 ;  /* 0x000000081c38723c */ /* 0x048ff00000001838 */
[C---:B------:R-:W-:Y:S01]  /*d8300*/  HMMA.16816.F32 R52, R28.reuse, R6, R52 ;  /* 0x000000061c34723c */ /* 0x040fe20000001834 */
[----:B------:R-:W-:Y:S04]  /*d8310*/  STL.64 [R1+0xb658], R10 ;  /* 0x00b6580a01007387 */ /* 0x000fe80000100a00 */
[----:B------:R0:W-:Y:S06]  /*d8320*/  STL.64 [R1+0xb650], R8 ;  /* 0x00b6500801007387 */ /* 0x0001ec0000100a00 */
[----:B------:R-:W-:Y:S04]  /*d8330*/  STL.64 [R1+0x1500], R56 ;  /* 0x0015003801007387 */ /* 0x000fe80000100a00 */
[----:B------:R-:W-:Y:S01]  /*d8340*/  STL.64 [R1+0x1508], R58 ;  /* 0x0015083a01007387 */ /* 0x000fe20000100a00 */
[C---:B0-----:R-:W-:Y:S03]  /*d8350*/  HMMA.16816.F32 R8, R28.reuse, R4, R48 ;  /* 0x000000041c08723c */ /* 0x041fe60000001830 */
        /* <DEDUP_REMOVED lines=19> */
[----:B----4-:R-:W-:-:S15]  /*d8490*/  HMMA.16816.F32 R4, R28, R36, R24 ;  /* 0x000000241c04723c */ /* 0x010fde0000001818 */
[----:B------:R-:W-:-:S04]  /*d84a0*/  NOP ;  /* 0x0000000000007918 */ /* 0x000fc80000000000 */
[----:B------:R0:W-:Y:S04]  /*d84b0*/  STL.64 [R1+0x1560], R4 ;  /* 0x0015600401007387 */ /* 0x0001e80000100a00 */
[----:B------:R1:W-:Y:S04]  /*d84c0*/  STL.64 [R1+0x1568], R6 ;  /* 0x0015680601007387 */ /* 0x0003e80000100a00 */
[----:B------:R-:W3:Y:S04]  /*d84d0*/  LDL.LU.64 R24, [R1+0x2300] ;  /* 0x0023000001187983 */ /* 0x000ee80000300a00 */
[----:B------:R-:W3:Y:S04]  /*d84e0*/  LDL.LU.64 R26, [R1+0x2308] ;  /* 0x00230800011a7983 */ /* 0x000ee80000300a00 */
[----:B------:R-:W4:Y:S04]  /*d84f0*/  LDL.LU.64 R56, [R1+0x15a0] ;  /* 0x0015a00001387983 */ /* 0x000f280000300a00 */
[----:B------:R-:W4:Y:S04]  /*d8500*/  LDL.LU.64 R58, [R1+0x15a8] ;  /* 0x0015a800013a7983 */ /* 0x000f280000300a00 */
[----:B------:R-:W4:Y:S04]  /*d8510*/  LDL.LU.64 R8, [R1+0x15b0] ;  /* 0x0015b00001087983 */ /* 0x000f280000300a00 */
[----:B------:R-:W4:Y:S04]  /*d8520*/  LDL.LU.64 R10, [R1+0x15b8] ;  /* 0x0015b800010a7983 */ /* 0x000f280000300a00 */
[----:B0-----:R-:W4:Y:S04]  /*d8530*/  LDL.LU.64 R4, [R1+0x15c0] ;  /* 0x0015c00001047983 */ /* 0x001f280000300a00 */
[----:B-1----:R-:W4:Y:S04]  /*d8540*/  LDL.LU.64 R6, [R1+0x15c8] ;  /* 0x0015c80001067983 */ /* 0x002f280000300a00 */
[----:B------:R-:W4:Y:S04]  /*d8550*/  LDL.LU.64 R52, [R1+0x15d0] ;  /* 0x0015d00001347983 */ /* 0x000f280000300a00 */
[----:B------:R-:W4:Y:S04]  /*d8560*/  LDL.LU.64 R54, [R1+0x15d8] ;  /* 0x0015d80001367983 */ /* 0x000f280000300a00 */
[----:B------:R-:W4:Y:S04]  /*d8570*/  LDL.LU.64 R48, [R1+0x15e0] ;  /* 0x0015e00001307983 */ /* 0x000f280000300a00 */
[----:B------:R-:W4:Y:S04]  /*d8580*/  LDL.LU.64 R50, [R1+0x15e8] ;  /* 0x0015e80001327983 */ /* 0x000f280000300a00 */
[----:B------:R-:W4:Y:S04]  /*d8590*/  LDL.LU R40, [R1+0x16c4] ;  /* 0x0016c40001287983 */ /* 0x000f280000300800 */
[----:B------:R-:W4:Y:S04]  /*d85a0*/  LDL.LU R41, [R1+0x16c0] ;  /* 0x0016c00001297983 */ /* 0x000f280000300800 */
[----:B------:R-:W4:Y:S01]  /*d85b0*/  LDL.LU R42, [R1+0x16cc] ;  /* 0x0016cc00012a7983 */ /* 0x000f220000300800 */
[C---:B--2---:R-:W-:Y:S03]  /*d85c0*/  HMMA.16816.F32 R44, R28.reuse, R34, R44 ;  /* 0x000000221c2c723c */ /* 0x044fe6000000182c */
[----:B------:R-:W2:Y:S04]  /*d85d0*/  LDL.LU R43, [R1+0x16c8] ;  /* 0x0016c800012b7983 */ /* 0x000ea80000300800 */
[----:B------:R-:W2:Y:S04]  /*d85e0*/  LDL.LU R39, [R1+0x16d4] ;  /* 0x0016d40001277983 */ /* 0x000ea80000300800 */
[----:B------:R-:W2:Y:S04]  /*d85f0*/  LDL.LU R60, [R1+0x16d0] ;  /* 0x0016d000013c7983 */ /* 0x000ea80000300800 */
[----:B------:R-:W2:Y:S04]  /*d8600*/  LDL.LU R38, [R1+0x16dc] ;  /* 0x0016dc0001267983 */ /* 0x000ea80000300800 */
[----:B------:R-:W2:Y:S04]  /*d8610*/  LDL.LU R61, [R1+0x16d8] ;  /* 0x0016d800013d7983 */ /* 0x000ea80000300800 */
[----:B------:R0:W-:Y:S04]  /*d8620*/  STL.64 [R1+0x1570], R44 ;  /* 0x0015702c01007387 */ /* 0x0001e80000100a00 */
[----:B------:R1:W-:Y:S04]  /*d8630*/  STL.64 [R1+0x1578], R46 ;  /* 0x0015782e01007387 */ /* 0x0003e80000100a00 */
[----:B0-----:R-:W2:Y:S04]  /*d8640*/  LDL.LU.64 R44, [R1+0x15f0] ;  /* 0x0015f000012c7983 */ /* 0x001ea80000300a00 */
[----:B-1----:R-:W2:Y:S01]  /*d8650*/  LDL.LU.64 R46, [R1+0x15f8] ;  /* 0x0015f800012e7983 */ /* 0x002ea20000300a00 */
[----:B---3--:R-:W-:-:S15]  /*d8660*/  HMMA.16816.F32 R24, R28, R32, R24 ;  /* 0x000000201c18723c */ /* 0x008fde0000001818 */
[----:B------:R-:W-:-:S04]  /*d8670*/  NOP ;  /* 0x0000000000007918 */ /* 0x000fc80000000000 */
[----:B------:R-:W-:Y:S04]  /*d8680*/  STL.64 [R1+0x1590], R24 ;  /* 0x0015901801007387 */ /* 0x000fe80000100a00 */
[----:B------:R0:W-:Y:S04]  /*d8690*/  STL.64 [R1+0x1598], R26 ;  /* 0x0015981a01007387 */ /* 0x0001e80000100a00 */
[----:B0-----:R-:W4:Y:S04]  /*d86a0*/  LDL.LU.64 R26, [R1+0xb678] ;  /* 0x00b67800011a7983 */ /* 0x001f280000300a00 */
[----:B------:R-:W3:Y:S01]  /*d86b0*/  LDL.LU.64 R24, [R1+0xb670] ;  /* 0x00b6700001187983 */ /* 0x000ee20000300a00 */
[----:B----4-:R-:W-:-:S15]  /*d86c0*/  HMMA.16816.F32 R56, R28, R26, R56 ;  /* 0x0000001a1c38723c */ /* 0x010fde0000001838 */
[----:B------:R-:W-:-:S04]  /*d86d0*/  NOP ;  /* 0x0000000000007918 */ /* 0x000fc80000000000 */
[----:B------:R-:W-:Y:S04]  /*d86e0*/  STL.64 [R1+0x15a0], R56 ;  /* 0x0015a03801007387 */ /* 0x000fe80000100a00 */
[----:B------:R3:W-:Y:S02]  /*d86f0*/  STL.64 [R1+0x15a8], R58 ;  /* 0x0015a83a01007387 */ /* 0x0007e40000100a00 */
[C---:B---3--:R-:W-:Y:S08]  /*d8700*/  HMMA.16816.F32 R56, R28.reuse, R24, R8 ;  /* 0x000000181c38723c */ /* 0x048ff00000001808 */
[C---:B------:R-:W-:Y:S01]  /*d8710*/  HMMA.16816.F32 R8, R28.reuse, R22, R4 ;  /* 0x000000161c08723c */ /* 0x040fe20000001804 */
[----:B------:R-:W3:Y:S10]  /*d8720*/  LDL.LU.64 R4, [R1+0x1600] ;  /* 0x0016000001047983 */ /* 0x000ef40000300a00 */
[----:B------:R-:W-:Y:S04]  /*d8730*/  STL.64 [R1+0x15b0], R56 ;  /* 0x0015b03801007387 */ /* 0x000fe80000100a00 */
[----:B------:R-:W-:Y:S04]  /*d8740*/  STL.64 [R1+0x15b8], R58 ;  /* 0x0015b83a01007387 */ /* 0x000fe80000100a00 */
[----:B------:R-:W3:Y:S04]  /*d8750*/  LDL.LU.64 R6, [R1+0x1608] ;  /* 0x0016080001067983 */ /* 0x000ee80000300a00 */
[----:B------:R0:W-:Y:S04]  /*d8760*/  STL.64 [R1+0x15c0], R8 ;  /* 0x0015c00801007387 */ /* 0x0001e80000100a00 */
[----:B------:R1:W-:Y:S04]  /*d8770*/  STL.64 [R1+0x15c8], R10 ;  /* 0x0015c80a01007387 */ /* 0x0003e80000100a00 */
[----:B0-----:R-:W4:Y:S04]  /*d8780*/  LDL.LU.64 R8, [R1+0x1610] ;  /* 0x0016100001087983 */ /* 0x001f280000300a00 */
[----:B-1----:R-:W4:Y:S01]  /*d8790*/  LDL.LU.64 R10, [R1+0x1618] ;  /* 0x00161800010a7983 */ /* 0x002f220000300a00 */
[C---:B------:R-:W-:Y:S03]  /*d87a0*/  HMMA.16816.F32 R52, R28.reuse, R20, R52 ;  /* 0x000000141c34723c */ /* 0x040fe60000001834 */
[----:B------:R-:W4:Y:S04]  /*d87b0*/  LDL.LU.64 R56, [R1+0x1630] ;  /* 0x0016300001387983 */ /* 0x000f280000300a00 */
[----:B------:R-:W4:Y:S01]  /*d87c0*/  LDL.LU.64 R58, [R1+0x1638] ;  /* 0x00163800013a7983 */ /* 0x000f220000300a00 */
[C---:B------:R-:W-:Y:S08]  /*d87d0*/  HMMA.16816.F32 R48, R28.reuse, R18, R48 ;  /* 0x000000121c30723c */ /* 0x040ff00000001830 */
[C---:B--2---:R-:W-:Y:S03]  /*d87e0*/  HMMA.16816.F32 R44, R28.reuse, R16, R44 ;  /* 0x000000101c2c723c */ /* 0x044fe6000000182c */
        /* <DEDUP_REMOVED lines=33> */
[----:B------:R0:W-:Y:S04]  /*d8a00*/  STL.64 [R1+0xb5f0], R8 ;  /* 0x00b5f00801007387 */ /* 0x0001e80000100a00 */
[----:B------:R-:W-:Y:S04]  /*d8a10*/  STL.64 [R1+0x1630], R12 ;  /* 0x0016300c01007387 */ /* 0x000fe80000100a00 */
[----:B------:R1:W-:Y:S04]  /*d8a20*/  STL.64 [R1+0x1638], R14 ;  /* 0x0016380e01007387 */ /* 0x0003e80000100a00 */
[----:B0-----:R-:W2:Y:S04]  /*d8a30*/  LDL.LU.64 R8, [R1+0x17a0] ;  /* 0x0017a00001087983 */ /* 0x001ea80000300a00 */
[----:B------:R-:W2:Y:S01]  /*d8a40*/  LDL.LU.64 R10, [R1+0x17a8] ;  /* 0x0017a800010a7983 */ /* 0x000ea20000300a00 */
[----:B-1----:R-:W-:-:S15]  /*d8a50*/  HMMA.16816.F32 R12, R28, R6, R52 ;  /* 0x000000061c0c723c */ /* 0x002fde0000001834 */
[----:B------:R-:W-:-:S04]  /*d8a60*/  NOP ;  /* 0x0000000000007918 */ /* 0x000fc80000000000 */
[----:B------:R-:W-:Y:S04]  /*d8a70*/  STL.64 [R1+0x1650], R12 ;  /* 0x0016500c01007387 */ /* 0x000fe80000100a00 */
[----:B------:R0:W-:Y:S04]  /*d8a80*/  STL.64 [R1+0x1658], R14 ;  /* 0x0016580e01007387 */ /* 0x0001e80000100a00 */
[----:B------:R-:W-:Y:S04]  /*d8a90*/  STL.64 [R1+0xb608], R6 ;  /* 0x00b6080601007387 */ /* 0x000fe80000100a00 */
[----:B----4-:R1:W-:Y:S01]  /*d8aa0*/  STL.64 [R1+0xb600], R4 ;  /* 0x00b6000401007387 */ /* 0x0103e20000100a00 */
[C---:B0-----:R-:W-:Y:S08]  /*d8ab0*/  HMMA.16816.F32 R12, R28.reuse, R4, R48 ;  /* 0x000000041c0c723c */ /* 0x041ff00000001830 */
[----:B-1----:R-:W-:Y:S01]  /*d8ac0*/  HMMA.16816.F32 R4, R28, R2, R44 ;  /* 0x000000021c04723c */ /* 0x002fe2000000182c */
        /* <DEDUP_REMOVED lines=10> */
[----:B------:R0:W-:Y:S04]  /*d8b70*/  STL.64 [R1+0x1670], R4 ;  /* 0x0016700401007387 */ /* 0x0001e80000100a00 */
[----:B------:R1:W-:Y:S04]  /*d8b80*/  STL.64 [R1+0x1678], R6 ;  /* 0x0016780601007387 */ /* 0x0003e80000100a00 */
[----:B0-----:R-:W3:Y:S04]  /*d8b90*/  LDL.LU.64 R4, [R1+0x22f0] ;  /* 0x0022f00001047983 */ /* 0x001ee80000300a00 */
[----:B-1----:R-:W3:Y:S04]  /*d8ba0*/  LDL.LU.64 R6, [R1+0x22f8] ;  /* 0x0022f80001067983 */ /* 0x002ee80000300a00 */
[----:B------:R-:W4:Y:S04]  /*d8bb0*/  LDL.LU R40, [R1+0x1744] ;  /* 0x0017440001287983 */ /* 0x000f280000300800 */
[----:B------:R-:W4:Y:S04]  /*d8bc0*/  LDL.LU R41, [R1+0x1740] ;  /* 0x0017400001297983 */ /* 0x000f280000300800 */
[----:B------:R-:W3:Y:S04]  /*d8bd0*/  LDL.LU.64 R52, [R1+0x22e0] ;  /* 0x0022e00001347983 */ /* 0x000ee80000300a00 */
[----:B------:R-:W3:Y:S01]  /*d8be0*/  LDL.LU.64 R54, [R1+0x22e8] ;  /* 0x0022e80001367983 */ /* 0x000ee20000300a00 */
[----:B--2---:R-:W-:-:S15]  /*d8bf0*/  HMMA.16816.F32 R8, R28, R36, R8 ;  /* 0x000000241c08723c */ /* 0x004fde0000001808 */
[----:B------:R-:W-:-:S04]  /*d8c00*/  NOP ;  /* 0x0000000000007918 */ /* 0x000fc80000000000 */
[----:B------:R-:W-:Y:S04]  /*d8c10*/  STL.64 [R1+0x16c0], R8 ;  /* 0x0016c00801007387 */ /* 0x000fe80000100a00 */
[----:B------:R-:W-:Y:S04]  /*d8c20*/  STL.64 [R1+0x16c8], R10 ;  /* 0x0016c80a01007387 */ /* 0x000fe80000100a00 */
[----:B------:R-:W2:Y:S04]  /*d8c30*/  LDL.LU.64 R48, [R1+0x22d0] ;  /* 0x0022d00001307983 */ /* 0x000ea80000300a00 */
[----:B------:R-:W2:Y:S04]  /*d8c40*/  LDL.LU.64 R50, [R1+0x22d8] ;  /* 0x0022d80001327983 */ /* 0x000ea80000300a00 */
[----:B------:R-:W2:Y:S04]  /*d8c50*/  LDL.LU R42, [R1+0x174c] ;  /* 0x00174c00012a7983 */ /* 0x000ea80000300800 */
[----:B------:R-:W2:Y:S04]  /*d8c60*/  LDL.LU R43, [R1+0x1748] ;  /* 0x00174800012b7983 */ /* 0x000ea80000300800 */
[----:B--2---:R-:W-:Y:S04]  /*d8c70*/  STL.64 [R1+0xb628], R42 ;  /* 0x00b6282a01007387 */ /* 0x004fe80000100a00 */
[----:B----4-:R-:W-:Y:S04]  /*d8c80*/  STL.64 [R1+0xb620], R40 ;  /* 0x00b6202801007387 */ /* 0x010fe80000100a00 */
[----:B------:R-:W2:Y:S04]  /*d8c90*/  LDL.LU R39, [R1+0x1794] ;  /* 0x0017940001277983 */ /* 0x000ea80000300800 */
[----:B------:R-:W4:Y:S04]  /*d8ca0*/  LDL.LU R60, [R1+0x1790] ;  /* 0x00179000013c7983 */ /* 0x000f280000300800 */
[----:B------:R-:W2:Y:S01]  /*d8cb0*/  LDL.LU R38, [R1+0x179c] ;  /* 0x00179c0001267983 */ /* 0x000ea20000300800 */
[C---:B---3--:R-:W-:Y:S03]  /*d8cc0*/  HMMA.16816.F32 R4, R28.reuse, R34, R4 ;  /* 0x000000221c04723c */ /* 0x048fe60000001804 */
[----:B--2---:R-:W-:Y:S04]  /*d8cd0*/  STL.64 [R1+0xb648], R38 ;  /* 0x00b6482601007387 */ /* 0x004fe80000100a00 */
[----:B------:R0:W-:Y:S04]  /*d8ce0*/  STL.64 [R1+0xb640], R36 ;  /* 0x00b6402401007387 */ /* 0x0001e80000100a00 */
[----:B------:R-:W2:Y:S04]  /*d8cf0*/  LDL.LU R61, [R1+0x1798] ;  /* 0x00179800013d7983 */ /* 0x000ea80000300800 */
[----:B------:R-:W3:Y:S04]  /*d8d00*/  LDL.LU.64 R44, [R1+0x22c0] ;  /* 0x0022c000012c7983 */ /* 0x000ee80000300a00 */
[----:B------:R-:W3:Y:S04]  /*d8d10*/  LDL.LU.64 R46, [R1+0x22c8] ;  /* 0x0022c800012e7983 */ /* 0x000ee80000300a00 */
[----:B------:R1:W-:Y:S04]  /*d8d20*/  STL.64 [R1+0x16d0], R4 ;  /* 0x0016d00401007387 */ /* 0x0003e80000100a00 */
[----:B------:R1:W-:Y:S04]  /*d8d30*/  STL.64 [R1+0x16d8], R6 ;  /* 0x0016d80601007387 */ /* 0x0003e80000100a00 */
[----:B0-----:R-:W2:Y:S04]  /*d8d40*/  LDL.LU.64 R36, [R1+0x22b0] ;  /* 0x0022b00001247983 */ /* 0x001ea80000300a00 */
[----:B------:R-:W2:Y:S04]  /*d8d50*/  LDL.LU.64 R38, [R1+0x22b8] ;  /* 0x0022b80001267983 */ /* 0x000ea80000300a00 */
[----:B------:R-:W4:Y:S04]  /*d8d60*/  LDL.LU.64 R16, [R1+0x22a0] ;  /* 0x0022a00001107983 */ /* 0x000f280000300a00 */
[----:B------:R-:W4:Y:S01]  /*d8d70*/  LDL.LU.64 R18, [R1+0x22a8] ;  /* 0x0022a80001127983 */ /* 0x000f220000300a00 */
[C---:B------:R-:W-:Y:S03]  /*d8d80*/  HMMA.16816.F32 R52, R28.reuse, R32, R52 ;  /* 0x000000201c34723c */ /* 0x040fe60000001834 */
[----:B------:R-:W4:Y:S04]  /*d8d90*/  LDL.LU.64 R40, [R1+0x2290] ;  /* 0x0022900001287983 */ /* 0x000f280000300a00 */
[----:B------:R-:W4:Y:S01]  /*d8da0*/  LDL.LU.64 R42, [R1+0x2298] ;  /* 0x00229800012a7983 */ /* 0x000f220000300a00 */
[C---:B------:R-:W-:Y:S03]  /*d8db0*/  HMMA.16816.F32 R48, R28.reuse, R26, R48 ;  /* 0x0000001a1c30723c */ /* 0x040fe60000001830 */
[----:B------:R-:W4:Y:S04]  /*d8dc0*/  LDL.LU.64 R12, [R1+0x2280] ;  /* 0x00228000010c7983 */ /* 0x000f280000300a00 */
[----:B------:R-:W4:Y:S04]  /*d8dd0*/  LDL.LU.64 R14, [R1+0x2288] ;  /* 0x00228800010e7983 */ /* 0x000f280000300a00 */
[----:B-1----:R-:W4:Y:S04]  /*d8de0*/  LDL.LU.64 R4, [R1+0x2270] ;  /* 0x0022700001047983 */ /* 0x002f280000300a00 */
[----:B------:R-:W4:Y:S04]  /*d8df0*/  LDL.LU.64 R6, [R1+0x2278] ;  /* 0x0022780001067983 */ /* 0x000f280000300a00 */
[----:B------:R-:W4:Y:S04]  /*d8e00*/  LDL.LU.64 R8, [R1+0x2260] ;  /* 0x0022600001087983 */ /* 0x000f280000300a00 */
[----:B------:R-:W4:Y:S04]  /*d8e10*/  LDL.LU.64 R10, [R1+0x2268] ;  /* 0x00226800010a7983 */ /* 0x000f280000300a00 */
[----:B------:R-:W4:Y:S04]  /*d8e20*/  LDL.LU.64 R56, [R1+0x2240] ;  /* 0x0022400001387983 */ /* 0x000f280000300a00 */
[----:B------:R0:W-:Y:S04]  /*d8e30*/  STL.64 [R1+0x16e0], R52 ;  /* 0x0016e03401007387 */ /* 0x0001e80000100a00 */
[----:B------:R1:W-:Y:S04]  /*d8e40*/  STL.64 [R1+0x16e8], R54 ;  /* 0x0016e83601007387 */ /* 0x0003e80000100a00 */
[----:B------:R-:W4:Y:S04]  /*d8e50*/  LDL.LU.64 R58, [R1+0x2248] ;  /* 0x00224800013a7983 */ /* 0x000f280000300a00 */
[----:B------:R1:W-:Y:S04]  /*d8e60*/  STL.64 [R1+0x16f0], R48 ;  /* 0x0016f03001007387 */ /* 0x0003e80000100a00 */
[----:B------:R1:W-:Y:S04]  /*d8e70*/  STL.64 [R1+0x16f8], R50 ;  /* 0x0016f83201007387 */ /* 0x0003e80000100a00 */
[----:B0-----:R-:W4:Y:S04]  /*d8e80*/  LDL.LU.64 R52, [R1+0x17b0] ;  /* 0x0017b00001347983 */ /* 0x001f280000300a00 */
[----:B-1----:R-:W4:Y:S04]  /*d8e90*/  LDL.LU.64 R54, [R1+0x17b8] ;  /* 0x0017b80001367983 */ /* 0x002f280000300a00 */
[----:B------:R-:W4:Y:S04]  /*d8ea0*/  LDL.LU.64 R48, [R1+0x17d0] ;  /* 0x0017d00001307983 */ /* 0x000f280000300a00 */
[----:B------:R-:W4:Y:S01]  /*d8eb0*/  LDL.LU.64 R50, [R1+0x17d8] ;  /* 0x0017d80001327983 */ /* 0x000f220000300a00 */
[C---:B---3--:R-:W-:Y:S08]  /*d8ec0*/  HMMA.16816.F32 R44, R28.reuse, R24, R44 ;  /* 0x000000181c2c723c */ /* 0x048ff0000000182c */
[C---:B--2---:R-:W-:Y:S08]  /*d8ed0*/  HMMA.16816.F32 R36, R28.reuse, R22, R36 ;  /* 0x000000161c24723c */ /* 0x044ff00000001824 */
[C---:B----4-:R-:W-:Y:S03]  /*d8ee0*/  HMMA.16816.F32 R16, R28.reuse, R20, R16 ;  /* 0x000000141c10723c */ /* 0x050fe60000001810 */
        /* <DEDUP_REMOVED lines=54> */
[----:B------:R-:W4:Y:S04]  /*d9250*/  LDL.LU.64 R48, [R1+0x17e0] ;  /* 0x0017e00001307983 */ /* 0x000f280000300a00 */
[----:B------:R-:W4:Y:S05]  /*d9260*/  LDL.LU.64 R50, [R1+0x17e8] ;  /* 0x0017e80001327983 */ /* 0x000f2a0000300a00 */
[----:B------:R2:W-:Y:S04]  /*d9270*/  STL.64 [R1+0x17c0], R4 ;  /* 0x0017c00401007387 */ /* 0x0005e80000100a00 */
[----:B------:R3:W-:Y:S04]  /*d9280*/  STL.64 [R1+0x17c8], R6 ;  /* 0x0017c80601007387 */ /* 0x0007e80000100a00 */
[----:B0-----:R-:W4:Y:S04]  /*d9290*/  LDL.LU.64 R8, [R1+0x17f0] ;  /* 0x0017f00001087983 */ /* 0x001f280000300a00 */
[----:B-1----:R-:W4:Y:S01]  /*d92a0*/  LDL.LU.64 R10, [R1+0x17f8] ;  /* 0x0017f800010a7983 */ /* 0x002f220000300a00 */
[----:B------:R-:W-:-:S02]  /*d92b0*/  IMAD R28, R41, 0x100, R40 ;  /* 0x00000100291c7824 */ /* 0x000fc400078e0228 */
[----:B------:R-:W-:Y:S01]  /*d92c0*/  IMAD R29, R43, 0x100, R42 ;  /* 0x000001002b1d7824 */ /* 0x000fe200078e022a */
[----:B------:R-:W4:Y:S04]  /*d92d0*/  LDL.LU.64 R40, [R1+0x1810] ;  /* 0x0018100001287983 */ /* 0x000f280000300a00 */
[----:B------:R-:W4:Y:S04]  /*d92e0*/  LDL.LU.64 R42, [R1+0x1818] ;  /* 0x00181800012a7983 */ /* 0x000f280000300a00 */
[----:B------:R-:W4:Y:S04]  /*d92f0*/  LDL.LU.64 R44, [R1+0x1820] ;  /* 0x00182000012c7983 */ /* 0x000f280000300a00 */
[----:B------:R-:W4:Y:S04]  /*d9300*/  LDL.LU.64 R46, [R1+0x1828] ;  /* 0x00182800012e7983 */ /* 0x000f280000300a00 */
[----:B------:R-:W4:Y:S04]  /*d9310*/  LDL.LU.64 R12, [R1+0x1830] ;  /* 0x00183000010c7983 */ /* 0x000f280000300a00 */
[----:B------:R-:W4:Y:S04]  /*d9320*/  LDL.LU.64 R14, [R1+0x1838] ;  /* 0x00183800010e7983 */ /* 0x000f280000300a00 */
[----:B--2---:R-:W2:Y:S04]  /*d9330*/  LDL.LU.64 R4, [R1+0x1840] ;  /* 0x0018400001047983 */ /* 0x004ea80000300a00 */
[----:B---3--:R-:W2:Y:S01]  /*d9340*/  LDL.LU.64 R6, [R1+0x1848] ;  /* 0x0018480001067983 */ /* 0x008ea20000300a00 */
        /* <DEDUP_REMOVED lines=8> */
[----:B------:R-:W3:Y:S10]  /*d93d0*/  LDL.LU.64 R8, [R1+0x1880] ;  /* 0x0018800001087983 */ /* 0x000ef40000300a00 */
[----:B------:R-:W-:Y:S04]  /*d93e0*/  STL.64 [R1+0x17e0], R52 ;  /* 0x0017e03401007387 */ /* 0x000fe80000100a00 */
[----:B------:R-:W-:Y:S04]  /*d93f0*/  STL.64 [R1+0x17e8], R54 ;  /* 0x0017e83601007387 */ /* 0x000fe80000100a00 */
[----:B------:R-:W3:Y:S04]  /*d9400*/  LDL.LU.64 R10, [R1+0x1888] ;  /* 0x00188800010a7983 */ /* 0x000ee80000300a00 */
[----:B------:R-:W-:Y:S04]  /*d9410*/  STL.64 [R1+0x17f0], R48 ;  /* 0x0017f03001007387 */ /* 0x000fe80000100a00 */
[----:B------:R0:W-:Y:S02]  /*d9420*/  STL.64 [R1+0x17f8], R50 ;  /* 0x0017f83201007387 */ /* 0x0001e40000100a00 */
[----:B0-----:R-:W-:Y:S02]  /*d9430*/  HMMA.16816.F32 R48, R28, R32, R40 ;  /* 0x000000201c30723c */ /* 0x001fe40000001828 */
[----:B------:R-:W4:Y:S04]  /*d9440*/  LDL.LU R40, [R1+0x19b4] ;  /* 0x0019b40001287983 */ /* 0x000f280000300800 */
[----:B------:R-:W4:-:S13]  /*d9450*/  LDL.LU R41, [R1+0x19b0] ;  /* 0x0019b00001297983 */ /* 0x000f1a0000300800 */
[----:B------:R-:W-:Y:S04]  /*d9460*/  STL.64 [R1+0x1810], R48 ;  /* 0x0018103001007387 */ /* 0x000fe80000100a00 */
[----:B------:R0:W-:Y:S04]  /*d9470*/  STL.64 [R1+0x1818], R50 ;  /* 0x0018183201007387 */ /* 0x0001e80000100a00 */
[----:B------:R-:W4:Y:S04]  /*d9480*/  LDL.LU R42, [R1+0x19bc] ;  /* 0x0019bc00012a7983 */ /* 0x000f280000300800 */
[----:B------:R-:W4:Y:S01]  /*d9490*/  LDL.LU R43, [R1+0x19b8] ;  /* 0x0019b800012b7983 */ /* 0x000f220000300800 */
[C---:B0-----:R-:W-:Y:S03]  /*d94a0*/  HMMA.16816.F32 R48, R28.reuse, R26, R44 ;  /* 0x0000001a1c30723c */ /* 0x041fe6000000182c */
[----:B------:R-:W4:Y:S04]  /*d94b0*/  LDL.LU R39, [R1+0x1ac4] ;  /* 0x001ac40001277983 */ /* 0x000f280000300800 */
[----:B------:R-:W4:Y:S01]  /*d94c0*/  LDL.LU R60, [R1+0x1ac0] ;  /* 0x001ac000013c7983 */ /* 0x000f220000300800 */
[C---:B------:R-:W-:Y:S03]  /*d94d0*/  HMMA.16816.F32 R44, R28.reuse, R24, R12 ;  /* 0x000000181c2c723c */ /* 0x040fe6000000180c */
[----:B------:R-:W4:Y:S04]  /*d94e0*/  LDL.LU R38, [R1+0x1acc] ;  /* 0x001acc0001267983 */ /* 0x000f280000300800 */
[----:B------:R-:W4:Y:S01]  /*d94f0*/  LDL.LU R61, [R1+0x1ac8] ;  /* 0x001ac800013d7983 */ /* 0x000f220000300800 */
[C---:B--2---:R-:W-:Y:S03]  /*d9500*/  HMMA.16816.F32 R12, R28.reuse, R22, R4 ;  /* 0x000000161c0c723c */ /* 0x044fe60000001804 */
        /* <DEDUP_REMOVED lines=8> */
[----:B0-----:R-:W4:Y:S04]  /*d9590*/  LDL.LU.64 R12, [R1+0x2230] ;  /* 0x00223000010c7983 */ /* 0x001f280000300a00 */
[----:B-1----:R-:W4:Y:S01]  /*d95a0*/  LDL.LU.64 R14, [R1+0x2238] ;  /* 0x00223800010e7983 */ /* 0x002f220000300a00 */
[----:B---3--:R-:W-:Y:S03]  /*d95b0*/  HMMA.16816.F32 R44, R28, R20, R8 ;  /* 0x000000141c2c723c */ /* 0x008fe60000001808 */
[----:B------:R-:W3:Y:S04]  /*d95c0*/  LDL.LU.64 R8, [R1+0x18c0] ;  /* 0x0018c00001087983 */ /* 0x000ee80000300a00 */
[----:B------:R-:W3:-:S12]  /*d95d0*/  LDL.LU.64 R10, [R1+0x18c8] ;  /* 0x0018c800010a7983 */ /* 0x000ed80000300a00 */
[----:B------:R0:W-:Y:S04]  /*d95e0*/  STL.64 [R1+0x1880], R44 ;  /* 0x0018802c01007387 */ /* 0x0001e80000100a00 */
[----:B------:R1:W-:Y:S04]  /*d95f0*/  STL.64 [R1+0x1888], R46 ;  /* 0x0018882e01007387 */ /* 0x0003e80000100a00 */
[----:B------:R-:W3:Y:S04]  /*d9600*/  LDL.LU.64 R56, [R1+0x18f0] ;  /* 0x0018f00001387983 */ /* 0x000ee80000300a00 */
[----:B------:R-:W3:Y:S04]  /*d9610*/  LDL.LU.64 R58, [R1+0x18f8] ;  /* 0x0018f800013a7983 */ /* 0x000ee80000300a00 */
[----:B------:R-:W3:Y:S04]  /*d9620*/  LDL.LU.64 R52, [R1+0x1900] ;  /* 0x0019000001347983 */ /* 0x000ee80000300a00 */
[----:B------:R-:W3:Y:S04]  /*d9630*/  LDL.LU.64 R54, [R1+0x1908] ;  /* 0x0019080001367983 */ /* 0x000ee80000300a00 */
[----:B------:R-:W3:Y:S04]  /*d9640*/  LDL.LU.64 R48, [R1+0x1920] ;  /* 0x0019200001307983 */ /* 0x000ee80000300a00 */
[----:B------:R-:W3:Y:S04]  /*d9650*/  LDL.LU.64 R50, [R1+0x1928] ;  /* 0x0019280001327983 */ /* 0x000ee80000300a00 */
[----:B0-----:R-:W3:Y:S04]  /*d9660*/  LDL.LU.64 R44, [R1+0x1910] ;  /* 0x00191000012c7983 */ /* 0x001ee80000300a00 */
[----:B-1----:R-:W3:Y:S04]  /*d9670*/  LDL.LU.64 R46, [R1+0x1918] ;  /* 0x00191800012e7983 */ /* 0x002ee80000300a00 */
[----:B------:R-:W-:Y:S04]  /*d9680*/  STL.64 [R1+0xb5b8], R22 ;  /* 0x00b5b81601007387 */ /* 0x000fe80000100a00 */
[----:B------:R0:W-:Y:S04]  /*d9690*/  STL.64 [R1+0xb5b0], R20 ;  /* 0x00b5b01401007387 */ /* 0x0001e80000100a00 */
[----:B0-----:R-:W3:Y:S04]  /*d96a0*/  LDL.LU.64 R20, [R1+0x18e0] ;  /* 0x0018e00001147983 */ /* 0x001ee80000300a00 */
[----:B------:R-:W3:Y:S01]  /*d96b0*/  LDL.LU.64 R22, [R1+0x18e8] ;  /* 0x0018e80001167983 */ /* 0x000ee20000300a00 */
[C---:B--2---:R-:W-:Y:S08]  /*d96c0*/  HMMA.16816.F32 R4, R28.reuse, R18, R4 ;  /* 0x000000121c04723c */ /* 0x044ff00000001804 */
[C---:B----4-:R-:W-:Y:S11]  /*d96d0*/  HMMA.16816.F32 R12, R28.reuse, R16, R12 ;  /* 0x000000101c0c723c */ /* 0x050ff6000000180c */
        /* <DEDUP_REMOVED lines=10> */
[----:B0-----:R-:W2:Y:S04]  /*d9780*/  LDL.LU.64 R16, [R1+0x18d0] ;  /* 0x0018d00001107983 */ /* 0x001ea80000300a00 */
[----:B------:R-:W2:Y:S01]  /*d9790*/  LDL.LU.64 R18, [R1+0x18d8] ;  /* 0x0018d80001127983 */ /* 0x000ea20000300a00 */
[----:B---3--:R-:W-:-:S15]  /*d97a0*/  HMMA.16816.F32 R8, R28, R14, R8 ;  /* 0x0000000e1c08723c */ /* 0x008fde0000001808 */
[----:B------:R-:W-:-:S04]  /*d97b0*/  NOP ;  /* 0x0000000000007918 */ /* 0x000fc80000000000 */
[----:B------:R-:W-:Y:S04]  /*d97c0*/  STL.64 [R1+0x18c0], R8 ;  /* 0x0018c00801007387 */ /* 0x000fe80000100a00 */
[----:B------:R0:W-:Y:S04]  /*d97d0*/  STL.64 [R1+0x18c8], R10 ;  /* 0x0018c80a01007387 */ /* 0x0001e80000100a00 */
[----:B0-----:R-:W3:Y:S04]  /*d97e0*/  LDL.LU.64 R10, [R1+0xb5c8] ;  /* 0x00b5c800010a7983 */ /* 0x001ee80000300a00 */
[----:B------:R-:W4:Y:S01]  /*d97f0*/  LDL.LU.64 R8, [R1+0xb5c0] ;  /* 0x00b5c00001087983 */ /* 0x000f220000300a00 */
[----:B--2---:R-:W-:Y:S03]  /*d9800*/  HMMA.16816.F32 R16, R28, R12, R16 ;  /* 0x0000000c1c10723c */ /* 0x004fe60000001810 */
[----:B------:R-:W-:Y:S04]  /*d9810*/  STL.64 [R1+0xb588], R14 ;  /* 0x00b5880e01007387 */ /* 0x000fe80000100a00 */
[----:B------:R-:W-:-:S12]  /*d9820*/  STL.64 [R1+0xb580], R12 ;  /* 0x00b5800c01007387 */ /* 0x000fd80000100a00 */
[----:B------:R-:W-:Y:S04]  /*d9830*/  STL.64 [R1+0x18d0], R16 ;  /* 0x0018d01001007387 */ /* 0x000fe80000100a00 */
[----:B------:R3:W-:Y:S02]  /*d9840*/  STL.64 [R1+0x18d8], R18 ;  /* 0x0018d81201007387 */ /* 0x0007e40000100a00 */
[C---:B---3--:R-:W-:Y:S08]  /*d9850*/  HMMA.16816.F32 R16, R28.reuse, R10, R20 ;  /* 0x0000000a1c10723c */ /* 0x048ff00000001814 */
[C---:B----4-:R-:W-:Y:S01]  /*d9860*/  HMMA.16816.F32 R12, R28.reuse, R8, R56 ;  /* 0x000000081c0c723c */ /* 0x050fe20000001838 */
        /* <DEDUP_REMOVED lines=21> */
[----:B0-----:R-:W2:Y:S04]  /*d99c0*/  LDL.LU.64 R8, [R1+0x1950] ;  /* 0x0019500001087983 */ /* 0x001ea80000300a00 */
[----:B-1----:R-:W2:Y:S04]  /*d99d0*/  LDL.LU.64 R10, [R1+0x1958] ;  /* 0x00195800010a7983 */ /* 0x002ea80000300a00 */
[----:B---3--:R-:W3:Y:S04]  /*d99e0*/  LDL.LU.64 R4, [R1+0x1960] ;  /* 0x0019600001047983 */ /* 0x008ee80000300a00 */
[----:B----4-:R-:W3:Y:S04]  /*d99f0*/  LDL.LU.64 R6, [R1+0x1968] ;  /* 0x0019680001067983 */ /* 0x010ee80000300a00 */
[----:B------:R-:W4:Y:S04]  /*d9a00*/  LDL.LU R44, [R1+0x1ad4] ;  /* 0x001ad400012c7983 */ /* 0x000f280000300800 */
[----:B------:R-:W4:Y:S04]  /*d9a10*/  LDL.LU R45, [R1+0x1ad0] ;  /* 0x001ad000012d7983 */ /* 0x000f280000300800 */
[----:B------:R-:W3:Y:S04]  /*d9a20*/  LDL.LU R46, [R1+0x1adc] ;  /* 0x001adc00012e7983 */ /* 0x000ee80000300800 */
[----:B------:R-:W3:Y:S01]  /*d9a30*/  LDL.LU R47, [R1+0x1ad8] ;  /* 0x001ad800012f7983 */ /* 0x000ee20000300800 */
        /* <DEDUP_REMOVED lines=9> */
[C---:B------:R-:W-:Y:S08]  /*d9ad0*/  HMMA.16816.F32 R12, R28.reuse, R34, R12 ;  /* 0x000000221c0c723c */ /* 0x040ff0000000180c */
[C---:B------:R-:W-:Y:S01]  /*d9ae0*/  HMMA.16816.F32 R8, R28.reuse, R32, R8 ;  /* 0x000000201c08723c */ /* 0x040fe20000001808 */
[----:B---3--:R-:W-:Y:S04]  /*d9af0*/  STL.64 [R1+0xb598], R46 ;  /* 0x00b5982e01007387 */ /* 0x008fe80000100a00 */
[----:B----4-:R-:W-:Y:S04]  /*d9b00*/  STL.64 [R1+0xb590], R44 ;  /* 0x00b5902c01007387 */ /* 0x010fe80000100a00 */
[----:B------:R-:W2:Y:S04]  /*d9b10*/  LDL.LU R39, [R1+0x3124] ;  /* 0x0031240001277983 */ /* 0x000ea80000300800 */
[----:B------:R-:W2:Y:S04]  /*d9b20*/  LDL.LU R60, [R1+0x3120] ;  /* 0x00312000013c7983 */ /* 0x000ea80000300800 */
[----:B------:R-:W3:Y:S04]  /*d9b30*/  LDL.LU R38, [R1+0x312c] ;  /* 0x00312c0001267983 */ /* 0x000ee80000300800 */
[----:B------:R-:W3:Y:S04]  /*d9b40*/  LDL.LU R61, [R1+0x3128] ;  /* 0x00312800013d7983 */ /* 0x000ee80000300800 */
[----:B------:R0:W-:Y:S04]  /*d9b50*/  STL.64 [R1+0x1930], R16 ;  /* 0x0019301001007387 */ /* 0x0001e80000100a00 */
[----:B------:R1:W-:Y:S04]  /*d9b60*/  STL.64 [R1+0x1938], R18 ;  /* 0x0019381201007387 */ /* 0x0003e80000100a00 */
[----:B------:R4:W-:Y:S04]  /*d9b70*/  STL.64 [R1+0x1940], R12 ;  /* 0x0019400c01007387 */ /* 0x0009e80000100a00 */
[----:B------:R0:W-:Y:S04]  /*d9b80*/  STL.64 [R1+0x1948], R14 ;  /* 0x0019480e01007387 */ /* 0x0001e80000100a00 */
[----:B------:R-:W2:Y:S04]  /*d9b90*/  LDL.LU.64 R20, [R1+0x1970] ;  /* 0x0019700001147983 */ /* 0x000ea80000300a00 */
[----:B------:R-:W-:Y:S04]  /*d9ba0*/  STL.64 [R1+0x1950], R8 ;  /* 0x0019500801007387 */ /* 0x000fe80000100a00 */
[----:B------:R-:W-:Y:S04]  /*d9bb0*/  STL.64 [R1+0x1958], R10 ;  /* 0x0019580a01007387 */ /* 0x000fe80000100a00 */
[----:B------:R-:W2:Y:S01]  /*d9bc0*/  LDL.LU.64 R22, [R1+0x1978] ;  /* 0x0019780001167983 */ /* 0x000ea20000300a00 */
[----:B------:R-:W-:-:S15]  /*d9bd0*/  HMMA.16816.F32 R4, R28, R26, R4 ;  /* 0x0000001a1c04723c */ /* 0x000fde0000001804 */
[----:B------:R-:W-:-:S04]  /*d9be0*/  NOP ;  /* 0x0000000000007918 */ /* 0x000fc80000000000 */
        /* <DEDUP_REMOVED lines=8> */
[----:B----4-:R-:W4:Y:S04]  /*d9c70*/  LDL.LU.64 R12, [R1+0x19e0] ;  /* 0x0019e000010c7983 */ /* 0x010f280000300a00 */
[----:B------:R-:W4:Y:S04]  /*d9c80*/  LDL.LU.64 R14, [R1+0x19e8] ;  /* 0x0019e800010e7983 */ /* 0x000f280000300a00 */
        /* <DEDUP_REMOVED lines=9> */
[----:B------:R-:W3:Y:S01]  /*d9d20*/  LDL.LU.64 R42, [R1+0x1a78] ;  /* 0x001a7800012a7983 */ /* 0x000ee20000300a00 */
        /* <DEDUP_REMOVED lines=10> */
[----:B0-----:R-:W3:Y:S04]  /*d9dd0*/  LDL.LU.64 R18, [R1+0xb5a8] ;  /* 0x00b5a80001127983 */ /* 0x001ee80000300a00 */
        /* <DEDUP_REMOVED lines=32> */
[----:B------:R4:W-:Y:S02]  /*d9fe0*/  STL.64 [R1+0xb540], R12 ;  /* 0x00b5400c01007387 */ /* 0x0009e40000100a00 */
[C---:B----4-:R-:W-:Y:S08]  /*d9ff0*/  HMMA.16816.F32 R12, R28.reuse, R10, R16 ;  /* 0x0000000a1c0c723c */ /* 0x050ff00000001810 */
[C---:B--2---:R-:W-:Y:S08]  /*da000*/  HMMA.16816.F32 R56, R28.reuse, R8, R56 ;  /* 0x000000081c38723c */ /* 0x044ff00000001838 */
[C---:B------:R-:W-:Y:S03]  /*da010*/  HMMA.16816.F32 R16, R28.reuse, R6, R52 ;  /* 0x000000061c10723c */ /* 0x040fe60000001834 */
[----:B------:R-:W-:Y:S04]  /*da020*/  STL.64 [R1+0x1a20], R12 ;  /* 0x001a200c01007387 */ /* 0x000fe80000100a00 */
[----:B------:R3:W-:Y:S04]  /*da030*/  STL.64 [R1+0x1a28], R14 ;  /* 0x001a280e01007387 */ /* 0x0007e80000100a00 */
[----:B------:R-:W-:Y:S01]  /*da040*/  STL.64 [R1+0x1a40], R56 ;  /* 0x001a403801007387 */ /* 0x000fe20000100a00 */
[C---:B---3--:R-:W-:Y:S03]  /*da050*/  HMMA.16816.F32 R12, R28.reuse, R4, R40 ;  /* 0x000000041c0c723c */ /* 0x048fe60000001828 */
[----:B------:R-:W-:Y:S04]  /*da060*/  STL.64 [R1+0x1a48], R58 ;  /* 0x001a483a01007387 */ /* 0x000fe80000100a00 */
[----:B------:R-:W2:Y:S04]  /*da070*/  LDL.LU.64 R40, [R1+0x1a80] ;  /* 0x001a800001287983 */ /* 0x000ea80000300a00 */
[----:B------:R-:W-:Y:S04]  /*da080*/  STL.64 [R1+0x1a50], R16 ;  /* 0x001a501001007387 */ /* 0x000fe80000100a00 */
[----:B------:R0:W-:Y:S04]  /*da090*/  STL.64 [R1+0x1a58], R18 ;  /* 0x001a581201007387 */ /* 0x0001e80000100a00 */
[----:B------:R-:W2:Y:S01]  /*da0a0*/  LDL.LU.64 R42, [R1+0x1a88] ;  /* 0x001a8800012a7983 */ /* 0x000ea20000300a00 */
[----:B0-----:R-:W-:Y:S03]  /*da0b0*/  HMMA.16816.F32 R16, R28, R2, R48 ;  /* 0x000000021c10723c */ /* 0x001fe60000001830 */
[----:B------:R0:W-:Y:S04]  /*da0c0*/  STL.64 [R1+0x1a70], R12 ;  /* 0x001a700c01007387 */ /* 0x0001e80000100a00 */
[----:B------:R1:W-:Y:S04]  /*da0d0*/  STL.64 [R1+0x1a78], R14 ;  /* 0x001a780e01007387 */ /* 0x0003e80000100a00 */
[----:B0-----:R-:W3:Y:S04]  /*da0e0*/  LDL.LU.64 R12, [R1+0x1a90] ;  /* 0x001a9000010c7983 */ /* 0x001ee80000300a00 */
[----:B-1----:R-:W3:Y:S04]  /*da0f0*/  LDL.LU.64 R14, [R1+0x1a98] ;  /* 0x001a9800010e7983 */ /* 0x002ee80000300a00 */
[----:B------:R0:W-:Y:S01]  /*da100*/  STL.64 [R1+0x1a60], R16 ;  /* 0x001a601001007387 */ /* 0x0001e20000100a00 */
[----:B------:R-:W-:-:S03]  /*da110*/  IMAD R28, R45, 0x100, R44 ;  /* 0x000001002d1c7824 */ /* 0x000fc600078e022c */
[----:B------:R1:W-:Y:S01]  /*da120*/  STL.64 [R1+0x1a68], R18 ;  /* 0x001a681201007387 */ /* 0x0003e20000100a00 */
[----:B------:R-:W-:-:S03]  /*da130*/  IMAD R29, R47, 0x100, R46 ;  /* 0x000001002f1d7824 */ /* 0x000fc600078e022e */
[----:B------:R-:W4:Y:S04]  /*da140*/  LDL.LU.64 R48, [R1+0x1aa0] ;  /* 0x001aa00001307983 */ /* 0x000f280000300a00 */
[----:B------:R-:W4:Y:S04]  /*da150*/  LDL.LU.64 R50, [R1+0x1aa8] ;  /* 0x001aa80001327983 */ /* 0x000f280000300a00 */
[----:B------:R-:W4:Y:S04]  /*da160*/  LDL.LU.64 R44, [R1+0x1ab0] ;  /* 0x001ab000012c7983 */ /* 0x000f280000300a00 */
[----:B------:R-:W4:Y:S04]  /*da170*/  LDL.LU.64 R46, [R1+0x1ab8] ;  /* 0x001ab800012e7983 */ /* 0x000f280000300a00 */
[----:B0-----:R-:W4:Y:S04]  /*da180*/  LDL.LU.64 R16, [R1+0x2220] ;  /* 0x0022200001107983 */ /* 0x001f280000300a00 */
[----:B-1----:R-:W4:Y:S01]  /*da190*/  LDL.LU.64 R18, [R1+0x2228] ;  /* 0x0022280001127983 */ /* 0x002f220000300a00 */
[----:B------:R-:W-:-:S02]  /*da1a0*/  IMAD R30, R60, 0x100, R39 ;  /* 0x000001003c1e7824 */ /* 0x000fc400078e0227 */
[----:B------:R-:W-:Y:S01]  /*da1b0*/  IMAD R31, R61, 0x100, R38 ;  /* 0x000001003d1f7824 */ /* 0x000fe200078e0226 */
[----:B------:R-:W-:Y:S02]  /*da1c0*/  F2FP.F16.E4M3.UNPACK_B R28, R28 ;  /* 0x0000001cff1c723e */ /* 0x000fe400020006ff */
[----:B------:R-:W-:Y:S02]  /*da1d0*/  F2FP.F16.E4M3.UNPACK_B R29, R29 ;  /* 0x0000001dff1d723e */ /* 0x000fe400020006ff */
[----:B------:R-:W-:Y:S02]  /*da1e0*/  F2FP.F16.E4M3.UNPACK_B R30, R30 ;  /* 0x0000001eff1e723e */ /* 0x000fe400020006ff */
[----:B------:R-:W-:-:S07]  /*da1f0*/  F2FP.F16.E4M3.UNPACK_B R31, R31 ;  /* 0x0000001fff1f723e */ /* 0x000fce00020006ff */
[C---:B--2---:R-:W-:Y:S08]  /*da200*/  HMMA.16816.F32 R52, R28.reuse, R36, R40 ;  /* 0x000000241c34723c */ /* 0x044ff00000001828 */
[C---:B---3--:R-:W-:Y:S01]  /*da210*/  HMMA.16816.F32 R40, R28.reuse, R34, R12 ;  /* 0x000000221c28723c */ /* 0x048fe2000000180c */
[----:B------:R-:W2:Y:S10]  /*da220*/  LDL.LU.64 R12, [R1+0x2210] ;  /* 0x00221000010c7983 */ /* 0x000eb40000300a00 */
[----:B------:R-:W-:Y:S04]  /*da230*/  STL.64 [R1+0x1a80], R52 ;  /* 0x001a803401007387 */ /* 0x000fe80000100a00 */
[----:B------:R-:W-:Y:S04]  /*da240*/  STL.64 [R1+0x1a88], R54 ;  /* 0x001a883601007387 */ /* 0x000fe80000100a00 */
[----:B------:R-:W2:Y:S01]  /*da250*/  LDL.LU.64 R14, [R1+0x2218] ;  /* 0x00221800010e7983 */ /* 0x000ea20000300a00 */
[C---:B----4-:R-:W-:Y:S03]  /*da260*/  HMMA.16816.F32 R48, R28.reuse, R32, R48 ;  /* 0x000000201c30723c */ /* 0x050fe60000001830 */
[----:B------:R0:W-:Y:S05]  /*da270*/  STL.64 [R1+0x1a90], R40 ;  /* 0x001a902801007387 */ /* 0x0001ea0000100a00 */
[C---:B------:R-:W-:Y:S01]  /*da280*/  HMMA.16816.F32 R44, R28.reuse, R26, R44 ;  /* 0x0000001a1c2c723c */ /* 0x040fe2000000182c */
[----:B------:R1:W-:Y:S04]  /*da290*/  STL.64 [R1+0x1a98], R42 ;  /* 0x001a982a01007387 */ /* 0x0003e80000100a00 */
[----:B0-----:R-:W3:Y:S04]  /*da2a0*/  LDL.LU R40, [R1+0x3134] ;  /* 0x0031340001287983 */ /* 0x001ee80000300800 */
[----:B------:R-:W3:Y:S04]  /*da2b0*/  LDL.LU R38, [R1+0x3130] ;  /* 0x0031300001267983 */ /* 0x000ee80000300800 */
[----:B------:R-:W4:Y:S04]  /*da2c0*/  LDL.LU R41, [R1+0x313c] ;  /* 0x00313c0001297983 */ /* 0x000f280000300800 */
[----:B------:R-:W4:Y:S04]  /*da2d0*/  LDL.LU R39, [R1+0x3138] ;  /* 0x0031380001277983 */ /* 0x000f280000300800 */
[----:B-1----:R-:W3:Y:S04]  /*da2e0*/  LDL.LU R42, [R1+0x3144] ;  /* 0x00314400012a7983 */ /* 0x002ee80000300800 */
[----:B------:R-:W3:Y:S04]  /*da2f0*/  LDL.LU R60, [R1+0x3140] ;  /* 0x00314000013c7983 */ /* 0x000ee80000300800 */
[----:B------:R-:W3:Y:S04]  /*da300*/  LDL.LU R43, [R1+0x314c] ;  /* 0x00314c00012b7983 */ /* 0x000ee80000300800 */
[----:B------:R-:W3:Y:S04]  /*da310*/  LDL.LU R61, [R1+0x3148] ;  /* 0x00314800013d7983 */ /* 0x000ee80000300800 */
[----:B------:R-:W-:Y:S04]  /*da320*/  STL.64 [R1+0xb538], R34 ;  /* 0x00b5382201007387 */ /* 0x000fe80000100a00 */
[----:B------:R0:W-:Y:S04]  /*da330*/  STL.64 [R1+0xb530], R32 ;  /* 0x00b5302001007387 */ /* 0x0001e80000100a00 */
[----:B------:R-:W-:Y:S04]  /*da340*/  STL.64 [R1+0x1aa0], R48 ;  /* 0x001aa03001007387 */ /* 0x000fe80000100a00 */
[----:B------:R-:W-:Y:S01]  /*da350*/  STL.64 [R1+0x1aa8], R50 ;  /* 0x001aa83201007387 */ /* 0x000fe20000100a00 */
[C---:B0-----:R-:W-:Y:S03]  /*da360*/  HMMA.16816.F32 R32, R28.reuse, R24, R16 ;  /* 0x000000181c20723c */ /* 0x041fe60000001810 */
[----:B------:R-:W3:Y:S04]  /*da370*/  LDL.LU.64 R16, [R1+0x1ae0] ;  /* 0x001ae00001107983 */ /* 0x000ee80000300a00 */
[----:B------:R-:W-:Y:S04]  /*da380*/  STL.64 [R1+0x1ab0], R44 ;  /* 0x001ab02c01007387 */ /* 0x000fe80000100a00 */
[----:B------:R-:W-:Y:S04]  /*da390*/  STL.64 [R1+0x1ab8], R46 ;  /* 0x001ab82e01007387 */ /* 0x000fe80000100a00 */
[----:B------:R-:W3:Y:S04]  /*da3a0*/  LDL.LU.64 R18, [R1+0x1ae8] ;  /* 0x001ae80001127983 */ /* 0x000ee80000300a00 */
[----:B------:R-:W-:Y:S04]  /*da3b0*/  STL.64 [R1+0x1ac0], R32 ;  /* 0x001ac02001007387 */ /* 0x000fe80000100a00 */
[----:B------:R-:W-:Y:S04]  /*da3c0*/  STL.64 [R1+0x1ac8], R34 ;  /* 0x001ac82201007387 */ /* 0x000fe80000100a00 */
[----:B------:R-:W-:Y:S04]  /*da3d0*/  STL.64 [R1+0xb518], R26 ;  /* 0x00b5181a01007387 */ /* 0x000fe80000100a00 */
[----:B------:R2:W-:Y:S02]  /*da3e0*/  STL.64 [R1+0xb510], R24 ;  /* 0x00b5101801007387 */ /* 0x0005e40000100a00 */
[----:B--2---:R-:W-:Y:S02]  /*da3f0*/  HMMA.16816.F32 R24, R28, R22, R12 ;  /* 0x000000161c18723c */ /* 0x004fe4000000180c */
[----:B------:R-:W2:Y:S04]  /*da400*/  LDL.LU.64 R12, [R1+0x1af0] ;  /* 0x001af000010c7983 */ /* 0x000ea80000300a00 */
[----:B------:R-:W2:-:S13]  /*da410*/  LDL.LU.64 R14, [R1+0x1af8] ;  /* 0x001af800010e7983 */ /* 0x000e9a0000300a00 */
[----:B------:R0:W-:Y:S04]  /*da420*/  STL.64 [R1+0x1ad0], R24 ;  /* 0x001ad01801007387 */ /* 0x0001e80000100a00 */
[----:B------:R1:W-:Y:S04]  /*da430*/  STL.64 [R1+0x1ad8], R26 ;  /* 0x001ad81a01007387 */ /* 0x0003e80000100a00 */
        /* <DEDUP_REMOVED lines=10> */
[----:B0-----:R-:W2:Y:S04]  /*da4e0*/  LDL.LU.64 R24, [R1+0x1b70] ;  /* 0x001b700001187983 */ /* 0x001ea80000300a00 */
[----:B-1----:R-:W2:Y:S01]  /*da4f0*/  LDL.LU.64 R26, [R1+0x1b78] ;  /* 0x001b7800011a7983 */ /* 0x002ea20000300a00 */
[----:B---3--:R-:W-:-:S15]  /*da500*/  HMMA.16816.F32 R16, R28, R20, R16 ;  /* 0x000000141c10723c */ /* 0x008fde0000001810 */
[----:B------:R-:W-:-:S04]  /*da510*/  NOP ;  /* 0x0000000000007918 */ /* 0x000fc80000000000 */
[----:B------:R-:W-:Y:S04]  /*da520*/  STL.64 [R1+0x1ae0], R16 ;  /* 0x001ae01001007387 */ /* 0x000fe80000100a00 */
[----:B------:R0:W-:Y:S04]  /*da530*/  STL.64 [R1+0x1ae8], R18 ;  /* 0x001ae81201007387 */ /* 0x0001e80000100a00 */
[----:B0-----:R-:W2:Y:S04]  /*da540*/  LDL.LU.64 R18, [R1+0xb558] ;  /* 0x00b5580001127983 */ /* 0x001ea80000300a00 */
        /* <DEDUP_REMOVED lines=10> */
[----:B------:R-:W2:Y:S01]  /*da5f0*/  LDL.LU.64 R12, [R1+0xb540] ;  /* 0x00b54000010c7983 */ /* 0x000ea20000300a00 */
[----:B---3--:R-:W-:-:S15]  /*da600*/  HMMA.16816.F32 R20, R28, R16, R20 ;  /* 0x000000101c14723c */ /* 0x008fde0000001814 */
[----:B------:R-:W-:-:S04]  /*da610*/  NOP ;  /* 0x0000000000007918 */ /* 0x000fc80000000000 */
[----:B------:R0:W-:Y:S04]  /*da620*/  STL.64 [R1+0x1b00], R20 ;  /* 0x001b001401007387 */ /* 0x0001e80000100a00 */
[----:B------:R1:W-:Y:S04]  /*da630*/  STL.64 [R1+0x1b08], R22 ;  /* 0x001b081601007387 */ /* 0x0003e80000100a00 */
[----:B0-----:R-:W3:Y:S04]  /*da640*/  LDL.LU.64 R20, [R1+0x1b60] ;  /* 0x001b600001147983 */ /* 0x001ee80000300a00 */
[----:B-1----:R-:W3:Y:S04]  /*da650*/  LDL.LU.64 R22, [R1+0x1b68] ;  /* 0x001b680001167983 */ /* 0x002ee80000300a00 */
[----:B------:R-:W-:Y:S04]  /*da660*/  STL.64 [R1+0xb528], R18 ;  /* 0x00b5281201007387 */ /* 0x000fe80000100a00 */
[----:B------:R0:W-:Y:S01]  /*da670*/  STL.64 [R1+0xb520], R16 ;  /* 0x00b5201001007387 */ /* 0x0001e20000100a00 */
[----:B------:R-:W-:Y:S01]  /*da680*/  HMMA.16816.F32 R44, R28, R8, R44 ;  /* 0x000000081c2c723c */ /* 0x000fe2000000182c */
[----:B------:R-:W-:-:S02]  /*da690*/  IMAD R38, R38, 0x100, R40 ;  /* 0x0000010026267824 */ /* 0x000fc400078e0228 */
[----:B----4-:R-:W-:Y:S02]  /*da6a0*/  IMAD R39, R39, 0x100, R41 ;  /* 0x0000010027277824 */ /* 0x010fe400078e0229 */
[----:B------:R-:W-:Y:S02]  /*da6b0*/  IMAD R60, R60, 0x100, R42 ;  /* 0x000001003c3c7824 */ /* 0x000fe400078e022a */
[----:B------:R-:W-:Y:S01]  /*da6c0*/  IMAD R61, R61, 0x100, R43 ;  /* 0x000001003d3d7824 */ /* 0x000fe200078e022b */
[C---:B--2---:R-:W-:Y:S08]  /*da6d0*/  HMMA.16816.F32 R56, R28.reuse, R14, R56 ;  /* 0x0000000e1c38723c */ /* 0x044ff00000001838 */
[C---:B0-----:R-:W-:Y:S01]  /*da6e0*/  HMMA.16816.F32 R16, R28.reuse, R12, R52 ;  /* 0x0000000c1c10723c */ /* 0x041fe20000001834 */
[----:B------:R-:W-:Y:S10]  /*da6f0*/  STL.64 [R1+0xb4f8], R14 ;  /* 0x00b4f80e01007387 */ /* 0x000ff40000100a00 */
[----:B------:R-:W-:Y:S04]  /*da700*/  STL.64 [R1+0x1b10], R56 ;  /* 0x001b103801007387 */ /* 0x000fe80000100a00 */
[----:B------:R-:W-:Y:S04]  /*da710*/  STL.64 [R1+0x1b18], R58 ;  /* 0x001b183a01007387 */ /* 0x000fe80000100a00 */
[----:B------:R0:W-:Y:S04]  /*da720*/  STL.64 [R1+0xb4f0], R12 ;  /* 0x00b4f00c01007387 */ /* 0x0001e80000100a00 */
[----:B------:R-:W-:Y:S04]  /*da730*/  STL.64 [R1+0x1b20], R16 ;  /* 0x001b201001007387 */ /* 0x000fe80000100a00 */
[----:B------:R1:W-:Y:S01]  /*da740*/  STL.64 [R1+0x1b28], R18 ;  /* 0x001b281201007387 */ /* 0x0003e20000100a00 */
[C---:B0-----:R-:W-:Y:S08]  /*da750*/  HMMA.16816.F32 R12, R28.reuse, R10, R48 ;  /* 0x0000000a1c0c723c */ /* 0x041ff00000001830 */
[C---:B-1----:R-:W-:Y:S11]  /*da760*/  HMMA.16816.F32 R16, R28.reuse, R6, R32 ;  /* 0x000000061c10723c */ /* 0x042ff60000001820 */
[----:B------:R-:W-:Y:S04]  /*da770*/  STL.64 [R1+0x1b30], R12 ;  /* 0x001b300c01007387 */ /* 0x000fe80000100a00 */
[----:B------:R0:W-:Y:S04]  /*da780*/  STL.64 [R1+0x1b38], R14 ;  /* 0x001b380e01007387 */ /* 0x0001e80000100a00 */
[----:B------:R-:W-:Y:S04]  /*da790*/  STL.64 [R1+0x1b40], R44 ;  /* 0x001b402c01007387 */ /* 0x000fe80000100a00 */
[----:B------:R-:W-:Y:S01]  /*da7a0*/  STL.64 [R1+0x1b48], R46 ;  /* 0x001b482e01007387 */ /* 0x000fe20000100a00 */
[C---:B0-----:R-:W-:Y:S03]  /*da7b0*/  HMMA.16816.F32 R12, R28.reuse, R4, R24 ;  /* 0x000000041c0c723c */ /* 0x041fe60000001818 */
[----:B------:R-:W-:Y:S04]  /*da7c0*/  STL.64 [R1+0xb4d8], R6 ;  /* 0x00b4d80601007387 */ /* 0x000fe80000100a00 */
[----:B------:R-:W-:Y:S04]  /*da7d0*/  STL.64 [R1+0x1b50], R16 ;  /* 0x001b501001007387 */ /* 0x000fe80000100a00 */
[----:B------:R-:W-:Y:S04]  /*da7e0*/  STL.64 [R1+0x1b58], R18 ;  /* 0x001b581201007387 */ /* 0x000fe80000100a00 */
[----:B------:R3:W-:Y:S02]  /*da7f0*/  STL.64 [R1+0xb4d0], R4 ;  /* 0x00b4d00401007387 */ /* 0x0007e40000100a00 */
[----:B---3--:R-:W-:Y:S02]  /*da800*/  HMMA.16816.F32 R4, R28, R2, R20 ;  /* 0x000000021c04723c */ /* 0x008fe40000001814 */
[----:B------:R-:W-:Y:S04]  /*da810*/  STL.64 [R1+0x1b70], R12 ;  /* 0x001b700c01007387 */ /* 0x000fe80000100a00 */
[----:B------:R-:W-:Y:S04]  /*da820*/  STL.64 [R1+0x1b78], R14 ;  /* 0x001b780e01007387 */ /* 0x000fe80000100a00 */
[----:B------:R-:W2:Y:S04]  /*da830*/  LDL.LU.64 R32, [R1+0x1b80] ;  /* 0x001b800001207983 */ /* 0x000ea80000300a00 */
[----:B------:R-:W2:Y:S05]  /*da840*/  LDL.LU.64 R34, [R1+0x1b88] ;  /* 0x001b880001227983 */ /* 0x000eaa0000300a00 */
        /* <DEDUP_REMOVED lines=8> */
[----:B------:R-:W3:Y:S04]  /*da8d0*/  LDL.LU.64 R40, [R1+0x1bd0] ;  /* 0x001bd00001287983 */ /* 0x000ee80000300a00 */
[----:B------:R-:W3:Y:S04]  /*da8e0*/  LDL.LU.64 R42, [R1+0x1bd8] ;  /* 0x001bd800012a7983 */ /* 0x000ee80000300a00 */
[----:B0-----:R-:W3:Y:S04]  /*da8f0*/  LDL.LU.64 R4, [R1+0x1be0] ;  /* 0x001be00001047983 */ /* 0x001ee80000300a00 */
[----:B-1----:R-:W3:Y:S04]  /*da900*/  LDL.LU.64 R6, [R1+0x1be8] ;  /* 0x001be80001067983 */ /* 0x002ee80000300a00 */
        /* <DEDUP_REMOVED lines=8> */
[----:B------:R-:W3:Y:S04]  /*da990*/  LDL.LU R56, [R1+0x3164] ;  /* 0x0031640001387983 */ /* 0x000ee80000300800 */
[----:B------:R-:W3:Y:S04]  /*da9a0*/  LDL.LU R57, [R1+0x3160] ;  /* 0x0031600001397983 */ /* 0x000ee80000300800 */
[----:B------:R-:W3:Y:S04]  /*da9b0*/  LDL.LU R58, [R1+0x316c] ;  /* 0x00316c00013a7983 */ /* 0x000ee80000300800 */
[----:B------:R-:W3:Y:S01]  /*da9c0*/  LDL.LU R59, [R1+0x3168] ;  /* 0x00316800013b7983 */ /* 0x000ee20000300800 */
[----:B------:R-:W-:-:S02]  /*da9d0*/  F2FP.F16.E4M3.UNPACK_B R28, R38 ;  /* 0x00000026ff1c723e */ /* 0x000fc400020006ff */
[----:B------:R-:W-:Y:S02]  /*da9e0*/  F2FP.F16.E4M3.UNPACK_B R29, R39 ;  /* 0x00000027ff1d723e */ /* 0x000fe400020006ff */
[----:B------:R-:W-:Y:S02]  /*da9f0*/  F2FP.F16.E4M3.UNPACK_B R30, R60 ;  /* 0x0000003cff1e723e */ /* 0x000fe400020006ff */
[----:B------:R-:W-:-:S07]  /*daa00*/  F2FP.F16.E4M3.UNPACK_B R31, R61 ;  /* 0x0000003dff1f723e */ /* 0x000fce00020006ff */
[C---:B--2---:R-:W-:Y:S01]  /*daa10*/  HMMA.16816.F32 R32, R28.reuse, R36, R32 ;  /* 0x000000241c20723c */ /* 0x044fe20000001820 */
[----:B---3--:R-:W-:Y:S04]  /*daa20*/  STL.64 [R1+0xb4e8], R58 ;  /* 0x00b4e83a01007387 */ /* 0x008fe80000100a00 */
[----:B------:R0:W-:Y:S04]  /*daa30*/  STL.64 [R1+0xb4e0], R56 ;  /* 0x00b4e03801007387 */ /* 0x0001e80000100a00 */
[----:B0-----:R-:W2:Y:S04]  /*daa40*/  LDL.LU.64 R56, [R1+0x1bc0] ;  /* 0x001bc00001387983 */ /* 0x001ea80000300a00 */
[----:B------:R-:W2:Y:S04]  /*daa50*/  LDL.LU.64 R58, [R1+0x1bc8] ;  /* 0x001bc800013a7983 */ /* 0x000ea80000300a00 */
[----:B------:R-:W3:Y:S04]  /*daa60*/  LDL.LU R38, [R1+0x3150] ;  /* 0x0031500001267983 */ /* 0x000ee80000300800 */
[----:B------:R-:W2:Y:S04]  /*daa70*/  LDL.LU R39, [R1+0x3158] ;  /* 0x0031580001277983 */ /* 0x000ea80000300800 */
[----:B------:R-:W2:Y:S04]  /*daa80*/  LDL.LU R60, [R1+0x315c] ;  /* 0x00315c00013c7983 */ /* 0x000ea80000300800 */
[----:B------:R-:W3:Y:S04]  /*daa90*/  LDL.LU R61, [R1+0x3154] ;  /* 0x00315400013d7983 */ /* 0x000ee80000300800 */
[----:B------:R-:W-:Y:S04]  /*daaa0*/  STL.64 [R1+0x1b80], R32 ;  /* 0x001b802001007387 */ /* 0x000fe80000100a00 */
[----:B------:R0:W-:Y:S04]  /*daab0*/  STL.64 [R1+0x1b88], R34 ;  /* 0x001b882201007387 */ /* 0x0001e80000100a00 */
[----:B0-----:R-:W2:Y:S04]  /*daac0*/  LDL.LU.64 R34, [R1+0xb538] ;  /* 0x00b5380001227983 */ /* 0x001ea80000300a00 */
[----:B------:R-:W4:Y:S01]  /*daad0*/  LDL.LU.64 R32, [R1+0xb530] ;  /* 0x00b5300001207983 */ /* 0x000f220000300a00 */
        /* <DEDUP_REMOVED lines=16> */
[C---:B---3--:R-:W-:Y:S08]  /*dabe0*/  HMMA.16816.F32 R56, R28.reuse, R24, R56 ;  /* 0x000000181c38723c */ /* 0x048ff00000001838 */
[C---:B------:R-:W-:Y:S11]  /*dabf0*/  HMMA.16816.F32 R12, R28.reuse, R18, R12 ;  /* 0x000000121c0c723c */ /* 0x040ff6000000180c */
[----:B------:R0:W-:Y:S04]  /*dac00*/  STL.64 [R1+0x1bc0], R56 ;  /* 0x001bc03801007387 */ /* 0x0001e80000100a00 */
[----:B------:R1:W-:Y:S04]  /*dac10*/  STL.64 [R1+0x1bc8], R58 ;  /* 0x001bc83a01007387 */ /* 0x0003e80000100a00 */
[----:B0-----:R-:W3:Y:S01]  /*dac20*/  LDL.LU.64 R56, [R1+0x1c30] ;  /* 0x001c300001387983 */ /* 0x001ee20000300a00 */
[C---:B--2---:R-:W-:Y:S08]  /*dac30*/  HMMA.16816.F32 R40, R28.reuse, R22, R40 ;  /* 0x000000161c28723c */ /* 0x044ff00000001828 */
[C---:B----4-:R-:W-:Y:S11]  /*dac40*/  HMMA.16816.F32 R4, R28.reuse, R20, R4 ;  /* 0x000000141c04723c */ /* 0x050ff60000001804 */
[----:B------:R-:W-:Y:S04]  /*dac50*/  STL.64 [R1+0x1bd0], R40 ;  /* 0x001bd02801007387 */ /* 0x000fe80000100a00 */
[----:B------:R-:W-:Y:S04]  /*dac60*/  STL.64 [R1+0x1bd8], R42 ;  /* 0x001bd82a01007387 */ /* 0x000fe80000100a00 */
[----:B-1----:R-:W3:Y:S04]  /*dac70*/  LDL.LU.64 R58, [R1+0x1c38] ;  /* 0x001c3800013a7983 */ /* 0x002ee80000300a00 */
[----:B------:R0:W-:Y:S04]  /*dac80*/  STL.64 [R1+0x1be0], R4 ;  /* 0x001be00401007387 */ /* 0x0001e80000100a00 */
[----:B------:R1:W-:Y:S04]  /*dac90*/  STL.64 [R1+0x1be8], R6 ;  /* 0x001be80601007387 */ /* 0x0003e80000100a00 */
[----:B0-----:R-:W2:Y:S04]  /*daca0*/  LDL.LU.64 R4, [R1+0x1c40] ;  /* 0x001c400001047983 */ /* 0x001ea80000300a00 */
[----:B-1----:R-:W2:Y:S04]  /*dacb0*/  LDL.LU.64 R6, [R1+0x1c48] ;  /* 0x001c480001067983 */ /* 0x002ea80000300a00 */
[----:B------:R-:W4:Y:S04]  /*dacc0*/  LDL.LU.64 R40, [R1+0x1c50] ;  /* 0x001c500001287983 */ /* 0x000f280000300a00 */
[----:B------:R-:W4:Y:S04]  /*dacd0*/  LDL.LU.64 R42, [R1+0x1c58] ;  /* 0x001c5800012a7983 */ /* 0x000f280000300a00 */
[----:B------:R-:W-:Y:S04]  /*dace0*/  STL.64 [R1+0x1bf0], R12 ;  /* 0x001bf00c01007387 */ /* 0x000fe80000100a00 */
[----:B------:R0:W-:Y:S04]  /*dacf0*/  STL.64 [R1+0x1bf8], R14 ;  /* 0x001bf80e01007387 */ /* 0x0001e80000100a00 */
[----:B0-----:R-:W4:Y:S04]  /*dad00*/  LDL.LU.64 R14, [R1+0xb4f8] ;  /* 0x00b4f800010e7983 */ /* 0x001f280000300a00 */
[----:B------:R-:W4:Y:S01]  /*dad10*/  LDL.LU.64 R12, [R1+0xb4f0] ;  /* 0x00b4f000010c7983 */ /* 0x000f220000300a00 */
[----:B------:R-:W-:-:S15]  /*dad20*/  HMMA.16816.F32 R52, R28, R16, R52 ;  /* 0x000000101c34723c */ /* 0x000fde0000001834 */
[----:B------:R-:W-:-:S04]  /*dad30*/  NOP ;  /* 0x0000000000007918 */ /* 0x000fc80000000000 */
[----:B------:R0:W-:Y:S04]  /*dad40*/  STL.64 [R1+0x1c00], R52 ;  /* 0x001c003401007387 */ /* 0x0001e80000100a00 */
[----:B------:R1:W-:Y:S04]  /*dad50*/  STL.64 [R1+0x1c08], R54 ;  /* 0x001c083601007387 */ /* 0x0003e80000100a00 */
[----:B0-----:R-:W4:Y:S01]  /*dad60*/  LDL.LU.64 R52, [R1+0x1c60] ;  /* 0x001c600001347983 */ /* 0x001f220000300a00 */
[C---:B---3--:R-:W-:Y:S08]  /*dad70*/  HMMA.16816.F32 R56, R28.reuse, R10, R56 ;  /* 0x0000000a1c38723c */ /* 0x048ff00000001838 */
[C---:B--2---:R-:W-:Y:S08]  /*dad80*/  HMMA.16816.F32 R4, R28.reuse, R8, R4 ;  /* 0x000000081c04723c */ /* 0x044ff00000001804 */
[C---:B----4-:R-:W-:Y:S08]  /*dad90*/  HMMA.16816.F32 R48, R28.reuse, R14, R48 ;  /* 0x0000000e1c30723c */ /* 0x050ff00000001830 */
[----:B------:R-:W-:Y:S11]  /*dada0*/  HMMA.16816.F32 R44, R28, R12, R44 ;  /* 0x0000000c1c2c723c */ /* 0x000ff6000000182c */
[----:B------:R0:W-:Y:S04]  /*dadb0*/  STL.64 [R1+0x1c10], R48 ;  /* 0x001c103001007387 */ /* 0x0001e80000100a00 */
[----:B------:R2:W-:Y:S04]  /*dadc0*/  STL.64 [R1+0x1c18], R50 ;  /* 0x001c183201007387 */ /* 0x0005e80000100a00 */
[----:B-1----:R-:W3:Y:S04]  /*dadd0*/  LDL.LU.64 R54, [R1+0x1c68] ;  /* 0x001c680001367983 */ /* 0x002ee80000300a00 */
[----:B------:R1:W-:Y:S04]  /*dade0*/  STL.64 [R1+0x1c20], R44 ;  /* 0x001c202c01007387 */ /* 0x0003e80000100a00 */
[----:B------:R4:W-:Y:S04]  /*dadf0*/  STL.64 [R1+0x1c28], R46 ;  /* 0x001c282e01007387 */ /* 0x0009e80000100a00 */
[----:B0-----:R-:W3:Y:S04]  /*dae00*/  LDL.LU.64 R48, [R1+0x1c80] ;  /* 0x001c800001307983 */ /* 0x001ee80000300a00 */
[----:B--2---:R-:W2:Y:S04]  /*dae10*/  LDL.LU.64 R50, [R1+0x1c88] ;  /* 0x001c880001327983 */ /* 0x004ea80000300a00 */
[----:B-1----:R-:W2:Y:S04]  /*dae20*/  LDL.LU.64 R44, [R1+0x1c90] ;  /* 0x001c9000012c7983 */ /* 0x002ea80000300a00 */
[----:B----4-:R-:W4:Y:S04]  /*dae30*/  LDL.LU.64 R46, [R1+0x1c98] ;  /* 0x001c9800012e7983 */ /* 0x010f280000300a00 */
[----:B------:R-:W-:Y:S04]  /*dae40*/  STL.64 [R1+0xb4c8], R14 ;  /* 0x00b4c80e01007387 */ /* 0x000fe80000100a00 */
[----:B------:R0:W-:Y:S04]  /*dae50*/  STL.64 [R1+0xb4c0], R12 ;  /* 0x00b4c00c01007387 */ /* 0x0001e80000100a00 */
[----:B0-----:R-:W2:Y:S04]  /*dae60*/  LDL.LU.64 R12, [R1+0x1c70] ;  /* 0x001c7000010c7983 */ /* 0x001ea80000300a00 */
[----:B------:R-:W2:Y:S04]  /*dae70*/  LDL.LU.64 R14, [R1+0x1c78] ;  /* 0x001c7800010e7983 */ /* 0x000ea80000300a00 */
        /* <DEDUP_REMOVED lines=8> */
[----:B------:R-:W-:-:S02]  /*daf00*/  IMAD R38, R38, 0x100, R61 ;  /* 0x0000010026267824 */ /* 0x000fc400078e023d */
[----:B------:R-:W-:Y:S01]  /*daf10*/  IMAD R39, R39, 0x100, R60 ;  /* 0x0000010027277824 */ /* 0x000fe200078e023c */
[----:B--2---:R-:W-:-:S15]  /*daf20*/  HMMA.16816.F32 R40, R28, R6, R40 ;  /* 0x000000061c28723c */ /* 0x004fde0000001828 */
[----:B------:R-:W-:-:S04]  /*daf30*/  NOP ;  /* 0x0000000000007918 */ /* 0x000fc80000000000 */
[----:B------:R0:W-:Y:S04]  /*daf40*/  STL.64 [R1+0x1c50], R40 ;  /* 0x001c502801007387 */ /* 0x0001e80000100a00 */
[----:B------:R1:W-:Y:S04]  /*daf50*/  STL.64 [R1+0x1c58], R42 ;  /* 0x001c582a01007387 */ /* 0x0003e80000100a00 */
[----:B0-----:R-:W2:Y:S04]  /*daf60*/  LDL.LU.64 R40, [R1+0x1ca0] ;  /* 0x001ca00001287983 */ /* 0x001ea80000300a00 */
[----:B-1----:R-:W2:Y:S01]  /*daf70*/  LDL.LU.64 R42, [R1+0x1ca8] ;  /* 0x001ca800012a7983 */ /* 0x002ea20000300a00 */
[----:B---3--:R-:W-:Y:S01]  /*daf80*/  HMMA.16816.F32 R12, R28, R4, R12 ;  /* 0x000000041c0c723c */ /* 0x008fe2000000180c */
[----:B------:R-:W-:-:S02]  /*daf90*/  IMAD R60, R57, 0x100, R56 ;  /* 0x00000100393c7824 */ /* 0x000fc400078e0238 */
[----:B------:R-:W-:-:S15]  /*dafa0*/  IMAD R61, R59, 0x100, R58 ;  /* 0x000001003b3d7824 */ /* 0x000fde00078e023a */
[----:B------:R-:W-:Y:S01]  /*dafb0*/  NOP ;  /* 0x0000000000007918 */ /* 0x000fe20000000000 */
[----:B------:R-:W-:Y:S04]  /*dafc0*/  STL.64 [R1+0x1c70], R12 ;  /* 0x001c700c01007387 */ /* 0x000fe80000100a00 */
[----:B------:R0:W-:Y:S02]  /*dafd0*/  STL.64 [R1+0x1c78], R14 ;  /* 0x001c780e01007387 */ /* 0x0001e40000100a00 */
[----:B0-----:R-:W-:Y:S01]  /*dafe0*/  HMMA.16816.F32 R12, R28, R2, R52 ;  /* 0x000000021c0c723c */ /* 0x001fe20000001834 */
[----:B------:R-:W-:Y:S02]  /*daff0*/  F2FP.F16.E4M3.UNPACK_B R28, R38 ;  /* 0x00000026ff1c723e */ /* 0x000fe400020006ff */
[----:B------:R-:W-:Y:S02]  /*db000*/  F2FP.F16.E4M3.UNPACK_B R29, R39 ;  /* 0x00000027ff1d723e */ /* 0x000fe400020006ff */
[----:B------:R-:W-:-:S02]  /*db010*/  F2FP.F16.E4M3.UNPACK_B R30, R60 ;  /* 0x0000003cff1e723e */ /* 0x000fc400020006ff */
[----:B------:R-:W-:-:S07]  /*db020*/  F2FP.F16.E4M3.UNPACK_B R31, R61 ;  /* 0x0000003dff1f723e */ /* 0x000fce00020006ff */
[C---:B------:R-:W-:Y:S05]  /*db030*/  HMMA.16816.F32 R48, R28.reuse, R36, R48 ;  /* 0x000000241c30723c */ /* 0x040fea0000001830 */
[----:B------:R-:W-:Y:S04]  /*db040*/  STL.64 [R1+0x1c60], R12 ;  /* 0x001c600c01007387 */ /* 0x000fe80000100a00 */
[----:B------:R4:W-:Y:S04]  /*db050*/  STL.64 [R1+0x1c68], R14 ;  /* 0x001c680e01007387 */ /* 0x0009e80000100a00 */
[----:B------:R-:W3:Y:S01]  /*db060*/  LDL.LU.64 R56, [R1+0x1cb0] ;  /* 0x001cb00001387983 */ /* 0x000ee20000300a00 */
[C---:B----4-:R-:W-:Y:S05]  /*db070*/  HMMA.16816.F32 R12, R28.reuse, R34, R44 ;  /* 0x000000221c0c723c */ /* 0x050fea000000182c */
[----:B------:R-:W-:Y:S04]  /*db080*/  STL.64 [R1+0x1c80], R48 ;  /* 0x001c803001007387 */ /* 0x000fe80000100a00 */
[----:B------:R-:W-:Y:S04]  /*db090*/  STL.64 [R1+0x1c88], R50 ;  /* 0x001c883201007387 */ /* 0x000fe80000100a00 */
[----:B------:R-:W3:Y:S06]  /*db0a0*/  LDL.LU.64 R58, [R1+0x1cb8] ;  /* 0x001cb800013a7983 */ /* 0x000eec0000300a00 */
[----:B------:R0:W-:Y:S04]  /*db0b0*/  STL.64 [R1+0x1c90], R12 ;  /* 0x001c900c01007387 */ /* 0x0001e80000100a00 */
[----:B------:R1:W-:Y:S04]  /*db0c0*/  STL.64 [R1+0x1c98], R14 ;  /* 0x001c980e01007387 */ /* 0x0003e80000100a00 */
[----:B0-----:R-:W4:Y:S04]  /*db0d0*/  LDL.LU.64 R12, [R1+0x1cc0] ;  /* 0x001cc000010c7983 */ /* 0x001f280000300a00 */
[----:B-1----:R-:W4:Y:S04]  /*db0e0*/  LDL.LU.64 R14, [R1+0x1cc8] ;  /* 0x001cc800010e7983 */ /* 0x002f280000300a00 */
[----:B------:R-:W4:Y:S04]  /*db0f0*/  LDL.LU.64 R52, [R1+0x1cd0] ;  /* 0x001cd00001347983 */ /* 0x000f280000300a00 */
[----:B------:R-:W4:Y:S01]  /*db100*/  LDL.LU.64 R54, [R1+0x1cd8] ;  /* 0x001cd80001367983 */ /* 0x000f220000300a00 */
[----:B--2---:R-:W-:-:S15]  /*db110*/  HMMA.16816.F32 R40, R28, R32, R40 ;  /* 0x000000201c28723c */ /* 0x004fde0000001828 */
[----:B------:R-:W-:-:S04]  /*db120*/  NOP ;  /* 0x0000000000007918 */ /* 0x000fc80000000000 */
[----:B------:R0:W-:Y:S04]  /*db130*/  STL.64 [R1+0x1ca0], R40 ;  /* 0x001ca02801007387 */ /* 0x0001e80000100a00 */
[----:B------:R1:W-:Y:S04]  /*db140*/  STL.64 [R1+0x1ca8], R42 ;  /* 0x001ca82a01007387 */ /* 0x0003e80000100a00 */
[----:B------:R-:W2:Y:S04]  /*db150*/  LDL.LU.64 R48, [R1+0x1ce0] ;  /* 0x001ce00001307983 */ /* 0x000ea80000300a00 */
[----:B------:R-:W2:Y:S04]  /*db160*/  LDL.LU.64 R50, [R1+0x1ce8] ;  /* 0x001ce80001327983 */ /* 0x000ea80000300a00 */
[----:B------:R-:W2:Y:S04]  /*db170*/  LDL.LU R44, [R1+0x3174] ;  /* 0x00317400012c7983 */ /* 0x000ea80000300800 */
[----:B------:R-:W2:Y:S04]  /*db180*/  LDL.LU R45, [R1+0x3170] ;  /* 0x00317000012d7983 */ /* 0x000ea80000300800 */
[----:B------:R-:W2:Y:S04]  /*db190*/  LDL.LU R46, [R1+0x317c] ;  /* 0x00317c00012e7983 */ /* 0x000ea80000300800 */
[----:B------:R-:W2:Y:S04]  /*db1a0*/  LDL.LU R47, [R1+0x3178] ;  /* 0x00317800012f7983 */ /* 0x000ea80000300800 */
[----:B0-----:R-:W2:Y:S04]  /*db1b0*/  LDL.LU R40, [R1+0x3184] ;  /* 0x0031840001287983 */ /* 0x001ea80000300800 */
[----:B------:R-:W2:Y:S04]  /*db1c0*/  LDL.LU R41, [R1+0x3180] ;  /* 0x0031800001297983 */ /* 0x000ea80000300800 */
[----:B-1----:R-:W2:Y:S04]  /*db1d0*/  LDL.LU R42, [R1+0x318c] ;  /* 0x00318c00012a7983 */ /* 0x002ea80000300800 */
[----:B------:R-:W2:Y:S04]  /*db1e0*/  LDL.LU R43, [R1+0x3188] ;  /* 0x00318800012b7983 */ /* 0x000ea80000300800 */
[----:B------:R-:W-:Y:S04]  /*db1f0*/  STL.64 [R1+0xb4b8], R34 ;  /* 0x00b4b82201007387 */ /* 0x000fe80000100a00 */
[----:B------:R4:W-:Y:S01]  /*db200*/  STL.64 [R1+0xb4b0], R32 ;  /* 0x00b4b02001007387 */ /* 0x0009e20000100a00 */
[C---:B---3--:R-:W-:Y:S08]  /*db210*/  HMMA.16816.F32 R56, R28.reuse, R26, R56 ;  /* 0x0000001a1c38723c */ /* 0x048ff00000001838 */
[C---:B----4-:R-:W-:Y:S01]  /*db220*/  HMMA.16816.F32 R32, R28.reuse, R24, R12 ;  /* 0x000000181c20723c */ /* 0x050fe2000000180c */
[----:B------:R-:W3:Y:S10]  /*db230*/  LDL.LU.64 R12, [R1+0x1d00] ;  /* 0x001d0000010c7983 */ /* 0x000ef40000300a00 */
[----:B------:R-:W-:Y:S04]  /*db240*/  STL.64 [R1+0x1cb0], R56 ;  /* 0x001cb03801007387 */ /* 0x000fe80000100a00 */
[----:B------:R-:W-:Y:S04]  /*db250*/  STL.64 [R1+0x1cb8], R58 ;  /* 0x001cb83a01007387 */ /* 0x000fe80000100a00 */
[----:B------:R-:W3:Y:S04]  /*db260*/  LDL.LU.64 R14, [R1+0x1d08] ;  /* 0x001d0800010e7983 */ /* 0x000ee80000300a00 */
[----:B------:R-:W-:Y:S04]  /*db270*/  STL.64 [R1+0x1cc0], R32 ;  /* 0x001cc02001007387 */ /* 0x000fe80000100a00 */
[----:B------:R0:W-:Y:S04]  /*db280*/  STL.64 [R1+0x1cc8], R34 ;  /* 0x001cc82201007387 */ /* 0x0001e80000100a00 */
[----:B------:R-:W-:Y:S04]  /*db290*/  STL.64 [R1+0xb498], R26 ;  /* 0x00b4981a01007387 */ /* 0x000fe80000100a00 */
[----:B------:R2:W-:Y:S01]  /*db2a0*/  STL.64 [R1+0xb490], R24 ;  /* 0x00b4901801007387 */ /* 0x0005e20000100a00 */
[----:B0-----:R-:W-:Y:S03]  /*db2b0*/  HMMA.16816.F32 R32, R28, R22, R52 ;  /* 0x000000161c20723c */ /* 0x001fe60000001834 */
[----:B------:R-:W4:-:S15]  /*db2c0*/  LDL.LU.64 R56, [R1+0x1d30] ;  /* 0x001d300001387983 */ /* 0x000f1e0000300a00 */
[----:B------:R-:W-:Y:S01]  /*db2d0*/  NOP ;  /* 0x0000000000007918 */ /* 0x000fe20000000000 */
[----:B------:R0:W-:Y:S04]  /*db2e0*/  STL.64 [R1+0x1cd0], R32 ;  /* 0x001cd02001007387 */ /* 0x0001e80000100a00 */
[----:B------:R1:W-:Y:S04]  /*db2f0*/  STL.64 [R1+0x1cd8], R34 ;  /* 0x001cd82201007387 */ /* 0x0003e80000100a00 */
[----:B------:R-:W4:Y:S01]  /*db300*/  LDL.LU.64 R58, [R1+0x1d38] ;  /* 0x001d3800013a7983 */ /* 0x000f220000300a00 */
[----:B--2---:R-:W-:-:S15]  /*db310*/  HMMA.16816.F32 R24, R28, R20, R48 ;  /* 0x000000141c18723c */ /* 0x004fde0000001830 */
[----:B------:R-:W-:-:S04]  /*db320*/  NOP ;  /* 0x0000000000007918 */ /* 0x000fc80000000000 */
[----:B------:R2:W-:Y:S04]  /*db330*/  STL.64 [R1+0x1ce0], R24 ;  /* 0x001ce01801007387 */ /* 0x0005e80000100a00 */
[----:B------:R0:W-:Y:S04]  /*db340*/  STL.64 [R1+0x1ce8], R26 ;  /* 0x001ce81a01007387 */ /* 0x0001e80000100a00 */
[----:B------:R-:W4:Y:S04]  /*db350*/  LDL.LU.64 R52, [R1+0x1d40] ;  /* 0x001d400001347983 */ /* 0x000f280000300a00 */
[----:B------:R-:W4:Y:S04]  /*db360*/  LDL.LU.64 R54, [R1+0x1d48] ;  /* 0x001d480001367983 */ /* 0x000f280000300a00 */
[----:B------:R-:W4:Y:S04]  /*db370*/  LDL.LU.64 R48, [R1+0x1d50] ;  /* 0x001d500001307983 */ /* 0x000f280000300a00 */
[----:B------:R-:W4:Y:S04]  /*db380*/  LDL.LU.64 R50, [R1+0x1d58] ;  /* 0x001d580001327983 */ /* 0x000f280000300a00 */
[----:B0-----:R-:W4:Y:S04]  /*db390*/  LDL.LU.64 R32, [R1+0x1d60] ;  /* 0x001d600001207983 */ /* 0x001f280000300a00 */
[----:B-1----:R-:W4:Y:S04]  /*db3a0*/  LDL.LU.64 R34, [R1+0x1d68] ;  /* 0x001d680001227983 */ /* 0x002f280000300a00 */
[----:B--2---:R-:W2:Y:S04]  /*db3b0*/  LDL.LU.64 R24, [R1+0x1d80] ;  /* 0x001d800001187983 */ /* 0x004ea80000300a00 */
        /* <DEDUP_REMOVED lines=20> */
[----:B------:R-:W3:Y:S01]  /*db500*/  LDL.LU.64 R18, [R1+0x1d28] ;  /* 0x001d280001127983 */ /* 0x000ee20000300a00 */
[----:B------:R-:W-:-:S02]  /*db510*/  IMAD R38, R45, 0x100, R44 ;  /* 0x000001002d267824 */ /* 0x000fc400078e022c */
[----:B------:R-:W-:Y:S02]  /*db520*/  IMAD R39, R47, 0x100, R46 ;  /* 0x000001002f277824 */ /* 0x000fe400078e022e */
[----:B------:R-:W-:Y:S02]  /*db530*/  IMAD R60, R41, 0x100, R40 ;  /* 0x00000100293c7824 */ /* 0x000fe400078e0228 */
[----:B------:R-:W-:Y:S01]  /*db540*/  IMAD R61, R43, 0x100, R42 ;  /* 0x000001002b3d7824 */ /* 0x000fe200078e022a */
[----:B---3--:R-:W-:-:S15]  /*db550*/  HMMA.16816.F32 R16, R28, R14, R16 ;  /* 0x0000000e1c10723c */ /* 0x008fde0000001810 */
        /* <DEDUP_REMOVED lines=23> */
[----:B--2---:R-:W-:Y:S02]  /*db6d0*/  HMMA.16816.F32 R4, R28, R2, R20 ;  /* 0x000000021c04723c */ /* 0x004fe40000001814 */
[----:B------:R0:W-:Y:S04]  /*db6e0*/  STL.64 [R1+0x1d80], R8 ;  /* 0x001d800801007387 */ /* 0x0001e80000100a00 */
[----:B------:R1:W-:Y:S04]  /*db6f0*/  STL.64 [R1+0x1d88], R10 ;  /* 0x001d880a01007387 */ /* 0x0003e80000100a00 */
[----:B------:R-:W2:Y:S04]  /*db700*/  LDL.LU.64 R32, [R1+0x1d90] ;  /* 0x001d900001207983 */ /* 0x000ea80000300a00 */
[----:B------:R-:W2:Y:S05]  /*db710*/  LDL.LU.64 R34, [R1+0x1d98] ;  /* 0x001d980001227983 */ /* 0x000eaa0000300a00 */
[----:B------:R3:W-:Y:S04]  /*db720*/  STL.64 [R1+0x1d70], R4 ;  /* 0x001d700401007387 */ /* 0x0007e80000100a00 */
[----:B------:R4:W-:Y:S04]  /*db730*/  STL.64 [R1+0x1d78], R6 ;  /* 0x001d780601007387 */ /* 0x0009e80000100a00 */
[----:B0-----:R-:W2:Y:S04]  /*db740*/  LDL.LU.64 R8, [R1+0x1da0] ;  /* 0x001da00001087983 */ /* 0x001ea80000300a00 */
[----:B-1----:R-:W2:Y:S04]  /*db750*/  LDL.LU.64 R10, [R1+0x1da8] ;  /* 0x001da800010a7983 */ /* 0x002ea80000300a00 */
[----:B------:R-:W2:Y:S04]  /*db760*/  LDL.LU.64 R24, [R1+0x1db0] ;  /* 0x001db00001187983 */ /* 0x000ea80000300a00 */
[----:B------:R-:W2:Y:S04]  /*db770*/  LDL.LU.64 R26, [R1+0x1db8] ;  /* 0x001db800011a7983 */ /* 0x000ea80000300a00 */
[----:B------:R-:W2:Y:S04]  /*db780*/  LDL.LU.64 R20, [R1+0x1dc0] ;  /* 0x001dc00001147983 */ /* 0x000ea80000300a00 */
[----:B------:R-:W2:Y:S04]  /*db790*/  LDL.LU.64 R22, [R1+0x1dc8] ;  /* 0x001dc80001167983 */ /* 0x000ea80000300a00 */
[----:B---3--:R-:W3:Y:S04]  /*db7a0*/  LDL.LU.64 R4, [R1+0x21f0] ;  /* 0x0021f00001047983 */ /* 0x008ee80000300a00 */
[----:B----4-:R-:W3:Y:S04]  /*db7b0*/  LDL.LU.64 R6, [R1+0x21f8] ;  /* 0x0021f80001067983 */ /* 0x010ee80000300a00 */
[----:B------:R-:W4:Y:S04]  /*db7c0*/  LDL.LU.64 R16, [R1+0x21e0] ;  /* 0x0021e00001107983 */ /* 0x000f280000300a00 */
        /* <DEDUP_REMOVED lines=23> */
[----:B------:R-:W3:Y:S04]  /*db940*/  LDL.LU R53, [R1+0x31a0] ;  /* 0x0031a00001357983 */ /* 0x000ee80000300800 */
[----:B------:R-:W2:Y:S04]  /*db950*/  LDL.LU R54, [R1+0x31ac] ;  /* 0x0031ac0001367983 */ /* 0x000ea80000300800 */
[----:B------:R-:W2:Y:S04]  /*db960*/  LDL.LU R55, [R1+0x31a8] ;  /* 0x0031a80001377983 */ /* 0x000ea80000300800 */
        /* <DEDUP_REMOVED lines=28> */
[----:B------:R0:W-:Y:S04]  /*dbb30*/  STL.64 [R1+0x1e10], R4 ;  /* 0x001e100401007387 */ /* 0x0001e80000100a00 */
[----:B------:R1:W-:Y:S04]  /*dbb40*/  STL.64 [R1+0x1e18], R6 ;  /* 0x001e180601007387 */ /* 0x0003e80000100a00 */
[----:B0-----:R-:W2:Y:S04]  /*dbb50*/  LDL.LU.64 R4, [R1+0x2180] ;  /* 0x0021800001047983 */ /* 0x001ea80000300a00 */
[----:B-1----:R-:W2:Y:S04]  /*dbb60*/  LDL.LU.64 R6, [R1+0x2188] ;  /* 0x0021880001067983 */ /* 0x002ea80000300a00 */
        /* <DEDUP_REMOVED lines=9> */
[----:B------:R-:W4:Y:S01]  /*dbc00*/  LDL.LU.64 R12, [R1+0xb460] ;  /* 0x00b46000010c7983 */ /* 0x000f220000300a00 */
[C---:B--2---:R-:W-:Y:S08]  /*dbc10*/  HMMA.16816.F32 R48, R28.reuse, R16, R48 ;  /* 0x000000101c30723c */ /* 0x044ff00000001830 */
[C---:B---3--:R-:W-:Y:S08]  /*dbc20*/  HMMA.16816.F32 R56, R28.reuse, R10, R56 ;  /* 0x0000000a1c38723c */ /* 0x048ff00000001838 */
[C---:B------:R-:W-:Y:S03]  /*dbc30*/  HMMA.16816.F32 R4, R28.reuse, R8, R4 ;  /* 0x000000081c04723c */ /* 0x040fe60000001804 */
[----:B------:R0:W-:Y:S04]  /*dbc40*/  STL.64 [R1+0x1e60], R48 ;  /* 0x001e603001007387 */ /* 0x0001e80000100a00 */
[----:B------:R1:W-:Y:S04]  /*dbc50*/  STL.64 [R1+0x1e68], R50 ;  /* 0x001e683201007387 */ /* 0x0003e80000100a00 */
[----:B0-----:R-:W2:Y:S01]  /*dbc60*/  LDL.LU.64 R48, [R1+0x2150] ;  /* 0x0021500001307983 */ /* 0x001ea20000300a00 */
[C---:B----4-:R-:W-:Y:S08]  /*dbc70*/  HMMA.16816.F32 R44, R28.reuse, R14, R44 ;  /* 0x0000000e1c2c723c */ /* 0x050ff0000000182c */
[----:B------:R-:W-:Y:S11]  /*dbc80*/  HMMA.16816.F32 R40, R28, R12, R40 ;  /* 0x0000000c1c28723c */ /* 0x000ff60000001828 */
        /* <DEDUP_REMOVED lines=16> */
[----:B------:R-:W3:Y:S04]  /*dbd90*/  LDL.LU.64 R56, [R1+0xb450] ;  /* 0x00b4500001387983 */ /* 0x000ee80000300a00 */
[----:B------:R-:W-:Y:S04]  /*dbda0*/  STL.64 [R1+0x1eb0], R4 ;  /* 0x001eb00401007387 */ /* 0x000fe80000100a00 */
[----:B------:R0:W-:Y:S04]  /*dbdb0*/  STL.64 [R1+0x1eb8], R6 ;  /* 0x001eb80601007387 */ /* 0x0001e80000100a00 */
[----:B0-----:R-:W4:Y:S04]  /*dbdc0*/  LDL.LU.64 R6, [R1+0xb448] ;  /* 0x00b4480001067983 */ /* 0x001f280000300a00 */
[----:B------:R-:W4:Y:S04]  /*dbdd0*/  LDL.LU.64 R4, [R1+0xb440] ;  /* 0x00b4400001047983 */ /* 0x000f280000300a00 */
[----:B------:R-:W-:Y:S04]  /*dbde0*/  STL.64 [R1+0xb428], R10 ;  /* 0x00b4280a01007387 */ /* 0x000fe80000100a00 */
[----:B------:R0:W-:Y:S04]  /*dbdf0*/  STL.64 [R1+0xb420], R8 ;  /* 0x00b4200801007387 */ /* 0x0001e80000100a00 */
[----:B0-----:R-:W4:Y:S04]  /*dbe00*/  LDL.LU.64 R8, [R1+0x2170] ;  /* 0x0021700001087983 */ /* 0x001f280000300a00 */
[----:B------:R-:W4:Y:S01]  /*dbe10*/  LDL.LU.64 R10, [R1+0x2178] ;  /* 0x00217800010a7983 */ /* 0x000f220000300a00 */
[----:B------:R-:W-:-:S02]  /*dbe20*/  IMAD R60, R53, 0x100, R52 ;  /* 0x00000100353c7824 */ /* 0x000fc400078e0234 */
[----:B------:R-:W-:Y:S02]  /*dbe30*/  IMAD R61, R55, 0x100, R54 ;  /* 0x00000100373d7824 */ /* 0x000fe400078e0236 */
[----:B--2---:R-:W-:Y:S02]  /*dbe40*/  IMAD R39, R59, 0x100, R58 ;  /* 0x000001003b277824 */ /* 0x004fe400078e023a */
[----:B---3--:R-:W-:Y:S01]  /*dbe50*/  IMAD R38, R57, 0x100, R56 ;  /* 0x0000010039267824 */ /* 0x008fe200078e0238 */
[----:B----4-:R-:W-:-:S15]  /*dbe60*/  HMMA.16816.F32 R8, R28, R6, R8 ;  /* 0x000000061c08723c */ /* 0x010fde0000001808 */
[----:B------:R-:W-:-:S04]  /*dbe70*/  NOP ;  /* 0x0000000000007918 */ /* 0x000fc80000000000 */
[----:B------:R-:W-:Y:S04]  /*dbe80*/  STL.64 [R1+0x1ec0], R8 ;  /* 0x001ec00801007387 */ /* 0x000fe80000100a00 */
[----:B------:R0:W-:Y:S02]  /*dbe90*/  STL.64 [R1+0x1ec8], R10 ;  /* 0x001ec80a01007387 */ /* 0x0001e40000100a00 */
[----:B0-----:R-:W-:-:S15]  /*dbea0*/  HMMA.16816.F32 R8, R28, R4, R12 ;  /* 0x000000041c08723c */ /* 0x001fde000000180c */
[----:B------:R-:W-:-:S04]  /*dbeb0*/  NOP ;  /* 0x0000000000007918 */ /* 0x000fc80000000000 */
        /* <DEDUP_REMOVED lines=10> */
[----:B------:R-:W2:Y:S01]  /*dbf60*/  LDL.LU.64 R56, [R1+0x2130] ;  /* 0x0021300001387983 */ /* 0x000ea20000300a00 */
[C---:B0-----:R-:W-:Y:S05]  /*dbf70*/  HMMA.16816.F32 R8, R28.reuse, R34, R40 ;  /* 0x000000221c08723c */ /* 0x041fea0000001828 */
[----:B------:R0:W-:Y:S04]  /*dbf80*/  STL.64 [R1+0x1ef0], R12 ;  /* 0x001ef00c01007387 */ /* 0x0001e80000100a00 */
[----:B------:R1:W-:Y:S04]  /*dbf90*/  STL.64 [R1+0x1ef8], R14 ;  /* 0x001ef80e01007387 */ /* 0x0003e80000100a00 */
[----:B------:R-:W2:Y:S06]  /*dbfa0*/  LDL.LU.64 R58, [R1+0x2138] ;  /* 0x00213800013a7983 */ /* 0x000eac0000300a00 */
[----:B------:R3:W-:Y:S04]  /*dbfb0*/  STL.64 [R1+0x1f00], R8 ;  /* 0x001f000801007387 */ /* 0x0007e80000100a00 */
[----:B------:R4:W-:Y:S04]  /*dbfc0*/  STL.64 [R1+0x1f08], R10 ;  /* 0x001f080a01007387 */ /* 0x0009e80000100a00 */
[----:B------:R-:W2:Y:S04]  /*dbfd0*/  LDL.LU.64 R52, [R1+0x2120] ;  /* 0x0021200001347983 */ /* 0x000ea80000300a00 */
[----:B------:R-:W2:Y:S04]  /*dbfe0*/  LDL.LU.64 R54, [R1+0x2128] ;  /* 0x0021280001367983 */ /* 0x000ea80000300a00 */
[----:B0-----:R-:W2:Y:S04]  /*dbff0*/  LDL.LU.64 R12, [R1+0x2110] ;  /* 0x00211000010c7983 */ /* 0x001ea80000300a00 */
[----:B-1----:R-:W2:Y:S04]  /*dc000*/  LDL.LU.64 R14, [R1+0x2118] ;  /* 0x00211800010e7983 */ /* 0x002ea80000300a00 */
[----:B------:R-:W2:Y:S04]  /*dc010*/  LDL.LU.64 R48, [R1+0x2100] ;  /* 0x0021000001307983 */ /* 0x000ea80000300a00 */
[----:B------:R-:W2:Y:S04]  /*dc020*/  LDL.LU.64 R50, [R1+0x2108] ;  /* 0x0021080001327983 */ /* 0x000ea80000300a00 */
[----:B---3--:R-:W3:Y:S04]  /*dc030*/  LDL.LU.64 R8, [R1+0x20f0] ;  /* 0x0020f00001087983 */ /* 0x008ee80000300a00 */
[----:B----4-:R-:W3:Y:S04]  /*dc040*/  LDL.LU.64 R10, [R1+0x20f8] ;  /* 0x0020f800010a7983 */ /* 0x010ee80000300a00 */
[----:B------:R-:W4:Y:S04]  /*dc050*/  LDL.LU R44, [R1+0x31b4] ;  /* 0x0031b400012c7983 */ /* 0x000f280000300800 */
[----:B------:R-:W4:Y:S04]  /*dc060*/  LDL.LU R45, [R1+0x31b0] ;  /* 0x0031b000012d7983 */ /* 0x000f280000300800 */
[----:B------:R-:W3:Y:S04]  /*dc070*/  LDL.LU R46, [R1+0x31bc] ;  /* 0x0031bc00012e7983 */ /* 0x000ee80000300800 */
[----:B------:R-:W3:Y:S04]  /*dc080*/  LDL.LU R47, [R1+0x31b8] ;  /* 0x0031b800012f7983 */ /* 0x000ee80000300800 */
[----:B------:R-:W3:Y:S04]  /*dc090*/  LDL.LU R40, [R1+0x31c4] ;  /* 0x0031c40001287983 */ /* 0x000ee80000300800 */
[----:B------:R-:W4:Y:S04]  /*dc0a0*/  LDL.LU R41, [R1+0x31c0] ;  /* 0x0031c00001297983 */ /* 0x000f280000300800 */
[----:B------:R-:W4:Y:S04]  /*dc0b0*/  LDL.LU R42, [R1+0x31cc] ;  /* 0x0031cc00012a7983 */ /* 0x000f280000300800 */
[----:B------:R-:W4:Y:S04]  /*dc0c0*/  LDL.LU R43, [R1+0x31c8] ;  /* 0x0031c800012b7983 */ /* 0x000f280000300800 */
[----:B------:R-:W-:Y:S04]  /*dc0d0*/  STL.64 [R1+0xb418], R34 ;  /* 0x00b4182201007387 */ /* 0x000fe80000100a00 */
[----:B------:R0:W-:Y:S01]  /*dc0e0*/  STL.64 [R1+0xb410], R32 ;  /* 0x00b4102001007387 */ /* 0x0001e20000100a00 */
[C---:B--2---:R-:W-:Y:S08]  /*dc0f0*/  HMMA.16816.F32 R56, R28.reuse, R32, R56 ;  /* 0x000000201c38723c */ /* 0x044ff00000001838 */
[C---:B------:R-:W-:Y:S11]  /*dc100*/  HMMA.16816.F32 R52, R28.reuse, R26, R52 ;  /* 0x0000001a1c34723c */ /* 0x040ff60000001834 */
[----:B------:R-:W-:Y:S04]  /*dc110*/  STL.64 [R1+0x1f10], R56 ;  /* 0x001f103801007387 */ /* 0x000fe80000100a00 */
[----:B------:R-:W-:Y:S01]  /*dc120*/  STL.64 [R1+0x1f18], R58 ;  /* 0x001f183a01007387 */ /* 0x000fe20000100a00 */
[C---:B0-----:R-:W-:Y:S03]  /*dc130*/  HMMA.16816.F32 R32, R28.reuse, R24, R12 ;  /* 0x000000181c20723c */ /* 0x041fe6000000180c */
[----:B------:R-:W2:Y:S04]  /*dc140*/  LDL.LU.64 R12, [R1+0x20e0] ;  /* 0x0020e000010c7983 */ /* 0x000ea80000300a00 */
[----:B------:R-:W-:Y:S04]  /*dc150*/  STL.64 [R1+0x1f20], R52 ;  /* 0x001f203401007387 */ /* 0x000fe80000100a00 */
[----:B------:R-:W-:Y:S04]  /*dc160*/  STL.64 [R1+0x1f28], R54 ;  /* 0x001f283601007387 */ /* 0x000fe80000100a00 */
[----:B------:R-:W2:Y:S01]  /*dc170*/  LDL.LU.64 R14, [R1+0x20e8] ;  /* 0x0020e800010e7983 */ /* 0x000ea20000300a00 */
[C---:B------:R-:W-:Y:S03]  /*dc180*/  HMMA.16816.F32 R48, R28.reuse, R22, R48 ;  /* 0x000000161c30723c */ /* 0x040fe60000001830 */
[----:B------:R-:W-:Y:S04]  /*dc190*/  STL.64 [R1+0x1f30], R32 ;  /* 0x001f302001007387 */ /* 0x000fe80000100a00 */
[----:B------:R3:W-:Y:S02]  /*dc1a0*/  STL.64 [R1+0x1f38], R34 ;  /* 0x001f382201007387 */ /* 0x0007e40000100a00 */
[C---:B---3--:R-:W-:Y:S02]  /*dc1b0*/  HMMA.16816.F32 R32, R28.reuse, R20, R8 ;  /* 0x000000141c20723c */ /* 0x048fe40000001808 */
[----:B------:R-:W3:Y:S08]  /*dc1c0*/  LDL.LU.64 R8, [R1+0x20c0] ;  /* 0x0020c00001087983 */ /* 0x000ef00000300a00 */
        /* <DEDUP_REMOVED lines=38> */
[----:B------:R-:W2:Y:S04]  /*dc430*/  LDL.LU.64 R8, [R1+0xb420] ;  /* 0x00b4200001087983 */ /* 0x000ea80000300a00 */
[----:B------:R-:W-:Y:S04]  /*dc440*/  STL.64 [R1+0xb3c8], R14 ;  /* 0x00b3c80e01007387 */ /* 0x000fe80000100a00 */
[----:B----4-:R-:W-:Y:S01]  /*dc450*/  STL.64 [R1+0xb3c0], R12 ;  /* 0x00b3c00c01007387 */ /* 0x010fe20000100a00 */
[----:B---3--:R-:W-:-:S15]  /*dc460*/  HMMA.16816.F32 R16, R28, R12, R16 ;  /* 0x0000000c1c10723c */ /* 0x008fde0000001810 */
[----:B------:R-:W-:-:S04]  /*dc470*/  NOP ;  /* 0x0000000000007918 */ /* 0x000fc80000000000 */
[----:B------:R-:W-:Y:S04]  /*dc480*/  STL.64 [R1+0x1f90], R16 ;  /* 0x001f901001007387 */ /* 0x000fe80000100a00 */
[----:B------:R2:W-:Y:S01]  /*dc490*/  STL.64 [R1+0x1f98], R18 ;  /* 0x001f981201007387 */ /* 0x0005e20000100a00 */
[----:B------:R-:W-:Y:S02]  /*dc4a0*/  IMAD R60, R41, 0x100, R40 ;  /* 0x00000100293c7824 */ /* 0x000fe400078e0228 */
[----:B------:R-:W-:Y:S01]  /*dc4b0*/  IMAD R61, R43, 0x100, R42 ;  /* 0x000001002b3d7824 */ /* 0x000fe200078e022a */
[C---:B--2---:R-:W-:Y:S08]  /*dc4c0*/  HMMA.16816.F32 R16, R28.reuse, R10, R56 ;  /* 0x0000000a1c10723c */ /* 0x044ff00000001838 */
[C---:B------:R-:W-:Y:S01]  /*dc4d0*/  HMMA.16816.F32 R12, R28.reuse, R8, R52 ;  /* 0x000000081c0c723c */ /* 0x040fe20000001834 */
        /* <DEDUP_REMOVED lines=23> */
[----:B0-----:R-:W2:Y:S04]  /*dc650*/  LDL.LU.64 R4, [R1+0x2020] ;  /* 0x0020200001047983 */ /* 0x001ea80000300a00 */
[----:B-1----:R-:W2:Y:S04]  /*dc660*/  LDL.LU.64 R6, [R1+0x2028] ;  /* 0x0020280001067983 */ /* 0x002ea80000300a00 */
[----:B------:R-:W2:Y:S04]  /*dc670*/  LDL.LU.64 R20, [R1+0x2030] ;  /* 0x0020300001147983 */ /* 0x000ea80000300a00 */
[----:B------:R-:W2:Y:S04]  /*dc680*/  LDL.LU.64 R22, [R1+0x2038] ;  /* 0x0020380001167983 */ /* 0x000ea80000300a00 */
[----:B------:R-:W2:Y:S04]  /*dc690*/  LDL.LU.64 R16, [R1+0x2050] ;  /* 0x0020500001107983 */ /* 0x000ea80000300a00 */
[----:B------:R-:W2:Y:S01]  /*dc6a0*/  LDL.LU.64 R18, [R1+0x2058] ;  /* 0x0020580001127983 */ /* 0x000ea20000300a00 */
[----:B------:R-:W-:-:S02]  /*dc6b0*/  IMAD R38, R45, 0x100, R44 ;  /* 0x000001002d267824 */ /* 0x000fc400078e022c */
[----:B------:R-:W-:Y:S01]  /*dc6c0*/  IMAD R39, R47, 0x100, R46 ;  /* 0x000001002f277824 */ /* 0x000fe200078e022e */
[----:B------:R-:W-:Y:S01]  /*dc6d0*/  F2FP.F16.E4M3.UNPACK_B R30, R60 ;  /* 0x0000003cff1e723e */ /* 0x000fe200020006ff */
[----:B--2---:R-:W-:Y:S04]  /*dc6e0*/  STL.64 [R1+0xb3f8], R18 ;  /* 0x00b3f81201007387 */ /* 0x004fe80000100a00 */
[----:B------:R0:W-:Y:S04]  /*dc6f0*/  STL.64 [R1+0xb3f0], R16 ;  /* 0x00b3f01001007387 */ /* 0x0001e80000100a00 */
[----:B0-----:R-:W2:Y:S04]  /*dc700*/  LDL.LU.64 R16, [R1+0x2040] ;  /* 0x0020400001107983 */ /* 0x001ea80000300a00 */
[----:B------:R-:W2:Y:S04]  /*dc710*/  LDL.LU.64 R18, [R1+0x2048] ;  /* 0x0020480001127983 */ /* 0x000ea80000300a00 */
[----:B------:R-:W2:Y:S04]  /*dc720*/  LDL.LU.64 R12, [R1+0x2070] ;  /* 0x00207000010c7983 */ /* 0x000ea80000300a00 */
[----:B------:R-:W2:Y:S01]  /*dc730*/  LDL.LU.64 R14, [R1+0x2078] ;  /* 0x00207800010e7983 */ /* 0x000ea20000300a00 */
[----:B------:R-:W-:-:S02]  /*dc740*/  F2FP.F16.E4M3.UNPACK_B R28, R38 ;  /* 0x00000026ff1c723e */ /* 0x000fc400020006ff */
[----:B------:R-:W-:Y:S02]  /*dc750*/  F2FP.F16.E4M3.UNPACK_B R29, R39 ;  /* 0x00000027ff1d723e */ /* 0x000fe400020006ff */
[----:B------:R-:W-:-:S07]  /*dc760*/  F2FP.F16.E4M3.UNPACK_B R31, R61 ;  /* 0x0000003dff1f723e */ /* 0x000fce00020006ff */
[C---:B------:R-:W-:Y:S01]  /*dc770*/  HMMA.16816.F32 R32, R28.reuse, R36, R32 ;  /* 0x000000241c20723c */ /* 0x040fe20000001820 */
[----:B--2---:R-:W-:Y:S04]  /*dc780*/  STL.64 [R1+0xb3d8], R14 ;  /* 0x00b3d80e01007387 */ /* 0x004fe80000100a00 */
[----:B------:R0:W-:Y:S04]  /*dc790*/  STL.64 [R1+0xb3d0], R12 ;  /* 0x00b3d00c01007387 */ /* 0x0001e80000100a00 */
[----:B0-----:R-:W2:Y:S04]  /*dc7a0*/  LDL.LU.64 R12, [R1+0x2060] ;  /* 0x00206000010c7983 */ /* 0x001ea80000300a00 */
        /* <DEDUP_REMOVED lines=15> */
[----:B0-----:R-:W3:Y:S04]  /*dc8a0*/  LDL.LU.64 R34, [R1+0xb418] ;  /* 0x00b4180001227983 */ /* 0x001ee80000300a00 */
[----:B------:R-:W4:Y:S01]  /*dc8b0*/  LDL.LU.64 R32, [R1+0xb410] ;  /* 0x00b4100001207983 */ /* 0x000f220000300a00 */
[C---:B------:R-:W-:Y:S08]  /*dc8c0*/  HMMA.16816.F32 R20, R28.reuse, R24, R20 ;  /* 0x000000181c14723c */ /* 0x040ff00000001814 */
[----:B---3--:R-:W-:-:S15]  /*dc8d0*/  HMMA.16816.F32 R56, R28, R34, R56 ;  /* 0x000000221c38723c */ /* 0x008fde0000001838 */
[----:B------:R-:W-:-:S04]  /*dc8e0*/  NOP ;  /* 0x0000000000007918 */ /* 0x000fc80000000000 */
[----:B------:R-:W-:Y:S04]  /*dc8f0*/  STL.64 [R1+0x2000], R56 ;  /* 0x0020003801007387 */ /* 0x000fe80000100a00 */
[----:B------:R4:W-:Y:S02]  /*dc900*/  STL.64 [R1+0x2008], R58 ;  /* 0x0020083a01007387 */ /* 0x0009e40000100a00 */
[C---:B----4-:R-:W-:Y:S08]  /*dc910*/  HMMA.16816.F32 R56, R28.reuse, R32, R40 ;  /* 0x000000201c38723c */ /* 0x050ff00000001828 */
[C---:B------:R-:W-:Y:S01]  /*dc920*/  HMMA.16816.F32 R40, R28.reuse, R26, R4 ;  /* 0x0000001a1c28723c */ /* 0x040fe20000001804 */
[----:B------:R-:W3:Y:S10]  /*dc930*/  LDL.LU.64 R4, [R1+0x1a30] ;  /* 0x001a300001047983 */ /* 0x000ef40000300a00 */
[----:B------:R0:W-:Y:S04]  /*dc940*/  STL.64 [R1+0x2010], R56 ;  /* 0x0020103801007387 */ /* 0x0001e80000100a00 */
[----:B------:R1:W-:Y:S04]  /*dc950*/  STL.64 [R1+0x2018], R58 ;  /* 0x0020183a01007387 */ /* 0x0003e80000100a00 */
[----:B------:R-:W3:Y:S04]  /*dc960*/  LDL.LU.64 R6, [R1+0x1a38] ;  /* 0x001a380001067983 */ /* 0x000ee80000300a00 */
[----:B------:R4:W-:Y:S04]  /*dc970*/  STL.64 [R1+0x2020], R40 ;  /* 0x0020202801007387 */ /* 0x0009e80000100a00 */
[----:B------:R2:W-:Y:S04]  /*dc980*/  STL.64 [R1+0x2028], R42 ;  /* 0x0020282a01007387 */ /* 0x0005e80000100a00 */
[----:B0-----:R-:W3:Y:S04]  /*dc990*/  LDL.LU.64 R56, [R1+0x19c0] ;  /* 0x0019c00001387983 */ /* 0x001ee80000300a00 */
[----:B-1----:R-:W3:Y:S04]  /*dc9a0*/  LDL.LU.64 R58, [R1+0x19c8] ;  /* 0x0019c800013a7983 */ /* 0x002ee80000300a00 */
[----:B----4-:R-:W4:Y:S04]  /*dc9b0*/  LDL.LU.64 R40, [R1+0x1980] ;  /* 0x0019800001287983 */ /* 0x010f280000300a00 */
[----:B--2---:R-:W4:Y:S04]  /*dc9c0*/  LDL.LU.64 R42, [R1+0x1988] ;  /* 0x00198800012a7983 */ /* 0x004f280000300a00 */
        /* <DEDUP_REMOVED lines=32> */
[----:B0-----:R-:W2:Y:S01]  /*dcbd0*/  LDL.LU.64 R10, [R1+0xb3b8] ;  /* 0x00b3b800010a7983 */ /* 0x001ea20000300a00 */
[----:B---3--:R-:W-:Y:S03]  /*dcbe0*/  HMMA.16816.F32 R44, R28, R12, R44 ;  /* 0x0000000c1c2c723c */ /* 0x008fe6000000182c */
[----:B------:R-:W3:-:S15]  /*dcbf0*/  LDL.LU.64 R8, [R1+0xb3b0] ;  /* 0x00b3b00001087983 */ /* 0x000ede0000300a00 */
[----:B------:R-:W-:Y:S01]  /*dcc00*/  NOP ;  /* 0x0000000000007918 */ /* 0x000fe20000000000 */
        /* <DEDUP_REMOVED lines=14> */
[----:B---3--:R-:W-:Y:S03]  /*dccf0*/  HMMA.16816.F32 R12, R28, R8, R12 ;  /* 0x000000081c0c723c */ /* 0x008fe6000000180c */
[----:B------:R-:W-:Y:S04]  /*dcd00*/  STL.64 [R1+0xb388], R10 ;  /* 0x00b3880a01007387 */ /* 0x000fe80000100a00 */
[----:B------:R-:W-:-:S12]  /*dcd10*/  STL.64 [R1+0xb380], R8 ;  /* 0x00b3800801007387 */ /* 0x000fd80000100a00 */
[----:B------:R-:W-:Y:S04]  /*dcd20*/  STL.64 [R1+0x20b0], R12 ;  /* 0x0020b00c01007387 */ /* 0x000fe80000100a00 */
[----:B------:R2:W-:Y:S01]  /*dcd30*/  STL.64 [R1+0x20b8], R14 ;  /* 0x0020b80e01007387 */ /* 0x0005e20000100a00 */
[----:B------:R-:W-:Y:S02]  /*dcd40*/  IMAD R38, R53, 0x100, R52 ;  /* 0x0000010035267824 */ /* 0x000fe400078e0234 */
[----:B------:R-:W-:Y:S01]  /*dcd50*/  IMAD R39, R55, 0x100, R54 ;  /* 0x0000010037277824 */ /* 0x000fe200078e0236 */
[C---:B--2---:R-:W-:Y:S08]  /*dcd60*/  HMMA.16816.F32 R12, R28.reuse, R6, R56 ;  /* 0x000000061c0c723c */ /* 0x044ff00000001838 */
[C---:B----4-:R-:W-:Y:S01]  /*dcd70*/  HMMA.16816.F32 R8, R28.reuse, R4, R40 ;  /* 0x000000041c08723c */ /* 0x050fe20000001828 */
[----:B------:R-:W2:Y:S10]  /*dcd80*/  LDL.LU.64 R40, [R1+0x1130] ;  /* 0x0011300001287983 */ /* 0x000eb40000300a00 */
[----:B------:R-:W-:Y:S04]  /*dcd90*/  STL.64 [R1+0x20c0], R12 ;  /* 0x0020c00c01007387 */ /* 0x000fe80000100a00 */
[----:B------:R-:W-:Y:S04]  /*dcda0*/  STL.64 [R1+0x20c8], R14 ;  /* 0x0020c80e01007387 */ /* 0x000fe80000100a00 */
[----:B------:R-:W2:Y:S04]  /*dcdb0*/  LDL.LU.64 R42, [R1+0x1138] ;  /* 0x00113800012a7983 */ /* 0x000ea80000300a00 */
[----:B------:R0:W-:Y:S04]  /*dcdc0*/  STL.64 [R1+0x20e0], R8 ;  /* 0x0020e00801007387 */ /* 0x0001e80000100a00 */
[----:B------:R1:W-:Y:S04]  /*dcdd0*/  STL.64 [R1+0x20e8], R10 ;  /* 0x0020e80a01007387 */ /* 0x0003e80000100a00 */
[----:B0-----:R-:W3:Y:S04]  /*dcde0*/  LDL.LU.64 R8, [R1+0x1860] ;  /* 0x0018600001087983 */ /* 0x001ee80000300a00 */
[----:B-1----:R-:W3:Y:S01]  /*dcdf0*/  LDL.LU.64 R10, [R1+0x1868] ;  /* 0x00186800010a7983 */ /* 0x002ee20000300a00 */
[----:B------:R-:W-:Y:S03]  /*dce00*/  HMMA.16816.F32 R12, R28, R2, R44 ;  /* 0x000000021c0c723c */ /* 0x000fe6000000182c */
[----:B------:R-:W4:Y:S04]  /*dce10*/  LDL.LU.64 R56, [R1+0x1850] ;  /* 0x0018500001387983 */ /* 0x000f280000300a00 */
[----:B------:R-:W4:-:S12]  /*dce20*/  LDL.LU.64 R58, [R1+0x1858] ;  /* 0x00185800013a7983 */ /* 0x000f180000300a00 */
[----:B------:R0:W-:Y:S04]  /*dce30*/  STL.64 [R1+0x20d0], R12 ;  /* 0x0020d00c01007387 */ /* 0x0001e80000100a00 */
[----:B------:R1:W-:Y:S04]  /*dce40*/  STL.64 [R1+0x20d8], R14 ;  /* 0x0020d80e01007387 */ /* 0x0003e80000100a00 */
[----:B------:R-:W4:Y:S04]  /*dce50*/  LDL.LU.64 R52, [R1+0x1800] ;  /* 0x0018000001347983 */ /* 0x000f280000300a00 */
[----:B------:R-:W4:Y:S04]  /*dce60*/  LDL.LU.64 R54, [R1+0x1808] ;  /* 0x0018080001367983 */ /* 0x000f280000300a00 */
[----:B0-----:R-:W4:Y:S04]  /*dce70*/  LDL.LU.64 R12, [R1+0x1690] ;  /* 0x00169000010c7983 */ /* 0x001f280000300a00 */
[----:B-1----:R-:W4:Y:S01]  /*dce80*/  LDL.LU.64 R14, [R1+0x1698] ;  /* 0x00169800010e7983 */ /* 0x002f220000300a00 */
[----:B------:R-:W-:-:S02]  /*dce90*/  IMAD R60, R49, 0x100, R48 ;  /* 0x00000100313c7824 */ /* 0x000fc400078e0230 */
[----:B------:R-:W-:Y:S01]  /*dcea0*/  IMAD R61, R51, 0x100, R50 ;  /* 0x00000100333d7824 */ /* 0x000fe200078e0232 */
[----:B------:R-:W-:Y:S02]  /*dceb0*/  F2FP.F16.E4M3.UNPACK_B R28, R38 ;  /* 0x00000026ff1c723e */ /* 0x000fe400020006ff */
[----:B------:R-:W-:Y:S01]  /*dcec0*/  F2FP.F16.E4M3.UNPACK_B R29, R39 ;  /* 0x00000027ff1d723e */ /* 0x000fe200020006ff */
[----:B------:R-:W4:Y:S01]  /*dced0*/  LDL.LU.64 R48, [R1+0x1660] ;  /* 0x0016600001307983 */ /* 0x000f220000300a00 */
[----:B------:R-:W-:Y:S02]  /*dcee0*/  F2FP.F16.E4M3.UNPACK_B R30, R60 ;  /* 0x0000003cff1e723e */ /* 0x000fe400020006ff */
[----:B------:R-:W-:-:S07]  /*dcef0*/  F2FP.F16.E4M3.UNPACK_B R31, R61 ;  /* 0x0000003dff1f723e */ /* 0x000fce00020006ff */
[C---:B--2---:R-:W-:Y:S08]  /*dcf00*/  HMMA.16816.F32 R40, R28.reuse, R36, R40 ;  /* 0x000000241c28723c */ /* 0x044ff00000001828 */
[C---:B---3--:R-:W-:Y:S08]  /*dcf10*/  HMMA.16816.F32 R8, R28.reuse, R34, R8 ;  /* 0x000000221c08723c */ /* 0x048ff00000001808 */
[C---:B----4-:R-:W-:Y:S03]  /*dcf20*/  HMMA.16816.F32 R56, R28.reuse, R32, R56 ;  /* 0x000000201c38723c */ /* 0x050fe60000001838 */
[----:B------:R-:W-:Y:S04]  /*dcf30*/  STL.64 [R1+0x20f0], R40 ;  /* 0x0020f02801007387 */ /* 0x000fe80000100a00 */
[----:B------:R-:W-:Y:S04]  /*dcf40*/  STL.64 [R1+0x20f8], R42 ;  /* 0x0020f82a01007387 */ /* 0x000fe80000100a00 */
[----:B------:R-:W2:Y:S04]  /*dcf50*/  LDL.LU.64 R50, [R1+0x1668] ;  /* 0x0016680001327983 */ /* 0x000ea80000300a00 */
[----:B------:R0:W-:Y:S04]  /*dcf60*/  STL.64 [R1+0x2100], R8 ;  /* 0x0021000801007387 */ /* 0x0001e80000100a00 */
[----:B------:R1:W-:Y:S04]  /*dcf70*/  STL.64 [R1+0x2108], R10 ;  /* 0x0021080a01007387 */ /* 0x0003e80000100a00 */
[----:B0-----:R-:W3:Y:S04]  /*dcf80*/  LDL.LU.64 R8, [R1+0x1640] ;  /* 0x0016400001087983 */ /* 0x001ee80000300a00 */
[----:B-1----:R-:W3:Y:S04]  /*dcf90*/  LDL.LU.64 R10, [R1+0x1648] ;  /* 0x00164800010a7983 */ /* 0x002ee80000300a00 */
        /* <DEDUP_REMOVED lines=8> */
[----:B------:R-:W-:Y:S04]  /*dd020*/  STL.64 [R1+0x2110], R56 ;  /* 0x0021103801007387 */ /* 0x000fe80000100a00 */
[----:B------:R0:W-:Y:S02]  /*dd030*/  STL.64 [R1+0x2118], R58 ;  /* 0x0021183a01007387 */ /* 0x0001e40000100a00 */
[C---:B0-----:R-:W-:Y:S08]  /*dd040*/  HMMA.16816.F32 R56, R28.reuse, R26, R52 ;  /* 0x0000001a1c38723c */ /* 0x041ff00000001834 */
[C---:B------:R-:W-:Y:S01]  /*dd050*/  HMMA.16816.F32 R52, R28.reuse, R24, R12 ;  /* 0x000000181c34723c */ /* 0x040fe2000000180c */
[----:B------:R-:W4:Y:S10]  /*dd060*/  LDL.LU.64 R12, [R1+0x1550] ;  /* 0x00155000010c7983 */ /* 0x000f340000300a00 */
[----:B------:R-:W-:Y:S04]  /*dd070*/  STL.64 [R1+0x2120], R56 ;  /* 0x0021203801007387 */ /* 0x000fe80000100a00 */
[----:B------:R-:W-:Y:S04]  /*dd080*/  STL.64 [R1+0x2128], R58 ;  /* 0x0021283a01007387 */ /* 0x000fe80000100a00 */
[----:B------:R-:W4:Y:S04]  /*dd090*/  LDL.LU.64 R14, [R1+0x1558] ;  /* 0x00155800010e7983 */ /* 0x000f280000300a00 */
[----:B------:R-:W-:Y:S04]  /*dd0a0*/  STL.64 [R1+0x2130], R52 ;  /* 0x0021303401007387 */ /* 0x000fe80000100a00 */
[----:B------:R-:W-:Y:S04]  /*dd0b0*/  STL.64 [R1+0x2138], R54 ;  /* 0x0021383601007387 */ /* 0x000fe80000100a00 */
[----:B------:R-:W-:Y:S04]  /*dd0c0*/  STL.64 [R1+0xb378], R26 ;  /* 0x00b3781a01007387 */ /* 0x000fe80000100a00 */
[----:B------:R3:W-:Y:S01]  /*dd0d0*/  STL.64 [R1+0xb370], R24 ;  /* 0x00b3701801007387 */ /* 0x0007e20000100a00 */
[C---:B--2---:R-:W-:Y:S08]  /*dd0e0*/  HMMA.16816.F32 R48, R28.reuse, R22, R48 ;  /* 0x000000161c30723c */ /* 0x044ff00000001830 */
[C---:B---3--:R-:W-:Y:S01]  /*dd0f0*/  HMMA.16816.F32 R24, R28.reuse, R20, R8 ;  /* 0x000000141c18723c */ /* 0x048fe20000001808 */
[----:B------:R-:W2:Y:S10]  /*dd100*/  LDL.LU.64 R8, [R1+0x14b0] ;  /* 0x0014b00001087983 */ /* 0x000eb40000300a00 */
[----:B------:R0:W-:Y:S04]  /*dd110*/  STL.64 [R1+0x2150], R48 ;  /* 0x0021503001007387 */ /* 0x0001e80000100a00 */
[----:B------:R1:W-:Y:S04]  /*dd120*/  STL.64 [R1+0x2158], R50 ;  /* 0x0021583201007387 */ /* 0x0003e80000100a00 */
[----:B------:R-:W2:Y:S04]  /*dd130*/  LDL.LU.64 R10, [R1+0x14b8] ;  /* 0x0014b800010a7983 */ /* 0x000ea80000300a00 */
[----:B------:R3:W-:Y:S04]  /*dd140*/  STL.64 [R1+0x2160], R24 ;  /* 0x0021601801007387 */ /* 0x0007e80000100a00 */
[----:B------:R0:W-:Y:S04]  /*dd150*/  STL.64 [R1+0x2168], R26 ;  /* 0x0021681a01007387 */ /* 0x0001e80000100a00 */
[----:B------:R-:W2:Y:S04]  /*dd160*/  LDL.LU.64 R56, [R1+0x1480] ;  /* 0x0014800001387983 */ /* 0x000ea80000300a00 */
[----:B------:R-:W2:Y:S04]  /*dd170*/  LDL.LU.64 R58, [R1+0x1488] ;  /* 0x00148800013a7983 */ /* 0x000ea80000300a00 */
[----:B------:R-:W2:Y:S04]  /*dd180*/  LDL.LU.64 R52, [R1+0x1450] ;  /* 0x0014500001347983 */ /* 0x000ea80000300a00 */
[----:B------:R-:W2:Y:S04]  /*dd190*/  LDL.LU.64 R54, [R1+0x1458] ;  /* 0x0014580001367983 */ /* 0x000ea80000300a00 */
[----:B0-----:R-:W2:Y:S04]  /*dd1a0*/  LDL.LU.64 R48, [R1+0x1390] ;  /* 0x0013900001307983 */ /* 0x001ea80000300a00 */
[----:B-1----:R-:W2:Y:S04]  /*dd1b0*/  LDL.LU.64 R50, [R1+0x1398] ;  /* 0x0013980001327983 */ /* 0x002ea80000300a00 */
[----:B---3--:R-:W3:Y:S04]  /*dd1c0*/  LDL.LU.64 R24, [R1+0x1170] ;  /* 0x0011700001187983 */ /* 0x008ee80000300a00 */
[----:B------:R-:W3:Y:S04]  /*dd1d0*/  LDL.LU.64 R26, [R1+0x1178] ;  /* 0x00117800011a7983 */ /* 0x000ee80000300a00 */
[----:B------:R-:W-:Y:S04]  /*dd1e0*/  STL.64 [R1+0xb358], R22 ;  /* 0x00b3581601007387 */ /* 0x000fe80000100a00 */
[----:B------:R0:W-:Y:S04]  /*dd1f0*/  STL.64 [R1+0xb350], R20 ;  /* 0x00b3501401007387 */ /* 0x0001e80000100a00 */
[----:B0-----:R-:W2:Y:S04]  /*dd200*/  LDL.LU.64 R20, [R1+0x1510] ;  /* 0x0015100001147983 */ /* 0x001ea80000300a00 */
[----:B------:R-:W2:Y:S01]  /*dd210*/  LDL.LU.64 R22, [R1+0x1518] ;  /* 0x0015180001167983 */ /* 0x000ea20000300a00 */
[----:B----4-:R-:W-:-:S15]  /*dd220*/  HMMA.16816.F32 R12, R28, R18, R12 ;  /* 0x000000121c0c723c */ /* 0x010fde000000180c */
[----:B------:R-:W-:-:S04]  /*dd230*/  NOP ;  /* 0x0000000000007918 */ /* 0x000fc80000000000 */
[----:B------:R-:W-:Y:S04]  /*dd240*/  STL.64 [R1+0x2180], R12 ;  /* 0x0021800c01007387 */ /* 0x000fe80000100a00 */
[----:B------:R0:W-:Y:S04]  /*dd250*/  STL.64 [R1+0x2188], R14 ;  /* 0x0021880e01007387 */ /* 0x0001e80000100a00 */
[----:B0-----:R-:W4:Y:S04]  /*dd260*/  LDL.LU.64 R14, [R1+0xb398] ;  /* 0x00b39800010e7983 */ /* 0x001f280000300a00 */
[----:B------:R-:W3:Y:S01]  /*dd270*/  LDL.LU.64 R12, [R1+0xb390] ;  /* 0x00b39000010c7983 */ /* 0x000ee20000300a00 */
[----:B--2---:R-:W-:-:S15]  /*dd280*/  HMMA.16816.F32 R20, R28, R16, R20 ;  /* 0x000000101c14723c */ /* 0x004fde0000001814 */
[----:B------:R-:W-:-:S04]  /*dd290*/  NOP ;  /* 0x0000000000007918 */ /* 0x000fc80000000000 */
[----:B------:R0:W-:Y:S04]  /*dd2a0*/  STL.64 [R1+0x21a0], R20 ;  /* 0x0021a01401007387 */ /* 0x0001e80000100a00 */
[----:B------:R1:W-:Y:S04]  /*dd2b0*/  STL.64 [R1+0x21a8], R22 ;  /* 0x0021a81601007387 */ /* 0x0003e80000100a00 */
[----:B0-----:R-:W2:Y:S04]  /*dd2c0*/  LDL.LU.64 R20, [R1+0x1120] ;  /* 0x0011200001147983 */ /* 0x001ea80000300a00 */
[----:B-1----:R-:W2:Y:S04]  /*dd2d0*/  LDL.LU.64 R22, [R1+0x1128] ;  /* 0x0011280001167983 */ /* 0x002ea80000300a00 */
[----:B------:R-:W-:Y:S04]  /*dd2e0*/  STL.64 [R1+0xb338], R18 ;  /* 0x00b3381201007387 */ /* 0x000fe80000100a00 */
[----:B------:R0:W-:Y:S01]  /*dd2f0*/  STL.64 [R1+0xb330], R16 ;  /* 0x00b3301001007387 */ /* 0x0001e20000100a00 */
[----:B----4-:R-:W-:Y:S03]  /*dd300*/  HMMA.16816.F32 R8, R28, R14, R8 ;  /* 0x0000000e1c08723c */ /* 0x010fe60000001808 */
[----:B0-----:R-:W4:Y:S04]  /*dd310*/  LDL.LU.64 R16, [R1+0x1490] ;  /* 0x0014900001107983 */ /* 0x001f280000300a00 */
[----:B------:R-:W4:-:S12]  /*dd320*/  LDL.LU.64 R18, [R1+0x1498] ;  /* 0x0014980001127983 */ /* 0x000f180000300a00 */
[----:B------:R-:W-:Y:S04]  /*dd330*/  STL.64 [R1+0x21b0], R8 ;  /* 0x0021b00801007387 */ /* 0x000fe80000100a00 */
[----:B------:R0:W-:Y:S04]  /*dd340*/  STL.64 [R1+0x21b8], R10 ;  /* 0x0021b80a01007387 */ /* 0x0001e80000100a00 */
[----:B0-----:R-:W2:Y:S04]  /*dd350*/  LDL.LU.64 R10, [R1+0xb388] ;  /* 0x00b38800010a7983 */ /* 0x001ea80000300a00 */
[----:B------:R-:W2:Y:S04]  /*dd360*/  LDL.LU.64 R8, [R1+0xb380] ;  /* 0x00b3800001087983 */ /* 0x000ea80000300a00 */
[----:B------:R-:W-:Y:S04]  /*dd370*/  STL.64 [R1+0xb318], R14 ;  /* 0x00b3180e01007387 */ /* 0x000fe80000100a00 */
[----:B---3--:R2:W-:Y:S01]  /*dd380*/  STL.64 [R1+0xb310], R12 ;  /* 0x00b3100c01007387 */ /* 0x0085e20000100a00 */
[----:B------:R-:W-:-:S02]  /*dd390*/  IMAD R38, R45, 0x100, R44 ;  /* 0x000001002d267824 */ /* 0x000fc400078e022c */
[----:B------:R-:W-:Y:S01]  /*dd3a0*/  IMAD R39, R47, 0x100, R46 ;  /* 0x000001002f277824 */ /* 0x000fe200078e022e */
[----:B----4-:R-:W-:-:S15]  /*dd3b0*/  HMMA.16816.F32 R16, R28, R12, R16 ;  /* 0x0000000c1c10723c */ /* 0x010fde0000001810 */
[----:B------:R-:W-:-:S04]  /*dd3c0*/  NOP ;  /* 0x0000000000007918 */ /* 0x000fc80000000000 */
[----:B------:R-:W-:Y:S04]  /*dd3d0*/  STL.64 [R1+0x21c0], R16 ;  /* 0x0021c01001007387 */ /* 0x000fe80000100a00 */
[----:B------:R0:W-:Y:S01]  /*dd3e0*/  STL.64 [R1+0x21c8], R18 ;  /* 0x0021c81201007387 */ /* 0x0001e20000100a00 */
[C---:B--2---:R-:W-:Y:S08]  /*dd3f0*/  HMMA.16816.F32 R12, R28.reuse, R8, R52 ;  /* 0x000000081c0c723c */ /* 0x044ff00000001834 */
[----:B0-----:R-:W-:Y:S01]  /*dd400*/  HMMA.16816.F32 R16, R28, R10, R56 ;  /* 0x0000000a1c10723c */ /* 0x001fe20000001838 */
[----:B------:R-:W-:-:S15]  /*dd410*/  STL.64 [R1+0xb308], R10 ;  /* 0x00b3080a01007387 */ /* 0x000fde0000100a00 */
[----:B------:R-:W-:-:S03]  /*dd420*/  NOP ;  /* 0x0000000000007918 */ /* 0x000fc60000000000 */
[----:B------:R-:W-:Y:S04]  /*dd430*/  STL.64 [R1+0x21d0], R16 ;  /* 0x0021d01001007387 */ /* 0x000fe80000100a00 */
[----:B------:R-:W-:Y:S04]  /*dd440*/  STL.64 [R1+0x21d8], R18 ;  /* 0x0021d81201007387 */ /* 0x000fe80000100a00 */
[----:B------:R-:W-:Y:S04]  /*dd450*/  STL.64 [R1+0xb300], R8 ;  /* 0x00b3000801007387 */ /* 0x000fe80000100a00 */
[----:B------:R-:W-:Y:S04]  /*dd460*/  STL.64 [R1+0x21e0], R12 ;  /* 0x0021e00c01007387 */ /* 0x000fe80000100a00 */
[----:B------:R0:W-:Y:S02]  /*dd470*/  STL.64 [R1+0x21e8], R14 ;  /* 0x0021e80e01007387 */ /* 0x0001e40000100a00 */
[C---:B0-----:R-:W-:Y:S08]  /*dd480*/  HMMA.16816.F32 R12, R28.reuse, R6, R48 ;  /* 0x000000061c0c723c */ /* 0x041ff00000001830 */
[C---:B------:R-:W-:Y:S01]  /*dd490*/  HMMA.16816.F32 R8, R28.reuse, R4, R24 ;  /* 0x000000041c08723c */ /* 0x040fe20000001818 */
[----:B------:R-:W-:Y:S10]  /*dd4a0*/  STL.64 [R1+0xb328], R6 ;  /* 0x00b3280601007387 */ /* 0x000ff40000100a00 */
        /* <DEDUP_REMOVED lines=8> */
[----:B------:R-:W-:Y:S04]  /*dd530*/  STL.64 [R1+0x2200], R4 ;  /* 0x0022000401007387 */ /* 0x000fe80000100a00 */
[----:B------:R-:W-:Y:S04]  /*dd540*/  STL.64 [R1+0x2208], R6 ;  /* 0x0022080601007387 */ /* 0x000fe80000100a00 */
[----:B------:R-:W3:Y:S04]  /*dd550*/  LDL.LU.64 R44, [R1+0x1100] ;  /* 0x00110000012c7983 */ /* 0x000ee80000300a00 */
[----:B------:R-:W3:Y:S04]  /*dd560*/  LDL.LU.64 R46, [R1+0x1108] ;  /* 0x00110800012e7983 */ /* 0x000ee80000300a00 */
[----:B------:R-:W4:Y:S04]  /*dd570*/  LDL.LU.64 R24, [R1+0x10f0] ;  /* 0x0010f00001187983 */ /* 0x000f280000300a00 */
[----:B------:R-:W4:Y:S04]  /*dd580*/  LDL.LU.64 R26, [R1+0x10f8] ;  /* 0x0010f800011a7983 */ /* 0x000f280000300a00 */
[----:B------:R-:W2:Y:S04]  /*dd590*/  LDL.LU.64 R20, [R1+0xfa0] ;  /* 0x000fa00001147983 */ /* 0x000ea80000300a00 */
[----:B------:R-:W2:Y:S01]  /*dd5a0*/  LDL.LU.64 R22, [R1+0xfa8] ;  /* 0x000fa80001167983 */ /* 0x000ea20000300a00 */
[----:B------:R-:W-:-:S02]  /*dd5b0*/  IMAD R60, R41, 0x100, R40 ;  /* 0x00000100293c7824 */ /* 0x000fc400078e0228 */
[----:B------:R-:W-:Y:S01]  /*dd5c0*/  IMAD R61, R43, 0x100, R42 ;  /* 0x000001002b3d7824 */ /* 0x000fe200078e022a */
        /* <DEDUP_REMOVED lines=8> */
[----:B------:R-:W-:Y:S02]  /*dd650*/  F2FP.F16.E4M3.UNPACK_B R30, R60 ;  /* 0x0000003cff1e723e */ /* 0x000fe400020006ff */
[----:B------:R-:W-:-:S07]  /*dd660*/  F2FP.F16.E4M3.UNPACK_B R31, R61 ;  /* 0x0000003dff1f723e */ /* 0x000fce00020006ff */
[C---:B------:R-:W-:Y:S08]  /*dd670*/  HMMA.16816.F32 R48, R28.reuse, R36, R48 ;  /* 0x000000241c30723c */ /* 0x040ff00000001830 */
[C---:B---3--:R-:W-:Y:S08]  /*dd680*/  HMMA.16816.F32 R44, R28.reuse, R34, R44 ;  /* 0x000000221c2c723c */ /* 0x048ff0000000182c */
[C---:B----4-:R-:W-:Y:S01]  /*dd690*/  HMMA.16816.F32 R24, R28.reuse, R32, R24 ;  /* 0x000000201c18723c */ /* 0x050fe20000001818 */
[----:B--2---:R-:W-:Y:S04]  /*dd6a0*/  STL.64 [R1+0xb348], R18 ;  /* 0x00b3481201007387 */ /* 0x004fe80000100a00 */
[----:B------:R0:W-:Y:S04]  /*dd6b0*/  STL.64 [R1+0xb340], R16 ;  /* 0x00b3401001007387 */ /* 0x0001e80000100a00 */
[----:B0-----:R-:W2:Y:S04]  /*dd6c0*/  LDL.LU.64 R16, [R1+0xf90] ;  /* 0x000f900001107983 */ /* 0x001ea80000300a00 */
[----:B------:R-:W2:Y:S04]  /*dd6d0*/  LDL.LU.64 R18, [R1+0xf98] ;  /* 0x000f980001127983 */ /* 0x000ea80000300a00 */
[----:B------:R-:W3:Y:S04]  /*dd6e0*/  LDL.LU.64 R4, [R1+0xe80] ;  /* 0x000e800001047983 */ /* 0x000ee80000300a00 */
[----:B------:R-:W3:Y:S04]  /*dd6f0*/  LDL.LU.64 R6, [R1+0xe88] ;  /* 0x000e880001067983 */ /* 0x000ee80000300a00 */
[----:B------:R-:W4:Y:S04]  /*dd700*/  LDL.LU.64 R12, [R1+0xe70] ;  /* 0x000e7000010c7983 */ /* 0x000f280000300a00 */
[----:B------:R-:W4:Y:S04]  /*dd710*/  LDL.LU.64 R14, [R1+0xe78] ;  /* 0x000e7800010e7983 */ /* 0x000f280000300a00 */
        /* <DEDUP_REMOVED lines=12> */
[----:B------:R-:W2:Y:S04]  /*dd7e0*/  LDL.LU.64 R52, [R1+0xcf0] ;  /* 0x000cf00001347983 */ /* 0x000ea80000300a00 */
[----:B------:R0:W-:Y:S04]  /*dd7f0*/  STL.64 [R1+0x2220], R48 ;  /* 0x0022203001007387 */ /* 0x0001e80000100a00 */
[----:B------:R1:W-:Y:S04]  /*dd800*/  STL.64 [R1+0x2228], R50 ;  /* 0x0022283201007387 */ /* 0x0003e80000100a00 */
[----:B------:R-:W2:Y:S04]  /*dd810*/  LDL.LU.64 R54, [R1+0xcf8] ;  /* 0x000cf80001367983 */ /* 0x000ea80000300a00 */
[----:B------:R1:W-:Y:S04]  /*dd820*/  STL.64 [R1+0x2230], R44 ;  /* 0x0022302c01007387 */ /* 0x0003e80000100a00 */
[----:B------:R1:W-:Y:S04]  /*dd830*/  STL.64 [R1+0x2238], R46 ;  /* 0x0022382e01007387 */ /* 0x0003e80000100a00 */
[----:B0-----:R-:W2:Y:S04]  /*dd840*/  LDL.LU.64 R48, [R1+0xcc0] ;  /* 0x000cc00001307983 */ /* 0x001ea80000300a00 */
[----:B-1----:R-:W2:Y:S04]  /*dd850*/  LDL.LU.64 R50, [R1+0xcc8] ;  /* 0x000cc80001327983 */ /* 0x002ea80000300a00 */
        /* <DEDUP_REMOVED lines=45> */
[----:B------:R-:W4:Y:S04]  /*ddb30*/  LDL.LU.64 R8, [R1+0xb300] ;  /* 0x00b3000001087983 */ /* 0x000f280000300a00 */
        /* <DEDUP_REMOVED lines=8> */
[C---:B------:R-:W-:Y:S08]  /*ddbc0*/  HMMA.16816.F32 R48, R28.reuse, R6, R48 ;  /* 0x000000061c30723c */ /* 0x040ff00000001830 */
[C---:B---3--:R-:W-:Y:S08]  /*ddbd0*/  HMMA.16816.F32 R44, R28.reuse, R4, R44 ;  /* 0x000000041c2c723c */ /* 0x048ff0000000182c */
[----:B--2---:R-:W-:-:S15]  /*ddbe0*/  HMMA.16816.F32 R12, R28, R10, R12 ;  /* 0x0000000a1c0c723c */ /* 0x004fde000000180c */
[----:B------:R-:W-:-:S04]  /*ddbf0*/  NOP ;  /* 0x0000000000007918 */ /* 0x000fc80000000000 */
[----:B------:R-:W-:Y:S04]  /*ddc00*/  STL.64 [R1+0x22d0], R12 ;  /* 0x0022d00c01007387 */ /* 0x000fe80000100a00 */
[----:B------:R4:W-:Y:S02]  /*ddc10*/  STL.64 [R1+0x22d8], R14 ;  /* 0x0022d80e01007387 */ /* 0x0009e40000100a00 */
[----:B----4-:R-:W-:-:S15]  /*ddc20*/  HMMA.16816.F32 R12, R28, R8, R52 ;  /* 0x000000081c0c723c */ /* 0x010fde0000001834 */
[----:B------:R-:W-:-:S04]  /*ddc30*/  NOP ;  /* 0x0000000000007918 */ /* 0x000fc80000000000 */
        /* <DEDUP_REMOVED lines=8> */
[----:B------:R-:W2:Y:S04]  /*ddcc0*/  LDL.LU.64 R52, [R1+0xbc0] ;  /* 0x000bc00001347983 */ /* 0x000ea80000300a00 */
[----:B------:R-:W2:Y:S04]  /*ddcd0*/  LDL.LU.64 R54, [R1+0xbc8] ;  /* 0x000bc80001367983 */ /* 0x000ea80000300a00 */
[----:B0-----:R-:W2:Y:S04]  /*ddce0*/  LDL.LU.64 R48, [R1+0xac0] ;  /* 0x000ac00001307983 */ /* 0x001ea80000300a00 */
[----:B---3--:R-:W3:Y:S04]  /*ddcf0*/  LDL.LU.64 R50, [R1+0xac8] ;  /* 0x000ac80001327983 */ /* 0x008ee80000300a00 */
[----:B-1----:R-:W3:Y:S04]  /*ddd00*/  LDL.LU.64 R44, [R1+0xa80] ;  /* 0x000a8000012c7983 */ /* 0x002ee80000300a00 */
[----:B----4-:R-:W4:Y:S01]  /*ddd10*/  LDL.LU.64 R46, [R1+0xa88] ;  /* 0x000a8800012e7983 */ /* 0x010f220000300a00 */
[----:B------:R-:W-:Y:S03]  /*ddd20*/  HMMA.16816.F32 R28, R28, R2, R40 ;  /* 0x000000021c1c723c */ /* 0x000fe60000001828 */
[----:B------:R-:W4:Y:S04]  /*ddd30*/  LDL.LU.64 R40, [R1+0xa70] ;  /* 0x000a700001287983 */ /* 0x000f280000300a00 */
[----:B------:R-:W4:Y:S01]  /*ddd40*/  LDL.LU.64 R42, [R1+0xa78] ;  /* 0x000a7800012a7983 */ /* 0x000f220000300a00 */
[----:B------:R-:W-:-:S02]  /*ddd50*/  IMAD R38, R38, 0x100, R61 ;  /* 0x0000010026267824 */ /* 0x000fc400078e023d */
[----:B------:R-:W-:Y:S02]  /*ddd60*/  IMAD R39, R39, 0x100, R60 ;  /* 0x0000010027277824 */ /* 0x000fe400078e023c */
[----:B------:R-:W-:Y:S02]  /*ddd70*/  IMAD R60, R57, 0x100, R56 ;  /* 0x00000100393c7824 */ /* 0x000fe400078e0238 */
[----:B------:R-:W-:-:S05]  /*ddd80*/  IMAD R61, R59, 0x100, R58 ;  /* 0x000001003b3d7824 */ /* 0x000fca00078e023a */
[----:B------:R0:W-:Y:S04]  /*ddd90*/  STL.64 [R1+0x2400], R28 ;  /* 0x0024001c01007387 */ /* 0x0001e80000100a00 */
[----:B------:R1:W-:Y:S01]  /*ddda0*/  STL.64 [R1+0x2408], R30 ;  /* 0x0024081e01007387 */ /* 0x0003e20000100a00 */
[----:B0-----:R-:W-:Y:S02]  /*dddb0*/  F2FP.F16.E4M3.UNPACK_B R28, R38 ;  /* 0x00000026ff1c723e */ /* 0x001fe400020006ff */
[----:B------:R-:W-:Y:S02]  /*dddc0*/  F2FP.F16.E4M3.UNPACK_B R29, R39 ;  /* 0x00000027ff1d723e */ /* 0x000fe400020006ff */
[----:B-1----:R-:W-:Y:S02]  /*dddd0*/  F2FP.F16.E4M3.UNPACK_B R30, R60 ;  /* 0x0000003cff1e723e */ /* 0x002fe400020006ff */
[----:B------:R-:W-:-:S07]  /*ddde0*/  F2FP.F16.E4M3.UNPACK_B R31, R61 ;  /* 0x0000003dff1f723e */ /* 0x000fce00020006ff */
[C---:B--2---:R-:W-:Y:S01]  /*dddf0*/  HMMA.16816.F32 R36, R28.reuse, R36, R12 ;  /* 0x000000241c24723c */ /* 0x044fe2000000180c */
[----:B------:R-:W2:Y:S04]  /*dde00*/  LDL.LU.64 R12, [R1+0xa20] ;  /* 0x000a2000010c7983 */ /* 0x000ea80000300a00 */
[----:B------:R-:W2:Y:S03]  /*dde10*/  LDL.LU.64 R14, [R1+0xa28] ;  /* 0x000a2800010e7983 */ /* 0x000ea60000300a00 */
[C---:B------:R-:W-:Y:S11]  /*dde20*/  HMMA.16816.F32 R52, R28.reuse, R34, R52 ;  /* 0x000000221c34723c */ /* 0x040ff60000001834 */
[----:B------:R-:W-:Y:S04]  /*dde30*/  STL.64 [R1+0x2510], R36 ;  /* 0x0025102401007387 */ /* 0x000fe80000100a00 */
[----:B------:R3:W-:Y:S02]  /*dde40*/  STL.64 [R1+0x2518], R38 ;  /* 0x0025182601007387 */ /* 0x0007e40000100a00 */
[C---:B---3--:R-:W-:Y:S08]  /*dde50*/  HMMA.16816.F32 R36, R28.reuse, R32, R48 ;  /* 0x000000201c24723c */ /* 0x048ff00000001830 */
[C---:B----4-:R-:W-:Y:S08]  /*dde60*/  HMMA.16816.F32 R32, R28.reuse, R26, R44 ;  /* 0x0000001a1c20723c */ /* 0x050ff0000000182c */
[C---:B------:R-:W-:Y:S01]  /*dde70*/  HMMA.16816.F32 R48, R28.reuse, R24, R40 ;  /* 0x000000181c30723c */ /* 0x040fe20000001828 */
[----:B------:R-:W-:Y:S04]  /*dde80*/  STL.64 [R1+0x2500], R52 ;  /* 0x0025003401007387 */ /* 0x000fe80000100a00 */
[----:B------:R-:W-:Y:S04]  /*dde90*/  STL.64 [R1+0x2508], R54 ;  /* 0x0025083601007387 */ /* 0x000fe80000100a00 */
[----:B------:R-:W3:Y:S04]  /*ddea0*/  LDL.LU.64 R44, [R1+0x990] ;  /* 0x00099000012c7983 */ /* 0x000ee80000300a00 */
[----:B------:R0:W-:Y:S04]  /*ddeb0*/  STL.64 [R1+0x24f0], R36 ;  /* 0x0024f02401007387 */ /* 0x0001e80000100a00 */
[----:B------:R-:W-:Y:S04]  /*ddec0*/  STL.64 [R1+0x24f8], R38 ;  /* 0x0024f82601007387 */ /* 0x000fe80000100a00 */
[----:B------:R-:W3:Y:S04]  /*dded0*/  LDL.LU.64 R46, [R1+0x998] ;  /* 0x00099800012e7983 */ /* 0x000ee80000300a00 */
[----:B------:R-:W-:Y:S04]  /*ddee0*/  STL.64 [R1+0x24e0], R32 ;  /* 0x0024e02001007387 */ /* 0x000fe80000100a00 */
[----:B------:R1:W-:Y:S04]  /*ddef0*/  STL.64 [R1+0x24e8], R34 ;  /* 0x0024e82201007387 */ /* 0x0003e80000100a00 */
[----:B------:R-:W4:Y:S04]  /*ddf00*/  LDL.LU R26, [R1+0x3248] ;  /* 0x00324800011a7983 */ /* 0x000f280000300800 */
[----:B0-----:R-:W4:Y:S04]  /*ddf10*/  LDL.LU R37, [R1+0x2864] ;  /* 0x0028640001257983 */ /* 0x001f280000300800 */
[----:B------:R-:W4:Y:S04]  /*ddf20*/  LDL.LU R36, [R1+0x2860] ;  /* 0x0028600001247983 */ /* 0x000f280000300800 */
[----:B-1----:R-:W4:Y:S04]  /*ddf30*/  LDL.LU R35, [R1+0x2844] ;  /* 0x0028440001237983 */ /* 0x002f280000300800 */
[----:B------:R-:W4:Y:S04]  /*ddf40*/  LDL.LU.64 R40, [R1+0x960] ;  /* 0x0009600001287983 */ /* 0x000f280000300a00 */
[----:B------:R-:W4:Y:S04]  /*ddf50*/  LDL.LU.64 R42, [R1+0x968] ;  /* 0x00096800012a7983 */ /* 0x000f280000300a00 */
[----:B------:R-:W-:Y:S04]  /*ddf60*/  STL.64 [R1+0x24d0], R48 ;  /* 0x0024d03001007387 */ /* 0x000fe80000100a00 */
[----:B------:R2:W-:Y:S04]  /*ddf70*/  STL.64 [R1+0x24d8], R50 ;  /* 0x0024d83201007387 */ /* 0x0005e80000100a00 */
[----:B------:R-:W4:Y:S04]  /*ddf80*/  LDL.LU R24, [R1+0x3240] ;  /* 0x0032400001187983 */ /* 0x000f280000300800 */
[----:B------:R-:W4:Y:S04]  /*ddf90*/  LDL.LU R25, [R1+0x324c] ;  /* 0x00324c0001197983 */ /* 0x000f280000300800 */
[----:B------:R-:W4:Y:S04]  /*ddfa0*/  LDL.LU R34, [R1+0x2840] ;  /* 0x0028400001227983 */ /* 0x000f280000300800 */
[----:B------:R-:W4:Y:S01]  /*ddfb0*/  LDL.LU R33, [R1+0x2824] ;  /* 0x0028240001217983 */ /* 0x000f220000300800 */
[----:B--2---:R-:W-:Y:S03]  /*ddfc0*/  HMMA.16816.F32 R48, R28, R22, R12 ;  /* 0x000000161c30723c */ /* 0x004fe6000000180c */
[----:B------:R-:W2:Y:S04]  /*ddfd0*/  LDL.LU.64 R12, [R1+0x930] ;  /* 0x00093000010c7983 */ /* 0x000ea80000300a00 */
[----:B------:R-:W2:-:S12]  /*ddfe0*/  LDL.LU.64 R14, [R1+0x938] ;  /* 0x00093800010e7983 */ /* 0x000e980000300a00 */
[----:B------:R0:W-:Y:S04]  /*ddff0*/  STL.64 [R1+0x24c0], R48 ;  /* 0x0024c03001007387 */ /* 0x0001e80000100a00 */
[----:B------:R1:W-:Y:S04]  /*de000*/  STL.64 [R1+0x24c8], R50 ;  /* 0x0024c83201007387 */ /* 0x0003e80000100a00 */
[----:B------:R-:W2:Y:S04]  /*de010*/  LDL.LU R32, [R1+0x2820] ;  /* 0x0028200001207983 */ /* 0x000ea80000300800 */
[----:B------:R-:W2:Y:S04]  /*de020*/  LDL.LU R27, [R1+0x2804] ;  /* 0x00280400011b7983 */ /* 0x000ea80000300800 */
[----:B------:R-:W2:Y:S04]  /*de030*/  LDL.LU.64 R56, [R1+0x890] ;  /* 0x0008900001387983 */ /* 0x000ea80000300a00 */
[----:B------:R-:W2:Y:S01]  /*de040*/  LDL.LU.64 R58, [R1+0x898] ;  /* 0x00089800013a7983 */ /* 0x000ea20000300a00 */
[C---:B---3--:R-:W-:Y:S08]  /*de050*/  HMMA.16816.F32 R20, R28.reuse, R20, R44 ;  /* 0x000000141c14723c */ /* 0x048ff0000000182c */
[C---:B----4-:R-:W-:Y:S11]  /*de060*/  HMMA.16816.F32 R40, R28.reuse, R18, R40 ;  /* 0x000000121c28723c */ /* 0x050ff60000001828 */
        /* <DEDUP_REMOVED lines=10> */
[----:B------:R0:W-:Y:S04]  /*de110*/  STL.64 [R1+0x24a0], R40 ;  /* 0x0024a02801007387 */ /* 0x0001e80000100a00 */
[----:B------:R1:W-:Y:S04]  /*de120*/  STL.64 [R1+0x24a8], R42 ;  /* 0x0024a82a01007387 */ /* 0x0003e80000100a00 */
[----:B0-----:R-:W4:Y:S04]  /*de130*/  LDL.LU.64 R40, [R1+0x770] ;  /* 0x0007700001287983 */ /* 0x001f280000300a00 */
[----:B-1----:R-:W4:Y:S04]  /*de140*/  LDL.LU.64 R42, [R1+0x778] ;  /* 0x00077800012a7983 */ /* 0x002f280000300a00 */
[----:B------:R-:W3:Y:S04]  /*de150*/  LDL.LU R18, [R1+0x3238] ;  /* 0x0032380001127983 */ /* 0x000ee80000300800 */
[----:B------:R-:W3:Y:S01]  /*de160*/  LDL.LU R19, [R1+0x3244] ;  /* 0x0032440001137983 */ /* 0x000ee20000300800 */
[----:B--2---:R-:W-:-:S15]  /*de170*/  HMMA.16816.F32 R12, R28, R16, R12 ;  /* 0x000000101c0c723c */ /* 0x004fde000000180c */
[----:B------:R-:W-:-:S04]  /*de180*/  NOP ;  /* 0x0000000000007918 */ /* 0x000fc80000000000 */
[----:B------:R-:W-:Y:S04]  /*de190*/  STL.64 [R1+0x2490], R12 ;  /* 0x0024900c01007387 */ /* 0x000fe80000100a00 */
[----:B------:R0:W-:Y:S04]  /*de1a0*/  STL.64 [R1+0x2498], R14 ;  /* 0x0024980e01007387 */ /* 0x0001e80000100a00 */
[----:B0-----:R-:W2:Y:S04]  /*de1b0*/  LDL.LU.64 R14, [R1+0xb2f8] ;  /* 0x00b2f800010e7983 */ /* 0x001ea80000300a00 */
[----:B------:R-:W3:Y:S04]  /*de1c0*/  LDL.LU.64 R12, [R1+0xb2f0] ;  /* 0x00b2f000010c7983 */ /* 0x000ee80000300a00 */
[----:B------:R-:W3:Y:S04]  /*de1d0*/  LDL.LU R16, [R1+0x3230] ;  /* 0x0032300001107983 */ /* 0x000ee80000300800 */
[----:B------:R-:W3:Y:S04]  /*de1e0*/  LDL.LU R17, [R1+0x323c] ;  /* 0x00323c0001117983 */ /* 0x000ee80000300800 */
[----:B------:R-:W3:Y:S04]  /*de1f0*/  LDL.LU R61, [R1+0x2800] ;  /* 0x00280000013d7983 */ /* 0x000ee80000300800 */
[----:B------:R-:W3:Y:S01]  /*de200*/  LDL.LU R60, [R1+0x27e4] ;  /* 0x0027e400013c7983 */ /* 0x000ee20000300800 */
[C---:B------:R-:W-:Y:S08]  /*de210*/  HMMA.16816.F32 R48, R28.reuse, R10, R48 ;  /* 0x0000000a1c30723c */ /* 0x040ff00000001830 */
[C---:B------:R-:W-:Y:S08]  /*de220*/  HMMA.16816.F32 R8, R28.reuse, R8, R44 ;  /* 0x000000081c08723c */ /* 0x040ff0000000182c */
[C---:B----4-:R-:W-:Y:S08]  /*de230*/  HMMA.16816.F32 R40, R28.reuse, R6, R40 ;  /* 0x000000061c28723c */ /* 0x050ff00000001828 */
[C---:B--2---:R-:W-:Y:S08]  /*de240*/  HMMA.16816.F32 R56, R28.reuse, R14, R56 ;  /* 0x0000000e1c38723c */ /* 0x044ff00000001838 */
[----:B---3--:R-:W-:Y:S11]  /*de250*/  HMMA.16816.F32 R52, R28, R12, R52 ;  /* 0x0000000c1c34723c */ /* 0x008ff60000001834 */
[----:B------:R-:W-:Y:S04]  /*de260*/  STL.64 [R1+0x2480], R56 ;  /* 0x0024803801007387 */ /* 0x000fe80000100a00 */
[----:B------:R0:W-:Y:S04]  /*de270*/  STL.64 [R1+0x2488], R58 ;  /* 0x0024883a01007387 */ /* 0x0001e80000100a00 */
[----:B0-----:R-:W2:Y:S04]  /*de280*/  LDL.LU.64 R58, [R1+0xb2e8] ;  /* 0x00b2e800013a7983 */ /* 0x001ea80000300a00 */
[----:B------:R-:W2:Y:S04]  /*de290*/  LDL.LU.64 R56, [R1+0xb2e0] ;  /* 0x00b2e00001387983 */ /* 0x000ea80000300a00 */
[----:B------:R-:W3:Y:S04]  /*de2a0*/  LDL.LU R15, [R1+0x3234] ;  /* 0x00323400010f7983 */ /* 0x000ee80000300800 */
[----:B------:R-:W4:Y:S04]  /*de2b0*/  LDL.LU R39, [R1+0x27e0] ;  /* 0x0027e00001277983 */ /* 0x000f280000300800 */
[----:B------:R-:W2:Y:S04]  /*de2c0*/  LDL.LU R38, [R1+0x27c4] ;  /* 0x0027c40001267983 */ /* 0x000ea80000300800 */
        /* <DEDUP_REMOVED lines=8> */
[----:B------:R-:W2:Y:S04]  /*de350*/  LDL.LU.64 R46, [R1+0xb2b8] ;  /* 0x00b2b800012e7983 */ /* 0x000ea80000300a00 */
[----:B------:R-:W2:Y:S04]  /*de360*/  LDL.LU.64 R44, [R1+0xb2b0] ;  /* 0x00b2b000012c7983 */ /* 0x000ea80000300a00 */
[----:B------:R0:W-:Y:S04]  /*de370*/  STL.64 [R1+0x2450], R8 ;  /* 0x0024500801007387 */ /* 0x0001e80000100a00 */
[----:B------:R1:W-:Y:S04]  /*de380*/  STL.64 [R1+0x2458], R10 ;  /* 0x0024580a01007387 */ /* 0x0003e80000100a00 */
[----:B0-----:R-:W2:Y:S04]  /*de390*/  LDL.LU.64 R8, [R1+0x730] ;  /* 0x0007300001087983 */ /* 0x001ea80000300a00 */
[----:B-1----:R-:W2:Y:S04]  /*de3a0*/  LDL.LU.64 R10, [R1+0x738] ;  /* 0x00073800010a7983 */ /* 0x002ea80000300a00 */
[----:B------:R-:W-:Y:S04]  /*de3b0*/  STL.64 [R1+0x2440], R40 ;  /* 0x0024402801007387 */ /* 0x000fe80000100a00 */
[----:B------:R0:W-:Y:S04]  /*de3c0*/  STL.64 [R1+0x2448], R42 ;  /* 0x0024482a01007387 */ /* 0x0001e80000100a00 */
[----:B0-----:R-:W4:Y:S04]  /*de3d0*/  LDL.LU.64 R42, [R1+0xb2a8] ;  /* 0x00b2a800012a7983 */ /* 0x001f280000300a00 */
[----:B------:R-:W4:Y:S01]  /*de3e0*/  LDL.LU.64 R40, [R1+0xb2a0] ;  /* 0x00b2a00001287983 */ /* 0x000f220000300a00 */
[----:B------:R-:W-:-:S02]  /*de3f0*/  IMAD R6, R24, 0x100, R19 ;  /* 0x0000010018067824 */ /* 0x000fc400078e0213 */
[----:B------:R-:W-:Y:S01]  /*de400*/  IMAD R7, R26, 0x100, R25 ;  /* 0x000001001a077824 */ /* 0x000fe200078e0219 */
[----:B------:R-:W-:Y:S02]  /*de410*/  F2FP.F16.E4M3.UNPACK_B R37, R37.H1 ;  /* 0x00000025ff25723e */ /* 0x000fe400030006ff */
[----:B------:R-:W-:Y:S02]  /*de420*/  F2FP.F16.E4M3.UNPACK_B R36, R36.H1 ;  /* 0x00000024ff24723e */ /* 0x000fe400030006ff */
[----:B------:R-:W-:Y:S02]  /*de430*/  F2FP.F16.E4M3.UNPACK_B R35, R35.H1 ;  /* 0x00000023ff23723e */ /* 0x000fe400030006ff */
[----:B------:R-:W-:Y:S02]  /*de440*/  F2FP.F16.E4M3.UNPACK_B R34, R34.H1 ;  /* 0x00000022ff22723e */ /* 0x000fe400030006ff */
[----:B------:R-:W-:Y:S02]  /*de450*/  F2FP.F16.E4M3.UNPACK_B R33, R33.H1 ;  /* 0x00000021ff21723e */ /* 0x000fe400030006ff */
[----:B------:R-:W-:-:S02]  /*de460*/  F2FP.F16.E4M3.UNPACK_B R32, R32.H1 ;  /* 0x00000020ff20723e */ /* 0x000fc400030006ff */
[----:B------:R-:W-:Y:S02]  /*de470*/  F2FP.F16.E4M3.UNPACK_B R27, R27.H1 ;  /* 0x0000001bff1b723e */ /* 0x000fe400030006ff */
[----:B------:R-:W-:Y:S02]  /*de480*/  F2FP.F16.E4M3.UNPACK_B R26, R61.H1 ;  /* 0x0000003dff1a723e */ /* 0x000fe400030006ff */
[----:B------:R-:W-:Y:S01]  /*de490*/  F2FP.F16.E4M3.UNPACK_B R13, R60.H1 ;  /* 0x0000003cff0d723e */ /* 0x000fe200030006ff */
[----:B--2---:R-:W-:Y:S01]  /*de4a0*/  HMMA.16816.F32 R8, R28, R4, R8 ;  /* 0x000000041c08723c */ /* 0x004fe20000001808 */
[----:B---3--:R-:W-:Y:S02]  /*de4b0*/  IMAD R4, R16, 0x100, R15 ;  /* 0x0000010010047824 */ /* 0x008fe400078e020f */
        /* <DEDUP_REMOVED lines=9> */
[C---:B----4-:R-:W-:Y:S05]  /*de550*/  HMMA.16816.F32 R4, R28.reuse, R36, R40 ;  /* 0x000000241c04723c */ /* 0x050fea0000001828 */
[----:B------:R-:W-:Y:S04]  /*de560*/  STL.64 [R1+0x23f0], R8 ;  /* 0x0023f00801007387 */ /* 0x000fe80000100a00 */
[----:B------:R-:W-:Y:S10]  /*de570*/  STL.64 [R1+0x23f8], R10 ;  /* 0x0023f80a01007387 */ /* 0x000ff40000100a00 */
[----:B------:R-:W-:Y:S04]  /*de580*/  STL.64 [R1+0x2680], R4 ;  /* 0x0026800401007387 */ /* 0x000fe80000100a00 */
[----:B------:R0:W-:Y:S02]  /*de590*/  STL.64 [R1+0x2688], R6 ;  /* 0x0026880601007387 */ /* 0x0001e40000100a00 */
[----:B0-----:R-:W-:-:S15]  /*de5a0*/  HMMA.16816.F32 R4, R28, R34, R44 ;  /* 0x000000221c04723c */ /* 0x001fde000000182c */
[----:B------:R-:W-:-:S04]  /*de5b0*/  NOP ;  /* 0x0000000000007918 */ /* 0x000fc80000000000 */
[----:B------:R-:W-:Y:S04]  /*de5c0*/  STL.64 [R1+0x2660], R4 ;  /* 0x0026600401007387 */ /* 0x000fe80000100a00 */
[----:B------:R0:W-:Y:S02]  /*de5d0*/  STL.64 [R1+0x2668], R6 ;  /* 0x0026680601007387 */ /* 0x0001e40000100a00 */
[----:B0-----:R-:W-:Y:S02]  /*de5e0*/  HMMA.16816.F32 R4, R28, R32, R48 ;  /* 0x000000201c04723c */ /* 0x001fe40000001830 */
[----:B------:R-:W-:Y:S04]  /*de5f0*/  STL.64 [R1+0xb258], R34 ;  /* 0x00b2582201007387 */ /* 0x000fe80000100a00 */
[----:B------:R-:W-:Y:S01]  /*de600*/  STL.64 [R1+0xb250], R32 ;  /* 0x00b2502001007387 */ /* 0x000fe20000100a00 */
[----:B------:R-:W-:-:S12]  /*de610*/  F2FP.F16.E4M3.UNPACK_B R12, R39.H1 ;  /* 0x00000027ff0c723e */ /* 0x000fd800030006ff */
[----:B------:R-:W-:Y:S04]  /*de620*/  STL.64 [R1+0x2640], R4 ;  /* 0x0026400401007387 */ /* 0x000fe80000100a00 */
[----:B------:R0:W-:Y:S02]  /*de630*/  STL.64 [R1+0x2648], R6 ;  /* 0x0026480601007387 */ /* 0x0001e40000100a00 */
[----:B0-----:R-:W-:-:S15]  /*de640*/  HMMA.16816.F32 R4, R28, R26, R52 ;  /* 0x0000001a1c04723c */ /* 0x001fde0000001834 */
[----:B------:R-:W-:-:S04]  /*de650*/  NOP ;  /* 0x0000000000007918 */ /* 0x000fc80000000000 */
[----:B------:R-:W-:Y:S04]  /*de660*/  STL.64 [R1+0x2600], R4 ;  /* 0x0026000401007387 */ /* 0x000fe80000100a00 */
[----:B------:R0:W-:Y:S04]  /*de670*/  STL.64 [R1+0x2608], R6 ;  /* 0x0026080601007387 */ /* 0x0001e80000100a00 */
[----:B------:R-:W2:Y:S01]  /*de680*/  LDL.LU R44, [R1+0x70] ;  /* 0x00007000012c7983 */ /* 0x000ea20000300800 */
[----:B0-----:R-:W-:-:S15]  /*de690*/  HMMA.16816.F32 R4, R28, R12, R56 ;  /* 0x0000000c1c04723c */ /* 0x001fde0000001838 */
[----:B------:R-:W-:-:S04]  /*de6a0*/  NOP ;  /* 0x0000000000007918 */ /* 0x000fc80000000000 */
[----:B------:R0:W-:Y:S04]  /*de6b0*/  STL.64 [R1+0x25b0], R4 ;  /* 0x0025b00401007387 */ /* 0x0001e80000100a00 */
[----:B------:R1:W-:Y:S04]  /*de6c0*/  STL.64 [R1+0x25b8], R6 ;  /* 0x0025b80601007387 */ /* 0x0003e80000100a00 */
[----:B------:R-:W2:Y:S04]  /*de6d0*/  LDL.LU R45, [R1+0x74] ;  /* 0x00007400012d7983 */ /* 0x000ea80000300800 */
[----:B------:R-:W3:Y:S04]  /*de6e0*/  LDL.LU R46, [R1+0x78] ;  /* 0x00007800012e7983 */ /* 0x000ee80000300800 */
[----:B------:R-:W3:Y:S04]  /*de6f0*/  LDL.LU R47, [R1+0x7c] ;  /* 0x00007c00012f7983 */ /* 0x000ee80000300800 */
[----:B---3--:R-:W-:Y:S04]  /*de700*/  STL.64 [R1+0xb288], R46 ;  /* 0x00b2882e01007387 */ /* 0x008fe80000100a00 */
[----:B--2---:R2:W-:Y:S04]  /*de710*/  STL.64 [R1+0xb280], R44 ;  /* 0x00b2802c01007387 */ /* 0x0045e80000100a00 */
[----:B------:R-:W3:Y:S04]  /*de720*/  LDL.LU R48, [R1+0x60] ;  /* 0x0000600001307983 */ /* 0x000ee80000300800 */
[----:B------:R-:W3:Y:S04]  /*de730*/  LDL.LU R49, [R1+0x64] ;  /* 0x0000640001317983 */ /* 0x000ee80000300800 */
[----:B------:R-:W4:Y:S04]  /*de740*/  LDL.LU R50, [R1+0x68] ;  /* 0x0000680001327983 */ /* 0x000f280000300800 */
[----:B------:R-:W4:Y:S04]  /*de750*/  LDL.LU R51, [R1+0x6c] ;  /* 0x00006c0001337983 */ /* 0x000f280000300800 */
[----:B----4-:R-:W-:Y:S04]  /*de760*/  STL.64 [R1+0xb298], R50 ;  /* 0x00b2983201007387 */ /* 0x010fe80000100a00 */
[----:B---3--:R3:W-:Y:S04]  /*de770*/  STL.64 [R1+0xb290], R48 ;  /* 0x00b2903001007387 */ /* 0x0087e80000100a00 */
[----:B0-----:R-:W4:Y:S04]  /*de780*/  LDL.LU R4, [R1+0x50] ;  /* 0x0000500001047983 */ /* 0x001f280000300800 */
[----:B------:R-:W4:Y:S04]  /*de790*/  LDL.LU R5, [R1+0x54] ;  /* 0x0000540001057983 */ /* 0x000f280000300800 */
[----:B-1----:R-:W4:Y:S04]  /*de7a0*/  LDL.LU R6, [R1+0x58] ;  /* 0x0000580001067983 */ /* 0x002f280000300800 */
[----:B------:R-:W4:Y:S04]  /*de7b0*/  LDL.LU R7, [R1+0x5c] ;  /* 0x00005c0001077983 */ /* 0x000f280000300800 */
[----:B------:R-:W4:Y:S04]  /*de7c0*/  LDL.LU R56, [R1+0x20] ;  /* 0x0000200001387983 */ /* 0x000f280000300800 */
[----:B------:R-:W4:Y:S04]  /*de7d0*/  LDL.LU R57, [R1+0x24] ;  /* 0x0000240001397983 */ /* 0x000f280000300800 */
[----:B------:R-:W4:Y:S04]  /*de7e0*/  LDL.LU R58, [R1+0x28] ;  /* 0x00002800013a7983 */ /* 0x000f280000300800 */
[----:B------:R-:W4:Y:S04]  /*de7f0*/  LDL.LU R59, [R1+0x2c] ;  /* 0x00002c00013b7983 */ /* 0x000f280000300800 */
[----:B--2---:R-:W2:Y:S04]  /*de800*/  LDL.LU R44, [R1+0x10] ;  /* 0x00001000012c7983 */ /* 0x004ea80000300800 */
[----:B------:R-:W2:Y:S04]  /*de810*/  LDL.LU R45, [R1+0x14] ;  /* 0x00001400012d7983 */ /* 0x000ea80000300800 */
[----:B------:R-:W2:Y:S04]  /*de820*/  LDL.LU R46, [R1+0x18] ;  /* 0x00001800012e7983 */ /* 0x000ea80000300800 */
[----:B------:R-:W2:Y:S04]  /*de830*/  LDL.LU R47, [R1+0x1c] ;  /* 0x00001c00012f7983 */ /* 0x000ea80000300800 */
[----:B------:R-:W2:Y:S04]  /*de840*/  LDL.LU R16, [R1+0x27c0] ;  /* 0x0027c00001107983 */ /* 0x000ea80000300800 */
[----:B------:R-:W4:Y:S04]  /*de850*/  LDL.LU R21, [R1+0x27a4] ;  /* 0x0027a40001157983 */ /* 0x000f280000300800 */
[----:B---3--:R-:W3:Y:S04]  /*de860*/  LDL.LU R48, [R1] ;  /* 0x0000000001307983 */ /* 0x008ee80000300800 */
[----:B------:R-:W3:Y:S04]  /*de870*/  LDL.LU R49, [R1+0x4] ;  /* 0x0000040001317983 */ /* 0x000ee80000300800 */
[----:B------:R-:W3:Y:S04]  /*de880*/  LDL.LU R50, [R1+0x8] ;  /* 0x0000080001327983 */ /* 0x000ee80000300800 */
        /* <DEDUP_REMOVED lines=16> */
[----:B------:R-:W4:Y:S01]  /*de990*/  LDL.LU R35, [R1+0x4c] ;  /* 0x00004c0001237983 */ /* 0x000f220000300800 */
[----:B------:R-:W-:-:S03]  /*de9a0*/  F2FP.F16.E4M3.UNPACK_B R17, R38.H1 ;  /* 0x00000026ff11723e */ /* 0x000fc600030006ff */
        /* <DEDUP_REMOVED lines=12> */
[----:B--2---:R-:W-:-:S07]  /*dea70*/  F2FP.F16.E4M3.UNPACK_B R16, R16.H1 ;  /* 0x00000010ff10723e */ /* 0x004fce00030006ff */
[----:B---3--:R-:W-:Y:S01]  /*dea80*/  HMMA.16816.F32 R48, R28, R16, R48 ;  /* 0x000000101c30723c */ /* 0x008fe20000001830 */
[----:B----4-:R-:W-:Y:S02]  /*dea90*/  F2FP.F16.E4M3.UNPACK_B R21, R21.H1 ;  /* 0x00000015ff15723e */ /* 0x010fe400030006ff */
[----:B------:R-:W-:-:S07]  /*deaa0*/  F2FP.F16.E4M3.UNPACK_B R20, R20.H1 ;  /* 0x00000014ff14723e */ /* 0x000fce00030006ff */
[----:B------:R-:W-:Y:S09]  /*deab0*/  HMMA.16816.F32 R44, R28, R20, R44 ;  /* 0x000000141c2c723c */ /* 0x000ff2000000182c */
[----:B------:R-:W-:Y:S04]  /*deac0*/  STL.64 [R1+0x2580], R48 ;  /* 0x0025803001007387 */ /* 0x000fe80000100a00 */
[----:B------:R0:W-:Y:S04]  /*dead0*/  STL.64 [R1+0x2588], R50 ;  /* 0x0025883201007387 */ /* 0x0001e80000100a00 */
[----:B0-----:R-:W2:Y:S04]  /*deae0*/  LDL.LU.64 R50, [R1+0xb298] ;  /* 0x00b2980001327983 */ /* 0x001ea80000300a00 */
[----:B------:R-:W2:Y:S04]  /*deaf0*/  LDL.LU.64 R48, [R1+0xb290] ;  /* 0x00b2900001307983 */ /* 0x000ea80000300a00 */
[----:B------:R-:W-:Y:S04]  /*deb00*/  STL.64 [R1+0x2420], R44 ;  /* 0x0024202c01007387 */ /* 0x000fe80000100a00 */
[----:B------:R0:W-:Y:S04]  /*deb10*/  STL.64 [R1+0x2428], R46 ;  /* 0x0024282e01007387 */ /* 0x0001e80000100a00 */
[----:B0-----:R-:W3:Y:S04]  /*deb20*/  LDL.LU.64 R46, [R1+0xb288] ;  /* 0x00b28800012e7983 */ /* 0x001ee80000300a00 */
[----:B------:R-:W3:Y:S01]  /*deb30*/  LDL.LU.64 R44, [R1+0xb280] ;  /* 0x00b28000012c7983 */ /* 0x000ee20000300a00 */
[----:B------:R-:W-:-:S02]  /*deb40*/  F2FP.F16.E4M3.UNPACK_B R25, R25.H1 ;  /* 0x00000019ff19723e */ /* 0x000fc400030006ff */
[----:B------:R-:W-:-:S07]  /*deb50*/  F2FP.F16.E4M3.UNPACK_B R24, R24.H1 ;  /* 0x00000018ff18723e */ /* 0x000fce00030006ff */
[C---:B------:R-:W-:Y:S01]  /*deb60*/  HMMA.16816.F32 R56, R28.reuse, R24, R56 ;  /* 0x000000181c38723c */ /* 0x040fe20000001838 */
[----:B------:R-:W-:Y:S02]  /*deb70*/  F2FP.F16.E4M3.UNPACK_B R23, R23.H1 ;  /* 0x00000017ff17723e */ /* 0x000fe400030006ff */
[----:B------:R-:W-:Y:S02]  /*deb80*/  F2FP.F16.E4M3.UNPACK_B R22, R22.H1 ;  /* 0x00000016ff16723e */ /* 0x000fe400030006ff */
[----:B------:R-:W-:Y:S02]  /*deb90*/  F2FP.F16.E4M3.UNPACK_B R19, R19.H1 ;  /* 0x00000013ff13723e */ /* 0x000fe400030006ff */
[----:B------:R-:W-:Y:S01]  /*deba0*/  F2FP.F16.E4M3.UNPACK_B R18, R18.H1 ;  /* 0x00000012ff12723e */ /* 0x000fe200030006ff */
[----:B------:R-:W-:Y:S04]  /*debb0*/  STL.64 [R1+0xb268], R26 ;  /* 0x00b2681a01007387 */ /* 0x000fe80000100a00 */
[----:B------:R0:W-:Y:S07]  /*debc0*/  STL.64 [R1+0xb260], R24 ;  /* 0x00b2601801007387 */ /* 0x0001ee0000100a00 */
[----:B------:R-:W-:Y:S04]  /*debd0*/  STL.64 [R1+0x2330], R56 ;  /* 0x0023303801007387 */ /* 0x000fe80000100a00 */
[----:B------:R-:W-:Y:S01]  /*debe0*/  STL.64 [R1+0x2338], R58 ;  /* 0x0023383a01007387 */ /* 0x000fe20000100a00 */
[C---:B0-----:R-:W-:Y:S03]  /*debf0*/  HMMA.16816.F32 R24, R28.reuse, R22, R52 ;  /* 0x000000161c18723c */ /* 0x041fe60000001834 */
[----:B------:R-:W-:Y:S04]  /*dec00*/  STL.64 [R1+0xb278], R22 ;  /* 0x00b2781601007387 */ /* 0x000fe80000100a00 */
[----:B------:R0:W-:Y:S02]  /*dec10*/  STL.64 [R1+0xb270], R20 ;  /* 0x00b2701401007387 */ /* 0x0001e40000100a00 */
[----:B0-----:R-:W-:Y:S01]  /*dec20*/  HMMA.16816.F32 R20, R28, R18, R32 ;  /* 0x000000121c14723c */ /* 0x001fe20000001820 */
[----:B------:R-:W-:-:S02]  /*dec30*/  F2FP.F16.E4M3.UNPACK_B R15, R15.H1 ;  /* 0x0000000fff0f723e */ /* 0x000fc400030006ff */
[----:B------:R-:W-:-:S07]  /*dec40*/  F2FP.F16.E4M3.UNPACK_B R14, R14.H1 ;  /* 0x0000000eff0e723e */ /* 0x000fce00030006ff */
[----:B------:R-:W-:Y:S04]  /*dec50*/  STL.64 [R1+0x23c0], R24 ;  /* 0x0023c01801007387 */ /* 0x000fe80000100a00 */
[----:B------:R-:W-:Y:S05]  /*dec60*/  STL.64 [R1+0x23c8], R26 ;  /* 0x0023c81a01007387 */ /* 0x000fea0000100a00 */
[----:B------:R-:W-:Y:S04]  /*dec70*/  STL.64 [R1+0x23e0], R20 ;  /* 0x0023e01401007387 */ /* 0x000fe80000100a00 */
[----:B------:R0:W-:Y:S02]  /*dec80*/  STL.64 [R1+0x23e8], R22 ;  /* 0x0023e81601007387 */ /* 0x0001e40000100a00 */
[----:B0-----:R-:W-:Y:S01]  /*dec90*/  HMMA.16816.F32 R20, R28, R14, R4 ;  /* 0x0000000e1c14723c */ /* 0x001fe20000001804 */
[----:B------:R-:W-:-:S02]  /*deca0*/  F2FP.F16.E4M3.UNPACK_B R11, R11.H1 ;  /* 0x0000000bff0b723e */ /* 0x000fc400030006ff */
[----:B------:R-:W-:Y:S02]  /*decb0*/  F2FP.F16.E4M3.UNPACK_B R10, R10.H1 ;  /* 0x0000000aff0a723e */ /* 0x000fe400030006ff */
[----:B------:R-:W-:-:S14]  /*decc0*/  F2FP.F16.E4M3.UNPACK_B R5, R9.H1 ;  /* 0x00000009ff05723e */ /* 0x000fdc00030006ff */
[----:B------:R-:W-:Y:S04]  /*decd0*/  STL.64 [R1+0x2530], R20 ;  /* 0x0025301401007387 */ /* 0x000fe80000100a00 */
[----:B------:R2:W-:Y:S01]  /*dece0*/  STL.64 [R1+0x2538], R22 ;  /* 0x0025381601007387 */ /* 0x0005e20000100a00 */
[----:B------:R-:W-:Y:S02]  /*decf0*/  F2FP.F16.E4M3.UNPACK_B R4, R61.H1 ;  /* 0x0000003dff04723e */ /* 0x000fe400030006ff */
[----:B------:R-:W-:Y:S02]  /*ded00*/  F2FP.F16.E4M3.UNPACK_B R7, R60.H1 ;  /* 0x0000003cff07723e */ /* 0x000fe400030006ff */
[----:B------:R-:W-:Y:S02]  /*ded10*/  F2FP.F16.E4M3.UNPACK_B R6, R39.H1 ;  /* 0x00000027ff06723e */ /* 0x000fe400030006ff */
[----:B------:R-:W-:Y:S01]  /*ded20*/  F2FP.F16.E4M3.UNPACK_B R9, R38.H1 ;  /* 0x00000026ff09723e */ /* 0x000fe200030006ff */
[----:B--2---:R-:W-:-:S15]  /*ded30*/  HMMA.16816.F32 R20, R28, R10, R48 ;  /* 0x0000000a1c14723c */ /* 0x004fde0000001830 */
[----:B------:R-:W-:-:S04]  /*ded40*/  NOP ;  /* 0x0000000000007918 */ /* 0x000fc80000000000 */
[----:B------:R-:W-:Y:S04]  /*ded50*/  STL.64 [R1+0x2560], R20 ;  /* 0x0025601401007387 */ /* 0x000fe80000100a00 */
[----:B------:R3:W-:Y:S02]  /*ded60*/  STL.64 [R1+0x2568], R22 ;  /* 0x0025681601007387 */ /* 0x0007e40000100a00 */
[----:B---3--:R-:W-:-:S15]  /*ded70*/  HMMA.16816.F32 R20, R28, R4, R44 ;  /* 0x000000041c14723c */ /* 0x008fde000000182c */
        /* <DEDUP_REMOVED lines=9> */
[----:B------:R-:W2:Y:S04]  /*dee10*/  LDL.LU R50, [R1+0x678] ;  /* 0x0006780001327983 */ /* 0x000ea80000300800 */
[----:B------:R-:W2:Y:S04]  /*dee20*/  LDL.LU R51, [R1+0x67c] ;  /* 0x00067c0001337983 */ /* 0x000ea80000300800 */
[----:B------:R-:W3:Y:S04]  /*dee30*/  LDL.LU R56, [R1+0x630] ;  /* 0x0006300001387983 */ /* 0x000ee80000300800 */
[----:B------:R-:W3:Y:S04]  /*dee40*/  LDL.LU R57, [R1+0x634] ;  /* 0x0006340001397983 */ /* 0x000ee80000300800 */
[----:B------:R-:W3:Y:S04]  /*dee50*/  LDL.LU R58, [R1+0x638] ;  /* 0x00063800013a7983 */ /* 0x000ee80000300800 */
[----:B------:R-:W3:Y:S04]  /*dee60*/  LDL.LU R59, [R1+0x63c] ;  /* 0x00063c00013b7983 */ /* 0x000ee80000300800 */
[----:B0-----:R-:W4:Y:S04]  /*dee70*/  LDL.LU R20, [R1+0x6a0] ;  /* 0x0006a00001147983 */ /* 0x001f280000300800 */
[----:B------:R-:W4:Y:S04]  /*dee80*/  LDL.LU R21, [R1+0x6a4] ;  /* 0x0006a40001157983 */ /* 0x000f280000300800 */
[----:B-1----:R-:W4:Y:S04]  /*dee90*/  LDL.LU R22, [R1+0x6a8] ;  /* 0x0006a80001167983 */ /* 0x002f280000300800 */
[----:B------:R-:W4:Y:S04]  /*deea0*/  LDL.LU R23, [R1+0x6ac] ;  /* 0x0006ac0001177983 */ /* 0x000f280000300800 */
[----:B------:R-:W2:Y:S04]  /*deeb0*/  LDL.LU R8, [R1+0x2810] ;  /* 0x0028100001087983 */ /* 0x000ea80000300800 */
        /* <DEDUP_REMOVED lines=27> */
[----:B------:R0:W-:Y:S04]  /*df070*/  STL.64 [R1+0xb210], R4 ;  /* 0x00b2100401007387 */ /* 0x0001e80000100a00 */
[----:B0-----:R-:W4:Y:S04]  /*df080*/  LDL.LU R4, [R1+0x610] ;  /* 0x0006100001047983 */ /* 0x001f280000300800 */
[----:B------:R-:W4:Y:S04]  /*df090*/  LDL.LU R5, [R1+0x614] ;  /* 0x0006140001057983 */ /* 0x000f280000300800 */
[----:B------:R-:W4:Y:S04]  /*df0a0*/  LDL.LU R6, [R1+0x618] ;  /* 0x0006180001067983 */ /* 0x000f280000300800 */
[----:B------:R-:W4:Y:S01]  /*df0b0*/  LDL.LU R7, [R1+0x61c] ;  /* 0x00061c0001077983 */ /* 0x000f220000300800 */
[----:B--2---:R-:W-:-:S02]  /*df0c0*/  F2FP.F16.E4M3.UNPACK_B R8, R8.H1 ;  /* 0x00000008ff08723e */ /* 0x004fc400030006ff */
[----:B---3--:R-:W-:-:S05]  /*df0d0*/  F2FP.F16.E4M3.UNPACK_B R3, R3.H1 ;  /* 0x00000003ff03723e */ /* 0x008fca00030006ff */
[----:B----4-:R-:W-:Y:S01]  /*df0e0*/  HMMA.16816.F32 R20, R28, R8, R20 ;  /* 0x000000081c14723c */ /* 0x010fe20000001814 */
[----:B------:R-:W-:-:S07]  /*df0f0*/  F2FP.F16.E4M3.UNPACK_B R2, R2.H1 ;  /* 0x00000002ff02723e */ /* 0x000fce00030006ff */
[----:B------:R-:W-:Y:S01]  /*df100*/  HMMA.16816.F32 R28, R28, R2, R24 ;  /* 0x000000021c1c723c */ /* 0x000fe20000001818 */
[----:B------:R-:W-:Y:S02]  /*df110*/  IMAD R38, R38, 0x100, R40 ;  /* 0x0000010026267824 */ /* 0x000fe400078e0228 */
[----:B------:R-:W-:-:S08]  /*df120*/  IMAD R39, R39, 0x100, R41 ;  /* 0x0000010027277824 */ /* 0x000fd000078e0229 */
[----:B------:R-:W-:Y:S04]  /*df130*/  STL.64 [R1+0x25a0], R20 ;  /* 0x0025a01401007387 */ /* 0x000fe80000100a00 */
[----:B------:R0:W-:Y:S01]  /*df140*/  STL.64 [R1+0x25a8], R22 ;  /* 0x0025a81601007387 */ /* 0x0001e20000100a00 */
[----:B------:R-:W-:Y:S02]  /*df150*/  IMAD R40, R43, 0x100, R42 ;  /* 0x000001002b287824 */ /* 0x000fe400078e022a */
[----:B------:R-:W-:Y:S01]  /*df160*/  IMAD R41, R60, 0x100, R61 ;  /* 0x000001003c297824 */ /* 0x000fe200078e023d */
[----:B0-----:R-:W2:Y:S04]  /*df170*/  LDL.LU.64 R22, [R1+0xb278] ;  /* 0x00b2780001167983 */ /* 0x001ea80000300a00 */
[----:B------:R-:W3:Y:S04]  /*df180*/  LDL.LU.64 R20, [R1+0xb270] ;  /* 0x00b2700001147983 */ /* 0x000ee80000300a00 */
[----:B------:R-:W-:Y:S04]  /*df190*/  STL.64 [R1+0xb228], R10 ;  /* 0x00b2280a01007387 */ /* 0x000fe80000100a00 */
[----:B------:R0:W-:Y:S04]  /*df1a0*/  STL.64 [R1+0xb220], R8 ;  /* 0x00b2200801007387 */ /* 0x0001e80000100a00 */
[----:B0-----:R-:W4:Y:S04]  /*df1b0*/  LDL.LU R8, [R1+0x5f0] ;  /* 0x0005f00001087983 */ /* 0x001f280000300800 */
[----:B------:R-:W4:Y:S04]  /*df1c0*/  LDL.LU R9, [R1+0x5f4] ;  /* 0x0005f40001097983 */ /* 0x000f280000300800 */
[----:B------:R-:W4:Y:S04]  /*df1d0*/  LDL.LU R10, [R1+0x5f8] ;  /* 0x0005f800010a7983 */ /* 0x000f280000300800 */
[----:B------:R-:W4:Y:S04]  /*df1e0*/  LDL.LU R11, [R1+0x5fc] ;  /* 0x0005fc00010b7983 */ /* 0x000f280000300800 */
[----:B------:R-:W2:Y:S04]  /*df1f0*/  LDL.LU.64 R26, [R1+0xb268] ;  /* 0x00b26800011a7983 */ /* 0x000ea80000300a00 */
[----:B------:R-:W2:Y:S04]  /*df200*/  LDL.LU.64 R24, [R1+0xb260] ;  /* 0x00b2600001187983 */ /* 0x000ea80000300a00 */
[----:B------:R0:W-:Y:S04]  /*df210*/  STL.64 [R1+0x2610], R28 ;  /* 0x0026101c01007387 */ /* 0x0001e80000100a00 */
[----:B------:R1:W-:Y:S01]  /*df220*/  STL.64 [R1+0x2618], R30 ;  /* 0x0026181e01007387 */ /* 0x0003e20000100a00 */
[----:B0-----:R-:W-:-:S02]  /*df230*/  F2FP.F16.E4M3.UNPACK_B R28, R38 ;  /* 0x00000026ff1c723e */ /* 0x001fc400020006ff */
[----:B------:R-:W-:Y:S02]  /*df240*/  F2FP.F16.E4M3.UNPACK_B R29, R39 ;  /* 0x00000027ff1d723e */ /* 0x000fe400020006ff */
[----:B-1----:R-:W-:Y:S02]  /*df250*/  F2FP.F16.E4M3.UNPACK_B R30, R40 ;  /* 0x00000028ff1e723e */ /* 0x002fe400020006ff */
[----:B------:R-:W-:Y:S01]  /*df260*/  F2FP.F16.E4M3.UNPACK_B R31, R41 ;  /* 0x00000029ff1f723e */ /* 0x000fe200020006ff */
[----:B------:R-:W2:Y:S04]  /*df270*/  LDL.LU R40, [R1+0x5d0] ;  /* 0x0005d00001287983 */ /* 0x000ea80000300800 */
[----:B------:R-:W2:Y:S04]  /*df280*/  LDL.LU R41, [R1+0x5d4] ;  /* 0x0005d40001297983 */ /* 0x000ea80000300800 */
[----:B------:R-:W2:Y:S04]  /*df290*/  LDL.LU R42, [R1+0x5d8] ;  /* 0x0005d800012a7983 */ /* 0x000ea80000300800 */
[----:B------:R-:W2:Y:S01]  /*df2a0*/  LDL.LU R43, [R1+0x5dc] ;  /* 0x0005dc00012b7983 */ /* 0x000ea20000300800 */
[----:B------:R-:W-:-:S15]  /*df2b0*/  HMMA.16816.F32 R32, R28, R36, R32 ;  /* 0x000000241c20723c */ /* 0x000fde0000001820 */
[----:B------:R-:W-:-:S04]  /*df2c0*/  NOP ;  /* 0x0000000000007918 */ /* 0x000fc80000000000 */
[----:B------:R-:W-:Y:S04]  /*df2d0*/  STL.64 [R1+0x2770], R32 ;  /* 0x0027702001007387 */ /* 0x000fe80000100a00 */
[----:B------:R0:W-:Y:S04]  /*df2e0*/  STL.64 [R1+0x2778], R34 ;  /* 0x0027782201007387 */ /* 0x0001e80000100a00 */
[----:B0-----:R-:W2:Y:S04]  /*df2f0*/  LDL.LU.64 R34, [R1+0xb258] ;  /* 0x00b2580001227983 */ /* 0x001ea80000300a00 */
[----:B------:R-:W4:Y:S01]  /*df300*/  LDL.LU.64 R32, [R1+0xb250] ;  /* 0x00b2500001207983 */ /* 0x000f220000300a00 */
[C---:B--2---:R-:W-:Y:S08]  /*df310*/  HMMA.16816.F32 R40, R28.reuse, R34, R40 ;  /* 0x000000221c28723c */ /* 0x044ff00000001828 */
[C---:B----4-:R-:W-:Y:S01]  /*df320*/  HMMA.16816.F32 R8, R28.reuse, R32, R8 ;  /* 0x000000201c08723c */ /* 0x050fe20000001808 */
[----:B------:R-:W-:Y:S10]  /*df330*/  STL.64 [R1+0xb1a8], R34 ;  /* 0x00b1a82201007387 */ /* 0x000ff40000100a00 */
        /* <DEDUP_REMOVED lines=14> */
[----:B------:R-:W-:Y:S04]  /*df420*/  STL.64 [R1+0xb248], R18 ;  /* 0x00b2481201007387 */ /* 0x000fe80000100a00 */
[----:B------:R-:W-:Y:S02]  /*df430*/  STL.64 [R1+0xb240], R16 ;  /* 0x00b2401001007387 */ /* 0x000fe40000100a00 */
[C---:B---3--:R-:W-:Y:S11]  /*df440*/  HMMA.16816.F32 R8, R28.reuse, R20, R48 ;  /* 0x000000141c08723c */ /* 0x048ff60000001830 */
[----:B------:R-:W-:Y:S04]  /*df450*/  STL.64 [R1+0x25f0], R4 ;  /* 0x0025f00401007387 */ /* 0x000fe80000100a00 */
[----:B------:R0:W-:Y:S02]  /*df460*/  STL.64 [R1+0x25f8], R6 ;  /* 0x0025f80601007387 */ /* 0x0001e40000100a00 */
[C---:B0-----:R-:W-:Y:S02]  /*df470*/  HMMA.16816.F32 R4, R28.reuse, R24, R44 ;  /* 0x000000181c04723c */ /* 0x041fe4000000182c */
[----:B------:R-:W-:Y:S04]  /*df480*/  STL.64 [R1+0xb1d8], R26 ;  /* 0x00b1d81a01007387 */ /* 0x000fe80000100a00 */
[----:B------:R-:W-:Y:S04]  /*df490*/  STL.64 [R1+0x25e0], R8 ;  /* 0x0025e00801007387 */ /* 0x000fe80000100a00 */
[----:B------:R-:W-:Y:S04]  /*df4a0*/  STL.64 [R1+0x25e8], R10 ;  /* 0x0025e80a01007387 */ /* 0x000fe80000100a00 */
[----:B------:R0:W-:Y:S05]  /*df4b0*/  STL.64 [R1+0xb1d0], R24 ;  /* 0x00b1d01801007387 */ /* 0x0001ea0000100a00 */
[----:B------:R-:W-:Y:S04]  /*df4c0*/  STL.64 [R1+0x25c0], R4 ;  /* 0x0025c00401007387 */ /* 0x000fe80000100a00 */
[----:B------:R-:W-:Y:S04]  /*df4d0*/  STL.64 [R1+0x25c8], R6 ;  /* 0x0025c80601007387 */ /* 0x000fe80000100a00 */
[----:B------:R-:W2:Y:S04]  /*df4e0*/  LDL.LU R48, [R1+0x550] ;  /* 0x0005500001307983 */ /* 0x000ea80000300800 */
[----:B------:R-:W2:Y:S04]  /*df4f0*/  LDL.LU R49, [R1+0x554] ;  /* 0x0005540001317983 */ /* 0x000ea80000300800 */
[----:B------:R-:W3:Y:S04]  /*df500*/  LDL.LU R50, [R1+0x558] ;  /* 0x0005580001327983 */ /* 0x000ee80000300800 */
[----:B------:R-:W3:Y:S04]  /*df510*/  LDL.LU R51, [R1+0x55c] ;  /* 0x00055c0001337983 */ /* 0x000ee80000300800 */
[----:B---3--:R-:W-:Y:S04]  /*df520*/  STL.64 [R1+0xb1e8], R50 ;  /* 0x00b1e83201007387 */ /* 0x008fe80000100a00 */
[----:B--2---:R-:W-:Y:S04]  /*df530*/  STL.64 [R1+0xb1e0], R48 ;  /* 0x00b1e03001007387 */ /* 0x004fe80000100a00 */
[----:B0-----:R-:W2:Y:S04]  /*df540*/  LDL.LU R24, [R1+0xd0] ;  /* 0x0000d00001187983 */ /* 0x001ea80000300800 */
[----:B------:R-:W2:Y:S04]  /*df550*/  LDL.LU R25, [R1+0xd4] ;  /* 0x0000d40001197983 */ /* 0x000ea80000300800 */
[----:B------:R-:W3:Y:S04]  /*df560*/  LDL.LU R26, [R1+0xd8] ;  /* 0x0000d800011a7983 */ /* 0x000ee80000300800 */
[----:B------:R-:W3:Y:S04]  /*df570*/  LDL.LU R27, [R1+0xdc] ;  /* 0x0000dc00011b7983 */ /* 0x000ee80000300800 */
[----:B---3--:R-:W-:Y:S04]  /*df580*/  STL.64 [R1+0xb1f8], R26 ;  /* 0x00b1f81a01007387 */ /* 0x008fe80000100a00 */
[----:B--2---:R0:W-:Y:S04]  /*df590*/  STL.64 [R1+0xb1f0], R24 ;  /* 0x00b1f01801007387 */ /* 0x0041e80000100a00 */
        /* <DEDUP_REMOVED lines=8> */
[----:B------:R-:W2:Y:S04]  /*df620*/  LDL.LU R26, [R1+0x5c8] ;  /* 0x0005c800011a7983 */ /* 0x000ea80000300800 */
[----:B------:R-:W2:Y:S04]  /*df630*/  LDL.LU R27, [R1+0x5cc] ;  /* 0x0005cc00011b7983 */ /* 0x000ea80000300800 */
[----:B------:R-:W3:Y:S04]  /*df640*/  LDL.LU R4, [R1+0x620] ;  /* 0x0006200001047983 */ /* 0x000ee80000300800 */
[----:B------:R-:W3:Y:S04]  /*df650*/  LDL.LU R5, [R1+0x624] ;  /* 0x0006240001057983 */ /* 0x000ee80000300800 */
[----:B------:R-:W3:Y:S04]  /*df660*/  LDL.LU R6, [R1+0x628] ;  /* 0x0006280001067983 */ /* 0x000ee80000300800 */
[----:B------:R-:W3:Y:S04]  /*df670*/  LDL.LU R7, [R1+0x62c] ;  /* 0x00062c0001077983 */ /* 0x000ee80000300800 */
[----:B------:R-:W4:Y:S04]  /*df680*/  LDL.LU R12, [R1+0x660] ;  /* 0x00066000010c7983 */ /* 0x000f280000300800 */
[----:B------:R-:W4:Y:S04]  /*df690*/  LDL.LU R13, [R1+0x664] ;  /* 0x00066400010d7983 */ /* 0x000f280000300800 */
[----:B------:R-:W4:Y:S04]  /*df6a0*/  LDL.LU R14, [R1+0x668] ;  /* 0x00066800010e7983 */ /* 0x000f280000300800 */
[----:B------:R-:W4:Y:S04]  /*df6b0*/  LDL.LU R15, [R1+0x66c] ;  /* 0x00066c00010f7983 */ /* 0x000f280000300800 */
[----:B------:R-:W2:Y:S04]  /*df6c0*/  LDL.LU R16, [R1+0x680] ;  /* 0x0006800001107983 */ /* 0x000ea80000300800 */
[----:B------:R-:W2:Y:S04]  /*df6d0*/  LDL.LU R17, [R1+0x684] ;  /* 0x0006840001117983 */ /* 0x000ea80000300800 */
[----:B------:R-:W2:Y:S04]  /*df6e0*/  LDL.LU R18, [R1+0x688] ;  /* 0x0006880001127983 */ /* 0x000ea80000300800 */
[----:B------:R-:W2:Y:S04]  /*df6f0*/  LDL.LU R19, [R1+0x68c] ;  /* 0x00068c0001137983 */ /* 0x000ea80000300800 */
[----:B------:R-:W3:Y:S04]  /*df700*/  LDL.LU R8, [R1+0x640] ;  /* 0x0006400001087983 */ /* 0x000ee80000300800 */
        /* <DEDUP_REMOVED lines=30> */
[----:B------:R-:W3:Y:S01]  /*df8f0*/  LDL.LU R47, [R1+0x54c] ;  /* 0x00054c00012f7983 */ /* 0x000ee20000300800 */
[----:B--2---:R-:W-:-:S15]  /*df900*/  HMMA.16816.F32 R16, R28, R22, R16 ;  /* 0x000000161c10723c */ /* 0x004fde0000001810 */
[----:B------:R-:W-:-:S04]  /*df910*/  NOP ;  /* 0x0000000000007918 */ /* 0x000fc80000000000 */
        /* <DEDUP_REMOVED lines=8> */
[----:B0-----:R-:W3:Y:S04]  /*df9a0*/  LDL.LU.64 R14, [R1+0xb238] ;  /* 0x00b23800010e7983 */ /* 0x001ee80000300a00 */
[----:B------:R-:W4:Y:S01]  /*df9b0*/  LDL.LU.64 R12, [R1+0xb230] ;  /* 0x00b23000010c7983 */ /* 0x000f220000300a00 */
[----:B---3--:R-:W-:-:S15]  /*df9c0*/  HMMA.16816.F32 R8, R28, R14, R8 ;  /* 0x0000000e1c08723c */ /* 0x008fde0000001808 */
        /* <DEDUP_REMOVED lines=10> */
[----:B------:R-:W2:Y:S02]  /*dfa70*/  LDL.LU.64 R4, [R1+0xb210] ;  /* 0x00b2100001047983 */ /* 0x000ea40000300a00 */
        /* <DEDUP_REMOVED lines=11> */
[----:B------:R-:W2:Y:S01]  /*dfb30*/  LDL.LU.64 R24, [R1+0xb1f0] ;  /* 0x00b1f00001187983 */ /* 0x000ea20000300a00 */
[----:B------:R-:W-:Y:S03]  /*dfb40*/  HMMA.16816.F32 R48, R28, R8, R48 ;  /* 0x000000081c30723c */ /* 0x000fe60000001830 */
[----:B------:R-:W-:Y:S04]  /*dfb50*/  STL.64 [R1+0xb198], R6 ;  /* 0x00b1980601007387 */ /* 0x000fe80000100a00 */
[----:B------:R0:W-:Y:S01]  /*dfb60*/  STL.64 [R1+0xb190], R4 ;  /* 0x00b1900401007387 */ /* 0x0001e20000100a00 */
[----:B------:R-:W-:-:S02]  /*dfb70*/  IMAD R39, R39, 0x100, R40 ;  /* 0x0000010027277824 */ /* 0x000fc400078e0228 */
[----:B------:R-:W-:Y:S02]  /*dfb80*/  IMAD R38, R38, 0x100, R41 ;  /* 0x0000010026267824 */ /* 0x000fe400078e0229 */
[----:B------:R-:W-:Y:S02]  /*dfb90*/  IMAD R40, R43, 0x100, R42 ;  /* 0x000001002b287824 */ /* 0x000fe400078e022a */
[----:B------:R-:W-:Y:S01]  /*dfba0*/  IMAD R41, R60, 0x100, R61 ;  /* 0x000001003c297824 */ /* 0x000fe200078e023d */
[----:B0-----:R-:W3:Y:S04]  /*dfbb0*/  LDL.LU R4, [R1+0x590] ;  /* 0x0005900001047983 */ /* 0x001ee80000300800 */
[----:B------:R-:W3:Y:S04]  /*dfbc0*/  LDL.LU R5, [R1+0x594] ;  /* 0x0005940001057983 */ /* 0x000ee80000300800 */
[----:B------:R-:W3:Y:S04]  /*dfbd0*/  LDL.LU R6, [R1+0x598] ;  /* 0x0005980001067983 */ /* 0x000ee80000300800 */
[----:B------:R-:W3:Y:S04]  /*dfbe0*/  LDL.LU R7, [R1+0x59c] ;  /* 0x00059c0001077983 */ /* 0x000ee80000300800 */
[----:B------:R-:W-:Y:S04]  /*dfbf0*/  STL.64 [R1+0x23b0], R48 ;  /* 0x0023b03001007387 */ /* 0x000fe80000100a00 */
[----:B------:R0:W-:Y:S04]  /*dfc00*/  STL.64 [R1+0x23b8], R50 ;  /* 0x0023b83201007387 */ /* 0x0001e80000100a00 */
[----:B0-----:R-:W3:Y:S04]  /*dfc10*/  LDL.LU.64 R50, [R1+0xb1e8] ;  /* 0x00b1e80001327983 */ /* 0x001ee80000300a00 */
[----:B------:R-:W3:Y:S01]  /*dfc20*/  LDL.LU.64 R48, [R1+0xb1e0] ;  /* 0x00b1e00001307983 */ /* 0x000ee20000300a00 */
[----:B--2---:R-:W-:Y:S03]  /*dfc30*/  HMMA.16816.F32 R28, R28, R2, R24 ;  /* 0x000000021c1c723c */ /* 0x004fe60000001818 */
[----:B------:R-:W2:Y:S04]  /*dfc40*/  LDL.LU.64 R26, [R1+0xb1d8] ;  /* 0x00b1d800011a7983 */ /* 0x000ea80000300a00 */
[----:B------:R-:W3:-:S12]  /*dfc50*/  LDL.LU.64 R24, [R1+0xb1d0] ;  /* 0x00b1d00001187983 */ /* 0x000ed80000300a00 */
[----:B------:R-:W-:Y:S04]  /*dfc60*/  STL.64 [R1+0x23a0], R28 ;  /* 0x0023a01c01007387 */ /* 0x000fe80000100a00 */
[----:B------:R0:W-:Y:S02]  /*dfc70*/  STL.64 [R1+0x23a8], R30 ;  /* 0x0023a81e01007387 */ /* 0x0001e40000100a00 */
[----:B0-----:R-:W-:Y:S02]  /*dfc80*/  F2FP.F16.E4M3.UNPACK_B R30, R40 ;  /* 0x00000028ff1e723e */ /* 0x001fe400020006ff */
[----:B------:R-:W-:Y:S01]  /*dfc90*/  F2FP.F16.E4M3.UNPACK_B R31, R41 ;  /* 0x00000029ff1f723e */ /* 0x000fe200020006ff */
[----:B------:R-:W4:Y:S04]  /*dfca0*/  LDL.LU R40, [R1+0x5a0] ;  /* 0x0005a00001287983 */ /* 0x000f280000300800 */
[----:B------:R-:W4:Y:S04]  /*dfcb0*/  LDL.LU R41, [R1+0x5a4] ;  /* 0x0005a40001297983 */ /* 0x000f280000300800 */
[----:B------:R-:W4:Y:S04]  /*dfcc0*/  LDL.LU R42, [R1+0x5a8] ;  /* 0x0005a800012a7983 */ /* 0x000f280000300800 */
[----:B------:R-:W4:Y:S01]  /*dfcd0*/  LDL.LU R43, [R1+0x5ac] ;  /* 0x0005ac00012b7983 */ /* 0x000f220000300800 */
[----:B------:R-:W-:-:S02]  /*dfce0*/  F2FP.F16.E4M3.UNPACK_B R28, R38 ;  /* 0x00000026ff1c723e */ /* 0x000fc400020006ff */
[----:B------:R-:W-:Y:S01]  /*dfcf0*/  F2FP.F16.E4M3.UNPACK_B R29, R39 ;  /* 0x00000027ff1d723e */ /* 0x000fe200020006ff */
[----:B--2---:R-:W-:Y:S04]  /*dfd00*/  STL.64 [R1+0xb1c8], R26 ;  /* 0x00b1c81a01007387 */ /* 0x004fe80000100a00 */
[----:B---3--:R0:W-:Y:S02]  /*dfd10*/  STL.64 [R1+0xb1c0], R24 ;  /* 0x00b1c01801007387 */ /* 0x0081e40000100a00 */
[C---:B----4-:R-:W-:Y:S08]  /*dfd20*/  HMMA.16816.F32 R40, R28.reuse, R24, R40 ;  /* 0x000000181c28723c */ /* 0x050ff00000001828 */
[C---:B0-----:R-:W-:Y:S08]  /*dfd30*/  HMMA.16816.F32 R24, R28.reuse, R22, R4 ;  /* 0x000000161c18723c */ /* 0x041ff00000001804 */
[C---:B------:R-:W-:Y:S03]  /*dfd40*/  HMMA.16816.F32 R4, R28.reuse, R20, R32 ;  /* 0x000000141c04723c */ /* 0x040fe60000001820 */
[----:B------:R-:W-:Y:S04]  /*dfd50*/  STL.64 [R1+0x2390], R40 ;  /* 0x0023902801007387 */ /* 0x000fe80000100a00 */
[----:B------:R-:W-:Y:S04]  /*dfd60*/  STL.64 [R1+0x2398], R42 ;  /* 0x0023982a01007387 */ /* 0x000fe80000100a00 */
[----:B------:R-:W-:Y:S04]  /*dfd70*/  STL.64 [R1+0xb178], R22 ;  /* 0x00b1781601007387 */ /* 0x000fe80000100a00 */
[----:B------:R-:W-:Y:S04]  /*dfd80*/  STL.64 [R1+0x2380], R24 ;  /* 0x0023801801007387 */ /* 0x000fe80000100a00 */
[----:B------:R-:W-:Y:S04]  /*dfd90*/  STL.64 [R1+0x2388], R26 ;  /* 0x0023881a01007387 */ /* 0x000fe80000100a00 */
[----:B------:R0:W-:Y:S04]  /*dfda0*/  STL.64 [R1+0xb170], R20 ;  /* 0x00b1701401007387 */ /* 0x0001e80000100a00 */
[----:B------:R-:W-:Y:S04]  /*dfdb0*/  STL.64 [R1+0x2370], R4 ;  /* 0x0023700401007387 */ /* 0x000fe80000100a00 */
[----:B------:R1:W-:Y:S01]  /*dfdc0*/  STL.64 [R1+0x2378], R6 ;  /* 0x0023780601007387 */ /* 0x0003e20000100a00 */
[C---:B0-----:R-:W-:Y:S08]  /*dfdd0*/  HMMA.16816.F32 R20, R28.reuse, R18, R56 ;  /* 0x000000121c14723c */ /* 0x041ff00000001838 */
[C---:B-1----:R-:W-:Y:S01]  /*dfde0*/  HMMA.16816.F32 R4, R28.reuse, R16, R52 ;  /* 0x000000101c04723c */ /* 0x042fe20000001834 */
[----:B------:R-:W-:Y:S10]  /*dfdf0*/  STL.64 [R1+0xb188], R18 ;  /* 0x00b1881201007387 */ /* 0x000ff40000100a00 */
[----:B------:R-:W-:Y:S04]  /*dfe00*/  STL.64 [R1+0x2360], R20 ;  /* 0x0023601401007387 */ /* 0x000fe80000100a00 */
[----:B------:R-:W-:Y:S04]  /*dfe10*/  STL.64 [R1+0x2368], R22 ;  /* 0x0023681601007387 */ /* 0x000fe80000100a00 */
[----:B------:R0:W-:Y:S04]  /*dfe20*/  STL.64 [R1+0xb180], R16 ;  /* 0x00b1801001007387 */ /* 0x0001e80000100a00 */
[----:B------:R-:W-:Y:S04]  /*dfe30*/  STL.64 [R1+0x2350], R4 ;  /* 0x0023500401007387 */ /* 0x000fe80000100a00 */
[----:B------:R1:W-:Y:S04]  /*dfe40*/  STL.64 [R1+0x2358], R6 ;  /* 0x0023580601007387 */ /* 0x0003e80000100a00 */
[----:B------:R-:W2:Y:S01]  /*dfe50*/  LDL.LU R56, [R1+0xc0] ;  /* 0x0000c00001387983 */ /* 0x000ea20000300800 */
[C---:B0-----:R-:W-:Y:S08]  /*dfe60*/  HMMA.16816.F32 R16, R28.reuse, R14, R48 ;  /* 0x0000000e1c10723c */ /* 0x041ff00000001830 */
[C---:B-1----:R-:W-:Y:S11]  /*dfe70*/  HMMA.16816.F32 R4, R28.reuse, R12, R44 ;  /* 0x0000000c1c04723c */ /* 0x042ff6000000182c */
[----:B------:R0:W-:Y:S04]  /*dfe80*/  STL.64 [R1+0x2340], R16 ;  /* 0x0023401001007387 */ /* 0x0001e80000100a00 */
[----:B------:R1:W-:Y:S04]  /*dfe90*/  STL.64 [R1+0x2348], R18 ;  /* 0x0023481201007387 */ /* 0x0003e80000100a00 */
[----:B------:R-:W-:Y:S04]  /*dfea0*/  STL.64 [R1+0x2320], R4 ;  /* 0x0023200401007387 */ /* 0x000fe80000100a00 */
[----:B------:R-:W-:Y:S04]  /*dfeb0*/  STL.64 [R1+0x2328], R6 ;  /* 0x0023280601007387 */ /* 0x000fe80000100a00 */
[----:B------:R-:W2:Y:S04]  /*dfec0*/  LDL.LU R57, [R1+0xc4] ;  /* 0x0000c40001397983 */ /* 0x000ea80000300800 */
[----:B------:R-:W3:Y:S04]  /*dfed0*/  LDL.LU R58, [R1+0xc8] ;  /* 0x0000c800013a7983 */ /* 0x000ee80000300800 */
[----:B------:R-:W3:Y:S04]  /*dfee0*/  LDL.LU R59, [R1+0xcc] ;  /* 0x0000cc00013b7983 */ /* 0x000ee80000300800 */
[----:B---3--:R-:W-:Y:S04]  /*dfef0*/  STL.64 [R1+0xb1b8], R58 ;  /* 0x00b1b83a01007387 */ /* 0x008fe80000100a00 */
[----:B--2---:R2:W-:Y:S04]  /*dff00*/  STL.64 [R1+0xb1b0], R56 ;  /* 0x00b1b03801007387 */ /* 0x0045e80000100a00 */
        /* <DEDUP_REMOVED lines=8> */
[----:B------:R-:W3:Y:S04]  /*dff90*/  LDL.LU R32, [R1+0x510] ;  /* 0x0005100001207983 */ /* 0x000ee80000300800 */
[----:B------:R-:W3:Y:S04]  /*dffa0*/  LDL.LU R33, [R1+0x514] ;  /* 0x0005140001217983 */ /* 0x000ee80000300800 */
[----:B------:R-:W3:Y:S04]  /*dffb0*/  LDL.LU R34, [R1+0x518] ;  /* 0x0005180001227983 */ /* 0x000ee80000300800 */
[----:B------:R-:W3:Y:S04]  /*dffc0*/  LDL.LU R35, [R1+0x51c] ;  /* 0x00051c0001237983 */ /* 0x000ee80000300800 */
[----:B--2---:R-:W2:Y:S04]  /*dffd0*/  LDL.LU R56, [R1+0x520] ;  /* 0x0005200001387983 */ /* 0x004ea80000300800 */
[----:B------:R-:W2:Y:S04]  /*dffe0*/  LDL.LU R57, [R1+0x524] ;  /* 0x0005240001397983 */ /* 0x000ea80000300800 */
[----:B------:R-:W2:Y:S04]  /*dfff0*/  LDL.LU R58, [R1+0x528] ;  /* 0x00052800013a7983 */ /* 0x000ea80000300800 */
[----:B------:R-:W2:Y:S04]  /*e0000*/  LDL.LU R59, [R1+0x52c] ;  /* 0x00052c00013b7983 */ /* 0x000ea80000300800 */
        /* <DEDUP_REMOVED lines=34> */
[----:B--2---:R-:W-:-:S15]  /*e0230*/  HMMA.16816.F32 R24, R28, R10, R24 ;  /* 0x0000000a1c18723c */ /* 0x004fde0000001818 */
[----:B------:R-:W-:-:S04]  /*e0240*/  NOP ;  /* 0x0000000000007918 */ /* 0x000fc80000000000 */
[----:B------:R-:W-:Y:S04]  /*e0250*/  STL.64 [R1+0x2310], R24 ;  /* 0x0023101801007387 */ /* 0x000fe80000100a00 */
[----:B------:R0:W-:Y:S04]  /*e0260*/  STL.64 [R1+0x2318], R26 ;  /* 0x0023181a01007387 */ /* 0x0001e80000100a00 */
[----:B0-----:R-:W2:Y:S01]  /*e0270*/  LDL.LU.64 R26, [R1+0xb1c8] ;  /* 0x00b1c800011a7983 */ /* 0x001ea20000300a00 */
[C---:B---3--:R-:W-:Y:S03]  /*e0280*/  HMMA.16816.F32 R32, R28.reuse, R8, R32 ;  /* 0x000000081c20723c */ /* 0x048fe60000001820 */
[----:B------:R-:W3:Y:S05]  /*e0290*/  LDL.LU.64 R24, [R1+0xb1c0] ;  /* 0x00b1c00001187983 */ /* 0x000eea0000300a00 */
[----:B--2---:R-:W-:-:S15]  /*e02a0*/  HMMA.16816.F32 R56, R28, R26, R56 ;  /* 0x0000001a1c38723c */ /* 0x004fde0000001838 */
[----:B------:R-:W-:-:S04]  /*e02b0*/  NOP ;  /* 0x0000000000007918 */ /* 0x000fc80000000000 */
        /* <DEDUP_REMOVED lines=10> */
[----:B0-----:R-:W3:Y:S04]  /*e0360*/  LDL.LU R8, [R1+0x4d0] ;  /* 0x0004d00001087983 */ /* 0x001ee80000300800 */
[----:B------:R-:W3:Y:S04]  /*e0370*/  LDL.LU R9, [R1+0x4d4] ;  /* 0x0004d40001097983 */ /* 0x000ee80000300800 */
[----:B------:R-:W3:Y:S04]  /*e0380*/  LDL.LU R10, [R1+0x4d8] ;  /* 0x0004d800010a7983 */ /* 0x000ee80000300800 */
[----:B------:R-:W3:Y:S01]  /*e0390*/  LDL.LU R11, [R1+0x4dc] ;  /* 0x0004dc00010b7983 */ /* 0x000ee20000300800 */
[----:B--2---:R-:W-:-:S15]  /*e03a0*/  HMMA.16816.F32 R4, R28, R32, R4 ;  /* 0x000000201c04723c */ /* 0x004fde0000001804 */
[----:B------:R-:W-:-:S04]  /*e03b0*/  NOP ;  /* 0x0000000000007918 */ /* 0x000fc80000000000 */
[----:B------:R-:W-:Y:S04]  /*e03c0*/  STL.64 [R1+0x2170], R4 ;  /* 0x0021700401007387 */ /* 0x000fe80000100a00 */
[----:B------:R0:W-:Y:S04]  /*e03d0*/  STL.64 [R1+0x2178], R6 ;  /* 0x0021780601007387 */ /* 0x0001e80000100a00 */
[----:B0-----:R-:W2:Y:S04]  /*e03e0*/  LDL.LU.64 R6, [R1+0xb198] ;  /* 0x00b1980001067983 */ /* 0x001ea80000300a00 */
[----:B------:R-:W3:Y:S01]  /*e03f0*/  LDL.LU.64 R4, [R1+0xb190] ;  /* 0x00b1900001047983 */ /* 0x000ee20000300a00 */
[----:B------:R-:W-:Y:S01]  /*e0400*/  HMMA.16816.F32 R20, R28, R34, R20 ;  /* 0x000000221c14723c */ /* 0x000fe20000001814 */
[----:B------:R-:W-:-:S02]  /*e0410*/  IMAD R38, R38, 0x100, R41 ;  /* 0x0000010026267824 */ /* 0x000fc400078e0229 */
[----:B------:R-:W-:Y:S02]  /*e0420*/  IMAD R39, R39, 0x100, R40 ;  /* 0x0000010027277824 */ /* 0x000fe400078e0228 */
[----:B----4-:R-:W-:-:S03]  /*e0430*/  IMAD R40, R43, 0x100, R42 ;  /* 0x000001002b287824 */ /* 0x010fc600078e022a */
[----:B--2---:R-:W-:-:S15]  /*e0440*/  HMMA.16816.F32 R16, R28, R6, R16 ;  /* 0x000000061c10723c */ /* 0x004fde0000001810 */
[----:B------:R-:W-:-:S04]  /*e0450*/  NOP ;  /* 0x0000000000007918 */ /* 0x000fc80000000000 */
[----:B------:R-:W-:Y:S04]  /*e0460*/  STL.64 [R1+0x2140], R16 ;  /* 0x0021401001007387 */ /* 0x000fe80000100a00 */
[----:B------:R0:W-:Y:S04]  /*e0470*/  STL.64 [R1+0x2148], R18 ;  /* 0x0021481201007387 */ /* 0x0001e80000100a00 */
[----:B0-----:R-:W2:Y:S04]  /*e0480*/  LDL.LU.64 R18, [R1+0xb188] ;  /* 0x00b1880001127983 */ /* 0x001ea80000300a00 */
[----:B------:R-:W4:Y:S04]  /*e0490*/  LDL.LU.64 R16, [R1+0xb180] ;  /* 0x00b1800001107983 */ /* 0x000f280000300a00 */
[----:B------:R-:W-:Y:S04]  /*e04a0*/  STL.64 [R1+0x1e70], R20 ;  /* 0x001e701401007387 */ /* 0x000fe80000100a00 */
[----:B------:R0:W-:Y:S04]  /*e04b0*/  STL.64 [R1+0x1e78], R22 ;  /* 0x001e781601007387 */ /* 0x0001e80000100a00 */
[----:B0-----:R-:W2:Y:S04]  /*e04c0*/  LDL.LU.64 R22, [R1+0xb178] ;  /* 0x00b1780001167983 */ /* 0x001ea80000300a00 */
[----:B------:R-:W4:Y:S04]  /*e04d0*/  LDL.LU.64 R20, [R1+0xb170] ;  /* 0x00b1700001147983 */ /* 0x000f280000300a00 */
[----:B------:R-:W-:Y:S04]  /*e04e0*/  STL.64 [R1+0xb120], R34 ;  /* 0x00b1202201007387 */ /* 0x000fe80000100a00 */
[----:B------:R-:W-:Y:S01]  /*e04f0*/  STL.64 [R1+0xb118], R32 ;  /* 0x00b1182001007387 */ /* 0x000fe20000100a00 */
[C---:B---3--:R-:W-:Y:S03]  /*e0500*/  HMMA.16816.F32 R8, R28.reuse, R4, R8 ;  /* 0x000000041c08723c */ /* 0x048fe60000001808 */
[----:B------:R-:W-:Y:S04]  /*e0510*/  STL.64 [R1+0xb110], R6 ;  /* 0x00b1100601007387 */ /* 0x000fe80000100a00 */
[----:B------:R0:W-:Y:S02]  /*e0520*/  STL.64 [R1+0xb108], R4 ;  /* 0x00b1080401007387 */ /* 0x0001e40000100a00 */
[----:B0-----:R-:W-:Y:S10]  /*e0530*/  HMMA.16816.F32 R4, R28, R36, R12 ;  /* 0x000000241c04723c */ /* 0x001ff4000000180c */
[----:B------:R-:W-:Y:S04]  /*e0540*/  STL.64 [R1+0x1e40], R8 ;  /* 0x001e400801007387 */ /* 0x000fe80000100a00 */
[----:B------:R-:W-:Y:S01]  /*e0550*/  STL.64 [R1+0x1e48], R10 ;  /* 0x001e480a01007387 */ /* 0x000fe20000100a00 */
[----:B------:R-:W-:-:S04]  /*e0560*/  IMAD R41, R60, 0x100, R61 ;  /* 0x000001003c297824 */ /* 0x000fc800078e023d */
[----:B------:R-:W-:Y:S04]  /*e0570*/  STL.64 [R1+0x1e20], R4 ;  /* 0x001e200401007387 */ /* 0x000fe80000100a00 */
[----:B------:R0:W-:Y:S02]  /*e0580*/  STL.64 [R1+0x1e28], R6 ;  /* 0x001e280601007387 */ /* 0x0001e40000100a00 */
[----:B0-----:R-:W-:Y:S01]  /*e0590*/  HMMA.16816.F32 R4, R28, R2, R56 ;  /* 0x000000021c04723c */ /* 0x001fe20000001838 */
[----:B------:R-:W-:Y:S02]  /*e05a0*/  F2FP.F16.E4M3.UNPACK_B R28, R38 ;  /* 0x00000026ff1c723e */ /* 0x000fe400020006ff */
[----:B------:R-:W-:Y:S02]  /*e05b0*/  F2FP.F16.E4M3.UNPACK_B R29, R39 ;  /* 0x00000027ff1d723e */ /* 0x000fe400020006ff */
[----:B------:R-:W-:-:S02]  /*e05c0*/  F2FP.F16.E4M3.UNPACK_B R30, R40 ;  /* 0x00000028ff1e723e */ /* 0x000fc400020006ff */
[----:B------:R-:W-:-:S12]  /*e05d0*/  F2FP.F16.E4M3.UNPACK_B R31, R41 ;  /* 0x00000029ff1f723e */ /* 0x000fd800020006ff */
[----:B------:R-:W-:Y:S04]  /*e05e0*/  STL.64 [R1+0x1e00], R4 ;  /* 0x001e000401007387 */ /* 0x000fe80000100a00 */
[----:B------:R0:W-:Y:S02]  /*e05f0*/  STL.64 [R1+0x1e08], R6 ;  /* 0x001e080601007387 */ /* 0x0001e40000100a00 */
[C---:B0-----:R-:W-:Y:S02]  /*e0600*/  HMMA.16816.F32 R4, R28.reuse, R24, R52 ;  /* 0x000000181c04723c */ /* 0x041fe40000001834 */
[----:B------:R-:W-:Y:S04]  /*e0610*/  STL.64 [R1+0xb128], R36 ;  /* 0x00b1282401007387 */ /* 0x000fe80000100a00 */
[----:B------:R-:W-:Y:S04]  /*e0620*/  STL.64 [R1+0xb138], R26 ;  /* 0x00b1381a01007387 */ /* 0x000fe80000100a00 */
[----:B------:R-:W-:Y:S09]  /*e0630*/  STL.64 [R1+0xb130], R24 ;  /* 0x00b1301801007387 */ /* 0x000ff20000100a00 */
[----:B------:R-:W-:Y:S04]  /*e0640*/  STL.64 [R1+0x1df0], R4 ;  /* 0x001df00401007387 */ /* 0x000fe80000100a00 */
[----:B------:R4:W-:Y:S01]  /*e0650*/  STL.64 [R1+0x1df8], R6 ;  /* 0x001df80601007387 */ /* 0x0009e20000100a00 */
[C---:B--2---:R-:W-:Y:S08]  /*e0660*/  HMMA.16816.F32 R8, R28.reuse, R22, R48 ;  /* 0x000000161c08723c */ /* 0x044ff00000001830 */
[C---:B----4-:R-:W-:Y:S01]  /*e0670*/  HMMA.16816.F32 R4, R28.reuse, R20, R44 ;  /* 0x000000141c04723c */ /* 0x050fe2000000182c */
[----:B------:R-:W-:Y:S10]  /*e0680*/  STL.64 [R1+0xb158], R22 ;  /* 0x00b1581601007387 */ /* 0x000ff40000100a00 */
[----:B------:R-:W-:Y:S04]  /*e0690*/  STL.64 [R1+0x1de0], R8 ;  /* 0x001de00801007387 */ /* 0x000fe80000100a00 */
[----:B------:R-:W-:Y:S04]  /*e06a0*/  STL.64 [R1+0x1de8], R10 ;  /* 0x001de80a01007387 */ /* 0x000fe80000100a00 */
[----:B------:R-:W-:Y:S04]  /*e06b0*/  STL.64 [R1+0xb150], R20 ;  /* 0x00b1501401007387 */ /* 0x000fe80000100a00 */
[----:B------:R0:W-:Y:S04]  /*e06c0*/  STL.64 [R1+0x1cf0], R4 ;  /* 0x001cf00401007387 */ /* 0x0001e80000100a00 */
[----:B------:R1:W-:Y:S04]  /*e06d0*/  STL.64 [R1+0x1cf8], R6 ;  /* 0x001cf80601007387 */ /* 0x0003e80000100a00 */
[----:B------:R-:W2:Y:S04]  /*e06e0*/  LDL.LU R56, [R1+0x3d0] ;  /* 0x0003d00001387983 */ /* 0x000ea80000300800 */
[----:B------:R-:W2:Y:S04]  /*e06f0*/  LDL.LU R57, [R1+0x3d4] ;  /* 0x0003d40001397983 */ /* 0x000ea80000300800 */
[----:B------:R-:W2:Y:S04]  /*e0700*/  LDL.LU R58, [R1+0x3d8] ;  /* 0x0003d800013a7983 */ /* 0x000ea80000300800 */
[----:B------:R-:W2:Y:S04]  /*e0710*/  LDL.LU R59, [R1+0x3dc] ;  /* 0x0003dc00013b7983 */ /* 0x000ea80000300800 */
[----:B0-----:R-:W3:Y:S04]  /*e0720*/  LDL.LU R4, [R1+0x410] ;  /* 0x0004100001047983 */ /* 0x001ee80000300800 */
[----:B------:R-:W3:Y:S04]  /*e0730*/  LDL.LU R5, [R1+0x414] ;  /* 0x0004140001057983 */ /* 0x000ee80000300800 */
[----:B-1----:R-:W3:Y:S04]  /*e0740*/  LDL.LU R6, [R1+0x418] ;  /* 0x0004180001067983 */ /* 0x002ee80000300800 */
        /* <DEDUP_REMOVED lines=45> */
[----:B0-----:R-:W3:Y:S04]  /*e0a20*/  LDL.LU.64 R14, [R1+0xb168] ;  /* 0x00b16800010e7983 */ /* 0x001ee80000300a00 */
[----:B------:R-:W2:Y:S01]  /*e0a30*/  LDL.LU.64 R12, [R1+0xb160] ;  /* 0x00b16000010c7983 */ /* 0x000ea20000300a00 */
[----:B----4-:R-:W-:-:S15]  /*e0a40*/  HMMA.16816.F32 R44, R28, R16, R44 ;  /* 0x000000101c2c723c */ /* 0x010fde000000182c */
[----:B------:R-:W-:-:S04]  /*e0a50*/  NOP ;  /* 0x0000000000007918 */ /* 0x000fc80000000000 */
[----:B------:R0:W-:Y:S04]  /*e0a60*/  STL.64 [R1+0x1a10], R44 ;  /* 0x001a102c01007387 */ /* 0x0001e80000100a00 */
[----:B------:R1:W-:Y:S04]  /*e0a70*/  STL.64 [R1+0x1a18], R46 ;  /* 0x001a182e01007387 */ /* 0x0003e80000100a00 */
[----:B0-----:R-:W4:Y:S04]  /*e0a80*/  LDL.LU R44, [R1+0x3c0] ;  /* 0x0003c000012c7983 */ /* 0x001f280000300800 */
[----:B------:R-:W4:Y:S04]  /*e0a90*/  LDL.LU R45, [R1+0x3c4] ;  /* 0x0003c400012d7983 */ /* 0x000f280000300800 */
[----:B-1----:R-:W4:Y:S04]  /*e0aa0*/  LDL.LU R46, [R1+0x3c8] ;  /* 0x0003c800012e7983 */ /* 0x002f280000300800 */
[----:B------:R-:W4:Y:S04]  /*e0ab0*/  LDL.LU R47, [R1+0x3cc] ;  /* 0x0003cc00012f7983 */ /* 0x000f280000300800 */
[----:B------:R-:W-:Y:S04]  /*e0ac0*/  STL.64 [R1+0xb0f0], R18 ;  /* 0x00b0f01201007387 */ /* 0x000fe80000100a00 */
[----:B------:R0:W-:Y:S04]  /*e0ad0*/  STL.64 [R1+0xb0e8], R16 ;  /* 0x00b0e81001007387 */ /* 0x0001e80000100a00 */
[----:B0-----:R-:W4:Y:S04]  /*e0ae0*/  LDL.LU R16, [R1+0x3e0] ;  /* 0x0003e00001107983 */ /* 0x001f280000300800 */
[----:B------:R-:W4:Y:S04]  /*e0af0*/  LDL.LU R17, [R1+0x3e4] ;  /* 0x0003e40001117983 */ /* 0x000f280000300800 */
[----:B------:R-:W4:Y:S04]  /*e0b00*/  LDL.LU R18, [R1+0x3e8] ;  /* 0x0003e80001127983 */ /* 0x000f280000300800 */
[----:B------:R-:W4:Y:S01]  /*e0b10*/  LDL.LU R19, [R1+0x3ec] ;  /* 0x0003ec0001137983 */ /* 0x000f220000300800 */
[C---:B---3--:R-:W-:Y:S08]  /*e0b20*/  HMMA.16816.F32 R20, R28.reuse, R14, R20 ;  /* 0x0000000e1c14723c */ /* 0x048ff00000001814 */
[C---:B--2---:R-:W-:Y:S11]  /*e0b30*/  HMMA.16816.F32 R8, R28.reuse, R12, R8 ;  /* 0x0000000c1c08723c */ /* 0x044ff60000001808 */
        /* <DEDUP_REMOVED lines=23> */
[----:B------:R0:W-:Y:S04]  /*e0cb0*/  STL.64 [R1+0x18b0], R36 ;  /* 0x0018b02401007387 */ /* 0x0001e80000100a00 */
[----:B------:R-:W-:Y:S04]  /*e0cc0*/  STL.64 [R1+0x18b8], R38 ;  /* 0x0018b82601007387 */ /* 0x000fe80000100a00 */
[----:B0-----:R-:W2:Y:S04]  /*e0cd0*/  LDL.LU.64 R36, [R1+0xb128] ;  /* 0x00b1280001247983 */ /* 0x001ea80000300a00 */
        /* <DEDUP_REMOVED lines=24> */
[----:B0-----:R-:W-:Y:S02]  /*e0e60*/  HMMA.16816.F32 R8, R28, R34, R12 ;  /* 0x000000221c08723c */ /* 0x001fe4000000180c */
[----:B------:R-:W-:Y:S04]  /*e0e70*/  STL.64 [R1+0xb088], R34 ;  /* 0x00b0882201007387 */ /* 0x000fe80000100a00 */
[----:B------:R-:W-:-:S13]  /*e0e80*/  STL.64 [R1+0xb080], R32 ;  /* 0x00b0802001007387 */ /* 0x000fda0000100a00 */
[----:B------:R-:W-:Y:S04]  /*e0e90*/  STL.64 [R1+0x1800], R8 ;  /* 0x0018000801007387 */ /* 0x000fe80000100a00 */
[----:B------:R4:W-:Y:S04]  /*e0ea0*/  STL.64 [R1+0x1808], R10 ;  /* 0x0018080a01007387 */ /* 0x0009e80000100a00 */
[----:B------:R-:W-:Y:S04]  /*e0eb0*/  STL.64 [R1+0xb098], R6 ;  /* 0x00b0980601007387 */ /* 0x000fe80000100a00 */
[----:B--2---:R0:W-:Y:S01]  /*e0ec0*/  STL.64 [R1+0xb090], R4 ;  /* 0x00b0900401007387 */ /* 0x0041e20000100a00 */
[C---:B----4-:R-:W-:Y:S08]  /*e0ed0*/  HMMA.16816.F32 R8, R28.reuse, R4, R16 ;  /* 0x000000041c08723c */ /* 0x050ff00000001810 */
[C---:B0-----:R-:W-:Y:S11]  /*e0ee0*/  HMMA.16816.F32 R4, R28.reuse, R36, R56 ;  /* 0x000000241c04723c */ /* 0x041ff60000001838 */
[----:B------:R-:W-:Y:S04]  /*e0ef0*/  STL.64 [R1+0x1790], R8 ;  /* 0x0017900801007387 */ /* 0x000fe80000100a00 */
[----:B------:R-:W-:Y:S04]  /*e0f00*/  STL.64 [R1+0x1798], R10 ;  /* 0x0017980a01007387 */ /* 0x000fe80000100a00 */
[----:B------:R-:W-:Y:S04]  /*e0f10*/  STL.64 [R1+0x1740], R4 ;  /* 0x0017400401007387 */ /* 0x000fe80000100a00 */
[----:B------:R0:W-:Y:S02]  /*e0f20*/  STL.64 [R1+0x1748], R6 ;  /* 0x0017480601007387 */ /* 0x0001e40000100a00 */
[----:B0-----:R-:W-:Y:S01]  /*e0f30*/  HMMA.16816.F32 R4, R28, R2, R48 ;  /* 0x000000021c04723c */ /* 0x001fe20000001830 */
[----:B------:R-:W-:-:S02]  /*e0f40*/  F2FP.F16.E4M3.UNPACK_B R28, R38 ;  /* 0x00000026ff1c723e */ /* 0x000fc400020006ff */
[----:B------:R-:W-:Y:S02]  /*e0f50*/  F2FP.F16.E4M3.UNPACK_B R29, R39 ;  /* 0x00000027ff1d723e */ /* 0x000fe400020006ff */
[----:B------:R-:W-:Y:S02]  /*e0f60*/  F2FP.F16.E4M3.UNPACK_B R30, R40 ;  /* 0x00000028ff1e723e */ /* 0x000fe400020006ff */
[----:B------:R-:W-:-:S12]  /*e0f70*/  F2FP.F16.E4M3.UNPACK_B R31, R41 ;  /* 0x00000029ff1f723e */ /* 0x000fd800020006ff */
[----:B------:R-:W-:Y:S04]  /*e0f80*/  STL.64 [R1+0x16b0], R4 ;  /* 0x0016b00401007387 */ /* 0x000fe80000100a00 */
[----:B------:R0:W-:Y:S02]  /*e0f90*/  STL.64 [R1+0x16b8], R6 ;  /* 0x0016b80601007387 */ /* 0x0001e40000100a00 */
[C---:B0-----:R-:W-:Y:S02]  /*e0fa0*/  HMMA.16816.F32 R4, R28.reuse, R24, R44 ;  /* 0x000000181c04723c */ /* 0x041fe4000000182c */
[----:B------:R-:W-:Y:S04]  /*e0fb0*/  STL.64 [R1+0xb0a0], R36 ;  /* 0x00b0a02401007387 */ /* 0x000fe80000100a00 */
[----:B------:R-:W-:Y:S04]  /*e0fc0*/  STL.64 [R1+0xb0c0], R26 ;  /* 0x00b0c01a01007387 */ /* 0x000fe80000100a00 */
[----:B------:R-:W-:Y:S09]  /*e0fd0*/  STL.64 [R1+0xb0b8], R24 ;  /* 0x00b0b81801007387 */ /* 0x000ff20000100a00 */
[----:B------:R0:W-:Y:S04]  /*e0fe0*/  STL.64 [R1+0x16a0], R4 ;  /* 0x0016a00401007387 */ /* 0x0001e80000100a00 */
[----:B------:R1:W-:Y:S04]  /*e0ff0*/  STL.64 [R1+0x16a8], R6 ;  /* 0x0016a80601007387 */ /* 0x0003e80000100a00 */
[----:B------:R-:W2:Y:S04]  /*e1000*/  LDL.LU R52, [R1+0x2e0] ;  /* 0x0002e00001347983 */ /* 0x000ea80000300800 */
[----:B------:R-:W2:Y:S04]  /*e1010*/  LDL.LU R53, [R1+0x2e4] ;  /* 0x0002e40001357983 */ /* 0x000ea80000300800 */
[----:B------:R-:W3:Y:S04]  /*e1020*/  LDL.LU R54, [R1+0x2e8] ;  /* 0x0002e80001367983 */ /* 0x000ee80000300800 */
[----:B------:R-:W3:Y:S04]  /*e1030*/  LDL.LU R55, [R1+0x2ec] ;  /* 0x0002ec0001377983 */ /* 0x000ee80000300800 */
[----:B---3--:R-:W-:Y:S04]  /*e1040*/  STL.64 [R1+0xb0e0], R54 ;  /* 0x00b0e03601007387 */ /* 0x008fe80000100a00 */
[----:B--2---:R-:W-:Y:S04]  /*e1050*/  STL.64 [R1+0xb0d8], R52 ;  /* 0x00b0d83401007387 */ /* 0x004fe80000100a00 */
[----:B------:R-:W2:Y:S04]  /*e1060*/  LDL.LU R56, [R1+0x2f0] ;  /* 0x0002f00001387983 */ /* 0x000ea80000300800 */
        /* <DEDUP_REMOVED lines=53> */
[C---:B---3--:R-:W-:Y:S08]  /*e13c0*/  HMMA.16816.F32 R16, R28.reuse, R20, R16 ;  /* 0x000000141c10723c */ /* 0x048ff00000001810 */
        /* <DEDUP_REMOVED lines=8> */
[----:B0-----:R-:W4:Y:S04]  /*e1450*/  LDL.LU.64 R18, [R1+0xb0f0] ;  /* 0x00b0f00001127983 */ /* 0x001f280000300a00 */
[----:B------:R-:W3:Y:S04]  /*e1460*/  LDL.LU.64 R16, [R1+0xb0e8] ;  /* 0x00b0e80001107983 */ /* 0x000ee80000300a00 */
[----:B------:R-:W-:Y:S04]  /*e1470*/  STL.64 [R1+0xb078], R22 ;  /* 0x00b0781601007387 */ /* 0x000fe80000100a00 */
[----:B------:R0:W-:Y:S04]  /*e1480*/  STL.64 [R1+0xb070], R20 ;  /* 0x00b0701401007387 */ /* 0x0001e80000100a00 */
[----:B0-----:R-:W2:Y:S04]  /*e1490*/  LDL.LU R20, [R1+0x300] ;  /* 0x0003000001147983 */ /* 0x001ea80000300800 */
[----:B------:R-:W2:Y:S04]  /*e14a0*/  LDL.LU R21, [R1+0x304] ;  /* 0x0003040001157983 */ /* 0x000ea80000300800 */
[----:B------:R-:W2:Y:S04]  /*e14b0*/  LDL.LU R22, [R1+0x308] ;  /* 0x0003080001167983 */ /* 0x000ea80000300800 */
[----:B------:R-:W2:Y:S01]  /*e14c0*/  LDL.LU R23, [R1+0x30c] ;  /* 0x00030c0001177983 */ /* 0x000ea20000300800 */
[C---:B----4-:R-:W-:Y:S08]  /*e14d0*/  HMMA.16816.F32 R52, R28.reuse, R18, R52 ;  /* 0x000000121c34723c */ /* 0x050ff00000001834 */
[C---:B---3--:R-:W-:Y:S11]  /*e14e0*/  HMMA.16816.F32 R12, R28.reuse, R16, R12 ;  /* 0x000000101c0c723c */ /* 0x048ff6000000180c */
[----:B------:R-:W-:Y:S04]  /*e14f0*/  STL.64 [R1+0x1640], R52 ;  /* 0x0016403401007387 */ /* 0x000fe80000100a00 */
[----:B------:R0:W-:Y:S04]  /*e1500*/  STL.64 [R1+0x1648], R54 ;  /* 0x0016483601007387 */ /* 0x0001e80000100a00 */
[----:B0-----:R-:W3:Y:S04]  /*e1510*/  LDL.LU.64 R54, [R1+0xb0e0] ;  /* 0x00b0e00001367983 */ /* 0x001ee80000300a00 */
[----:B------:R-:W3:Y:S04]  /*e1520*/  LDL.LU.64 R52, [R1+0xb0d8] ;  /* 0x00b0d80001347983 */ /* 0x000ee80000300a00 */
[----:B------:R-:W-:Y:S04]  /*e1530*/  STL.64 [R1+0x1580], R12 ;  /* 0x0015800c01007387 */ /* 0x000fe80000100a00 */
[----:B------:R0:W-:Y:S04]  /*e1540*/  STL.64 [R1+0x1588], R14 ;  /* 0x0015880e01007387 */ /* 0x0001e80000100a00 */
[----:B0-----:R-:W4:Y:S04]  /*e1550*/  LDL.LU.64 R14, [R1+0xb0d0] ;  /* 0x00b0d000010e7983 */ /* 0x001f280000300a00 */
[----:B------:R-:W2:Y:S04]  /*e1560*/  LDL.LU.64 R12, [R1+0xb0c8] ;  /* 0x00b0c800010c7983 */ /* 0x000ea80000300a00 */
[----:B------:R-:W-:Y:S04]  /*e1570*/  STL.64 [R1+0xb058], R18 ;  /* 0x00b0581201007387 */ /* 0x000fe80000100a00 */
[----:B------:R0:W-:Y:S04]  /*e1580*/  STL.64 [R1+0xb050], R16 ;  /* 0x00b0501001007387 */ /* 0x0001e80000100a00 */
[----:B0-----:R-:W3:Y:S04]  /*e1590*/  LDL.LU R16, [R1+0x310] ;  /* 0x0003100001107983 */ /* 0x001ee80000300800 */
[----:B------:R-:W3:Y:S04]  /*e15a0*/  LDL.LU R17, [R1+0x314] ;  /* 0x0003140001117983 */ /* 0x000ee80000300800 */
[----:B------:R-:W3:Y:S04]  /*e15b0*/  LDL.LU R18, [R1+0x318] ;  /* 0x0003180001127983 */ /* 0x000ee80000300800 */
[----:B------:R-:W3:Y:S01]  /*e15c0*/  LDL.LU R19, [R1+0x31c] ;  /* 0x00031c0001137983 */ /* 0x000ee20000300800 */
        /* <DEDUP_REMOVED lines=8> */
[----:B0-----:R-:W3:Y:S04]  /*e1650*/  LDL.LU.64 R10, [R1+0xb0b0] ;  /* 0x00b0b000010a7983 */ /* 0x001ee80000300a00 */
[----:B------:R-:W4:Y:S04]  /*e1660*/  LDL.LU.64 R8, [R1+0xb0a8] ;  /* 0x00b0a80001087983 */ /* 0x000f280000300a00 */
[----:B------:R-:W-:Y:S04]  /*e1670*/  STL.64 [R1+0xb038], R14 ;  /* 0x00b0380e01007387 */ /* 0x000fe80000100a00 */
[----:B------:R0:W-:Y:S04]  /*e1680*/  STL.64 [R1+0xb030], R12 ;  /* 0x00b0300c01007387 */ /* 0x0001e80000100a00 */
[----:B0-----:R-:W4:Y:S04]  /*e1690*/  LDL.LU R12, [R1+0x320] ;  /* 0x00032000010c7983 */ /* 0x001f280000300800 */
[----:B------:R-:W4:Y:S04]  /*e16a0*/  LDL.LU R13, [R1+0x324] ;  /* 0x00032400010d7983 */ /* 0x000f280000300800 */
[----:B------:R-:W4:Y:S04]  /*e16b0*/  LDL.LU R14, [R1+0x328] ;  /* 0x00032800010e7983 */ /* 0x000f280000300800 */
[----:B------:R-:W4:Y:S01]  /*e16c0*/  LDL.LU R15, [R1+0x32c] ;  /* 0x00032c00010f7983 */ /* 0x000f220000300800 */
[C---:B--2---:R-:W-:Y:S08]  /*e16d0*/  HMMA.16816.F32 R4, R28.reuse, R26, R4 ;  /* 0x0000001a1c04723c */ /* 0x044ff00000001804 */
[C---:B---3--:R-:W-:Y:S08]  /*e16e0*/  HMMA.16816.F32 R36, R28.reuse, R10, R36 ;  /* 0x0000000a1c24723c */ /* 0x048ff00000001824 */
[----:B----4-:R-:W-:Y:S11]  /*e16f0*/  HMMA.16816.F32 R32, R28, R8, R32 ;  /* 0x000000081c20723c */ /* 0x010ff60000001820 */
[----:B------:R0:W-:Y:S04]  /*e1700*/  STL.64 [R1+0x14b0], R36 ;  /* 0x0014b02401007387 */ /* 0x0001e80000100a00 */
[----:B------:R-:W-:Y:S04]  /*e1710*/  STL.64 [R1+0x14b8], R38 ;  /* 0x0014b82601007387 */ /* 0x000fe80000100a00 */
[----:B0-----:R-:W2:Y:S04]  /*e1720*/  LDL.LU.64 R36, [R1+0xb0a0] ;  /* 0x00b0a00001247983 */ /* 0x001ea80000300a00 */
[----:B------:R-:W-:Y:S04]  /*e1730*/  STL.64 [R1+0x1490], R4 ;  /* 0x0014900401007387 */ /* 0x000fe80000100a00 */
[----:B------:R0:W-:Y:S04]  /*e1740*/  STL.64 [R1+0x1498], R6 ;  /* 0x0014980601007387 */ /* 0x0001e80000100a00 */
[----:B0-----:R-:W3:Y:S04]  /*e1750*/  LDL.LU.64 R6, [R1+0xb098] ;  /* 0x00b0980001067983 */ /* 0x001ee80000300a00 */
[----:B------:R-:W4:Y:S04]  /*e1760*/  LDL.LU.64 R4, [R1+0xb090] ;  /* 0x00b0900001047983 */ /* 0x000f280000300a00 */
[----:B------:R-:W-:Y:S04]  /*e1770*/  STL.64 [R1+0x1480], R32 ;  /* 0x0014802001007387 */ /* 0x000fe80000100a00 */
[----:B------:R0:W-:Y:S04]  /*e1780*/  STL.64 [R1+0x1488], R34 ;  /* 0x0014882201007387 */ /* 0x0001e80000100a00 */
[----:B0-----:R-:W2:Y:S04]  /*e1790*/  LDL.LU.64 R34, [R1+0xb088] ;  /* 0x00b0880001227983 */ /* 0x001ea80000300a00 */
[----:B------:R-:W2:Y:S04]  /*e17a0*/  LDL.LU.64 R32, [R1+0xb080] ;  /* 0x00b0800001207983 */ /* 0x000ea80000300a00 */
[----:B------:R-:W-:Y:S04]  /*e17b0*/  STL.64 [R1+0xb018], R10 ;  /* 0x00b0180a01007387 */ /* 0x000fe80000100a00 */
[----:B------:R2:W-:Y:S01]  /*e17c0*/  STL.64 [R1+0xb010], R8 ;  /* 0x00b0100801007387 */ /* 0x0005e20000100a00 */
[----:B------:R-:W-:-:S02]  /*e17d0*/  IMAD R38, R49, 0x100, R48 ;  /* 0x0000010031267824 */ /* 0x000fc400078e0230 */
[----:B------:R-:W-:Y:S01]  /*e17e0*/  IMAD R39, R51, 0x100, R50 ;  /* 0x0000010033277824 */ /* 0x000fe200078e0232 */
[C---:B--2---:R-:W-:Y:S08]  /*e17f0*/  HMMA.16816.F32 R8, R28.reuse, R32, R12 ;  /* 0x000000201c08723c */ /* 0x044ff0000000180c */
[C---:B---3--:R-:W-:Y:S11]  /*e1800*/  HMMA.16816.F32 R12, R28.reuse, R6, R16 ;  /* 0x000000061c0c723c */ /* 0x048ff60000001810 */
[----:B------:R-:W-:Y:S04]  /*e1810*/  STL.64 [R1+0x1450], R8 ;  /* 0x0014500801007387 */ /* 0x000fe80000100a00 */
[----:B------:R0:W-:Y:S02]  /*e1820*/  STL.64 [R1+0x1458], R10 ;  /* 0x0014580a01007387 */ /* 0x0001e40000100a00 */
[C---:B0-----:R-:W-:Y:S02]  /*e1830*/  HMMA.16816.F32 R8, R28.reuse, R34, R20 ;  /* 0x000000221c08723c */ /* 0x041fe40000001814 */
[----:B------:R-:W-:Y:S04]  /*e1840*/  STL.64 [R1+0xb028], R34 ;  /* 0x00b0282201007387 */ /* 0x000fe80000100a00 */
[----:B------:R-:W-:Y:S04]  /*e1850*/  STL.64 [R1+0x1390], R12 ;  /* 0x0013900c01007387 */ /* 0x000fe80000100a00 */
[----:B------:R-:W-:Y:S04]  /*e1860*/  STL.64 [R1+0x1398], R14 ;  /* 0x0013980e01007387 */ /* 0x000fe80000100a00 */
[----:B------:R-:W-:Y:S05]  /*e1870*/  STL.64 [R1+0xb020], R32 ;  /* 0x00b0202001007387 */ /* 0x000fea0000100a00 */
[----:B------:R-:W-:Y:S04]  /*e1880*/  STL.64 [R1+0x1170], R8 ;  /* 0x0011700801007387 */ /* 0x000fe80000100a00 */
[----:B------:R0:W-:Y:S04]  /*e1890*/  STL.64 [R1+0x1178], R10 ;  /* 0x0011780a01007387 */ /* 0x0001e80000100a00 */
[----:B------:R-:W-:Y:S04]  /*e18a0*/  STL.64 [R1+0xb048], R6 ;  /* 0x00b0480601007387 */ /* 0x000fe80000100a00 */
[----:B----4-:R1:W-:Y:S01]  /*e18b0*/  STL.64 [R1+0xb040], R4 ;  /* 0x00b0400401007387 */ /* 0x0103e20000100a00 */
[C---:B0-----:R-:W-:Y:S08]  /*e18c0*/  HMMA.16816.F32 R8, R28.reuse, R4, R56 ;  /* 0x000000041c08723c */ /* 0x041ff00000001838 */
[C---:B-1----:R-:W-:Y:S11]  /*e18d0*/  HMMA.16816.F32 R4, R28.reuse, R36, R52 ;  /* 0x000000241c04723c */ /* 0x042ff60000001834 */
[----:B------:R-:W-:Y:S04]  /*e18e0*/  STL.64 [R1+0x1130], R8 ;  /* 0x0011300801007387 */ /* 0x000fe80000100a00 */
[----:B------:R-:W-:Y:S04]  /*e18f0*/  STL.64 [R1+0x1138], R10 ;  /* 0x0011380a01007387 */ /* 0x000fe80000100a00 */
[----:B------:R-:W-:Y:S04]  /*e1900*/  STL.64 [R1+0x1120], R4 ;  /* 0x0011200401007387 */ /* 0x000fe80000100a00 */
[----:B------:R0:W-:Y:S04]  /*e1910*/  STL.64 [R1+0x1128], R6 ;  /* 0x0011280601007387 */ /* 0x0001e80000100a00 */
[----:B------:R-:W2:Y:S01]  /*e1920*/  LDL.LU R48, [R1+0x200] ;  /* 0x0002000001307983 */ /* 0x000ea20000300800 */
[----:B0-----:R-:W-:-:S15]  /*e1930*/  HMMA.16816.F32 R4, R28, R2, R44 ;  /* 0x000000021c04723c */ /* 0x001fde000000182c */
[----:B------:R-:W-:-:S04]  /*e1940*/  NOP ;  /* 0x0000000000007918 */ /* 0x000fc80000000000 */
[----:B------:R-:W-:Y:S04]  /*e1950*/  STL.64 [R1+0x1100], R4 ;  /* 0x0011000401007387 */ /* 0x000fe80000100a00 */
[----:B------:R-:W-:Y:S04]  /*e1960*/  STL.64 [R1+0x1108], R6 ;  /* 0x0011080601007387 */ /* 0x000fe80000100a00 */
[----:B------:R-:W2:Y:S04]  /*e1970*/  LDL.LU R49, [R1+0x204] ;  /* 0x0002040001317983 */ /* 0x000ea80000300800 */
[----:B------:R-:W3:Y:S04]  /*e1980*/  LDL.LU R50, [R1+0x208] ;  /* 0x0002080001327983 */ /* 0x000ee80000300800 */
[----:B------:R-:W3:Y:S04]  /*e1990*/  LDL.LU R51, [R1+0x20c] ;  /* 0x00020c0001337983 */ /* 0x000ee80000300800 */
[----:B---3--:R-:W-:Y:S04]  /*e19a0*/  STL.64 [R1+0xb068], R50 ;  /* 0x00b0683201007387 */ /* 0x008fe80000100a00 */
[----:B--2---:R0:W-:Y:S04]  /*e19b0*/  STL.64 [R1+0xb060], R48 ;  /* 0x00b0603001007387 */ /* 0x0041e80000100a00 */
        /* <DEDUP_REMOVED lines=10> */
[----:B------:R-:W4:Y:S04]  /*e1a60*/  LDL.LU R50, [R1+0x2c8] ;  /* 0x0002c80001327983 */ /* 0x000f280000300800 */
[----:B------:R-:W4:Y:S04]  /*e1a70*/  LDL.LU R51, [R1+0x2cc] ;  /* 0x0002cc0001337983 */ /* 0x000f280000300800 */
[----:B------:R-:W2:Y:S04]  /*e1a80*/  LDL.LU R20, [R1+0x2d0] ;  /* 0x0002d00001147983 */ /* 0x000ea80000300800 */
[----:B------:R-:W2:Y:S04]  /*e1a90*/  LDL.LU R21, [R1+0x2d4] ;  /* 0x0002d40001157983 */ /* 0x000ea80000300800 */
[----:B------:R-:W2:Y:S04]  /*e1aa0*/  LDL.LU R22, [R1+0x2d8] ;  /* 0x0002d80001167983 */ /* 0x000ea80000300800 */
[----:B------:R-:W2:Y:S01]  /*e1ab0*/  LDL.LU R23, [R1+0x2dc] ;  /* 0x0002dc0001177983 */ /* 0x000ea20000300800 */
[----:B------:R-:W-:-:S02]  /*e1ac0*/  IMAD R40, R43, 0x100, R42 ;  /* 0x000001002b287824 */ /* 0x000fc400078e022a */
[----:B------:R-:W-:Y:S01]  /*e1ad0*/  IMAD R41, R60, 0x100, R61 ;  /* 0x000001003c297824 */ /* 0x000fe200078e023d */
[----:B------:R-:W3:Y:S04]  /*e1ae0*/  LDL.LU R16, [R1+0x2b0] ;  /* 0x0002b00001107983 */ /* 0x000ee80000300800 */
[----:B------:R-:W3:Y:S04]  /*e1af0*/  LDL.LU R17, [R1+0x2b4] ;  /* 0x0002b40001117983 */ /* 0x000ee80000300800 */
[----:B------:R-:W3:Y:S01]  /*e1b00*/  LDL.LU R18, [R1+0x2b8] ;  /* 0x0002b80001127983 */ /* 0x000ee20000300800 */
[----:B------:R-:W-:-:S02]  /*e1b10*/  F2FP.F16.E4M3.UNPACK_B R28, R38 ;  /* 0x00000026ff1c723e */ /* 0x000fc400020006ff */
[----:B------:R-:W-:Y:S02]  /*e1b20*/  F2FP.F16.E4M3.UNPACK_B R29, R39 ;  /* 0x00000027ff1d723e */ /* 0x000fe400020006ff */
[----:B------:R-:W-:Y:S02]  /*e1b30*/  F2FP.F16.E4M3.UNPACK_B R30, R40 ;  /* 0x00000028ff1e723e */ /* 0x000fe400020006ff */
[----:B------:R-:W-:Y:S01]  /*e1b40*/  F2FP.F16.E4M3.UNPACK_B R31, R41 ;  /* 0x00000029ff1f723e */ /* 0x000fe200020006ff */
        /* <DEDUP_REMOVED lines=35> */
[----:B0-----:R-:W2:Y:S04]  /*e1d80*/  LDL.LU.64 R50, [R1+0xb068] ;  /* 0x00b0680001327983 */ /* 0x001ea80000300a00 */
[----:B------:R-:W2:Y:S04]  /*e1d90*/  LDL.LU.64 R48, [R1+0xb060] ;  /* 0x00b0600001307983 */ /* 0x000ea80000300a00 */
[----:B------:R-:W-:Y:S04]  /*e1da0*/  STL.64 [R1+0xfa0], R16 ;  /* 0x000fa01001007387 */ /* 0x000fe80000100a00 */
[----:B------:R0:W-:Y:S04]  /*e1db0*/  STL.64 [R1+0xfa8], R18 ;  /* 0x000fa81201007387 */ /* 0x0001e80000100a00 */
[----:B0-----:R-:W3:Y:S04]  /*e1dc0*/  LDL.LU.64 R18, [R1+0xb058] ;  /* 0x00b0580001127983 */ /* 0x001ee80000300a00 */
[----:B------:R-:W4:Y:S04]  /*e1dd0*/  LDL.LU.64 R16, [R1+0xb050] ;  /* 0x00b0500001107983 */ /* 0x000f280000300a00 */
[----:B------:R-:W-:Y:S04]  /*e1de0*/  STL.64 [R1+0xaff8], R22 ;  /* 0x00aff81601007387 */ /* 0x000fe80000100a00 */
[----:B------:R0:W-:Y:S04]  /*e1df0*/  STL.64 [R1+0xaff0], R20 ;  /* 0x00aff01401007387 */ /* 0x0001e80000100a00 */
[----:B0-----:R-:W2:Y:S04]  /*e1e00*/  LDL.LU R20, [R1+0x240] ;  /* 0x0002400001147983 */ /* 0x001ea80000300800 */
[----:B------:R-:W2:Y:S04]  /*e1e10*/  LDL.LU R21, [R1+0x244] ;  /* 0x0002440001157983 */ /* 0x000ea80000300800 */
[----:B------:R-:W2:Y:S04]  /*e1e20*/  LDL.LU R22, [R1+0x248] ;  /* 0x0002480001167983 */ /* 0x000ea80000300800 */
[----:B------:R-:W2:Y:S01]  /*e1e30*/  LDL.LU R23, [R1+0x24c] ;  /* 0x00024c0001177983 */ /* 0x000ea20000300800 */
        /* <DEDUP_REMOVED lines=12> */
[----:B0-----:R-:W4:Y:S04]  /*e1f00*/  LDL.LU R16, [R1+0x250] ;  /* 0x0002500001107983 */ /* 0x001f280000300800 */
[----:B------:R-:W4:Y:S04]  /*e1f10*/  LDL.LU R17, [R1+0x254] ;  /* 0x0002540001117983 */ /* 0x000f280000300800 */
[----:B------:R-:W4:Y:S04]  /*e1f20*/  LDL.LU R18, [R1+0x258] ;  /* 0x0002580001127983 */ /* 0x000f280000300800 */
[----:B------:R-:W4:Y:S01]  /*e1f30*/  LDL.LU R19, [R1+0x25c] ;  /* 0x00025c0001137983 */ /* 0x000f220000300800 */
        /* <DEDUP_REMOVED lines=12> */
[----:B0-----:R-:W2:Y:S04]  /*e2000*/  LDL.LU R12, [R1+0x260] ;  /* 0x00026000010c7983 */ /* 0x001ea80000300800 */
[----:B------:R-:W2:Y:S04]  /*e2010*/  LDL.LU R13, [R1+0x264] ;  /* 0x00026400010d7983 */ /* 0x000ea80000300800 */
[----:B------:R-:W2:Y:S04]  /*e2020*/  LDL.LU R14, [R1+0x268] ;  /* 0x00026800010e7983 */ /* 0x000ea80000300800 */
[----:B------:R-:W2:Y:S02]  /*e2030*/  LDL.LU R15, [R1+0x26c] ;  /* 0x00026c00010f7983 */ /* 0x000ea40000300800 */
[----:B--2---:R-:W-:-:S15]  /*e2040*/  HMMA.16816.F32 R12, R28, R10, R12 ;  /* 0x0000000a1c0c723c */ /* 0x004fde000000180c */
        /* <DEDUP_REMOVED lines=9> */
[----:B------:R-:W-:Y:S04]  /*e20e0*/  STL.64 [R1+0xafc8], R10 ;  /* 0x00afc80a01007387 */ /* 0x000fe80000100a00 */
[----:B------:R0:W-:Y:S02]  /*e20f0*/  STL.64 [R1+0xafc0], R8 ;  /* 0x00afc00801007387 */ /* 0x0001e40000100a00 */
[C---:B---3--:R-:W-:Y:S08]  /*e2100*/  HMMA.16816.F32 R16, R28.reuse, R32, R40 ;  /* 0x000000201c10723c */ /* 0x048ff00000001828 */
[C---:B0-----:R-:W-:Y:S03]  /*e2110*/  HMMA.16816.F32 R8, R28.reuse, R34, R52 ;  /* 0x000000221c08723c */ /* 0x041fe60000001834 */
[----:B------:R-:W-:Y:S04]  /*e2120*/  STL.64 [R1+0xd60], R12 ;  /* 0x000d600c01007387 */ /* 0x000fe80000100a00 */
[----:B------:R0:W-:Y:S02]  /*e2130*/  STL.64 [R1+0xd68], R14 ;  /* 0x000d680e01007387 */ /* 0x0001e40000100a00 */
[C---:B0-----:R-:W-:Y:S02]  /*e2140*/  HMMA.16816.F32 R12, R28.reuse, R6, R56 ;  /* 0x000000061c0c723c */ /* 0x041fe40000001838 */
[----:B------:R-:W-:Y:S04]  /*e2150*/  STL.64 [R1+0xcf0], R16 ;  /* 0x000cf01001007387 */ /* 0x000fe80000100a00 */
[----:B------:R-:W-:Y:S04]  /*e2160*/  STL.64 [R1+0xcf8], R18 ;  /* 0x000cf81201007387 */ /* 0x000fe80000100a00 */
[----:B------:R-:W-:Y:S09]  /*e2170*/  STL.64 [R1+0xafe8], R34 ;  /* 0x00afe82201007387 */ /* 0x000ff20000100a00 */
[----:B------:R-:W-:Y:S04]  /*e2180*/  STL.64 [R1+0xcc0], R12 ;  /* 0x000cc00c01007387 */ /* 0x000fe80000100a00 */
[----:B------:R0:W-:Y:S04]  /*e2190*/  STL.64 [R1+0xcc8], R14 ;  /* 0x000cc80e01007387 */ /* 0x0001e80000100a00 */
[----:B------:R-:W-:Y:S04]  /*e21a0*/  STL.64 [R1+0xafe0], R32 ;  /* 0x00afe02001007387 */ /* 0x000fe80000100a00 */
[----:B------:R-:W-:Y:S04]  /*e21b0*/  STL.64 [R1+0xc80], R8 ;  /* 0x000c800801007387 */ /* 0x000fe80000100a00 */
[----:B------:R1:W-:Y:S01]  /*e21c0*/  STL.64 [R1+0xc88], R10 ;  /* 0x000c880a01007387 */ /* 0x0003e20000100a00 */
[C---:B0-----:R-:W-:Y:S08]  /*e21d0*/  HMMA.16816.F32 R12, R28.reuse, R4, R48 ;  /* 0x000000041c0c723c */ /* 0x041ff00000001830 */
[C---:B-1----:R-:W-:Y:S01]  /*e21e0*/  HMMA.16816.F32 R8, R28.reuse, R36, R44 ;  /* 0x000000241c08723c */ /* 0x042fe2000000182c */
[----:B------:R-:W2:Y:S10]  /*e21f0*/  LDL.LU R48, [R1+0x140] ;  /* 0x0001400001307983 */ /* 0x000eb40000300800 */
[----:B------:R0:W-:Y:S04]  /*e2200*/  STL.64 [R1+0xc40], R12 ;  /* 0x000c400c01007387 */ /* 0x0001e80000100a00 */
[----:B------:R1:W-:Y:S04]  /*e2210*/  STL.64 [R1+0xc48], R14 ;  /* 0x000c480e01007387 */ /* 0x0003e80000100a00 */
[----:B------:R3:W-:Y:S04]  /*e2220*/  STL.64 [R1+0xbf0], R8 ;  /* 0x000bf00801007387 */ /* 0x0007e80000100a00 */
[----:B------:R4:W-:Y:S04]  /*e2230*/  STL.64 [R1+0xbf8], R10 ;  /* 0x000bf80a01007387 */ /* 0x0009e80000100a00 */
        /* <DEDUP_REMOVED lines=35> */
[----:B---3--:R-:W3:Y:S04]  /*e2470*/  LDL.LU R8, [R1+0x1b0] ;  /* 0x0001b00001087983 */ /* 0x008ee80000300800 */
[----:B------:R-:W3:Y:S04]  /*e2480*/  LDL.LU R9, [R1+0x1b4] ;  /* 0x0001b40001097983 */ /* 0x000ee80000300800 */
[----:B----4-:R-:W3:Y:S04]  /*e2490*/  LDL.LU R10, [R1+0x1b8] ;  /* 0x0001b800010a7983 */ /* 0x010ee80000300800 */
[----:B------:R-:W3:Y:S04]  /*e24a0*/  LDL.LU R11, [R1+0x1bc] ;  /* 0x0001bc00010b7983 */ /* 0x000ee80000300800 */
[----:B------:R-:W4:Y:S04]  /*e24b0*/  LDL.LU R52, [R1+0x150] ;  /* 0x0001500001347983 */ /* 0x000f280000300800 */
[----:B------:R-:W4:Y:S04]  /*e24c0*/  LDL.LU R53, [R1+0x154] ;  /* 0x0001540001357983 */ /* 0x000f280000300800 */
[----:B------:R-:W4:Y:S04]  /*e24d0*/  LDL.LU R54, [R1+0x158] ;  /* 0x0001580001367983 */ /* 0x000f280000300800 */
[----:B------:R-:W4:Y:S04]  /*e24e0*/  LDL.LU R55, [R1+0x15c] ;  /* 0x00015c0001377983 */ /* 0x000f280000300800 */
[----:B------:R-:W3:Y:S04]  /*e24f0*/  LDL.LU R44, [R1+0x130] ;  /* 0x00013000012c7983 */ /* 0x000ee80000300800 */
[----:B------:R-:W3:Y:S04]  /*e2500*/  LDL.LU R45, [R1+0x134] ;  /* 0x00013400012d7983 */ /* 0x000ee80000300800 */
[----:B------:R-:W3:Y:S04]  /*e2510*/  LDL.LU R46, [R1+0x138] ;  /* 0x00013800012e7983 */ /* 0x000ee80000300800 */
[----:B------:R-:W3:Y:S01]  /*e2520*/  LDL.LU R47, [R1+0x13c] ;  /* 0x00013c00012f7983 */ /* 0x000ee20000300800 */
[----:B--2---:R-:W-:Y:S03]  /*e2530*/  HMMA.16816.F32 R28, R28, R2, R24 ;  /* 0x000000021c1c723c */ /* 0x004fe60000001818 */
[----:B------:R-:W2:Y:S04]  /*e2540*/  LDL.LU.64 R26, [R1+0xb008] ;  /* 0x00b00800011a7983 */ /* 0x000ea80000300a00 */
[----:B------:R-:W2:Y:S01]  /*e2550*/  LDL.LU.64 R24, [R1+0xb000] ;  /* 0x00b0000001187983 */ /* 0x000ea20000300a00 */
        /* <DEDUP_REMOVED lines=9> */
[----:B------:R-:W-:Y:S01]  /*e25f0*/  F2FP.F16.E4M3.UNPACK_B R31, R41 ;  /* 0x00000029ff1f723e */ /* 0x000fe200020006ff */
        /* <DEDUP_REMOVED lines=35> */
[----:B------:R-:W4:Y:S04]  /*e2830*/  LDL.LU.64 R12, [R1+0xafb0] ;  /* 0x00afb000010c7983 */ /* 0x000f280000300a00 */
        /* <DEDUP_REMOVED lines=10> */
[C---:B----4-:R-:W-:Y:S02]  /*e28e0*/  HMMA.16816.F32 R16, R28.reuse, R12, R20 ;  /* 0x0000000c1c10723c */ /* 0x050fe40000001814 */
[----:B------:R-:W-:Y:S04]  /*e28f0*/  STL.64 [R1+0xaf78], R14 ;  /* 0x00af780e01007387 */ /* 0x000fe80000100a00 */
[----:B------:R0:W-:Y:S02]  /*e2900*/  STL.64 [R1+0xaf70], R12 ;  /* 0x00af700c01007387 */ /* 0x0001e40000100a00 */
[C---:B0-----:R-:W-:Y:S11]  /*e2910*/  HMMA.16816.F32 R12, R28.reuse, R26, R56 ;  /* 0x0000001a1c0c723c */ /* 0x041ff60000001838 */
[----:B------:R-:W-:Y:S04]  /*e2920*/  STL.64 [R1+0x960], R16 ;  /* 0x0009601001007387 */ /* 0x000fe80000100a00 */
[----:B------:R0:W-:Y:S02]  /*e2930*/  STL.64 [R1+0x968], R18 ;  /* 0x0009681201007387 */ /* 0x0001e40000100a00 */
[----:B0-----:R-:W-:Y:S02]  /*e2940*/  HMMA.16816.F32 R16, R28, R10, R40 ;  /* 0x0000000a1c10723c */ /* 0x001fe40000001828 */
[----:B------:R-:W-:-:S15]  /*e2950*/  STL.64 [R1+0xaf88], R26 ;  /* 0x00af881a01007387 */ /* 0x000fde0000100a00 */
[----:B------:R-:W-:Y:S02]  /*e2960*/  NOP ;  /* 0x0000000000007918 */ /* 0x000fe40000000000 */
[----:B------:R-:W-:Y:S04]  /*e2970*/  STL.64 [R1+0x930], R16 ;  /* 0x0009301001007387 */ /* 0x000fe80000100a00 */
[----:B------:R-:W-:Y:S04]  /*e2980*/  STL.64 [R1+0x938], R18 ;  /* 0x0009381201007387 */ /* 0x000fe80000100a00 */
[----:B------:R-:W-:Y:S04]  /*e2990*/  STL.64 [R1+0xaf80], R24 ;  /* 0x00af801801007387 */ /* 0x000fe80000100a00 */
[----:B------:R-:W-:Y:S04]  /*e29a0*/  STL.64 [R1+0x890], R12 ;  /* 0x0008900c01007387 */ /* 0x000fe80000100a00 */
[----:B------:R3:W-:Y:S02]  /*e29b0*/  STL.64 [R1+0x898], R14 ;  /* 0x0008980e01007387 */ /* 0x0007e40000100a00 */
[C---:B---3--:R-:W-:Y:S02]  /*e29c0*/  HMMA.16816.F32 R12, R28.reuse, R8, R52 ;  /* 0x000000081c0c723c */ /* 0x048fe40000001834 */
        /* <DEDUP_REMOVED lines=10> */
[----:B------:R0:W-:Y:S04]  /*e2a70*/  STL.64 [R1+0xafa0], R4 ;  /* 0x00afa00401007387 */ /* 0x0001e80000100a00 */
[----:B------:R1:W-:Y:S04]  /*e2a80*/  STL.64 [R1+0x7b0], R8 ;  /* 0x0007b00801007387 */ /* 0x0003e80000100a00 */
[----:B------:R2:W-:Y:S04]  /*e2a90*/  STL.64 [R1+0x7b8], R10 ;  /* 0x0007b80a01007387 */ /* 0x0005e80000100a00 */
        /* <DEDUP_REMOVED lines=11> */
[----:B------:R-:W3:Y:S04]  /*e2b50*/  LDL.LU R55, [R1+0x72c] ;  /* 0x00072c0001377983 */ /* 0x000ee80000300800 */
[----:B0-----:R-:W3:Y:S04]  /*e2b60*/  LDL.LU R4, [R1+0x120] ;  /* 0x0001200001047983 */ /* 0x001ee80000300800 */
[----:B------:R-:W3:Y:S04]  /*e2b70*/  LDL.LU R5, [R1+0x124] ;  /* 0x0001240001057983 */ /* 0x000ee80000300800 */
[----:B------:R-:W3:Y:S04]  /*e2b80*/  LDL.LU R6, [R1+0x128] ;  /* 0x0001280001067983 */ /* 0x000ee80000300800 */
[----:B------:R-:W3:Y:S04]  /*e2b90*/  LDL.LU R7, [R1+0x12c] ;  /* 0x00012c0001077983 */ /* 0x000ee80000300800 */
[----:B------:R-:W4:Y:S04]  /*e2ba0*/  LDL.LU R12, [R1+0x80] ;  /* 0x00008000010c7983 */ /* 0x000f280000300800 */
[----:B------:R-:W4:Y:S04]  /*e2bb0*/  LDL.LU R13, [R1+0x84] ;  /* 0x00008400010d7983 */ /* 0x000f280000300800 */
[----:B------:R-:W4:Y:S04]  /*e2bc0*/  LDL.LU R14, [R1+0x88] ;  /* 0x00008800010e7983 */ /* 0x000f280000300800 */
[----:B------:R-:W4:Y:S04]  /*e2bd0*/  LDL.LU R15, [R1+0x8c] ;  /* 0x00008c00010f7983 */ /* 0x000f280000300800 */
[----:B-1----:R-:W4:Y:S04]  /*e2be0*/  LDL.LU R8, [R1+0x110] ;  /* 0x0001100001087983 */ /* 0x002f280000300800 */
[----:B------:R-:W4:Y:S04]  /*e2bf0*/  LDL.LU R9, [R1+0x114] ;  /* 0x0001140001097983 */ /* 0x000f280000300800 */
[----:B--2---:R-:W4:Y:S04]  /*e2c00*/  LDL.LU R10, [R1+0x118] ;  /* 0x00011800010a7983 */ /* 0x004f280000300800 */
[----:B------:R-:W4:Y:S04]  /*e2c10*/  LDL.LU R11, [R1+0x11c] ;  /* 0x00011c00010b7983 */ /* 0x000f280000300800 */
[----:B------:R-:W2:Y:S04]  /*e2c20*/  LDL.LU R24, [R1+0x100] ;  /* 0x0001000001187983 */ /* 0x000ea80000300800 */
        /* <DEDUP_REMOVED lines=23> */
[----:B---3--:R-:W-:-:S15]  /*e2da0*/  HMMA.16816.F32 R4, R28, R34, R4 ;  /* 0x000000221c04723c */ /* 0x008fde0000001804 */
[----:B------:R-:W-:-:S04]  /*e2db0*/  NOP ;  /* 0x0000000000007918 */ /* 0x000fc80000000000 */
[----:B------:R-:W-:Y:S04]  /*e2dc0*/  STL.64 [R1+0x770], R4 ;  /* 0x0007700401007387 */ /* 0x000fe80000100a00 */
[----:B------:R0:W-:Y:S04]  /*e2dd0*/  STL.64 [R1+0x778], R6 ;  /* 0x0007780601007387 */ /* 0x0001e80000100a00 */
[----:B0-----:R-:W3:Y:S04]  /*e2de0*/  LDL.LU.64 R6, [R1+0xafa8] ;  /* 0x00afa80001067983 */ /* 0x001ee80000300a00 */
[----:B------:R-:W4:Y:S01]  /*e2df0*/  LDL.LU.64 R4, [R1+0xafa0] ;  /* 0x00afa00001047983 */ /* 0x000f220000300a00 */
[C---:B--2---:R-:W-:Y:S03]  /*e2e00*/  HMMA.16816.F32 R24, R28.reuse, R36, R24 ;  /* 0x000000241c18723c */ /* 0x044fe60000001818 */
[----:B------:R-:W-:Y:S04]  /*e2e10*/  STL.64 [R1+0xaf48], R34 ;  /* 0x00af482201007387 */ /* 0x000fe80000100a00 */
[----:B------:R0:W-:Y:S04]  /*e2e20*/  STL.64 [R1+0xaf40], R32 ;  /* 0x00af402001007387 */ /* 0x0001e80000100a00 */
[----:B0-----:R-:W2:Y:S04]  /*e2e30*/  LDL.LU R32, [R1+0x700] ;  /* 0x0007000001207983 */ /* 0x001ea80000300800 */
[----:B------:R-:W2:Y:S04]  /*e2e40*/  LDL.LU R33, [R1+0x704] ;  /* 0x0007040001217983 */ /* 0x000ea80000300800 */
[----:B------:R-:W2:Y:S04]  /*e2e50*/  LDL.LU R34, [R1+0x708] ;  /* 0x0007080001227983 */ /* 0x000ea80000300800 */
[----:B------:R-:W2:Y:S01]  /*e2e60*/  LDL.LU R35, [R1+0x70c] ;  /* 0x00070c0001237983 */ /* 0x000ea20000300800 */
[----:B----4-:R-:W-:-:S15]  /*e2e70*/  HMMA.16816.F32 R8, R28, R4, R8 ;  /* 0x000000041c08723c */ /* 0x010fde0000001808 */
[----:B------:R-:W-:-:S04]  /*e2e80*/  NOP ;  /* 0x0000000000007918 */ /* 0x000fc80000000000 */
[----:B------:R-:W-:Y:S04]  /*e2e90*/  STL.64 [R1+0x730], R8 ;  /* 0x0007300801007387 */ /* 0x000fe80000100a00 */
[----:B------:R0:W-:Y:S04]  /*e2ea0*/  STL.64 [R1+0x738], R10 ;  /* 0x0007380a01007387 */ /* 0x0001e80000100a00 */
[----:B0-----:R-:W4:Y:S04]  /*e2eb0*/  LDL.LU.64 R10, [R1+0xaf98] ;  /* 0x00af9800010a7983 */ /* 0x001f280000300a00 */
[----:B------:R-:W2:Y:S04]  /*e2ec0*/  LDL.LU.64 R8, [R1+0xaf90] ;  /* 0x00af900001087983 */ /* 0x000ea80000300a00 */
[----:B---3--:R-:W-:Y:S04]  /*e2ed0*/  STL.64 [R1+0xaf38], R6 ;  /* 0x00af380601007387 */ /* 0x008fe80000100a00 */
[----:B------:R0:W-:Y:S04]  /*e2ee0*/  STL.64 [R1+0xaf30], R4 ;  /* 0x00af300401007387 */ /* 0x0001e80000100a00 */
[----:B0-----:R-:W3:Y:S04]  /*e2ef0*/  LDL.LU R4, [R1+0x6f0] ;  /* 0x0006f00001047983 */ /* 0x001ee80000300800 */
[----:B------:R-:W3:Y:S04]  /*e2f00*/  LDL.LU R5, [R1+0x6f4] ;  /* 0x0006f40001057983 */ /* 0x000ee80000300800 */
[----:B------:R-:W3:Y:S04]  /*e2f10*/  LDL.LU R6, [R1+0x6f8] ;  /* 0x0006f80001067983 */ /* 0x000ee80000300800 */
[----:B------:R-:W3:Y:S04]  /*e2f20*/  LDL.LU R7, [R1+0x6fc] ;  /* 0x0006fc0001077983 */ /* 0x000ee80000300800 */
[----:B------:R-:W-:Y:S04]  /*e2f30*/  STL.64 [R1+0x6e0], R24 ;  /* 0x0006e01801007387 */ /* 0x000fe80000100a00 */
[----:B------:R0:W-:Y:S04]  /*e2f40*/  STL.64 [R1+0x6e8], R26 ;  /* 0x0006e81a01007387 */ /* 0x0001e80000100a00 */
[----:B0-----:R-:W2:Y:S04]  /*e2f50*/  LDL.LU.64 R26, [R1+0xaf88] ;  /* 0x00af8800011a7983 */ /* 0x001ea80000300a00 */
[----:B------:R-:W2:Y:S01]  /*e2f60*/  LDL.LU.64 R24, [R1+0xaf80] ;  /* 0x00af800001187983 */ /* 0x000ea20000300a00 */
[----:B------:R-:W-:Y:S01]  /*e2f70*/  HMMA.16816.F32 R28, R28, R2, R12 ;  /* 0x000000021c1c723c */ /* 0x000fe2000000180c */
[----:B------:R-:W-:-:S02]  /*e2f80*/  IMAD R38, R38, 0x100, R41 ;  /* 0x0000010026267824 */ /* 0x000fc400078e0229 */
[----:B------:R-:W-:Y:S02]  /*e2f90*/  IMAD R39, R39, 0x100, R40 ;  /* 0x0000010027277824 */ /* 0x000fe400078e0228 */
[----:B------:R-:W-:Y:S02]  /*e2fa0*/  IMAD R40, R43, 0x100, R42 ;  /* 0x000001002b287824 */ /* 0x000fe400078e022a */
[----:B------:R-:W-:Y:S01]  /*e2fb0*/  IMAD R41, R60, 0x100, R61 ;  /* 0x000001003c297824 */ /* 0x000fe200078e023d */
[----:B------:R-:W3:Y:S04]  /*e2fc0*/  LDL.LU.64 R14, [R1+0xaf78] ;  /* 0x00af7800010e7983 */ /* 0x000ee80000300a00 */
[----:B------:R-:W3:Y:S07]  /*e2fd0*/  LDL.LU.64 R12, [R1+0xaf70] ;  /* 0x00af7000010c7983 */ /* 0x000eee0000300a00 */
[----:B------:R0:W-:Y:S04]  /*e2fe0*/  STL.64 [R1+0x20], R28 ;  /* 0x0000201c01007387 */ /* 0x0001e80000100a00 */
[----:B------:R1:W-:Y:S01]  /*e2ff0*/  STL.64 [R1+0x28], R30 ;  /* 0x0000281e01007387 */ /* 0x0003e20000100a00 */
[----:B0-----:R-:W-:-:S02]  /*e3000*/  F2FP.F16.E4M3.UNPACK_B R28, R38 ;  /* 0x00000026ff1c723e */ /* 0x001fc400020006ff */
        /* <DEDUP_REMOVED lines=21> */
[----:B------:R2:W-:-:S12]  /*e3160*/  STL.64 [R1+0xaf00], R20 ;  /* 0x00af001401007387 */ /* 0x0005d80000100a00 */
[----:B------:R-:W-:Y:S04]  /*e3170*/  STL.64 [R1+0x690], R40 ;  /* 0x0006902801007387 */ /* 0x000fe80000100a00 */
[----:B------:R-:W-:Y:S01]  /*e3180*/  STL.64 [R1+0x698], R42 ;  /* 0x0006982a01007387 */ /* 0x000fe20000100a00 */
[C---:B--2---:R-:W-:Y:S08]  /*e3190*/  HMMA.16816.F32 R20, R28.reuse, R18, R4 ;  /* 0x000000121c14723c */ /* 0x044ff00000001804 */
[C---:B----4-:R-:W-:Y:S01]  /*e31a0*/  HMMA.16816.F32 R4, R28.reuse, R16, R32 ;  /* 0x000000101c04723c */ /* 0x050fe20000001820 */
[----:B------:R-:W-:Y:S10]  /*e31b0*/  STL.64 [R1+0xaf18], R18 ;  /* 0x00af181201007387 */ /* 0x000ff40000100a00 */
        /* <DEDUP_REMOVED lines=71> */
[----:B0-----:R-:W2:Y:S04]  /*e3630*/  LDL.LU R8, [R1+0x7f0] ;  /* 0x0007f00001087983 */ /* 0x001ea80000300800 */
[----:B------:R-:W2:Y:S04]  /*e3640*/  LDL.LU R9, [R1+0x7f4] ;  /* 0x0007f40001097983 */ /* 0x000ea80000300800 */
[----:B------:R-:W2:Y:S04]  /*e3650*/  LDL.LU R10, [R1+0x7f8] ;  /* 0x0007f800010a7983 */ /* 0x000ea80000300800 */
[----:B------:R-:W2:Y:S01]  /*e3660*/  LDL.LU R11, [R1+0x7fc] ;  /* 0x0007fc00010b7983 */ /* 0x000ea20000300800 */
[----:B---3--:R-:W-:-:S15]  /*e3670*/  HMMA.16816.F32 R4, R28, R32, R4 ;  /* 0x000000201c04723c */ /* 0x008fde0000001804 */
[----:B------:R-:W-:-:S04]  /*e3680*/  NOP ;  /* 0x0000000000007918 */ /* 0x000fc80000000000 */
[----:B------:R-:W-:Y:S04]  /*e3690*/  STL.64 [R1+0x610], R4 ;  /* 0x0006100401007387 */ /* 0x000fe80000100a00 */
[----:B------:R0:W-:Y:S04]  /*e36a0*/  STL.64 [R1+0x618], R6 ;  /* 0x0006180601007387 */ /* 0x0001e80000100a00 */
[----:B0-----:R-:W3:Y:S04]  /*e36b0*/  LDL.LU.64 R6, [R1+0xaf38] ;  /* 0x00af380001067983 */ /* 0x001ee80000300a00 */
[----:B------:R-:W4:Y:S01]  /*e36c0*/  LDL.LU.64 R4, [R1+0xaf30] ;  /* 0x00af300001047983 */ /* 0x000f220000300a00 */
[C---:B--2---:R-:W-:Y:S08]  /*e36d0*/  HMMA.16816.F32 R16, R28.reuse, R34, R16 ;  /* 0x000000221c10723c */ /* 0x044ff00000001810 */
[C---:B---3--:R-:W-:Y:S08]  /*e36e0*/  HMMA.16816.F32 R12, R28.reuse, R6, R12 ;  /* 0x000000061c0c723c */ /* 0x048ff0000000180c */
[----:B----4-:R-:W-:Y:S11]  /*e36f0*/  HMMA.16816.F32 R20, R28, R4, R20 ;  /* 0x000000041c14723c */ /* 0x010ff60000001814 */
        /* <DEDUP_REMOVED lines=10> */
[----:B0-----:R-:W2:Y:S04]  /*e37a0*/  LDL.LU R32, [R1+0x7d0] ;  /* 0x0007d00001207983 */ /* 0x001ea80000300800 */
[----:B------:R-:W2:Y:S04]  /*e37b0*/  LDL.LU R33, [R1+0x7d4] ;  /* 0x0007d40001217983 */ /* 0x000ea80000300800 */
[----:B------:R-:W2:Y:S04]  /*e37c0*/  LDL.LU R34, [R1+0x7d8] ;  /* 0x0007d80001227983 */ /* 0x000ea80000300800 */
[----:B------:R-:W2:Y:S04]  /*e37d0*/  LDL.LU R35, [R1+0x7dc] ;  /* 0x0007dc0001237983 */ /* 0x000ea80000300800 */
        /* <DEDUP_REMOVED lines=9> */
[----:B------:R-:W2:Y:S01]  /*e3870*/  LDL.LU R7, [R1+0x7ec] ;  /* 0x0007ec0001077983 */ /* 0x000ea20000300800 */
[----:B------:R-:W-:-:S02]  /*e3880*/  IMAD R38, R38, 0x100, R41 ;  /* 0x0000010026267824 */ /* 0x000fc400078e0229 */
[----:B------:R-:W-:Y:S02]  /*e3890*/  IMAD R39, R39, 0x100, R40 ;  /* 0x0000010027277824 */ /* 0x000fe400078e0228 */
[----:B------:R-:W-:Y:S02]  /*e38a0*/  IMAD R40, R43, 0x100, R42 ;  /* 0x000001002b287824 */ /* 0x000fe400078e022a */
[----:B------:R-:W-:Y:S01]  /*e38b0*/  IMAD R41, R60, 0x100, R61 ;  /* 0x000001003c297824 */ /* 0x000fe200078e023d */
[----:B--2---:R-:W-:-:S15]  /*e38c0*/  HMMA.16816.F32 R4, R28, R36, R4 ;  /* 0x000000241c04723c */ /* 0x004fde0000001804 */
[----:B------:R-:W-:-:S04]  /*e38d0*/  NOP ;  /* 0x0000000000007918 */ /* 0x000fc80000000000 */
        /* <DEDUP_REMOVED lines=12> */
[----:B------:R-:W-:Y:S01]  /*e39a0*/  STL.64 [R1+0xaec8], R24 ;  /* 0x00aec81801007387 */ /* 0x000fe20000100a00 */
[C---:B------:R-:W-:Y:S08]  /*e39b0*/  HMMA.16816.F32 R8, R28.reuse, R22, R56 ;  /* 0x000000161c08723c */ /* 0x040ff00000001838 */
[----:B------:R-:W-:Y:S04]  /*e39c0*/  STL.64 [R1+0x5c0], R4 ;  /* 0x0005c00401007387 */ /* 0x000fe80000100a00 */
[----:B------:R0:W-:Y:S02]  /*e39d0*/  STL.64 [R1+0x5c8], R6 ;  /* 0x0005c80601007387 */ /* 0x0001e40000100a00 */
[C---:B0-----:R-:W-:Y:S02]  /*e39e0*/  HMMA.16816.F32 R4, R28.reuse, R20, R52 ;  /* 0x000000141c04723c */ /* 0x041fe40000001834 */
[----:B------:R-:W-:Y:S04]  /*e39f0*/  STL.64 [R1+0xaef0], R22 ;  /* 0x00aef01601007387 */ /* 0x000fe80000100a00 */
[----:B------:R-:W-:Y:S04]  /*e3a00*/  STL.64 [R1+0x5b0], R8 ;  /* 0x0005b00801007387 */ /* 0x000fe80000100a00 */
[----:B------:R4:W-:Y:S04]  /*e3a10*/  STL.64 [R1+0x5b8], R10 ;  /* 0x0005b80a01007387 */ /* 0x0009e80000100a00 */
[----:B------:R-:W-:Y:S01]  /*e3a20*/  STL.64 [R1+0xaee8], R20 ;  /* 0x00aee81401007387 */ /* 0x000fe20000100a00 */
[C---:B----4-:R-:W-:Y:S04]  /*e3a30*/  HMMA.16816.F32 R8, R28.reuse, R18, R48 ;  /* 0x000000121c08723c */ /* 0x050fe80000001830 */
[----:B------:R-:W-:Y:S04]  /*e3a40*/  STL.64 [R1+0x5a0], R4 ;  /* 0x0005a00401007387 */ /* 0x000fe80000100a00 */
[----:B------:R0:W-:Y:S04]  /*e3a50*/  STL.64 [R1+0x5a8], R6 ;  /* 0x0005a80601007387 */ /* 0x0001e80000100a00 */
[----:B------:R-:W2:Y:S01]  /*e3a60*/  LDL.LU R56, [R1+0x910] ;  /* 0x0009100001387983 */ /* 0x000ea20000300800 */
[----:B0-----:R-:W-:Y:S06]  /*e3a70*/  HMMA.16816.F32 R4, R28, R16, R44 ;  /* 0x000000101c04723c */ /* 0x001fec000000182c */
[----:B------:R-:W-:Y:S04]  /*e3a80*/  STL.64 [R1+0x590], R8 ;  /* 0x0005900801007387 */ /* 0x000fe80000100a00 */
[----:B------:R-:W-:Y:S09]  /*e3a90*/  STL.64 [R1+0x598], R10 ;  /* 0x0005980a01007387 */ /* 0x000ff20000100a00 */
[----:B------:R0:W-:Y:S04]  /*e3aa0*/  STL.64 [R1+0x580], R4 ;  /* 0x0005800401007387 */ /* 0x0001e80000100a00 */
[----:B------:R1:W-:Y:S04]  /*e3ab0*/  STL.64 [R1+0x588], R6 ;  /* 0x0005880601007387 */ /* 0x0003e80000100a00 */
[----:B------:R-:W2:Y:S04]  /*e3ac0*/  LDL.LU R57, [R1+0x914] ;  /* 0x0009140001397983 */ /* 0x000ea80000300800 */
[----:B------:R-:W2:Y:S04]  /*e3ad0*/  LDL.LU R58, [R1+0x918] ;  /* 0x00091800013a7983 */ /* 0x000ea80000300800 */
[----:B------:R-:W2:Y:S04]  /*e3ae0*/  LDL.LU R59, [R1+0x91c] ;  /* 0x00091c00013b7983 */ /* 0x000ea80000300800 */
[----:B0-----:R-:W4:Y:S04]  /*e3af0*/  LDL.LU R4, [R1+0x8c0] ;  /* 0x0008c00001047983 */ /* 0x001f280000300800 */
[----:B------:R-:W4:Y:S04]  /*e3b00*/  LDL.LU R5, [R1+0x8c4] ;  /* 0x0008c40001057983 */ /* 0x000f280000300800 */
[----:B-1----:R-:W4:Y:S04]  /*e3b10*/  LDL.LU R6, [R1+0x8c8] ;  /* 0x0008c80001067983 */ /* 0x002f280000300800 */
        /* <DEDUP_REMOVED lines=35> */
[----:B------:R-:W-:-:S03]  /*e3d50*/  IMAD.MOV.U32 R46, RZ, RZ, R0 ;  /* 0x000000ffff2e7224 */ /* 0x000fc600078e0000 */
[----:B------:R-:W4:Y:S04]  /*e3d60*/  LDL.LU R0, [R1+0xaefc] ;  /* 0x00aefc0001007983 */ /* 0x000f280000300800 */
[----:B------:R-:W4:Y:S04]  /*e3d70*/  LDL.LU R47, [R1+0x92c] ;  /* 0x00092c00012f7983 */ /* 0x000f280000300800 */
[----:B------:R-:W-:Y:S04]  /*e3d80*/  STL.64 [R1+0xae88], R18 ;  /* 0x00ae881201007387 */ /* 0x000fe80000100a00 */
[----:B------:R0:W-:Y:S04]  /*e3d90*/  STL.64 [R1+0xae80], R16 ;  /* 0x00ae801001007387 */ /* 0x0001e80000100a00 */
[----:B0-----:R-:W4:Y:S04]  /*e3da0*/  LDL.LU R16, [R1+0x8f0] ;  /* 0x0008f00001107983 */ /* 0x001f280000300800 */
[----:B------:R-:W4:Y:S04]  /*e3db0*/  LDL.LU R17, [R1+0x8f4] ;  /* 0x0008f40001117983 */ /* 0x000f280000300800 */
[----:B------:R-:W4:Y:S01]  /*e3dc0*/  LDL.LU R18, [R1+0x8f8] ;  /* 0x0008f80001127983 */ /* 0x000f220000300800 */
[C---:B---3--:R-:W-:Y:S08]  /*e3dd0*/  HMMA.16816.F32 R8, R28.reuse, R12, R8 ;  /* 0x0000000c1c08723c */ /* 0x048ff00000001808 */
[----:B--2---:R-:W-:Y:S01]  /*e3de0*/  HMMA.16816.F32 R20, R28, R14, R20 ;  /* 0x0000000e1c14723c */ /* 0x004fe20000001814 */
[----:B----4-:R-:W-:-:S02]  /*e3df0*/  IMAD.MOV.U32 R19, RZ, RZ, R0 ;  /* 0x000000ffff137224 */ /* 0x010fc400078e0000 */
[----:B------:R-:W2:-:S15]  /*e3e00*/  LDL.LU R0, [R1+0xaef8] ;  /* 0x00aef80001007983 */ /* 0x000e9e0000300800 */
[----:B------:R-:W-:Y:S01]  /*e3e10*/  NOP ;  /* 0x0000000000007918 */ /* 0x000fe20000000000 */
        /* <DEDUP_REMOVED lines=41> */
[----:B------:R-:W-:-:S02]  /*e40b0*/  IMAD.MOV.U32 R11, RZ, RZ, R0 ;  /* 0x000000ffff0b7224 */ /* 0x000fc400078e0000 */
[----:B------:R-:W-:Y:S02]  /*e40c0*/  IMAD R38, R53, 0x100, R52 ;  /* 0x0000010035267824 */ /* 0x000fe400078e0234 */
[----:B------:R-:W-:Y:S02]  /*e40d0*/  IMAD R39, R55, 0x100, R54 ;  /* 0x0000010037277824 */ /* 0x000fe400078e0236 */
[----:B------:R-:W-:Y:S02]  /*e40e0*/  IMAD R40, R43, 0x100, R42 ;  /* 0x000001002b287824 */ /* 0x000fe400078e022a */
[----:B------:R-:W-:Y:S01]  /*e40f0*/  IMAD R41, R60, 0x100, R61 ;  /* 0x000001003c297824 */ /* 0x000fe200078e023d */
[----:B---3--:R-:W-:-:S15]  /*e4100*/  HMMA.16816.F32 R8, R28, R6, R8 ;  /* 0x000000061c08723c */ /* 0x008fde0000001808 */
[----:B------:R-:W-:-:S04]  /*e4110*/  NOP ;  /* 0x0000000000007918 */ /* 0x000fc80000000000 */
[----:B------:R-:W-:Y:S04]  /*e4120*/  STL.64 [R1+0x510], R8 ;  /* 0x0005100801007387 */ /* 0x000fe80000100a00 */
[----:B------:R0:W-:Y:S01]  /*e4130*/  STL [R1+0x518], R10 ;  /* 0x0005180a01007387 */ /* 0x0001e20000100800 */
[----:B------:R-:W-:Y:S02]  /*e4140*/  IMAD.MOV.U32 R0, RZ, RZ, R11 ;  /* 0x000000ffff007224 */ /* 0x000fe400078e000b */
[C---:B0-----:R-:W-:Y:S03]  /*e4150*/  HMMA.16816.F32 R8, R28.reuse, R34, R12 ;  /* 0x000000221c08723c */ /* 0x041fe6000000180c */
[----:B------:R-:W-:Y:S04]  /*e4160*/  STL [R1+0x9f64], R0 ;  /* 0x009f640001007387 */ /* 0x000fe80000100800 */
[----:B------:R-:W-:Y:S04]  /*e4170*/  STL.64 [R1+0xae20], R34 ;  /* 0x00ae202201007387 */ /* 0x000fe80000100a00 */
[----:B------:R-:W-:Y:S08]  /*e4180*/  STL.64 [R1+0xae18], R32 ;  /* 0x00ae182001007387 */ /* 0x000ff00000100a00 */
[----:B------:R-:W-:Y:S04]  /*e4190*/  STL.64 [R1+0x500], R8 ;  /* 0x0005000801007387 */ /* 0x000fe80000100a00 */
[----:B------:R0:W-:Y:S04]  /*e41a0*/  STL.64 [R1+0x508], R10 ;  /* 0x0005080a01007387 */ /* 0x0001e80000100a00 */
[----:B------:R-:W-:Y:S04]  /*e41b0*/  STL.64 [R1+0xae30], R6 ;  /* 0x00ae300601007387 */ /* 0x000fe80000100a00 */
[----:B--2---:R1:W-:Y:S01]  /*e41c0*/  STL.64 [R1+0xae28], R4 ;  /* 0x00ae280401007387 */ /* 0x0043e20000100a00 */
[C---:B0-----:R-:W-:Y:S08]  /*e41d0*/  HMMA.16816.F32 R8, R28.reuse, R4, R16 ;  /* 0x000000041c08723c */ /* 0x041ff00000001810 */
[C---:B-1----:R-:W-:Y:S11]  /*e41e0*/  HMMA.16816.F32 R4, R28.reuse, R36, R56 ;  /* 0x000000241c04723c */ /* 0x042ff60000001838 */
        /* <DEDUP_REMOVED lines=9> */
[----:B------:R-:W-:Y:S04]  /*e4280*/  STL.64 [R1], R4 ;  /* 0x0000000401007387 */ /* 0x000fe80000100a00 */
        /* <DEDUP_REMOVED lines=67> */
[C---:B----4-:R-:W-:Y:S08]  /*e46c0*/  HMMA.16816.F32 R16, R28.reuse, R20, R16 ;  /* 0x000000141c10723c */ /* 0x050ff00000001810 */
        /* <DEDUP_REMOVED lines=94> */
[----:B------:R-:W3:Y:S01]  /*e4cb0*/  LDL.LU R55, [R1+0xb6c] ;  /* 0x000b6c0001377983 */ /* 0x000ee20000300800 */
[----:B------:R-:W-:Y:S03]  /*e4cc0*/  HMMA.16816.F32 R56, R28, R2, R44 ;  /* 0x000000021c38723c */ /* 0x000fe6000000182c */
[----:B---3--:R-:W-:Y:S04]  /*e4cd0*/  STL.64 [R1+0xade8], R54 ;  /* 0x00ade83601007387 */ /* 0x008fe80000100a00 */
[----:B--2---:R-:W-:Y:S04]  /*e4ce0*/  STL.64 [R1+0xade0], R52 ;  /* 0x00ade03401007387 */ /* 0x004fe80000100a00 */
[----:B------:R-:W2:Y:S04]  /*e4cf0*/  LDL.LU R46, [R1+0x3394] ;  /* 0x00339400012e7983 */ /* 0x000ea80000300800 */
[----:B------:R-:W2:Y:S01]  /*e4d00*/  LDL.LU R47, [R1+0x3390] ;  /* 0x00339000012f7983 */ /* 0x000ea20000300800 */
[----:B------:R-:W-:-:S02]  /*e4d10*/  IMAD R40, R43, 0x100, R42 ;  /* 0x000001002b287824 */ /* 0x000fc400078e022a */
[----:B------:R-:W-:Y:S01]  /*e4d20*/  IMAD R41, R60, 0x100, R61 ;  /* 0x000001003c297824 */ /* 0x000fe200078e023d */
[----:B--2---:R-:W-:Y:S04]  /*e4d30*/  STL.64 [R1+0xae00], R46 ;  /* 0x00ae002e01007387 */ /* 0x004fe80000100a00 */
[----:B------:R-:W2:Y:S04]  /*e4d40*/  LDL.LU R42, [R1+0x339c] ;  /* 0x00339c00012a7983 */ /* 0x000ea80000300800 */
[----:B------:R-:W2:Y:S04]  /*e4d50*/  LDL.LU R43, [R1+0x3398] ;  /* 0x00339800012b7983 */ /* 0x000ea80000300800 */
[----:B------:R-:W3:Y:S04]  /*e4d60*/  LDL.LU R61, [R1+0x33a4] ;  /* 0x0033a400013d7983 */ /* 0x000ee80000300800 */
[----:B------:R-:W3:Y:S04]  /*e4d70*/  LDL.LU R60, [R1+0x33a0] ;  /* 0x0033a000013c7983 */ /* 0x000ee80000300800 */
[----:B------:R-:W-:Y:S04]  /*e4d80*/  STL.64 [R1+0x9ea8], R58 ;  /* 0x009ea83a01007387 */ /* 0x000fe80000100a00 */
[----:B------:R0:W-:Y:S04]  /*e4d90*/  STL.64 [R1+0x9ea0], R56 ;  /* 0x009ea03801007387 */ /* 0x0001e80000100a00 */
[----:B0-----:R-:W4:Y:S04]  /*e4da0*/  LDL.LU R56, [R1+0xb50] ;  /* 0x000b500001387983 */ /* 0x001f280000300800 */
[----:B------:R-:W4:Y:S04]  /*e4db0*/  LDL.LU R57, [R1+0xb54] ;  /* 0x000b540001397983 */ /* 0x000f280000300800 */
[----:B------:R-:W4:Y:S04]  /*e4dc0*/  LDL.LU R58, [R1+0xb58] ;  /* 0x000b5800013a7983 */ /* 0x000f280000300800 */
[----:B------:R-:W4:Y:S04]  /*e4dd0*/  LDL.LU R59, [R1+0xb5c] ;  /* 0x000b5c00013b7983 */ /* 0x000f280000300800 */
        /* <DEDUP_REMOVED lines=51> */
[----:B------:R-:W-:Y:S04]  /*e5110*/  STL.64 [R1+0x3c0], R16 ;  /* 0x0003c01001007387 */ /* 0x000fe80000100a00 */
[----:B------:R0:W-:Y:S04]  /*e5120*/  STL.64 [R1+0x3c8], R18 ;  /* 0x0003c81201007387 */ /* 0x0001e80000100a00 */
[----:B0-----:R-:W3:Y:S04]  /*e5130*/  LDL.LU.64 R18, [R1+0xadf8] ;  /* 0x00adf80001127983 */ /* 0x001ee80000300a00 */
[----:B------:R-:W2:Y:S04]  /*e5140*/  LDL.LU.64 R16, [R1+0xadf0] ;  /* 0x00adf00001107983 */ /* 0x000ea80000300a00 */
        /* <DEDUP_REMOVED lines=11> */
[----:B------:R-:W2:Y:S04]  /*e5200*/  LDL.LU.64 R52, [R1+0xade0] ;  /* 0x00ade00001347983 */ /* 0x000ea80000300a00 */
        /* <DEDUP_REMOVED lines=21> */
[----:B------:R0:W-:Y:S01]  /*e5360*/  STL.64 [R1+0xad40], R12 ;  /* 0x00ad400c01007387 */ /* 0x0001e20000100a00 */
[C---:B------:R-:W-:Y:S03]  /*e5370*/  HMMA.16816.F32 R32, R28.reuse, R26, R32 ;  /* 0x0000001a1c20723c */ /* 0x040fe60000001820 */
        /* <DEDUP_REMOVED lines=8> */
[----:B0-----:R-:W4:Y:S04]  /*e5400*/  LDL.LU.64 R6, [R1+0xada8] ;  /* 0x00ada80001067983 */ /* 0x001f280000300a00 */
[----:B------:R-:W3:Y:S04]  /*e5410*/  LDL.LU.64 R4, [R1+0xada0] ;  /* 0x00ada00001047983 */ /* 0x000ee80000300a00 */
[----:B------:R-:W-:Y:S04]  /*e5420*/  STL.64 [R1+0x360], R32 ;  /* 0x0003602001007387 */ /* 0x000fe80000100a00 */
[----:B------:R0:W-:Y:S04]  /*e5430*/  STL.64 [R1+0x368], R34 ;  /* 0x0003682201007387 */ /* 0x0001e80000100a00 */
[----:B0-----:R-:W3:Y:S04]  /*e5440*/  LDL.LU.64 R34, [R1+0xad98] ;  /* 0x00ad980001227983 */ /* 0x001ee80000300a00 */
[----:B------:R-:W3:Y:S01]  /*e5450*/  LDL.LU.64 R32, [R1+0xad90] ;  /* 0x00ad900001207983 */ /* 0x000ee20000300a00 */
[----:B--2---:R-:W-:Y:S03]  /*e5460*/  HMMA.16816.F32 R12, R28, R8, R12 ;  /* 0x000000081c0c723c */ /* 0x004fe6000000180c */
[----:B------:R-:W-:Y:S04]  /*e5470*/  STL.64 [R1+0xad38], R10 ;  /* 0x00ad380a01007387 */ /* 0x000fe80000100a00 */
[----:B------:R-:W-:-:S12]  /*e5480*/  STL.64 [R1+0xad30], R8 ;  /* 0x00ad300801007387 */ /* 0x000fd80000100a00 */
[----:B------:R-:W-:Y:S04]  /*e5490*/  STL.64 [R1+0x350], R12 ;  /* 0x0003500c01007387 */ /* 0x000fe80000100a00 */
[----:B------:R4:W-:Y:S01]  /*e54a0*/  STL.64 [R1+0x358], R14 ;  /* 0x0003580e01007387 */ /* 0x0009e20000100a00 */
[----:B------:R-:W-:Y:S02]  /*e54b0*/  IMAD R40, R60, 0x100, R61 ;  /* 0x000001003c287824 */ /* 0x000fe400078e023d */
[----:B------:R-:W-:Y:S01]  /*e54c0*/  IMAD R38, R47, 0x100, R46 ;  /* 0x000001002f267824 */ /* 0x000fe200078e022e */
[C---:B----4-:R-:W-:Y:S08]  /*e54d0*/  HMMA.16816.F32 R12, R28.reuse, R6, R20 ;  /* 0x000000061c0c723c */ /* 0x050ff00000001814 */
[C---:B---3--:R-:W-:Y:S08]  /*e54e0*/  HMMA.16816.F32 R16, R28.reuse, R32, R16 ;  /* 0x000000201c10723c */ /* 0x048ff00000001810 */
[C---:B------:R-:W-:Y:S11]  /*e54f0*/  HMMA.16816.F32 R8, R28.reuse, R34, R56 ;  /* 0x000000221c08723c */ /* 0x040ff60000001838 */
[----:B------:R-:W-:Y:S04]  /*e5500*/  STL.64 [R1+0x340], R16 ;  /* 0x0003401001007387 */ /* 0x000fe80000100a00 */
[----:B------:R-:W-:Y:S04]  /*e5510*/  STL.64 [R1+0x348], R18 ;  /* 0x0003481201007387 */ /* 0x000fe80000100a00 */
        /* <DEDUP_REMOVED lines=9> */
[----:B-1----:R-:W-:Y:S11]  /*e55b0*/  HMMA.16816.F32 R4, R28, R36, R48 ;  /* 0x000000241c04723c */ /* 0x002ff60000001830 */
        /* <DEDUP_REMOVED lines=22> */
[----:B0-----:R-:W4:Y:S04]  /*e5720*/  LDL.LU R4, [R1+0xba0] ;  /* 0x000ba00001047983 */ /* 0x001f280000300800 */
[----:B------:R-:W4:Y:S04]  /*e5730*/  LDL.LU R5, [R1+0xba4] ;  /* 0x000ba40001057983 */ /* 0x000f280000300800 */
[----:B-1----:R-:W4:Y:S04]  /*e5740*/  LDL.LU R6, [R1+0xba8] ;  /* 0x000ba80001067983 */ /* 0x002f280000300800 */
[----:B------:R-:W4:Y:S04]  /*e5750*/  LDL.LU R7, [R1+0xbac] ;  /* 0x000bac0001077983 */ /* 0x000f280000300800 */
[----:B------:R-:W4:Y:S04]  /*e5760*/  LDL.LU R20, [R1+0xb90] ;  /* 0x000b900001147983 */ /* 0x000f280000300800 */
[----:B------:R-:W4:Y:S04]  /*e5770*/  LDL.LU R21, [R1+0xb94] ;  /* 0x000b940001157983 */ /* 0x000f280000300800 */
[----:B------:R-:W4:Y:S04]  /*e5780*/  LDL.LU R22, [R1+0xb98] ;  /* 0x000b980001167983 */ /* 0x000f280000300800 */
[----:B------:R-:W4:Y:S01]  /*e5790*/  LDL.LU R23, [R1+0xb9c] ;  /* 0x000b9c0001177983 */ /* 0x000f220000300800 */
[----:B------:R-:W-:-:S03]  /*e57a0*/  IMAD R39, R43, 0x100, R42 ;  /* 0x000001002b277824 */ /* 0x000fc600078e022a */
        /* <DEDUP_REMOVED lines=16> */
[----:B--2---:R-:W-:Y:S01]  /*e58b0*/  HMMA.16816.F32 R52, R28, R2, R52 ;  /* 0x000000021c34723c */ /* 0x004fe20000001834 */
[----:B---3--:R-:W-:Y:S01]  /*e58c0*/  IMAD R41, R60, 0x100, R61 ;  /* 0x000001003c297824 */ /* 0x008fe200078e023d */
[----:B------:R-:W-:-:S02]  /*e58d0*/  F2FP.F16.E4M3.UNPACK_B R28, R38 ;  /* 0x00000026ff1c723e */ /* 0x000fc400020006ff */
[----:B------:R-:W-:Y:S02]  /*e58e0*/  F2FP.F16.E4M3.UNPACK_B R29, R39 ;  /* 0x00000027ff1d723e */ /* 0x000fe400020006ff */
[----:B------:R-:W-:Y:S02]  /*e58f0*/  F2FP.F16.E4M3.UNPACK_B R30, R40 ;  /* 0x00000028ff1e723e */ /* 0x000fe400020006ff */
[----:B------:R-:W-:-:S07]  /*e5900*/  F2FP.F16.E4M3.UNPACK_B R31, R41 ;  /* 0x00000029ff1f723e */ /* 0x000fce00020006ff */
[C---:B----4-:R-:W-:Y:S04]  /*e5910*/  HMMA.16816.F32 R20, R28.reuse, R24, R20 ;  /* 0x000000181c14723c */ /* 0x050fe80000001814 */
[----:B------:R-:W-:Y:S04]  /*e5920*/  STL.64 [R1+0x9eb8], R54 ;  /* 0x009eb83601007387 */ /* 0x000fe80000100a00 */
[----:B------:R0:W-:Y:S04]  /*e5930*/  STL.64 [R1+0x9eb0], R52 ;  /* 0x009eb03401007387 */ /* 0x0001e80000100a00 */
        /* <DEDUP_REMOVED lines=50> */
[C---:B---3--:R-:W-:Y:S03]  /*e5c60*/  HMMA.16816.F32 R16, R28.reuse, R12, R16 ;  /* 0x0000000c1c10723c */ /* 0x048fe60000001810 */
[----:B------:R-:W-:Y:S04]  /*e5c70*/  STL.64 [R1+0xacd8], R14 ;  /* 0x00acd80e01007387 */ /* 0x000fe80000100a00 */
[----:B------:R0:W-:Y:S02]  /*e5c80*/  STL.64 [R1+0xacd0], R12 ;  /* 0x00acd00c01007387 */ /* 0x0001e40000100a00 */
[C---:B0-----:R-:W-:Y:S10]  /*e5c90*/  HMMA.16816.F32 R12, R28.reuse, R26, R40 ;  /* 0x0000001a1c0c723c */ /* 0x041ff40000001828 */
[----:B------:R-:W-:Y:S04]  /*e5ca0*/  STL.64 [R1+0x290], R16 ;  /* 0x0002901001007387 */ /* 0x000fe80000100a00 */
[----:B------:R4:W-:Y:S04]  /*e5cb0*/  STL.64 [R1+0x298], R18 ;  /* 0x0002981201007387 */ /* 0x0009e80000100a00 */
[----:B------:R-:W-:Y:S01]  /*e5cc0*/  STL.64 [R1+0xad28], R26 ;  /* 0x00ad281a01007387 */ /* 0x000fe20000100a00 */
[----:B----4-:R-:W-:-:S15]  /*e5cd0*/  HMMA.16816.F32 R16, R28, R10, R20 ;  /* 0x0000000a1c10723c */ /* 0x010fde0000001814 */
[----:B------:R-:W-:-:S04]  /*e5ce0*/  NOP ;  /* 0x0000000000007918 */ /* 0x000fc80000000000 */
[----:B------:R-:W-:Y:S04]  /*e5cf0*/  STL.64 [R1+0x280], R16 ;  /* 0x0002801001007387 */ /* 0x000fe80000100a00 */
[----:B------:R-:W-:Y:S04]  /*e5d00*/  STL.64 [R1+0x288], R18 ;  /* 0x0002881201007387 */ /* 0x000fe80000100a00 */
[----:B------:R-:W-:Y:S04]  /*e5d10*/  STL.64 [R1+0xad20], R24 ;  /* 0x00ad201801007387 */ /* 0x000fe80000100a00 */
[----:B------:R-:W-:Y:S04]  /*e5d20*/  STL.64 [R1+0x270], R12 ;  /* 0x0002700c01007387 */ /* 0x000fe80000100a00 */
[----:B------:R2:W-:Y:S02]  /*e5d30*/  STL.64 [R1+0x278], R14 ;  /* 0x0002780e01007387 */ /* 0x0005e40000100a00 */
[C---:B--2---:R-:W-:Y:S02]  /*e5d40*/  HMMA.16816.F32 R12, R28.reuse, R8, R52 ;  /* 0x000000081c0c723c */ /* 0x044fe40000001834 */
[----:B------:R-:W-:Y:S04]  /*e5d50*/  STL.64 [R1+0xace8], R10 ;  /* 0x00ace80a01007387 */ /* 0x000fe80000100a00 */
[----:B------:R0:W-:Y:S02]  /*e5d60*/  STL.64 [R1+0xace0], R8 ;  /* 0x00ace00801007387 */ /* 0x0001e40000100a00 */
[C---:B------:R-:W-:Y:S08]  /*e5d70*/  HMMA.16816.F32 R16, R28.reuse, R32, R56 ;  /* 0x000000201c10723c */ /* 0x040ff00000001838 */
[C---:B0-----:R-:W-:Y:S03]  /*e5d80*/  HMMA.16816.F32 R8, R28.reuse, R34, R44 ;  /* 0x000000221c08723c */ /* 0x041fe6000000182c */
[----:B------:R-:W-:Y:S04]  /*e5d90*/  STL.64 [R1+0x260], R12 ;  /* 0x0002600c01007387 */ /* 0x000fe80000100a00 */
[----:B------:R0:W-:Y:S02]  /*e5da0*/  STL.64 [R1+0x268], R14 ;  /* 0x0002680e01007387 */ /* 0x0001e40000100a00 */
[C---:B0-----:R-:W-:Y:S02]  /*e5db0*/  HMMA.16816.F32 R12, R28.reuse, R6, R48 ;  /* 0x000000061c0c723c */ /* 0x041fe40000001830 */
[----:B------:R-:W-:Y:S04]  /*e5dc0*/  STL.64 [R1+0x250], R16 ;  /* 0x0002501001007387 */ /* 0x000fe80000100a00 */
[----:B------:R-:W-:Y:S04]  /*e5dd0*/  STL.64 [R1+0x258], R18 ;  /* 0x0002581201007387 */ /* 0x000fe80000100a00 */
[----:B------:R-:W2:Y:S09]  /*e5de0*/  LDL.LU R20, [R1+0xcb0] ;  /* 0x000cb00001147983 */ /* 0x000eb20000300800 */
[----:B------:R-:W-:Y:S04]  /*e5df0*/  STL.64 [R1+0x240], R12 ;  /* 0x0002400c01007387 */ /* 0x000fe80000100a00 */
[----:B------:R-:W-:Y:S04]  /*e5e00*/  STL.64 [R1+0x248], R14 ;  /* 0x0002480e01007387 */ /* 0x000fe80000100a00 */
[----:B------:R-:W-:Y:S04]  /*e5e10*/  STL.64 [R1+0x230], R8 ;  /* 0x0002300801007387 */ /* 0x000fe80000100a00 */
[----:B------:R-:W-:Y:S04]  /*e5e20*/  STL.64 [R1+0x238], R10 ;  /* 0x0002380a01007387 */ /* 0x000fe80000100a00 */
[----:B------:R-:W2:Y:S04]  /*e5e30*/  LDL.LU R21, [R1+0xcb4] ;  /* 0x000cb40001157983 */ /* 0x000ea80000300800 */
[----:B------:R-:W2:Y:S04]  /*e5e40*/  LDL.LU R22, [R1+0xcb8] ;  /* 0x000cb80001167983 */ /* 0x000ea80000300800 */
[----:B------:R-:W2:Y:S04]  /*e5e50*/  LDL.LU R23, [R1+0xcbc] ;  /* 0x000cbc0001177983 */ /* 0x000ea80000300800 */
[----:B------:R-:W-:Y:S04]  /*e5e60*/  STL.64 [R1+0xad08], R34 ;  /* 0x00ad082201007387 */ /* 0x000fe80000100a00 */
        /* <DEDUP_REMOVED lines=29> */
[----:B0-----:R-:W4:Y:S01]  /*e6040*/  LDL.LU R32, [R1+0xd10] ;  /* 0x000d100001207983 */ /* 0x001f220000300800 */
[C---:B--2---:R-:W-:Y:S08]  /*e6050*/  HMMA.16816.F32 R8, R28.reuse, R4, R20 ;  /* 0x000000041c08723c */ /* 0x044ff00000001814 */
[----:B---3--:R-:W-:Y:S11]  /*e6060*/  HMMA.16816.F32 R24, R28, R36, R24 ;  /* 0x000000241c18723c */ /* 0x008ff60000001818 */
        /* <DEDUP_REMOVED lines=25> */
[----:B----4-:R-:W-:-:S02]  /*e6200*/  IMAD R38, R38, 0x100, R40 ;  /* 0x0000010026267824 */ /* 0x010fc400078e0228 */
[----:B------:R-:W-:Y:S02]  /*e6210*/  IMAD R39, R0, 0x100, R39 ;  /* 0x0000010000277824 */ /* 0x000fe400078e0227 */
[----:B------:R-:W-:Y:S02]  /*e6220*/  IMAD R40, R43, 0x100, R42 ;  /* 0x000001002b287824 */ /* 0x000fe400078e022a */
[----:B------:R-:W-:Y:S01]  /*e6230*/  IMAD R41, R60, 0x100, R61 ;  /* 0x000001003c297824 */ /* 0x000fe200078e023d */
[----:B------:R-:W-:Y:S01]  /*e6240*/  HMMA.16816.F32 R48, R28, R2, R48 ;  /* 0x000000021c30723c */ /* 0x000fe20000001830 */
[----:B------:R-:W-:Y:S02]  /*e6250*/  F2FP.F16.E4M3.UNPACK_B R28, R38 ;  /* 0x00000026ff1c723e */ /* 0x000fe400020006ff */
[----:B------:R-:W-:Y:S02]  /*e6260*/  F2FP.F16.E4M3.UNPACK_B R29, R39 ;  /* 0x00000027ff1d723e */ /* 0x000fe400020006ff */
[----:B------:R-:W-:-:S02]  /*e6270*/  F2FP.F16.E4M3.UNPACK_B R30, R40 ;  /* 0x00000028ff1e723e */ /* 0x000fc400020006ff */
[----:B------:R-:W-:-:S12]  /*e6280*/  F2FP.F16.E4M3.UNPACK_B R31, R41 ;  /* 0x00000029ff1f723e */ /* 0x000fd800020006ff */
        /* <DEDUP_REMOVED lines=54> */
[----:B------:R-:W-:Y:S02]  /*e65f0*/  STL.64 [R1+0xacc0], R12 ;  /* 0x00acc00c01007387 */ /* 0x000fe40000100a00 */
[C---:B------:R-:W-:Y:S11]  /*e6600*/  HMMA.16816.F32 R20, R28.reuse, R10, R40 ;  /* 0x0000000a1c14723c */ /* 0x040ff60000001828 */
[----:B------:R-:W-:Y:S04]  /*e6610*/  STL.64 [R1+0x1a0], R16 ;  /* 0x0001a01001007387 */ /* 0x000fe80000100a00 */
[----:B------:R0:W-:Y:S02]  /*e6620*/  STL.64 [R1+0x1a8], R18 ;  /* 0x0001a81201007387 */ /* 0x0001e40000100a00 */
[C---:B0-----:R-:W-:Y:S08]  /*e6630*/  HMMA.16816.F32 R16, R28.reuse, R26, R48 ;  /* 0x0000001a1c10723c */ /* 0x041ff00000001830 */
[C---:B---3--:R-:W-:Y:S01]  /*e6640*/  HMMA.16816.F32 R12, R28.reuse, R8, R52 ;  /* 0x000000081c0c723c */ /* 0x048fe20000001834 */
[----:B------:R-:W-:Y:S04]  /*e6650*/  STL.64 [R1+0x190], R20 ;  /* 0x0001901401007387 */ /* 0x000fe80000100a00 */
[----:B------:R0:W-:Y:S03]  /*e6660*/  STL.64 [R1+0x198], R22 ;  /* 0x0001981601007387 */ /* 0x0001e60000100a00 */
[C---:B0-----:R-:W-:Y:S03]  /*e6670*/  HMMA.16816.F32 R20, R28.reuse, R32, R56 ;  /* 0x000000201c14723c */ /* 0x041fe60000001838 */
[----:B------:R-:W-:Y:S04]  /*e6680*/  STL.64 [R1+0x180], R16 ;  /* 0x0001801001007387 */ /* 0x000fe80000100a00 */
[----:B------:R0:W-:Y:S02]  /*e6690*/  STL.64 [R1+0x188], R18 ;  /* 0x0001881201007387 */ /* 0x0001e40000100a00 */
[C---:B0-----:R-:W-:Y:S02]  /*e66a0*/  HMMA.16816.F32 R16, R28.reuse, R6, R44 ;  /* 0x000000061c10723c */ /* 0x041fe4000000182c */
[----:B------:R0:W-:Y:S04]  /*e66b0*/  STL.64 [R1+0x170], R12 ;  /* 0x0001700c01007387 */ /* 0x0001e80000100a00 */
[----:B------:R1:W-:Y:S04]  /*e66c0*/  STL.64 [R1+0x178], R14 ;  /* 0x0001780e01007387 */ /* 0x0003e80000100a00 */
[----:B0-----:R-:W2:Y:S04]  /*e66d0*/  LDL.LU R12, [R1+0xde0] ;  /* 0x000de000010c7983 */ /* 0x001ea80000300800 */
[----:B------:R-:W-:Y:S04]  /*e66e0*/  STL.64 [R1+0x160], R20 ;  /* 0x0001601401007387 */ /* 0x000fe80000100a00 */
[----:B------:R-:W-:Y:S04]  /*e66f0*/  STL.64 [R1+0x168], R22 ;  /* 0x0001681601007387 */ /* 0x000fe80000100a00 */
[----:B------:R0:W-:Y:S04]  /*e6700*/  STL.64 [R1+0x150], R16 ;  /* 0x0001501001007387 */ /* 0x0001e80000100a00 */
[----:B------:R3:W-:Y:S04]  /*e6710*/  STL.64 [R1+0x158], R18 ;  /* 0x0001581201007387 */ /* 0x0007e80000100a00 */
[----:B------:R-:W2:Y:S04]  /*e6720*/  LDL.LU R13, [R1+0xde4] ;  /* 0x000de400010d7983 */ /* 0x000ea80000300800 */
[----:B-1----:R-:W2:Y:S04]  /*e6730*/  LDL.LU R14, [R1+0xde8] ;  /* 0x000de800010e7983 */ /* 0x002ea80000300800 */
[----:B------:R-:W2:Y:S04]  /*e6740*/  LDL.LU R15, [R1+0xdec] ;  /* 0x000dec00010f7983 */ /* 0x000ea80000300800 */
[----:B------:R-:W4:Y:S04]  /*e6750*/  LDL.LU R44, [R1+0xe00] ;  /* 0x000e0000012c7983 */ /* 0x000f280000300800 */
[----:B------:R-:W4:Y:S04]  /*e6760*/  LDL.LU R45, [R1+0xe04] ;  /* 0x000e0400012d7983 */ /* 0x000f280000300800 */
[----:B------:R-:W4:Y:S04]  /*e6770*/  LDL.LU R46, [R1+0xe08] ;  /* 0x000e0800012e7983 */ /* 0x000f280000300800 */
[----:B------:R-:W4:Y:S04]  /*e6780*/  LDL.LU R47, [R1+0xe0c] ;  /* 0x000e0c00012f7983 */ /* 0x000f280000300800 */
[----:B0-----:R-:W4:Y:S04]  /*e6790*/  LDL.LU R16, [R1+0xdf0] ;  /* 0x000df00001107983 */ /* 0x001f280000300800 */
[----:B------:R-:W4:Y:S04]  /*e67a0*/  LDL.LU R17, [R1+0xdf4] ;  /* 0x000df40001117983 */ /* 0x000f280000300800 */
[----:B---3--:R-:W4:Y:S04]  /*e67b0*/  LDL.LU R18, [R1+0xdf8] ;  /* 0x000df80001127983 */ /* 0x008f280000300800 */
        /* <DEDUP_REMOVED lines=25> */
[C---:B--2---:R-:W-:Y:S08]  /*e6950*/  HMMA.16816.F32 R12, R28.reuse, R34, R12 ;  /* 0x000000221c0c723c */ /* 0x044ff0000000180c */
[C---:B----4-:R-:W-:Y:S08]  /*e6960*/  HMMA.16816.F32 R16, R28.reuse, R4, R16 ;  /* 0x000000041c10723c */ /* 0x050ff00000001810 */
[C---:B---3--:R-:W-:Y:S08]  /*e6970*/  HMMA.16816.F32 R20, R28.reuse, R36, R20 ;  /* 0x000000241c14723c */ /* 0x048ff00000001814 */
[----:B------:R-:W-:Y:S01]  /*e6980*/  HMMA.16816.F32 R44, R28, R2, R44 ;  /* 0x000000021c2c723c */ /* 0x000fe2000000182c */
        /* <DEDUP_REMOVED lines=10> */
[----:B------:R-:W-:Y:S04]  /*e6a30*/  STL.64 [R1+0x130], R16 ;  /* 0x0001301001007387 */ /* 0x000fe80000100a00 */
[----:B------:R0:W-:Y:S01]  /*e6a40*/  STL.64 [R1+0x138], R18 ;  /* 0x0001381201007387 */ /* 0x0001e20000100a00 */
[----:B------:R-:W-:-:S03]  /*e6a50*/  IMAD R38, R38, 0x100, R40 ;  /* 0x0000010026267824 */ /* 0x000fc600078e0228 */
[----:B0-----:R-:W4:Y:S04]  /*e6a60*/  LDL.LU.64 R18, [R1+0xacb8] ;  /* 0x00acb80001127983 */ /* 0x001f280000300a00 */
[----:B------:R-:W2:Y:S04]  /*e6a70*/  LDL.LU.64 R16, [R1+0xacb0] ;  /* 0x00acb00001107983 */ /* 0x000ea80000300a00 */
[----:B------:R-:W-:Y:S04]  /*e6a80*/  STL.64 [R1+0xac68], R6 ;  /* 0x00ac680601007387 */ /* 0x000fe80000100a00 */
[----:B------:R0:W-:Y:S01]  /*e6a90*/  STL.64 [R1+0xac60], R4 ;  /* 0x00ac600401007387 */ /* 0x0001e20000100a00 */
[----:B------:R-:W-:-:S02]  /*e6aa0*/  IMAD R40, R43, 0x100, R42 ;  /* 0x000001002b287824 */ /* 0x000fc400078e022a */
[----:B------:R-:W-:Y:S01]  /*e6ab0*/  IMAD R41, R60, 0x100, R61 ;  /* 0x000001003c297824 */ /* 0x000fe200078e023d */
[----:B0-----:R-:W2:Y:S04]  /*e6ac0*/  LDL.LU R4, [R1+0xe50] ;  /* 0x000e500001047983 */ /* 0x001ea80000300800 */
[----:B------:R-:W2:Y:S04]  /*e6ad0*/  LDL.LU R5, [R1+0xe54] ;  /* 0x000e540001057983 */ /* 0x000ea80000300800 */
[----:B------:R-:W2:Y:S04]  /*e6ae0*/  LDL.LU R6, [R1+0xe58] ;  /* 0x000e580001067983 */ /* 0x000ea80000300800 */
[----:B------:R-:W2:Y:S04]  /*e6af0*/  LDL.LU R7, [R1+0xe5c] ;  /* 0x000e5c0001077983 */ /* 0x000ea80000300800 */
[----:B------:R-:W-:Y:S04]  /*e6b00*/  STL.64 [R1+0x120], R20 ;  /* 0x0001201401007387 */ /* 0x000fe80000100a00 */
[----:B------:R0:W-:Y:S01]  /*e6b10*/  STL.64 [R1+0x128], R22 ;  /* 0x0001281601007387 */ /* 0x0001e20000100a00 */
[----:B------:R-:W-:-:S02]  /*e6b20*/  F2FP.F16.E4M3.UNPACK_B R30, R40 ;  /* 0x00000028ff1e723e */ /* 0x000fc400020006ff */
[----:B------:R-:W-:Y:S01]  /*e6b30*/  F2FP.F16.E4M3.UNPACK_B R31, R41 ;  /* 0x00000029ff1f723e */ /* 0x000fe200020006ff */
[----:B0-----:R-:W2:Y:S04]  /*e6b40*/  LDL.LU.64 R22, [R1+0xaca8] ;  /* 0x00aca80001167983 */ /* 0x001ea80000300a00 */
[----:B------:R-:W2:Y:S04]  /*e6b50*/  LDL.LU.64 R20, [R1+0xaca0] ;  /* 0x00aca00001147983 */ /* 0x000ea80000300a00 */
[----:B------:R-:W-:Y:S04]  /*e6b60*/  STL.64 [R1+0x9ed8], R46 ;  /* 0x009ed82e01007387 */ /* 0x000fe80000100a00 */
[----:B------:R0:W-:Y:S04]  /*e6b70*/  STL.64 [R1+0x9ed0], R44 ;  /* 0x009ed02c01007387 */ /* 0x0001e80000100a00 */
[----:B0-----:R-:W3:Y:S04]  /*e6b80*/  LDL.LU R44, [R1+0xe30] ;  /* 0x000e3000012c7983 */ /* 0x001ee80000300800 */
[----:B------:R-:W3:Y:S04]  /*e6b90*/  LDL.LU R45, [R1+0xe34] ;  /* 0x000e3400012d7983 */ /* 0x000ee80000300800 */
[----:B------:R-:W3:Y:S04]  /*e6ba0*/  LDL.LU R46, [R1+0xe38] ;  /* 0x000e3800012e7983 */ /* 0x000ee80000300800 */
[----:B------:R-:W3:Y:S04]  /*e6bb0*/  LDL.LU R47, [R1+0xe3c] ;  /* 0x000e3c00012f7983 */ /* 0x000ee80000300800 */
[----:B------:R-:W3:Y:S04]  /*e6bc0*/  LDL.LU R40, [R1+0xe20] ;  /* 0x000e200001287983 */ /* 0x000ee80000300800 */
[----:B------:R-:W3:Y:S04]  /*e6bd0*/  LDL.LU R41, [R1+0xe24] ;  /* 0x000e240001297983 */ /* 0x000ee80000300800 */
[----:B------:R-:W3:Y:S04]  /*e6be0*/  LDL.LU R42, [R1+0xe28] ;  /* 0x000e2800012a7983 */ /* 0x000ee80000300800 */
[----:B------:R-:W3:Y:S01]  /*e6bf0*/  LDL.LU R43, [R1+0xe2c] ;  /* 0x000e2c00012b7983 */ /* 0x000ee20000300800 */
[----:B------:R-:W-:Y:S01]  /*e6c00*/  IMAD R39, R0, 0x100, R39 ;  /* 0x0000010000277824 */ /* 0x000fe200078e0227 */
[----:B------:R-:W-:-:S04]  /*e6c10*/  F2FP.F16.E4M3.UNPACK_B R28, R38 ;  /* 0x00000026ff1c723e */ /* 0x000fc800020006ff */
[----:B------:R-:W-:Y:S01]  /*e6c20*/  F2FP.F16.E4M3.UNPACK_B R29, R39 ;  /* 0x00000027ff1d723e */ /* 0x000fe200020006ff */
[----:B------:R-:W-:Y:S04]  /*e6c30*/  STL.64 [R1+0xac98], R26 ;  /* 0x00ac981a01007387 */ /* 0x000fe80000100a00 */
[----:B------:R0:W-:Y:S02]  /*e6c40*/  STL.64 [R1+0xac90], R24 ;  /* 0x00ac901801007387 */ /* 0x0001e40000100a00 */
[C---:B--2---:R-:W-:Y:S08]  /*e6c50*/  HMMA.16816.F32 R4, R28.reuse, R20, R4 ;  /* 0x000000141c04723c */ /* 0x044ff00000001804 */
[C---:B---3--:R-:W-:Y:S08]  /*e6c60*/  HMMA.16816.F32 R40, R28.reuse, R24, R40 ;  /* 0x000000181c28723c */ /* 0x048ff00000001828 */
[C---:B0-----:R-:W-:Y:S11]  /*e6c70*/  HMMA.16816.F32 R24, R28.reuse, R22, R44 ;  /* 0x000000161c18723c */ /* 0x041ff6000000182c */
        /* <DEDUP_REMOVED lines=8> */
[C---:B----4-:R-:W-:Y:S08]  /*e6d00*/  HMMA.16816.F32 R20, R28.reuse, R18, R32 ;  /* 0x000000121c14723c */ /* 0x050ff00000001820 */
[C---:B0-----:R-:W-:Y:S01]  /*e6d10*/  HMMA.16816.F32 R4, R28.reuse, R16, R48 ;  /* 0x000000101c04723c */ /* 0x041fe20000001830 */
        /* <DEDUP_REMOVED lines=115> */
[----:B------:R0:W-:Y:S01]  /*e7450*/  STL.64 [R1+0xabd8], R4 ;  /* 0x00abd80401007387 */ /* 0x0001e20000100a00 */
[----:B------:R-:W-:Y:S01]  /*e7460*/  IMAD R61, R61, 0x100, R43 ;  /* 0x000001003d3d7824 */ /* 0x000fe200078e022b */
[C---:B0-----:R-:W-:Y:S08]  /*e7470*/  HMMA.16816.F32 R4, R28.reuse, R36, R12 ;  /* 0x000000241c04723c */ /* 0x041ff0000000180c */
[----:B------:R-:W-:Y:S01]  /*e7480*/  HMMA.16816.F32 R40, R28, R2, R44 ;  /* 0x000000021c28723c */ /* 0x000fe2000000182c */
[----:B------:R-:W-:-:S02]  /*e7490*/  F2FP.F16.E4M3.UNPACK_B R28, R38 ;  /* 0x00000026ff1c723e */ /* 0x000fc400020006ff */
[----:B------:R-:W-:Y:S02]  /*e74a0*/  F2FP.F16.E4M3.UNPACK_B R29, R39 ;  /* 0x00000027ff1d723e */ /* 0x000fe400020006ff */
[----:B------:R-:W-:Y:S02]  /*e74b0*/  F2FP.F16.E4M3.UNPACK_B R30, R60 ;  /* 0x0000003cff1e723e */ /* 0x000fe400020006ff */
[----:B------:R-:W-:Y:S01]  /*e74c0*/  F2FP.F16.E4M3.UNPACK_B R31, R61 ;  /* 0x0000003dff1f723e */ /* 0x000fe200020006ff */
[----:B------:R-:W-:Y:S04]  /*e74d0*/  STL.64 [R1+0x40], R8 ;  /* 0x0000400801007387 */ /* 0x000fe80000100a00 */
[----:B------:R-:W-:Y:S04]  /*e74e0*/  STL.64 [R1+0x48], R10 ;  /* 0x0000480a01007387 */ /* 0x000fe80000100a00 */
[----:B------:R-:W-:Y:S04]  /*e74f0*/  STL.64 [R1+0x30], R4 ;  /* 0x0000300401007387 */ /* 0x000fe80000100a00 */
[----:B------:R0:W-:Y:S02]  /*e7500*/  STL.64 [R1+0x38], R6 ;  /* 0x0000380601007387 */ /* 0x0001e40000100a00 */
[C---:B0-----:R-:W-:Y:S02]  /*e7510*/  HMMA.16816.F32 R4, R28.reuse, R24, R48 ;  /* 0x000000181c04723c */ /* 0x041fe40000001830 */
[----:B------:R-:W-:Y:S04]  /*e7520*/  STL.64 [R1+0x9ee8], R42 ;  /* 0x009ee82a01007387 */ /* 0x000fe80000100a00 */
[----:B------:R-:W-:Y:S04]  /*e7530*/  STL.64 [R1+0x9ee0], R40 ;  /* 0x009ee02801007387 */ /* 0x000fe80000100a00 */
[----:B------:R-:W-:Y:S04]  /*e7540*/  STL.64 [R1+0xabf8], R36 ;  /* 0x00abf82401007387 */ /* 0x000fe80000100a00 */
[----:B------:R-:W-:Y:S04]  /*e7550*/  STL.64 [R1+0xac08], R26 ;  /* 0x00ac081a01007387 */ /* 0x000fe80000100a00 */
[----:B------:R-:W-:Y:S04]  /*e7560*/  STL.64 [R1+0xac00], R24 ;  /* 0x00ac001801007387 */ /* 0x000fe80000100a00 */
        /* <DEDUP_REMOVED lines=282> */
[----:B------:R-:W-:Y:S02]  /*e8710*/  IMAD R60, R54, 0x100, R53 ;  /* 0x00000100363c7824 */ /* 0x000fe400078e0235 */
        /* <DEDUP_REMOVED lines=42> */
[----:B0-----:R-:W2:Y:S04]  /*e89c0*/  LDL.LU R52, [R1+0x1200] ;  /* 0x0012000001347983 */ /* 0x001ea80000300800 */
[----:B------:R-:W2:Y:S04]  /*e89d0*/  LDL.LU R53, [R1+0x1204] ;  /* 0x0012040001357983 */ /* 0x000ea80000300800 */
[----:B------:R-:W2:Y:S04]  /*e89e0*/  LDL.LU R54, [R1+0x1208] ;  /* 0x0012080001367983 */ /* 0x000ea80000300800 */
[----:B------:R-:W2:Y:S04]  /*e89f0*/  LDL.LU R55, [R1+0x120c] ;  /* 0x00120c0001377983 */ /* 0x000ea80000300800 */
[----:B------:R-:W2:Y:S04]  /*e8a00*/  LDL.LU R20, [R1+0x11f0] ;  /* 0x0011f00001147983 */ /* 0x000ea80000300800 */
[----:B------:R-:W2:Y:S04]  /*e8a10*/  LDL.LU R21, [R1+0x11f4] ;  /* 0x0011f40001157983 */ /* 0x000ea80000300800 */
[----:B------:R-:W2:Y:S04]  /*e8a20*/  LDL.LU R22, [R1+0x11f8] ;  /* 0x0011f80001167983 */ /* 0x000ea80000300800 */
[----:B------:R-:W2:Y:S01]  /*e8a30*/  LDL.LU R23, [R1+0x11fc] ;  /* 0x0011fc0001177983 */ /* 0x000ea20000300800 */
[----:B------:R-:W-:-:S03]  /*e8a40*/  IMAD R38, R50, 0x100, R49 ;  /* 0x0000010032267824 */ /* 0x000fc600078e0231 */
[----:B------:R-:W3:Y:S01]  /*e8a50*/  LDL.LU R12, [R1+0x1230] ;  /* 0x00123000010c7983 */ /* 0x000ee20000300800 */
[----:B------:R-:W-:Y:S02]  /*e8a60*/  F2FP.F16.E4M3.UNPACK_B R29, R39 ;  /* 0x00000027ff1d723e */ /* 0x000fe400020006ff */
        /* <DEDUP_REMOVED lines=26> */
[----:B------:R-:W-:Y:S04]  /*e8c10*/  STL [R1+0xaac4], R2 ;  /* 0x00aac40201007387 */ /* 0x000fe80000100800 */
[----:B------:R-:W-:Y:S01]  /*e8c20*/  STL [R1+0xaac0], R3 ;  /* 0x00aac00301007387 */ /* 0x000fe20000100800 */
[----:B--2---:R-:W-:-:S15]  /*e8c30*/  HMMA.16816.F32 R20, R28, R24, R20 ;  /* 0x000000181c14723c */ /* 0x004fde0000001814 */
        /* <DEDUP_REMOVED lines=49> */
[C---:B0-----:R-:W-:Y:S08]  /*e8f50*/  HMMA.16816.F32 R12, R28.reuse, R26, R20 ;  /* 0x0000001a1c0c723c */ /* 0x041ff00000001814 */
[----:B----4-:R-:W-:Y:S01]  /*e8f60*/  HMMA.16816.F32 R16, R28, R10, R16 ;  /* 0x0000000a1c10723c */ /* 0x010fe20000001810 */
[----:B------:R-:W-:-:S15]  /*e8f70*/  STL [R1+0xaac8], R11 ;  /* 0x00aac80b01007387 */ /* 0x000fde0000100800 */
[----:B------:R-:W-:-:S03]  /*e8f80*/  NOP ;  /* 0x0000000000007918 */ /* 0x000fc60000000000 */
[----:B------:R-:W-:Y:S04]  /*e8f90*/  STL.64 [R1+0xb30], R16 ;  /* 0x000b301001007387 */ /* 0x000fe80000100a00 */
[----:B------:R-:W-:Y:S04]  /*e8fa0*/  STL.64 [R1+0xb38], R18 ;  /* 0x000b381201007387 */ /* 0x000fe80000100a00 */
[----:B------:R-:W-:Y:S04]  /*e8fb0*/  STL.64 [R1+0xaab8], R26 ;  /* 0x00aab81a01007387 */ /* 0x000fe80000100a00 */
[----:B------:R-:W-:Y:S04]  /*e8fc0*/  STL.64 [R1+0xaab0], R24 ;  /* 0x00aab01801007387 */ /* 0x000fe80000100a00 */
[----:B------:R-:W-:Y:S04]  /*e8fd0*/  STL.64 [R1+0xb40], R12 ;  /* 0x000b400c01007387 */ /* 0x000fe80000100a00 */
[----:B------:R2:W-:Y:S02]  /*e8fe0*/  STL.64 [R1+0xb48], R14 ;  /* 0x000b480e01007387 */ /* 0x0005e40000100a00 */
[C---:B--2---:R-:W-:Y:S08]  /*e8ff0*/  HMMA.16816.F32 R12, R28.reuse, R8, R40 ;  /* 0x000000081c0c723c */ /* 0x044ff00000001828 */
[C---:B---3--:R-:W-:Y:S08]  /*e9000*/  HMMA.16816.F32 R20, R28.reuse, R32, R44 ;  /* 0x000000201c14723c */ /* 0x048ff0000000182c */
[C---:B------:R-:W-:Y:S03]  /*e9010*/  HMMA.16816.F32 R16, R28.reuse, R6, R48 ;  /* 0x000000061c10723c */ /* 0x040fe60000001830 */
        /* <DEDUP_REMOVED lines=69> */
[----:B--2---:R-:W-:Y:S01]  /*e9470*/  HMMA.16816.F32 R32, R28, R36, R32 ;  /* 0x000000241c20723c */ /* 0x004fe20000001820 */
[----:B---3--:R-:W-:-:S02]  /*e9480*/  IMAD R38, R38, 0x100, R11 ;  /* 0x0000010026267824 */ /* 0x008fc400078e020b */
[----:B----4-:R-:W-:Y:S02]  /*e9490*/  IMAD R39, R39, 0x100, R2 ;  /* 0x0000010027277824 */ /* 0x010fe400078e0202 */
[----:B------:R-:W-:-:S14]  /*e94a0*/  IMAD R60, R60, 0x100, R3 ;  /* 0x000001003c3c7824 */ /* 0x000fdc00078e0203 */
[----:B------:R-:W-:Y:S04]  /*e94b0*/  STL.64 [R1+0xbb0], R32 ;  /* 0x000bb02001007387 */ /* 0x000fe80000100a00 */
[----:B------:R0:W-:Y:S04]  /*e94c0*/  STL.64 [R1+0xbb8], R34 ;  /* 0x000bb82201007387 */ /* 0x0001e80000100a00 */
[----:B0-----:R-:W2:Y:S04]  /*e94d0*/  LDL.LU.64 R34, [R1+0xaad8] ;  /* 0x00aad80001227983 */ /* 0x001ea80000300a00 */
[----:B------:R-:W3:Y:S04]  /*e94e0*/  LDL.LU.64 R32, [R1+0xaad0] ;  /* 0x00aad00001207983 */ /* 0x000ee80000300a00 */
[----:B------:R-:W4:Y:S04]  /*e94f0*/  LDL.LU R11, [R1+0xaac8] ;  /* 0x00aac800010b7983 */ /* 0x000f280000300800 */
[----:B------:R-:W2:Y:S04]  /*e9500*/  LDL.LU R2, [R1+0xaac4] ;  /* 0x00aac40001027983 */ /* 0x000ea80000300800 */
[----:B------:R-:W2:Y:S01]  /*e9510*/  LDL.LU R3, [R1+0xaac0] ;  /* 0x00aac00001037983 */ /* 0x000ea20000300800 */
[----:B------:R-:W-:Y:S01]  /*e9520*/  IMAD R61, R0, 0x100, R61 ;  /* 0x00000100003d7824 */ /* 0x000fe200078e023d */
[----:B--2---:R-:W-:Y:S02]  /*e9530*/  HMMA.16816.F32 R28, R28, R2, R24 ;  /* 0x000000021c1c723c */ /* 0x004fe40000001818 */
[----:B------:R-:W2:Y:S04]  /*e9540*/  LDL.LU.64 R26, [R1+0xaab8] ;  /* 0x00aab800011a7983 */ /* 0x000ea80000300a00 */
[----:B------:R-:W2:Y:S04]  /*e9550*/  LDL.LU.64 R24, [R1+0xaab0] ;  /* 0x00aab00001187983 */ /* 0x000ea80000300a00 */
[----:B------:R-:W-:Y:S04]  /*e9560*/  STL [R1+0xaa24], R2 ;  /* 0x00aa240201007387 */ /* 0x000fe80000100800 */
[----:B------:R-:W-:Y:S05]  /*e9570*/  STL [R1+0xaa20], R3 ;  /* 0x00aa200301007387 */ /* 0x000fea0000100800 */
[----:B------:R0:W-:Y:S04]  /*e9580*/  STL.64 [R1+0xba0], R28 ;  /* 0x000ba01c01007387 */ /* 0x0001e80000100a00 */
[----:B------:R1:W-:Y:S01]  /*e9590*/  STL.64 [R1+0xba8], R30 ;  /* 0x000ba81e01007387 */ /* 0x0003e20000100a00 */
[----:B0-----:R-:W-:-:S02]  /*e95a0*/  F2FP.F16.E4M3.UNPACK_B R28, R38 ;  /* 0x00000026ff1c723e */ /* 0x001fc400020006ff */
[----:B------:R-:W-:Y:S02]  /*e95b0*/  F2FP.F16.E4M3.UNPACK_B R29, R39 ;  /* 0x00000027ff1d723e */ /* 0x000fe400020006ff */
[----:B-1----:R-:W-:Y:S02]  /*e95c0*/  F2FP.F16.E4M3.UNPACK_B R30, R60 ;  /* 0x0000003cff1e723e */ /* 0x002fe400020006ff */
[----:B------:R-:W-:-:S07]  /*e95d0*/  F2FP.F16.E4M3.UNPACK_B R31, R61 ;  /* 0x0000003dff1f723e */ /* 0x000fce00020006ff */
[----:B--2---:R-:W-:-:S15]  /*e95e0*/  HMMA.16816.F32 R20, R28, R24, R20 ;  /* 0x000000181c14723c */ /* 0x004fde0000001814 */
[----:B------:R-:W-:-:S04]  /*e95f0*/  NOP ;  /* 0x0000000000007918 */ /* 0x000fc80000000000 */
[----:B------:R-:W-:Y:S04]  /*e9600*/  STL.64 [R1+0xbe0], R20 ;  /* 0x000be01401007387 */ /* 0x000fe80000100a00 */
[----:B------:R0:W-:Y:S04]  /*e9610*/  STL.64 [R1+0xbe8], R22 ;  /* 0x000be81601007387 */ /* 0x0001e80000100a00 */
[----:B0-----:R-:W2:Y:S04]  /*e9620*/  LDL.LU.64 R22, [R1+0xaaa8] ;  /* 0x00aaa80001167983 */ /* 0x001ea80000300a00 */
[----:B------:R-:W3:Y:S04]  /*e9630*/  LDL.LU.64 R20, [R1+0xaaa0] ;  /* 0x00aaa00001147983 */ /* 0x000ee80000300a00 */
[----:B------:R-:W-:Y:S01]  /*e9640*/  STL [R1+0xaa28], R25 ;  /* 0x00aa281901007387 */ /* 0x000fe20000100800 */
        /* <DEDUP_REMOVED lines=16> */
[C---:B--2---:R-:W-:Y:S08]  /*e9750*/  HMMA.16816.F32 R4, R28.reuse, R16, R4 ;  /* 0x000000101c04723c */ /* 0x044ff00000001804 */
[----:B---3--:R-:W-:Y:S01]  /*e9760*/  HMMA.16816.F32 R20, R28, R18, R20 ;  /* 0x000000121c14723c */ /* 0x008fe20000001814 */
[----:B------:R-:W-:-:S15]  /*e9770*/  STL.64 [R1+0xaa38], R18 ;  /* 0x00aa381201007387 */ /* 0x000fde0000100a00 */
[----:B------:R-:W-:-:S03]  /*e9780*/  NOP ;  /* 0x0000000000007918 */ /* 0x000fc60000000000 */
        /* <DEDUP_REMOVED lines=9> */
[----:B------:R4:W-:Y:S04]  /*e9820*/  STL.64 [R1+0xc78], R18 ;  /* 0x000c781201007387 */ /* 0x0009e80000100a00 */
[----:B------:R0:W-:Y:S04]  /*e9830*/  STL.64 [R1+0xaa40], R12 ;  /* 0x00aa400c01007387 */ /* 0x0001e80000100a00 */
[----:B------:R-:W-:Y:S04]  /*e9840*/  STL.64 [R1+0xca0], R4 ;  /* 0x000ca00401007387 */ /* 0x000fe80000100a00 */
[----:B------:R1:W-:Y:S01]  /*e9850*/  STL.64 [R1+0xca8], R6 ;  /* 0x000ca80601007387 */ /* 0x0003e20000100a00 */
[C---:B----4-:R-:W-:Y:S08]  /*e9860*/  HMMA.16816.F32 R16, R28.reuse, R10, R48 ;  /* 0x0000000a1c10723c */ /* 0x050ff00000001830 */
[C---:B0-----:R-:W-:Y:S08]  /*e9870*/  HMMA.16816.F32 R12, R28.reuse, R26, R52 ;  /* 0x0000001a1c0c723c */ /* 0x041ff00000001834 */
[C---:B-1----:R-:W-:Y:S03]  /*e9880*/  HMMA.16816.F32 R4, R28.reuse, R8, R56 ;  /* 0x000000081c04723c */ /* 0x042fe60000001838 */
[----:B------:R-:W-:Y:S04]  /*e9890*/  STL.64 [R1+0xcb0], R16 ;  /* 0x000cb01001007387 */ /* 0x000fe80000100a00 */
[----:B------:R-:W-:Y:S04]  /*e98a0*/  STL.64 [R1+0xcb8], R18 ;  /* 0x000cb81201007387 */ /* 0x000fe80000100a00 */
[----:B------:R-:W-:Y:S04]  /*e98b0*/  STL.64 [R1+0xaa58], R10 ;  /* 0x00aa580a01007387 */ /* 0x000fe80000100a00 */
[----:B------:R-:W-:Y:S04]  /*e98c0*/  STL.64 [R1+0xce0], R12 ;  /* 0x000ce00c01007387 */ /* 0x000fe80000100a00 */
        /* <DEDUP_REMOVED lines=58> */
[----:B--2---:R-:W-:-:S15]  /*e9c70*/  HMMA.16816.F32 R4, R28, R32, R4 ;  /* 0x000000201c04723c */ /* 0x004fde0000001804 */
[----:B------:R-:W-:-:S04]  /*e9c80*/  NOP ;  /* 0x0000000000007918 */ /* 0x000fc80000000000 */
[----:B------:R-:W-:Y:S04]  /*e9c90*/  STL.64 [R1+0xd10], R4 ;  /* 0x000d100401007387 */ /* 0x000fe80000100a00 */
[----:B------:R0:W-:Y:S04]  /*e9ca0*/  STL.64 [R1+0xd18], R6 ;  /* 0x000d180601007387 */ /* 0x0001e80000100a00 */
[----:B0-----:R-:W2:Y:S04]  /*e9cb0*/  LDL.LU.64 R6, [R1+0xaa78] ;  /* 0x00aa780001067983 */ /* 0x001ea80000300a00 */
[----:B------:R-:W2:Y:S01]  /*e9cc0*/  LDL.LU.64 R4, [R1+0xaa70] ;  /* 0x00aa700001047983 */ /* 0x000ea20000300a00 */
[C---:B---3--:R-:W-:Y:S08]  /*e9cd0*/  HMMA.16816.F32 R8, R28.reuse, R34, R8 ;  /* 0x000000221c08723c */ /* 0x048ff00000001808 */
[----:B----4-:R-:W-:Y:S01]  /*e9ce0*/  HMMA.16816.F32 R16, R28, R36, R16 ;  /* 0x000000241c10723c */ /* 0x010fe20000001810 */
[----:B------:R-:W-:-:S02]  /*e9cf0*/  IMAD R38, R38, 0x100, R25 ;  /* 0x0000010026267824 */ /* 0x000fc400078e0219 */
[----:B------:R-:W-:Y:S02]  /*e9d00*/  IMAD R39, R39, 0x100, R2 ;  /* 0x0000010027277824 */ /* 0x000fe400078e0202 */
[----:B------:R-:W-:-:S03]  /*e9d10*/  IMAD R60, R60, 0x100, R3 ;  /* 0x000001003c3c7824 */ /* 0x000fc600078e0203 */
[C---:B--2---:R-:W-:Y:S08]  /*e9d20*/  HMMA.16816.F32 R52, R28.reuse, R6, R52 ;  /* 0x000000061c34723c */ /* 0x044ff00000001834 */
[C---:B------:R-:W-:Y:S11]  /*e9d30*/  HMMA.16816.F32 R12, R28.reuse, R4, R12 ;  /* 0x000000041c0c723c */ /* 0x040ff6000000180c */
        /* <DEDUP_REMOVED lines=28> */
[----:B------:R-:W2:Y:S04]  /*e9f00*/  LDL.LU R25, [R1+0xaa28] ;  /* 0x00aa280001197983 */ /* 0x000ea80000300800 */
[----:B------:R-:W2:Y:S04]  /*e9f10*/  LDL.LU R2, [R1+0xaa24] ;  /* 0x00aa240001027983 */ /* 0x000ea80000300800 */
[----:B------:R-:W2:Y:S01]  /*e9f20*/  LDL.LU R3, [R1+0xaa20] ;  /* 0x00aa200001037983 */ /* 0x000ea20000300800 */
[----:B------:R-:W-:Y:S01]  /*e9f30*/  IMAD R61, R0, 0x100, R61 ;  /* 0x00000100003d7824 */ /* 0x000fe200078e023d */
[----:B--2---:R-:W-:Y:S02]  /*e9f40*/  HMMA.16816.F32 R28, R28, R2, R20 ;  /* 0x000000021c1c723c */ /* 0x004fe40000001814 */
[----:B------:R-:W2:Y:S04]  /*e9f50*/  LDL.LU.64 R22, [R1+0xaa18] ;  /* 0x00aa180001167983 */ /* 0x000ea80000300a00 */
[----:B------:R-:W3:-:S13]  /*e9f60*/  LDL.LU.64 R20, [R1+0xaa10] ;  /* 0x00aa100001147983 */ /* 0x000eda0000300a00 */
[----:B------:R0:W-:Y:S04]  /*e9f70*/  STL.64 [R1+0xd70], R28 ;  /* 0x000d701c01007387 */ /* 0x0001e80000100a00 */
[----:B------:R1:W-:Y:S01]  /*e9f80*/  STL.64 [R1+0xd78], R30 ;  /* 0x000d781e01007387 */ /* 0x0003e20000100a00 */
[----:B0-----:R-:W-:Y:S02]  /*e9f90*/  F2FP.F16.E4M3.UNPACK_B R28, R38 ;  /* 0x00000026ff1c723e */ /* 0x001fe400020006ff */
[----:B------:R-:W-:Y:S02]  /*e9fa0*/  F2FP.F16.E4M3.UNPACK_B R29, R39 ;  /* 0x00000027ff1d723e */ /* 0x000fe400020006ff */
[----:B-1----:R-:W-:Y:S02]  /*e9fb0*/  F2FP.F16.E4M3.UNPACK_B R30, R60 ;  /* 0x0000003cff1e723e */ /* 0x002fe400020006ff */
[----:B------:R-:W-:-:S07]  /*e9fc0*/  F2FP.F16.E4M3.UNPACK_B R31, R61 ;  /* 0x0000003dff1f723e */ /* 0x000fce00020006ff */
[----:B------:R-:W-:Y:S01]  /*e9fd0*/  HMMA.16816.F32 R4, R28, R24, R4 ;  /* 0x000000181c04723c */ /* 0x000fe20000001804 */
[----:B------:R-:W-:Y:S04]  /*e9fe0*/  STL.64 [R1+0xaa08], R26 ;  /* 0x00aa081a01007387 */ /* 0x000fe80000100a00 */
[----:B------:R2:W-:-:S14]  /*e9ff0*/  STL.64 [R1+0xaa00], R24 ;  /* 0x00aa001801007387 */ /* 0x0005dc0000100a00 */
        /* <DEDUP_REMOVED lines=85> */
[C---:B----4-:R-:W-:Y:S03]  /*ea550*/  HMMA.16816.F32 R32, R28.reuse, R8, R32 ;  /* 0x000000081c20723c */ /* 0x050fe60000001820 */
[----:B------:R-:W4:Y:S05]  /*ea560*/  LDL.LU.64 R24, [R1+0xaa00] ;  /* 0x00aa000001187983 */ /* 0x000f2a0000300a00 */
        /* <DEDUP_REMOVED lines=22> */
[----:B--2---:R-:W-:Y:S01]  /*ea6d0*/  HMMA.16816.F32 R20, R28, R34, R20 ;  /* 0x000000221c14723c */ /* 0x004fe20000001814 */
[----:B------:R-:W-:-:S02]  /*ea6e0*/  IMAD R38, R38, 0x100, R60 ;  /* 0x0000010026267824 */ /* 0x000fc400078e023c */
[----:B------:R-:W-:Y:S02]  /*ea6f0*/  IMAD R39, R40, 0x100, R39 ;  /* 0x0000010028277824 */ /* 0x000fe400078e0227 */
[----:B------:R-:W-:-:S03]  /*ea700*/  IMAD R60, R42, 0x100, R41 ;  /* 0x000001002a3c7824 */ /* 0x000fc600078e0229 */
        /* <DEDUP_REMOVED lines=11> */
[----:B------:R-:W-:Y:S01]  /*ea7c0*/  STL.64 [R1+0xa958], R32 ;  /* 0x00a9582001007387 */ /* 0x000fe20000100a00 */
[C---:B----4-:R-:W-:Y:S03]  /*ea7d0*/  HMMA.16816.F32 R8, R28.reuse, R4, R8 ;  /* 0x000000041c08723c */ /* 0x050fe60000001808 */
        /* <DEDUP_REMOVED lines=1938> */
[C---:B----4-:R-:W-:Y:S11]  /*f2100*/  HMMA.16816.F32 R32, R28.reuse, R8, R32 ;  /* 0x000000081c20723c */ /* 0x050ff60000001820 */
        /* <DEDUP_REMOVED lines=12> */
[----:B------:R2:W-:Y:S02]  /*f21d0*/  STL.64 [R1+0xa330], R8 ;  /* 0x00a3300801007387 */ /* 0x0005e40000100a00 */
        /* <DEDUP_REMOVED lines=19> */
[----:B------:R-:W2:Y:S04]  /*f2310*/  LDL.LU R42, [R1+0x3644] ;  /* 0x00364400012a7983 */ /* 0x000ea80000300800 */
[----:B------:R-:W2:Y:S01]  /*f2320*/  LDL.LU R43, [R1+0x3640] ;  /* 0x00364000012b7983 */ /* 0x000ea20000300800 */
[----:B0-----:R-:W-:-:S15]  /*f2330*/  HMMA.16816.F32 R4, R28, R2, R56 ;  /* 0x000000021c04723c */ /* 0x001fde0000001838 */
[----:B------:R-:W-:-:S04]  /*f2340*/  NOP ;  /* 0x0000000000007918 */ /* 0x000fc80000000000 */
[----:B------:R-:W-:Y:S04]  /*f2350*/  STL.64 [R1+0x21f0], R4 ;  /* 0x0021f00401007387 */ /* 0x000fe80000100a00 */
[----:B------:R-:W-:Y:S04]  /*f2360*/  STL.64 [R1+0x21f8], R6 ;  /* 0x0021f80601007387 */ /* 0x000fe80000100a00 */
[----:B--2---:R-:W-:Y:S04]  /*f2370*/  STL.64 [R1+0xa328], R42 ;  /* 0x00a3282a01007387 */ /* 0x004fe80000100a00 */
[----:B------:R-:W2:Y:S04]  /*f2380*/  LDL.LU R44, [R1+0x364c] ;  /* 0x00364c00012c7983 */ /* 0x000ea80000300800 */
[----:B------:R-:W2:Y:S04]  /*f2390*/  LDL.LU R45, [R1+0x3648] ;  /* 0x00364800012d7983 */ /* 0x000ea80000300800 */
[----:B------:R-:W3:Y:S04]  /*f23a0*/  LDL.LU R46, [R1+0x3654] ;  /* 0x00365400012e7983 */ /* 0x000ee80000300800 */
[----:B------:R-:W3:Y:S01]  /*f23b0*/  LDL.LU R47, [R1+0x3650] ;  /* 0x00365000012f7983 */ /* 0x000ee20000300800 */
[----:B------:R-:W-:-:S02]  /*f23c0*/  IMAD R39, R52, 0x100, R51 ;  /* 0x0000010034277824 */ /* 0x000fc400078e0233 */
[----:B------:R-:W-:Y:S02]  /*f23d0*/  IMAD R60, R54, 0x100, R53 ;  /* 0x00000100363c7824 */ /* 0x000fe400078e0235 */
[----:B------:R-:W-:Y:S01]  /*f23e0*/  IMAD R38, R50, 0x100, R49 ;  /* 0x0000010032267824 */ /* 0x000fe200078e0231 */
[----:B---3--:R-:W-:Y:S04]  /*f23f0*/  STL.64 [R1+0xa348], R46 ;  /* 0x00a3482e01007387 */ /* 0x008fe80000100a00 */
[----:B--2---:R-:W-:Y:S04]  /*f2400*/  STL.64 [R1+0xa340], R44 ;  /* 0x00a3402c01007387 */ /* 0x004fe80000100a00 */
[----:B------:R-:W2:Y:S04]  /*f2410*/  LDL.LU R52, [R1+0x365c] ;  /* 0x00365c0001347983 */ /* 0x000ea80000300800 */
[----:B------:R-:W2:Y:S04]  /*f2420*/  LDL.LU R53, [R1+0x3658] ;  /* 0x0036580001357983 */ /* 0x000ea80000300800 */
[----:B------:R-:W3:Y:S04]  /*f2430*/  LDL.LU R48, [R1+0x23f0] ;  /* 0x0023f00001307983 */ /* 0x000ee80000300800 */
[----:B------:R-:W3:Y:S04]  /*f2440*/  LDL.LU R49, [R1+0x23f4] ;  /* 0x0023f40001317983 */ /* 0x000ee80000300800 */
[----:B------:R-:W4:Y:S04]  /*f2450*/  LDL.LU R50, [R1+0x23f8] ;  /* 0x0023f80001327983 */ /* 0x000f280000300800 */
[----:B------:R-:W4:Y:S04]  /*f2460*/  LDL.LU R51, [R1+0x23fc] ;  /* 0x0023fc0001337983 */ /* 0x000f280000300800 */
[----:B----4-:R-:W-:Y:S04]  /*f2470*/  STL.64 [R1+0xa368], R50 ;  /* 0x00a3683201007387 */ /* 0x010fe80000100a00 */
[----:B---3--:R-:W-:Y:S04]  /*f2480*/  STL.64 [R1+0xa360], R48 ;  /* 0x00a3603001007387 */ /* 0x008fe80000100a00 */
[----:B------:R-:W3:Y:S04]  /*f2490*/  LDL.LU R56, [R1+0x2330] ;  /* 0x0023300001387983 */ /* 0x000ee80000300800 */
[----:B------:R-:W3:Y:S04]  /*f24a0*/  LDL.LU R57, [R1+0x2334] ;  /* 0x0023340001397983 */ /* 0x000ee80000300800 */
[----:B------:R-:W4:Y:S04]  /*f24b0*/  LDL.LU R58, [R1+0x2338] ;  /* 0x00233800013a7983 */ /* 0x000f280000300800 */
[----:B------:R-:W4:Y:S04]  /*f24c0*/  LDL.LU R59, [R1+0x233c] ;  /* 0x00233c00013b7983 */ /* 0x000f280000300800 */
[----:B----4-:R-:W-:Y:S04]  /*f24d0*/  STL.64 [R1+0xa388], R58 ;  /* 0x00a3883a01007387 */ /* 0x010fe80000100a00 */
[----:B---3--:R0:W-:Y:S04]  /*f24e0*/  STL.64 [R1+0xa380], R56 ;  /* 0x00a3803801007387 */ /* 0x0081e80000100a00 */
        /* <DEDUP_REMOVED lines=16> */
[----:B------:R-:W-:Y:S01]  /*f25f0*/  IMAD R61, R0, 0x100, R55 ;  /* 0x00000100003d7824 */ /* 0x000fe200078e0237 */
[----:B------:R-:W-:-:S02]  /*f2600*/  F2FP.F16.E4M3.UNPACK_B R28, R38 ;  /* 0x00000026ff1c723e */ /* 0x000fc400020006ff */
[----:B------:R-:W-:Y:S02]  /*f2610*/  F2FP.F16.E4M3.UNPACK_B R29, R39 ;  /* 0x00000027ff1d723e */ /* 0x000fe400020006ff */
[----:B------:R-:W-:Y:S01]  /*f2620*/  F2FP.F16.E4M3.UNPACK_B R30, R60 ;  /* 0x0000003cff1e723e */ /* 0x000fe200020006ff */
[----:B------:R-:W3:Y:S01]  /*f2630*/  LDL.LU R12, [R1+0x24d0] ;  /* 0x0024d000010c7983 */ /* 0x000ee20000300800 */
[----:B------:R-:W-:-:S03]  /*f2640*/  F2FP.F16.E4M3.UNPACK_B R31, R61 ;  /* 0x0000003dff1f723e */ /* 0x000fc600020006ff */
        /* <DEDUP_REMOVED lines=23> */
[----:B------:R-:W3:Y:S04]  /*f27c0*/  LDL R54, [R1+0x2788] ;  /* 0x0027880001367983 */ /* 0x000ee80000100800 */
[----:B------:R-:W3:Y:S04]  /*f27d0*/  LDL R55, [R1+0x278c] ;  /* 0x00278c0001377983 */ /* 0x000ee80000100800 */
[----:B------:R-:W3:Y:S01]  /*f27e0*/  LDL R0, [R1+0x2798] ;  /* 0x0027980001007983 */ /* 0x000ee20000100800 */
        /* <DEDUP_REMOVED lines=12> */
[----:B------:R-:W3:Y:S04]  /*f28b0*/  LDL.LU.64 R18, [R1+0xa378] ;  /* 0x00a3780001127983 */ /* 0x000ee80000300a00 */
[----:B------:R-:W4:Y:S04]  /*f28c0*/  LDL.LU.64 R16, [R1+0xa370] ;  /* 0x00a3700001107983 */ /* 0x000f280000300a00 */
[----:B------:R0:W-:Y:S04]  /*f28d0*/  STL.64 [R1+0x22d0], R20 ;  /* 0x0022d01401007387 */ /* 0x0001e80000100a00 */
[----:B------:R1:W-:Y:S04]  /*f28e0*/  STL.64 [R1+0x22d8], R22 ;  /* 0x0022d81601007387 */ /* 0x0003e80000100a00 */
[----:B0-----:R-:W2:Y:S04]  /*f28f0*/  LDL.LU R20, [R1+0x2430] ;  /* 0x0024300001147983 */ /* 0x001ea80000300800 */
[----:B------:R-:W2:Y:S04]  /*f2900*/  LDL.LU R21, [R1+0x2434] ;  /* 0x0024340001157983 */ /* 0x000ea80000300800 */
[----:B-1----:R-:W2:Y:S04]  /*f2910*/  LDL.LU R22, [R1+0x2438] ;  /* 0x0024380001167983 */ /* 0x002ea80000300800 */
[----:B------:R-:W2:Y:S01]  /*f2920*/  LDL.LU R23, [R1+0x243c] ;  /* 0x00243c0001177983 */ /* 0x000ea20000300800 */
[C---:B---3--:R-:W-:Y:S08]  /*f2930*/  HMMA.16816.F32 R48, R28.reuse, R18, R48 ;  /* 0x000000121c30723c */ /* 0x048ff00000001830 */
[C---:B----4-:R-:W-:Y:S11]  /*f2940*/  HMMA.16816.F32 R16, R28.reuse, R16, R12 ;  /* 0x000000101c10723c */ /* 0x050ff6000000180c */
[----:B------:R-:W-:Y:S04]  /*f2950*/  STL.64 [R1+0x22c0], R48 ;  /* 0x0022c03001007387 */ /* 0x000fe80000100a00 */
[----:B------:R0:W-:Y:S04]  /*f2960*/  STL.64 [R1+0x22c8], R50 ;  /* 0x0022c83201007387 */ /* 0x0001e80000100a00 */
[----:B0-----:R-:W3:Y:S04]  /*f2970*/  LDL.LU.64 R50, [R1+0xa368] ;  /* 0x00a3680001327983 */ /* 0x001ee80000300a00 */
[----:B------:R-:W3:Y:S04]  /*f2980*/  LDL.LU.64 R48, [R1+0xa360] ;  /* 0x00a3600001307983 */ /* 0x000ee80000300a00 */
[----:B------:R-:W4:Y:S04]  /*f2990*/  LDL.LU.64 R14, [R1+0xa358] ;  /* 0x00a35800010e7983 */ /* 0x000f280000300a00 */
[----:B------:R-:W2:Y:S04]  /*f29a0*/  LDL.LU.64 R12, [R1+0xa350] ;  /* 0x00a35000010c7983 */ /* 0x000ea80000300a00 */
[----:B------:R0:W-:Y:S04]  /*f29b0*/  STL.64 [R1+0x22b0], R16 ;  /* 0x0022b01001007387 */ /* 0x0001e80000100a00 */
[----:B------:R1:W-:Y:S04]  /*f29c0*/  STL.64 [R1+0x22b8], R18 ;  /* 0x0022b81201007387 */ /* 0x0003e80000100a00 */
[----:B0-----:R-:W3:Y:S04]  /*f29d0*/  LDL.LU R16, [R1+0x2440] ;  /* 0x0024400001107983 */ /* 0x001ee80000300800 */
[----:B------:R-:W3:Y:S04]  /*f29e0*/  LDL.LU R17, [R1+0x2444] ;  /* 0x0024440001117983 */ /* 0x000ee80000300800 */
[----:B-1----:R-:W3:Y:S04]  /*f29f0*/  LDL.LU R18, [R1+0x2448] ;  /* 0x0024480001127983 */ /* 0x002ee80000300800 */
[----:B------:R-:W3:Y:S01]  /*f2a00*/  LDL.LU R19, [R1+0x244c] ;  /* 0x00244c0001137983 */ /* 0x000ee20000300800 */
[C---:B----4-:R-:W-:Y:S08]  /*f2a10*/  HMMA.16816.F32 R44, R28.reuse, R14, R44 ;  /* 0x0000000e1c2c723c */ /* 0x050ff0000000182c */
[C---:B--2---:R-:W-:Y:S11]  /*f2a20*/  HMMA.16816.F32 R12, R28.reuse, R12, R8 ;  /* 0x0000000c1c0c723c */ /* 0x044ff60000001808 */
[----:B------:R-:W-:Y:S04]  /*f2a30*/  STL.64 [R1+0x22a0], R44 ;  /* 0x0022a02c01007387 */ /* 0x000fe80000100a00 */
[----:B------:R0:W-:Y:S04]  /*f2a40*/  STL.64 [R1+0x22a8], R46 ;  /* 0x0022a82e01007387 */ /* 0x0001e80000100a00 */
[----:B0-----:R-:W2:Y:S04]  /*f2a50*/  LDL.LU.64 R46, [R1+0xa348] ;  /* 0x00a34800012e7983 */ /* 0x001ea80000300a00 */
[----:B------:R-:W4:Y:S04]  /*f2a60*/  LDL.LU.64 R44, [R1+0xa340] ;  /* 0x00a34000012c7983 */ /* 0x000f280000300a00 */
[----:B------:R-:W2:Y:S04]  /*f2a70*/  LDL.LU.64 R10, [R1+0xa338] ;  /* 0x00a33800010a7983 */ /* 0x000ea80000300a00 */
[----:B------:R-:W3:Y:S01]  /*f2a80*/  LDL.LU.64 R8, [R1+0xa330] ;  /* 0x00a3300001087983 */ /* 0x000ee20000300a00 */
[C---:B------:R-:W-:Y:S03]  /*f2a90*/  HMMA.16816.F32 R24, R28.reuse, R26, R4 ;  /* 0x0000001a1c18723c */ /* 0x040fe60000001804 */
[----:B------:R0:W-:Y:S04]  /*f2aa0*/  STL.64 [R1+0x2290], R12 ;  /* 0x0022900c01007387 */ /* 0x0001e80000100a00 */
[----:B------:R1:W-:Y:S04]  /*f2ab0*/  STL.64 [R1+0x2298], R14 ;  /* 0x0022980e01007387 */ /* 0x0003e80000100a00 */
[----:B0-----:R-:W4:Y:S04]  /*f2ac0*/  LDL.LU R12, [R1+0x2450] ;  /* 0x00245000010c7983 */ /* 0x001f280000300800 */
[----:B------:R-:W4:Y:S04]  /*f2ad0*/  LDL.LU R13, [R1+0x2454] ;  /* 0x00245400010d7983 */ /* 0x000f280000300800 */
[----:B-1----:R-:W4:Y:S04]  /*f2ae0*/  LDL.LU R14, [R1+0x2458] ;  /* 0x00245800010e7983 */ /* 0x002f280000300800 */
[----:B------:R-:W4:Y:S01]  /*f2af0*/  LDL.LU R15, [R1+0x245c] ;  /* 0x00245c00010f7983 */ /* 0x000f220000300800 */
[C---:B--2---:R-:W-:Y:S08]  /*f2b00*/  HMMA.16816.F32 R40, R28.reuse, R10, R40 ;  /* 0x0000000a1c28723c */ /* 0x044ff00000001828 */
[C---:B---3--:R-:W-:Y:S11]  /*f2b10*/  HMMA.16816.F32 R8, R28.reuse, R8, R32 ;  /* 0x000000081c08723c */ /* 0x048ff60000001820 */
[----:B------:R-:W-:Y:S04]  /*f2b20*/  STL.64 [R1+0x2280], R40 ;  /* 0x0022802801007387 */ /* 0x000fe80000100a00 */
[----:B------:R0:W-:Y:S04]  /*f2b30*/  STL.64 [R1+0x2288], R42 ;  /* 0x0022882a01007387 */ /* 0x0001e80000100a00 */
[----:B0-----:R-:W2:Y:S04]  /*f2b40*/  LDL.LU.64 R42, [R1+0xa328] ;  /* 0x00a32800012a7983 */ /* 0x001ea80000300a00 */
[----:B------:R-:W3:Y:S04]  /*f2b50*/  LDL.LU.64 R6, [R1+0xa320] ;  /* 0x00a3200001067983 */ /* 0x000ee80000300a00 */
[----:B------:R-:W2:Y:S04]  /*f2b60*/  LDL.LU.64 R4, [R1+0xa318] ;  /* 0x00a3180001047983 */ /* 0x000ea80000300a00 */
[----:B------:R0:W-:Y:S04]  /*f2b70*/  STL.64 [R1+0x2270], R24 ;  /* 0x0022701801007387 */ /* 0x0001e80000100a00 */
[----:B------:R1:W-:Y:S04]  /*f2b80*/  STL.64 [R1+0x2278], R26 ;  /* 0x0022781a01007387 */ /* 0x0003e80000100a00 */
[----:B0-----:R-:W3:Y:S04]  /*f2b90*/  LDL.LU R24, [R1+0x2460] ;  /* 0x0024600001187983 */ /* 0x001ee80000300800 */
[----:B------:R-:W3:Y:S04]  /*f2ba0*/  LDL.LU R25, [R1+0x2464] ;  /* 0x0024640001197983 */ /* 0x000ee80000300800 */
[----:B-1----:R-:W3:Y:S04]  /*f2bb0*/  LDL.LU R26, [R1+0x2468] ;  /* 0x00246800011a7983 */ /* 0x002ee80000300800 */
[----:B------:R-:W3:Y:S04]  /*f2bc0*/  LDL.LU R27, [R1+0x246c] ;  /* 0x00246c00011b7983 */ /* 0x000ee80000300800 */
[----:B------:R-:W4:Y:S04]  /*f2bd0*/  LDL.LU.64 R34, [R1+0xa310] ;  /* 0x00a3100001227983 */ /* 0x000f280000300a00 */
[----:B------:R-:W2:Y:S04]  /*f2be0*/  LDL.LU.64 R32, [R1+0xa308] ;  /* 0x00a3080001207983 */ /* 0x000ea80000300a00 */
[----:B------:R0:W-:Y:S04]  /*f2bf0*/  STL.64 [R1+0x2260], R8 ;  /* 0x0022600801007387 */ /* 0x0001e80000100a00 */
[----:B------:R1:W-:Y:S04]  /*f2c00*/  STL.64 [R1+0x2268], R10 ;  /* 0x0022680a01007387 */ /* 0x0003e80000100a00 */
[----:B0-----:R-:W2:Y:S04]  /*f2c10*/  LDL.LU R8, [R1+0x2470] ;  /* 0x0024700001087983 */ /* 0x001ea80000300800 */
[----:B------:R-:W2:Y:S04]  /*f2c20*/  LDL.LU R9, [R1+0x2474] ;  /* 0x0024740001097983 */ /* 0x000ea80000300800 */
[----:B-1----:R-:W2:Y:S04]  /*f2c30*/  LDL.LU R10, [R1+0x2478] ;  /* 0x00247800010a7983 */ /* 0x002ea80000300800 */
[----:B------:R-:W2:Y:S02]  /*f2c40*/  LDL.LU R11, [R1+0x247c] ;  /* 0x00247c00010b7983 */ /* 0x000ea40000300800 */
[----:B--2---:R-:W-:-:S15]  /*f2c50*/  HMMA.16816.F32 R8, R28, R32, R8 ;  /* 0x000000201c08723c */ /* 0x004fde0000001808 */
[----:B------:R-:W-:-:S04]  /*f2c60*/  NOP ;  /* 0x0000000000007918 */ /* 0x000fc80000000000 */
[----:B------:R-:W-:Y:S04]  /*f2c70*/  STL.64 [R1+0x2250], R8 ;  /* 0x0022500801007387 */ /* 0x000fe80000100a00 */
[----:B------:R3:W-:Y:S02]  /*f2c80*/  STL.64 [R1+0x2258], R10 ;  /* 0x0022580a01007387 */ /* 0x0007e40000100a00 */
[C---:B---3--:R-:W-:Y:S08]  /*f2c90*/  HMMA.16816.F32 R8, R28.reuse, R6, R24 ;  /* 0x000000061c08723c */ /* 0x048ff00000001818 */
[C---:B----4-:R-:W-:Y:S08]  /*f2ca0*/  HMMA.16816.F32 R24, R28.reuse, R34, R12 ;  /* 0x000000221c18723c */ /* 0x050ff0000000180c */
[C---:B------:R-:W-:Y:S03]  /*f2cb0*/  HMMA.16816.F32 R12, R28.reuse, R4, R16 ;  /* 0x000000041c0c723c */ /* 0x040fe60000001810 */
[----:B------:R-:W-:Y:S04]  /*f2cc0*/  STL.64 [R1+0x2240], R8 ;  /* 0x0022400801007387 */ /* 0x000fe80000100a00 */
[----:B------:R0:W-:Y:S02]  /*f2cd0*/  STL.64 [R1+0x2248], R10 ;  /* 0x0022480a01007387 */ /* 0x0001e40000100a00 */
[----:B0-----:R-:W-:Y:S02]  /*f2ce0*/  HMMA.16816.F32 R8, R28, R36, R20 ;  /* 0x000000241c08723c */ /* 0x001fe40000001814 */
[----:B------:R-:W-:Y:S04]  /*f2cf0*/  STL.64 [R1+0x2230], R24 ;  /* 0x0022301801007387 */ /* 0x000fe80000100a00 */
[----:B------:R-:W-:Y:S01]  /*f2d00*/  STL.64 [R1+0x2238], R26 ;  /* 0x0022381a01007387 */ /* 0x000fe20000100a00 */
[----:B------:R-:W-:-:S03]  /*f2d10*/  IMAD R4, R43, 0x100, R42 ;  /* 0x000001002b047824 */ /* 0x000fc600078e022a */
[----:B------:R-:W-:Y:S01]  /*f2d20*/  STL.64 [R1+0x2220], R12 ;  /* 0x0022200c01007387 */ /* 0x000fe20000100a00 */
[----:B------:R-:W-:Y:S02]  /*f2d30*/  IMAD R5, R45, 0x100, R44 ;  /* 0x000001002d057824 */ /* 0x000fe400078e022c */
[----:B------:R-:W-:Y:S02]  /*f2d40*/  IMAD R6, R47, 0x100, R46 ;  /* 0x000001002f067824 */ /* 0x000fe400078e022e */
[----:B------:R-:W-:Y:S01]  /*f2d50*/  IMAD R7, R53, 0x100, R52 ;  /* 0x0000010035077824 */ /* 0x000fe200078e0234 */
[----:B------:R-:W-:Y:S01]  /*f2d60*/  STL.64 [R1+0x2228], R14 ;  /* 0x0022280e01007387 */ /* 0x000fe20000100a00 */
[----:B------:R-:W-:Y:S02]  /*f2d70*/  F2FP.F16.E4M3.UNPACK_B R36, R54 ;  /* 0x00000036ff24723e */ /* 0x000fe400020006ff */
[----:B------:R-:W-:Y:S01]  /*f2d80*/  F2FP.F16.E4M3.UNPACK_B R37, R55 ;  /* 0x00000037ff25723e */ /* 0x000fe200020006ff */
[----:B------:R-:W-:Y:S04]  /*f2d90*/  STL.64 [R1+0x2210], R8 ;  /* 0x0022100801007387 */ /* 0x000fe80000100a00 */
[----:B------:R0:W-:Y:S02]  /*f2da0*/  STL.64 [R1+0x2218], R10 ;  /* 0x0022180a01007387 */ /* 0x0001e40000100a00 */
[----:B0-----:R-:W-:Y:S01]  /*f2db0*/  HMMA.16816.F32 R8, R28, R2, R48 ;  /* 0x000000021c08723c */ /* 0x001fe20000001830 */
[----:B------:R-:W-:-:S02]  /*f2dc0*/  F2FP.F16.E4M3.UNPACK_B R28, R4 ;  /* 0x00000004ff1c723e */ /* 0x000fc400020006ff */
[----:B------:R-:W-:Y:S02]  /*f2dd0*/  F2FP.F16.E4M3.UNPACK_B R29, R5 ;  /* 0x00000005ff1d723e */ /* 0x000fe400020006ff */
[----:B------:R-:W-:Y:S02]  /*f2de0*/  F2FP.F16.E4M3.UNPACK_B R30, R6 ;  /* 0x00000006ff1e723e */ /* 0x000fe400020006ff */
[----:B------:R-:W-:-:S07]  /*f2df0*/  F2FP.F16.E4M3.UNPACK_B R31, R7 ;  /* 0x00000007ff1f723e */ /* 0x000fce00020006ff */
[----:B------:R-:W-:Y:S05]  /*f2e00*/  HMMA.16816.F32 R4, R28, R36, R56 ;  /* 0x000000241c04723c */ /* 0x000fea0000001838 */
[----:B------:R0:W-:Y:S04]  /*f2e10*/  STL.64 [R1+0x21e0], R8 ;  /* 0x0021e00801007387 */ /* 0x0001e80000100a00 */
[----:B------:R1:W-:Y:S04]  /*f2e20*/  STL.64 [R1+0x21e8], R10 ;  /* 0x0021e80a01007387 */ /* 0x0003e80000100a00 */
[----:B------:R-:W2:Y:S06]  /*f2e30*/  LDL.LU R48, [R1+0x2600] ;  /* 0x0026000001307983 */ /* 0x000eac0000300800 */
[----:B------:R3:W-:Y:S04]  /*f2e40*/  STL.64 [R1+0x2330], R4 ;  /* 0x0023300401007387 */ /* 0x0007e80000100a00 */
[----:B------:R4:W-:Y:S04]  /*f2e50*/  STL.64 [R1+0x2338], R6 ;  /* 0x0023380601007387 */ /* 0x0009e80000100a00 */
[----:B------:R-:W2:Y:S04]  /*f2e60*/  LDL.LU R49, [R1+0x2604] ;  /* 0x0026040001317983 */ /* 0x000ea80000300800 */
[----:B------:R-:W2:Y:S04]  /*f2e70*/  LDL.LU R50, [R1+0x2608] ;  /* 0x0026080001327983 */ /* 0x000ea80000300800 */
[----:B------:R-:W2:Y:S04]  /*f2e80*/  LDL.LU R51, [R1+0x260c] ;  /* 0x00260c0001337983 */ /* 0x000ea80000300800 */
[----:B--2---:R-:W-:Y:S04]  /*f2e90*/  STL.64 [R1+0xa300], R50 ;  /* 0x00a3003201007387 */ /* 0x004fe80000100a00 */
        /* <DEDUP_REMOVED lines=17> */
[----:B------:R-:W4:Y:S04]  /*f2fb0*/  LDL R33, [R1+0x279c] ;  /* 0x00279c0001217983 */ /* 0x000f280000100800 */
[----:B------:R-:W3:Y:S04]  /*f2fc0*/  LDL R26, [R1+0x27a8] ;  /* 0x0027a800011a7983 */ /* 0x000ee80000100800 */
[----:B--2---:R-:W2:Y:S04]  /*f2fd0*/  LDL.LU R48, [R1+0x23c0] ;  /* 0x0023c00001307983 */ /* 0x004ea80000300800 */
[----:B------:R-:W2:Y:S04]  /*f2fe0*/  LDL.LU R49, [R1+0x23c4] ;  /* 0x0023c40001317983 */ /* 0x000ea80000300800 */
[----:B------:R-:W2:Y:S04]  /*f2ff0*/  LDL.LU R50, [R1+0x23c8] ;  /* 0x0023c80001327983 */ /* 0x000ea80000300800 */
[----:B------:R-:W2:Y:S04]  /*f3000*/  LDL.LU R51, [R1+0x23cc] ;  /* 0x0023cc0001337983 */ /* 0x000ea80000300800 */
        /* <DEDUP_REMOVED lines=8> */
[----:B------:R-:W3:Y:S04]  /*f3090*/  LDL.LU R16, [R1+0x2530] ;  /* 0x0025300001107983 */ /* 0x000ee80000300800 */
[----:B------:R-:W3:Y:S04]  /*f30a0*/  LDL.LU R17, [R1+0x2534] ;  /* 0x0025340001117983 */ /* 0x000ee80000300800 */
[----:B------:R-:W3:Y:S04]  /*f30b0*/  LDL.LU R18, [R1+0x2538] ;  /* 0x0025380001127983 */ /* 0x000ee80000300800 */
[----:B------:R-:W3:Y:S04]  /*f30c0*/  LDL.LU R19, [R1+0x253c] ;  /* 0x00253c0001137983 */ /* 0x000ee80000300800 */
[----:B------:R-:W3:Y:S01]  /*f30d0*/  LDL R41, [R1+0x27ec] ;  /* 0x0027ec0001297983 */ /* 0x000ee20000100800 */
[----:B------:R-:W-:-:S03]  /*f30e0*/  F2FP.F16.E4M3.UNPACK_B R34, R0 ;  /* 0x00000000ff22723e */ /* 0x000fc600020006ff */
[----:B------:R-:W3:Y:S04]  /*f30f0*/  LDL R42, [R1+0x27f8] ;  /* 0x0027f800012a7983 */ /* 0x000ee80000100800 */
[----:B------:R-:W3:Y:S04]  /*f3100*/  LDL R43, [R1+0x27fc] ;  /* 0x0027fc00012b7983 */ /* 0x000ee80000100800 */
[----:B------:R-:W3:Y:S04]  /*f3110*/  LDL R52, [R1+0x2808] ;  /* 0x0028080001347983 */ /* 0x000ee80000100800 */
[----:B------:R-:W3:Y:S04]  /*f3120*/  LDL.LU R44, [R1+0x2560] ;  /* 0x00256000012c7983 */ /* 0x000ee80000300800 */
[----:B------:R-:W3:Y:S04]  /*f3130*/  LDL.LU R45, [R1+0x2564] ;  /* 0x00256400012d7983 */ /* 0x000ee80000300800 */
[----:B------:R-:W3:Y:S04]  /*f3140*/  LDL.LU R46, [R1+0x2568] ;  /* 0x00256800012e7983 */ /* 0x000ee80000300800 */
[----:B------:R-:W3:Y:S04]  /*f3150*/  LDL.LU R47, [R1+0x256c] ;  /* 0x00256c00012f7983 */ /* 0x000ee80000300800 */
[----:B------:R-:W3:Y:S04]  /*f3160*/  LDL R53, [R1+0x280c] ;  /* 0x00280c0001357983 */ /* 0x000ee80000100800 */
[----:B------:R-:W3:Y:S04]  /*f3170*/  LDL R54, [R1+0x2818] ;  /* 0x0028180001367983 */ /* 0x000ee80000100800 */
[----:B------:R-:W3:Y:S04]  /*f3180*/  LDL R55, [R1+0x281c] ;  /* 0x00281c0001377983 */ /* 0x000ee80000100800 */
[----:B------:R-:W3:Y:S04]  /*f3190*/  LDL R0, [R1+0x2828] ;  /* 0x0028280001007983 */ /* 0x000ee80000100800 */
[----:B------:R-:W3:Y:S04]  /*f31a0*/  LDL.LU R56, [R1+0x25a0] ;  /* 0x0025a00001387983 */ /* 0x000ee80000300800 */
[----:B------:R-:W3:Y:S04]  /*f31b0*/  LDL.LU R57, [R1+0x25a4] ;  /* 0x0025a40001397983 */ /* 0x000ee80000300800 */
[----:B------:R-:W3:Y:S04]  /*f31c0*/  LDL.LU R58, [R1+0x25a8] ;  /* 0x0025a800013a7983 */ /* 0x000ee80000300800 */
[----:B------:R-:W3:Y:S01]  /*f31d0*/  LDL.LU R59, [R1+0x25ac] ;  /* 0x0025ac00013b7983 */ /* 0x000ee20000300800 */
[----:B----4-:R-:W-:-:S07]  /*f31e0*/  F2FP.F16.E4M3.UNPACK_B R35, R33 ;  /* 0x00000021ff23723e */ /* 0x010fce00020006ff */
[----:B--2---:R-:W-:-:S15]  /*f31f0*/  HMMA.16816.F32 R48, R28, R34, R48 ;  /* 0x000000221c30723c */ /* 0x004fde0000001830 */
[----:B------:R-:W-:-:S04]  /*f3200*/  NOP ;  /* 0x0000000000007918 */ /* 0x000fc80000000000 */
[----:B------:R-:W-:Y:S04]  /*f3210*/  STL.64 [R1+0x23c0], R48 ;  /* 0x0023c03001007387 */ /* 0x000fe80000100a00 */
[----:B------:R0:W-:Y:S04]  /*f3220*/  STL.64 [R1+0x23c8], R50 ;  /* 0x0023c83201007387 */ /* 0x0001e80000100a00 */
[----:B0-----:R-:W2:Y:S04]  /*f3230*/  LDL.LU.64 R50, [R1+0xa300] ;  /* 0x00a3000001327983 */ /* 0x001ea80000300a00 */
[----:B------:R-:W2:Y:S01]  /*f3240*/  LDL.LU.64 R48, [R1+0xa2f8] ;  /* 0x00a2f80001307983 */ /* 0x000ea20000300a00 */
[----:B---3--:R-:W-:-:S02]  /*f3250*/  F2FP.F16.E4M3.UNPACK_B R32, R26 ;  /* 0x0000001aff20723e */ /* 0x008fc400020006ff */
[----:B------:R-:W-:Y:S02]  /*f3260*/  F2FP.F16.E4M3.UNPACK_B R33, R27 ;  /* 0x0000001bff21723e */ /* 0x000fe400020006ff */
[----:B------:R-:W-:Y:S02]  /*f3270*/  F2FP.F16.E4M3.UNPACK_B R26, R24 ;  /* 0x00000018ff1a723e */ /* 0x000fe400020006ff */
[----:B------:R-:W-:-:S03]  /*f3280*/  F2FP.F16.E4M3.UNPACK_B R27, R25 ;  /* 0x00000019ff1b723e */ /* 0x000fc600020006ff */
[C---:B------:R-:W-:Y:S08]  /*f3290*/  HMMA.16816.F32 R4, R28.reuse, R32, R4 ;  /* 0x000000201c04723c */ /* 0x040ff00000001804 */
[----:B------:R-:W-:Y:S01]  /*f32a0*/  HMMA.16816.F32 R8, R28, R26, R8 ;  /* 0x0000001a1c08723c */ /* 0x000fe20000001808 */
[----:B------:R-:W-:Y:S02]  /*f32b0*/  F2FP.F16.E4M3.UNPACK_B R2, R61 ;  /* 0x0000003dff02723e */ /* 0x000fe400020006ff */
[----:B------:R-:W-:-:S08]  /*f32c0*/  F2FP.F16.E4M3.UNPACK_B R3, R60 ;  /* 0x0000003cff03723e */ /* 0x000fd000020006ff */
[----:B------:R0:W-:Y:S04]  /*f32d0*/  STL.64 [R1+0x2420], R4 ;  /* 0x0024200401007387 */ /* 0x0001e80000100a00 */
[----:B------:R-:W-:Y:S04]  /*f32e0*/  STL.64 [R1+0x2428], R6 ;  /* 0x0024280601007387 */ /* 0x000fe80000100a00 */
[----:B------:R-:W-:Y:S04]  /*f32f0*/  STL.64 [R1+0x2470], R8 ;  /* 0x0024700801007387 */ /* 0x000fe80000100a00 */
[----:B------:R1:W-:Y:S01]  /*f3300*/  STL.64 [R1+0x2478], R10 ;  /* 0x0024780a01007387 */ /* 0x0003e20000100a00 */
[----:B0-----:R-:W-:-:S02]  /*f3310*/  F2FP.F16.E4M3.UNPACK_B R4, R39 ;  /* 0x00000027ff04723e */ /* 0x001fc400020006ff */
[----:B------:R-:W-:Y:S01]  /*f3320*/  F2FP.F16.E4M3.UNPACK_B R5, R38 ;  /* 0x00000026ff05723e */ /* 0x000fe200020006ff */
[C---:B-1----:R-:W-:Y:S08]  /*f3330*/  HMMA.16816.F32 R8, R28.reuse, R2, R12 ;  /* 0x000000021c08723c */ /* 0x042ff0000000180c */
[----:B------:R-:W-:Y:S01]  /*f3340*/  HMMA.16816.F32 R12, R28, R4, R16 ;  /* 0x000000041c0c723c */ /* 0x000fe20000001810 */
[----:B------:R-:W-:-:S02]  /*f3350*/  F2FP.F16.E4M3.UNPACK_B R6, R40 ;  /* 0x00000028ff06723e */ /* 0x000fc400020006ff */
[----:B------:R-:W-:-:S08]  /*f3360*/  F2FP.F16.E4M3.UNPACK_B R7, R41 ;  /* 0x00000029ff07723e */ /* 0x000fd000020006ff */
[----:B------:R0:W-:Y:S04]  /*f3370*/  STL.64 [R1+0x24d0], R8 ;  /* 0x0024d00801007387 */ /* 0x0001e80000100a00 */
[----:B------:R-:W-:Y:S04]  /*f3380*/  STL.64 [R1+0x24d8], R10 ;  /* 0x0024d80a01007387 */ /* 0x000fe80000100a00 */
[----:B------:R-:W-:Y:S04]  /*f3390*/  STL.64 [R1+0x24f0], R12 ;  /* 0x0024f00c01007387 */ /* 0x000fe80000100a00 */
[----:B------:R1:W-:Y:S04]  /*f33a0*/  STL.64 [R1+0x24f8], R14 ;  /* 0x0024f80e01007387 */ /* 0x0003e80000100a00 */
[----:B------:R-:W-:Y:S04]  /*f33b0*/  STL.64 [R1+0xa2c0], R6 ;  /* 0x00a2c00601007387 */ /* 0x000fe80000100a00 */
[----:B------:R3:W-:Y:S01]  /*f33c0*/  STL.64 [R1+0xa2b8], R4 ;  /* 0x00a2b80401007387 */ /* 0x0007e20000100a00 */
[----:B0-----:R-:W-:-:S02]  /*f33d0*/  F2FP.F16.E4M3.UNPACK_B R8, R42 ;  /* 0x0000002aff08723e */ /* 0x001fc400020006ff */
[----:B------:R-:W-:Y:S01]  /*f33e0*/  F2FP.F16.E4M3.UNPACK_B R9, R43 ;  /* 0x0000002bff09723e */ /* 0x000fe200020006ff */
[C---:B-1----:R-:W-:Y:S08]  /*f33f0*/  HMMA.16816.F32 R12, R28.reuse, R6, R20 ;  /* 0x000000061c0c723c */ /* 0x042ff00000001814 */
[----:B---3--:R-:W-:Y:S01]  /*f3400*/  HMMA.16816.F32 R4, R28, R8, R44 ;  /* 0x000000081c04723c */ /* 0x008fe2000000182c */
[----:B------:R-:W-:-:S02]  /*f3410*/  F2FP.F16.E4M3.UNPACK_B R10, R52 ;  /* 0x00000034ff0a723e */ /* 0x000fc400020006ff */
[----:B------:R-:W-:-:S08]  /*f3420*/  F2FP.F16.E4M3.UNPACK_B R11, R53 ;  /* 0x00000035ff0b723e */ /* 0x000fd000020006ff */
[----:B------:R0:W-:Y:S04]  /*f3430*/  STL.64 [R1+0x2500], R12 ;  /* 0x0025000c01007387 */ /* 0x0001e80000100a00 */
[----:B------:R-:W-:Y:S04]  /*f3440*/  STL.64 [R1+0x2508], R14 ;  /* 0x0025080e01007387 */ /* 0x000fe80000100a00 */
[----:B------:R-:W-:Y:S04]  /*f3450*/  STL.64 [R1+0x2530], R4 ;  /* 0x0025300401007387 */ /* 0x000fe80000100a00 */
[----:B------:R2:W-:Y:S04]  /*f3460*/  STL.64 [R1+0x2538], R6 ;  /* 0x0025380601007387 */ /* 0x0005e80000100a00 */
[----:B------:R-:W-:Y:S04]  /*f3470*/  STL.64 [R1+0xa2a8], R10 ;  /* 0x00a2a80a01007387 */ /* 0x000fe80000100a00 */
[----:B------:R-:W-:Y:S01]  /*f3480*/  STL.64 [R1+0xa2a0], R8 ;  /* 0x00a2a00801007387 */ /* 0x000fe20000100a00 */
[----:B0-----:R-:W-:-:S02]  /*f3490*/  F2FP.F16.E4M3.UNPACK_B R12, R54 ;  /* 0x00000036ff0c723e */ /* 0x001fc400020006ff */
[----:B------:R-:W-:Y:S01]  /*f34a0*/  F2FP.F16.E4M3.UNPACK_B R13, R55 ;  /* 0x00000037ff0d723e */ /* 0x000fe200020006ff */
[----:B--2---:R-:W-:-:S15]  /*f34b0*/  HMMA.16816.F32 R4, R28, R10, R48 ;  /* 0x0000000a1c04723c */ /* 0x004fde0000001830 */
        /* <DEDUP_REMOVED lines=19> */
[----:B------:R-:W2:Y:S04]  /*f35f0*/  LDL R16, [R1+0x282c] ;  /* 0x00282c0001107983 */ /* 0x000ea80000100800 */
[----:B------:R-:W3:Y:S04]  /*f3600*/  LDL R17, [R1+0x2838] ;  /* 0x0028380001117983 */ /* 0x000ee80000100800 */
[----:B------:R-:W3:Y:S04]  /*f3610*/  LDL.LU R8, [R1+0x2660] ;  /* 0x0026600001087983 */ /* 0x000ee80000300800 */
[----:B------:R-:W3:Y:S04]  /*f3620*/  LDL.LU R9, [R1+0x2664] ;  /* 0x0026640001097983 */ /* 0x000ee80000300800 */
[----:B------:R-:W3:Y:S04]  /*f3630*/  LDL.LU R10, [R1+0x2668] ;  /* 0x00266800010a7983 */ /* 0x000ee80000300800 */
[----:B------:R-:W3:Y:S04]  /*f3640*/  LDL.LU R11, [R1+0x266c] ;  /* 0x00266c00010b7983 */ /* 0x000ee80000300800 */
        /* <DEDUP_REMOVED lines=10> */
[----:B------:R-:W3:Y:S04]  /*f36f0*/  LDL R39, [R1+0x286c] ;  /* 0x00286c0001277983 */ /* 0x000ee80000100800 */
[----:B------:R-:W3:Y:S04]  /*f3700*/  LDL R38, [R1+0x2878] ;  /* 0x0028780001267983 */ /* 0x000ee80000100800 */
[----:B------:R-:W3:Y:S04]  /*f3710*/  LDL R44, [R1+0x287c] ;  /* 0x00287c00012c7983 */ /* 0x000ee80000100800 */
        /* <DEDUP_REMOVED lines=13> */
[----:B--2---:R-:W-:-:S07]  /*f37f0*/  F2FP.F16.E4M3.UNPACK_B R15, R16 ;  /* 0x00000010ff0f723e */ /* 0x004fce00020006ff */
[----:B----4-:R-:W-:-:S15]  /*f3800*/  HMMA.16816.F32 R56, R28, R14, R56 ;  /* 0x0000000e1c38723c */ /* 0x010fde0000001838 */
[----:B------:R-:W-:-:S04]  /*f3810*/  NOP ;  /* 0x0000000000007918 */ /* 0x000fc80000000000 */
[----:B------:R0:W-:Y:S04]  /*f3820*/  STL.64 [R1+0x25b0], R56 ;  /* 0x0025b03801007387 */ /* 0x0001e80000100a00 */
[----:B------:R1:W-:Y:S04]  /*f3830*/  STL.64 [R1+0x25b8], R58 ;  /* 0x0025b83a01007387 */ /* 0x0003e80000100a00 */
[----:B0-----:R-:W2:Y:S04]  /*f3840*/  LDL.LU R56, [R1+0x25c0] ;  /* 0x0025c00001387983 */ /* 0x001ea80000300800 */
[----:B------:R-:W2:Y:S04]  /*f3850*/  LDL.LU R57, [R1+0x25c4] ;  /* 0x0025c40001397983 */ /* 0x000ea80000300800 */
[----:B-1----:R-:W2:Y:S04]  /*f3860*/  LDL.LU R58, [R1+0x25c8] ;  /* 0x0025c800013a7983 */ /* 0x002ea80000300800 */
[----:B------:R-:W2:Y:S01]  /*f3870*/  LDL.LU R59, [R1+0x25cc] ;  /* 0x0025cc00013b7983 */ /* 0x000ea20000300800 */
[----:B---3--:R-:W-:-:S02]  /*f3880*/  F2FP.F16.E4M3.UNPACK_B R16, R17 ;  /* 0x00000011ff10723e */ /* 0x008fc400020006ff */
[----:B------:R-:W-:Y:S01]  /*f3890*/  F2FP.F16.E4M3.UNPACK_B R17, R18 ;  /* 0x00000012ff11723e */ /* 0x000fe200020006ff */
[----:B------:R-:W-:Y:S01]  /*f38a0*/  STL.64 [R1+0xa288], R14 ;  /* 0x00a2880e01007387 */ /* 0x000fe20000100a00 */
[----:B------:R-:W-:-:S03]  /*f38b0*/  F2FP.F16.E4M3.UNPACK_B R18, R19 ;  /* 0x00000013ff12723e */ /* 0x000fc600020006ff */
[----:B------:R0:W-:Y:S01]  /*f38c0*/  STL.64 [R1+0xa280], R12 ;  /* 0x00a2800c01007387 */ /* 0x0001e20000100a00 */
[----:B------:R-:W-:Y:S01]  /*f38d0*/  F2FP.F16.E4M3.UNPACK_B R19, R24 ;  /* 0x00000018ff13723e */ /* 0x000fe200020006ff */
[----:B0-----:R-:W-:Y:S01]  /*f38e0*/  HMMA.16816.F32 R12, R28, R16, R20 ;  /* 0x000000101c0c723c */ /* 0x001fe20000001814 */
[----:B------:R-:W-:Y:S02]  /*f38f0*/  F2FP.F16.E4M3.UNPACK_B R20, R25 ;  /* 0x00000019ff14723e */ /* 0x000fe400020006ff */
[----:B------:R-:W-:-:S05]  /*f3900*/  F2FP.F16.E4M3.UNPACK_B R21, R61 ;  /* 0x0000003dff15723e */ /* 0x000fca00020006ff */
[C---:B------:R-:W-:Y:S08]  /*f3910*/  HMMA.16816.F32 R8, R28.reuse, R18, R8 ;  /* 0x000000121c08723c */ /* 0x040ff00000001808 */
[C---:B------:R-:W-:Y:S01]  /*f3920*/  HMMA.16816.F32 R4, R28.reuse, R20, R4 ;  /* 0x000000141c04723c */ /* 0x040fe20000001804 */
[----:B------:R-:W-:Y:S02]  /*f3930*/  F2FP.F16.E4M3.UNPACK_B R22, R60 ;  /* 0x0000003cff16723e */ /* 0x000fe400020006ff */
[----:B------:R-:W-:Y:S01]  /*f3940*/  F2FP.F16.E4M3.UNPACK_B R23, R39 ;  /* 0x00000027ff17723e */ /* 0x000fe200020006ff */
[----:B------:R-:W-:Y:S04]  /*f3950*/  STL.64 [R1+0x25d0], R12 ;  /* 0x0025d00c01007387 */ /* 0x000fe80000100a00 */
[----:B------:R-:W-:Y:S04]  /*f3960*/  STL.64 [R1+0x25d8], R14 ;  /* 0x0025d80e01007387 */ /* 0x000fe80000100a00 */
[----:B------:R-:W-:Y:S04]  /*f3970*/  STL.64 [R1+0xa278], R18 ;  /* 0x00a2781201007387 */ /* 0x000fe80000100a00 */
[----:B------:R-:W-:Y:S04]  /*f3980*/  STL.64 [R1+0xa270], R16 ;  /* 0x00a2701001007387 */ /* 0x000fe80000100a00 */
[----:B------:R-:W-:Y:S04]  /*f3990*/  STL.64 [R1+0x2600], R8 ;  /* 0x0026000801007387 */ /* 0x000fe80000100a00 */
[----:B------:R-:W-:Y:S04]  /*f39a0*/  STL.64 [R1+0x2608], R10 ;  /* 0x0026080a01007387 */ /* 0x000fe80000100a00 */
[----:B------:R-:W-:Y:S04]  /*f39b0*/  STL.64 [R1+0x2660], R4 ;  /* 0x0026600401007387 */ /* 0x000fe80000100a00 */
[----:B------:R0:W-:Y:S02]  /*f39c0*/  STL.64 [R1+0x2668], R6 ;  /* 0x0026680601007387 */ /* 0x0001e40000100a00 */
[----:B0-----:R-:W-:Y:S01]  /*f39d0*/  HMMA.16816.F32 R4, R28, R22, R40 ;  /* 0x000000161c04723c */ /* 0x001fe20000001828 */
[----:B------:R-:W-:-:S02]  /*f39e0*/  F2FP.F16.E4M3.UNPACK_B R24, R38 ;  /* 0x00000026ff18723e */ /* 0x000fc400020006ff */
[----:B------:R-:W-:Y:S01]  /*f39f0*/  F2FP.F16.E4M3.UNPACK_B R25, R44 ;  /* 0x0000002cff19723e */ /* 0x000fe200020006ff */
[----:B------:R-:W-:Y:S04]  /*f3a00*/  STL.64 [R1+0xa298], R22 ;  /* 0x00a2981601007387 */ /* 0x000fe80000100a00 */
[----:B------:R-:W-:Y:S01]  /*f3a10*/  STL.64 [R1+0xa290], R20 ;  /* 0x00a2901401007387 */ /* 0x000fe20000100a00 */
[----:B------:R-:W-:Y:S02]  /*f3a20*/  IMAD R38, R46, 0x100, R45 ;  /* 0x000001002e267824 */ /* 0x000fe400078e022d */
[----:B------:R-:W-:Y:S02]  /*f3a30*/  IMAD R39, R48, 0x100, R47 ;  /* 0x0000010030277824 */ /* 0x000fe400078e022f */
[----:B------:R-:W-:-:S02]  /*f3a40*/  IMAD R60, R50, 0x100, R49 ;  /* 0x00000100323c7824 */ /* 0x000fc400078e0231 */
[----:B------:R-:W-:-:S04]  /*f3a50*/  IMAD R61, R0, 0x100, R51 ;  /* 0x00000100003d7824 */ /* 0x000fc800078e0233 */
[----:B------:R-:W-:Y:S04]  /*f3a60*/  STL.64 [R1+0x2690], R4 ;  /* 0x0026900401007387 */ /* 0x000fe80000100a00 */
[----:B------:R0:W-:Y:S02]  /*f3a70*/  STL.64 [R1+0x2698], R6 ;  /* 0x0026980601007387 */ /* 0x0001e40000100a00 */
[----:B0-----:R-:W-:Y:S01]  /*f3a80*/  HMMA.16816.F32 R4, R28, R24, R52 ;  /* 0x000000181c04723c */ /* 0x001fe20000001834 */
[----:B------:R-:W-:Y:S02]  /*f3a90*/  F2FP.F16.E4M3.UNPACK_B R28, R38 ;  /* 0x00000026ff1c723e */ /* 0x000fe400020006ff */
[----:B------:R-:W-:Y:S02]  /*f3aa0*/  F2FP.F16.E4M3.UNPACK_B R29, R39 ;  /* 0x00000027ff1d723e */ /* 0x000fe400020006ff */
[----:B------:R-:W-:-:S02]  /*f3ab0*/  F2FP.F16.E4M3.UNPACK_B R30, R60 ;  /* 0x0000003cff1e723e */ /* 0x000fc400020006ff */
[----:B------:R-:W-:Y:S01]  /*f3ac0*/  F2FP.F16.E4M3.UNPACK_B R31, R61 ;  /* 0x0000003dff1f723e */ /* 0x000fe200020006ff */
[----:B------:R-:W-:Y:S04]  /*f3ad0*/  STL.64 [R1+0xa2e0], R26 ;  /* 0x00a2e01a01007387 */ /* 0x000fe80000100a00 */
[----:B------:R-:W-:Y:S07]  /*f3ae0*/  STL.64 [R1+0xa2d8], R24 ;  /* 0x00a2d81801007387 */ /* 0x000fee0000100a00 */
[----:B------:R-:W-:Y:S04]  /*f3af0*/  STL.64 [R1+0x2680], R4 ;  /* 0x0026800401007387 */ /* 0x000fe80000100a00 */
[----:B------:R2:W-:Y:S04]  /*f3b00*/  STL.64 [R1+0x2688], R6 ;  /* 0x0026880601007387 */ /* 0x0005e80000100a00 */
[----:B------:R-:W-:Y:S04]  /*f3b10*/  STL.64 [R1+0xa2b0], R36 ;  /* 0x00a2b02401007387 */ /* 0x000fe80000100a00 */
[----:B------:R-:W3:Y:S01]  /*f3b20*/  LDL.LU R44, [R1+0x2770] ;  /* 0x00277000012c7983 */ /* 0x000ee20000300800 */
[----:B--2---:R-:W-:-:S15]  /*f3b30*/  HMMA.16816.F32 R4, R28, R36, R56 ;  /* 0x000000241c04723c */ /* 0x004fde0000001838 */
[----:B------:R-:W-:-:S04]  /*f3b40*/  NOP ;  /* 0x0000000000007918 */ /* 0x000fc80000000000 */
[----:B------:R-:W-:Y:S04]  /*f3b50*/  STL.64 [R1+0x26b0], R4 ;  /* 0x0026b00401007387 */ /* 0x000fe80000100a00 */
[----:B------:R-:W-:Y:S04]  /*f3b60*/  STL.64 [R1+0x26b8], R6 ;  /* 0x0026b80601007387 */ /* 0x000fe80000100a00 */
[----:B------:R-:W3:Y:S04]  /*f3b70*/  LDL.LU R45, [R1+0x2774] ;  /* 0x00277400012d7983 */ /* 0x000ee80000300800 */
[----:B------:R-:W2:Y:S04]  /*f3b80*/  LDL.LU R46, [R1+0x2778] ;  /* 0x00277800012e7983 */ /* 0x000ea80000300800 */
[----:B------:R-:W2:Y:S04]  /*f3b90*/  LDL.LU R47, [R1+0x277c] ;  /* 0x00277c00012f7983 */ /* 0x000ea80000300800 */
[----:B--2---:R-:W-:Y:S04]  /*f3ba0*/  STL.64 [R1+0xa2d0], R46 ;  /* 0x00a2d02e01007387 */ /* 0x004fe80000100a00 */
[----:B---3--:R-:W-:Y:S04]  /*f3bb0*/  STL.64 [R1+0xa2c8], R44 ;  /* 0x00a2c82c01007387 */ /* 0x008fe80000100a00 */
        /* <DEDUP_REMOVED lines=63> */
[----:B0-----:R-:W4:Y:S01]  /*f3fb0*/  LDL.LU.64 R26, [R1+0xa2e0] ;  /* 0x00a2e000011a7983 */ /* 0x001f220000300a00 */
[C---:B---3--:R-:W-:Y:S03]  /*f3fc0*/  HMMA.16816.F32 R4, R28.reuse, R2, R4 ;  /* 0x000000021c04723c */ /* 0x048fe60000001804 */
[----:B------:R-:W3:Y:S04]  /*f3fd0*/  LDL.LU.64 R24, [R1+0xa2d8] ;  /* 0x00a2d80001187983 */ /* 0x000ee80000300a00 */
        /* <DEDUP_REMOVED lines=11> */
[----:B------:R-:W4:Y:S04]  /*f4090*/  LDL.LU.64 R44, [R1+0xa2c8] ;  /* 0x00a2c800012c7983 */ /* 0x000f280000300a00 */
[----:B------:R-:W-:Y:S04]  /*f40a0*/  STL.64 [R1+0x26f0], R4 ;  /* 0x0026f00401007387 */ /* 0x000fe80000100a00 */
[----:B------:R0:W-:Y:S04]  /*f40b0*/  STL.64 [R1+0x26f8], R6 ;  /* 0x0026f80601007387 */ /* 0x0001e80000100a00 */
[----:B0-----:R-:W2:Y:S04]  /*f40c0*/  LDL.LU.64 R6, [R1+0xa2c0] ;  /* 0x00a2c00001067983 */ /* 0x001ea80000300a00 */
[----:B------:R-:W2:Y:S02]  /*f40d0*/  LDL.LU.64 R4, [R1+0xa2b8] ;  /* 0x00a2b80001047983 */ /* 0x000ea40000300a00 */
[C---:B--2---:R-:W-:Y:S08]  /*f40e0*/  HMMA.16816.F32 R36, R28.reuse, R4, R36 ;  /* 0x000000041c24723c */ /* 0x044ff00000001824 */
[C---:B------:R-:W-:Y:S11]  /*f40f0*/  HMMA.16816.F32 R8, R28.reuse, R6, R8 ;  /* 0x000000061c08723c */ /* 0x040ff60000001808 */
        /* <DEDUP_REMOVED lines=14> */
[C---:B------:R-:W-:Y:S11]  /*f41e0*/  HMMA.16816.F32 R12, R28.reuse, R10, R12 ;  /* 0x0000000a1c0c723c */ /* 0x040ff6000000180c */
[----:B------:R-:W-:Y:S04]  /*f41f0*/  STL.64 [R1+0x2700], R20 ;  /* 0x0027001401007387 */ /* 0x000fe80000100a00 */
[----:B------:R0:W-:Y:S04]  /*f4200*/  STL.64 [R1+0x2708], R22 ;  /* 0x0027081601007387 */ /* 0x0001e80000100a00 */
[----:B0-----:R-:W4:Y:S04]  /*f4210*/  LDL.LU.64 R22, [R1+0xa298] ;  /* 0x00a2980001167983 */ /* 0x001f280000300a00 */
        /* <DEDUP_REMOVED lines=16> */
[----:B------:R-:W2:Y:S01]  /*f4320*/  LDL.LU.64 R16, [R1+0xa270] ;  /* 0x00a2700001107983 */ /* 0x000ea20000300a00 */
[----:B---3--:R-:W-:Y:S03]  /*f4330*/  HMMA.16816.F32 R8, R28, R14, R8 ;  /* 0x0000000e1c08723c */ /* 0x008fe60000001808 */
[----:B------:R-:W-:Y:S04]  /*f4340*/  STL.64 [R1+0xa218], R14 ;  /* 0x00a2180e01007387 */ /* 0x000fe80000100a00 */
[----:B------:R-:W-:-:S12]  /*f4350*/  STL.64 [R1+0xa210], R12 ;  /* 0x00a2100c01007387 */ /* 0x000fd80000100a00 */
[----:B------:R-:W-:Y:S04]  /*f4360*/  STL.64 [R1+0x2750], R8 ;  /* 0x0027500801007387 */ /* 0x000fe80000100a00 */
[----:B------:R2:W-:Y:S01]  /*f4370*/  STL.64 [R1+0x2758], R10 ;  /* 0x0027580a01007387 */ /* 0x0005e20000100a00 */
[----:B------:R-:W-:Y:S02]  /*f4380*/  IMAD R39, R52, 0x100, R51 ;  /* 0x0000010034277824 */ /* 0x000fe400078e0233 */
[----:B------:R-:W-:Y:S02]  /*f4390*/  IMAD R60, R54, 0x100, R53 ;  /* 0x00000100363c7824 */ /* 0x000fe400078e0235 */
[----:B------:R-:W-:Y:S01]  /*f43a0*/  IMAD R61, R0, 0x100, R55 ;  /* 0x00000100003d7824 */ /* 0x000fe200078e0237 */
[C---:B--2---:R-:W-:Y:S08]  /*f43b0*/  HMMA.16816.F32 R8, R28.reuse, R16, R4 ;  /* 0x000000101c08723c */ /* 0x044ff00000001804 */
[C---:B------:R-:W-:Y:S01]  /*f43c0*/  HMMA.16816.F32 R4, R28.reuse, R18, R32 ;  /* 0x000000121c04723c */ /* 0x040fe20000001820 */
[----:B------:R-:W-:Y:S10]  /*f43d0*/  STL.64 [R1+0xa238], R18 ;  /* 0x00a2381201007387 */ /* 0x000ff40000100a00 */
[----:B------:R-:W-:Y:S04]  /*f43e0*/  STL.64 [R1+0x2720], R8 ;  /* 0x0027200801007387 */ /* 0x000fe80000100a00 */
[----:B------:R0:W-:Y:S04]  /*f43f0*/  STL.64 [R1+0x2728], R10 ;  /* 0x0027280a01007387 */ /* 0x0001e80000100a00 */
[----:B------:R-:W-:Y:S04]  /*f4400*/  STL.64 [R1+0xa230], R16 ;  /* 0x00a2301001007387 */ /* 0x000fe80000100a00 */
[----:B------:R-:W-:Y:S04]  /*f4410*/  STL.64 [R1+0x2760], R4 ;  /* 0x0027600401007387 */ /* 0x000fe80000100a00 */
[----:B------:R4:W-:Y:S01]  /*f4420*/  STL.64 [R1+0x2768], R6 ;  /* 0x0027680601007387 */ /* 0x0009e20000100a00 */
[C---:B0-----:R-:W-:Y:S08]  /*f4430*/  HMMA.16816.F32 R8, R28.reuse, R20, R40 ;  /* 0x000000141c08723c */ /* 0x041ff00000001828 */
[C---:B----4-:R-:W-:Y:S01]  /*f4440*/  HMMA.16816.F32 R4, R28.reuse, R22, R44 ;  /* 0x000000161c04723c */ /* 0x050fe2000000182c */
[----:B------:R-:W-:Y:S10]  /*f4450*/  STL.64 [R1+0xa248], R22 ;  /* 0x00a2481601007387 */ /* 0x000ff40000100a00 */
        /* <DEDUP_REMOVED lines=72> */
[C---:B---3--:R-:W-:Y:S03]  /*f48e0*/  HMMA.16816.F32 R16, R28.reuse, R26, R16 ;  /* 0x0000001a1c10723c */ /* 0x048fe60000001810 */
[----:B------:R-:W-:Y:S05]  /*f48f0*/  STL [R1+0xa1e8], R37 ;  /* 0x00a1e82501007387 */ /* 0x000fea0000100800 */
[C---:B------:R-:W-:Y:S08]  /*f4900*/  HMMA.16816.F32 R4, R28.reuse, R2, R4 ;  /* 0x000000021c04723c */ /* 0x040ff00000001804 */
        /* <DEDUP_REMOVED lines=44> */
[C---:B0-----:R-:W-:Y:S02]  /*f4bd0*/  HMMA.16816.F32 R4, R28.reuse, R10, R32 ;  /* 0x0000000a1c04723c */ /* 0x041fe40000001820 */
[----:B------:R-:W-:Y:S04]  /*f4be0*/  STL.64 [R1+0xa1b8], R10 ;  /* 0x00a1b80a01007387 */ /* 0x000fe80000100a00 */
[----:B------:R0:W-:Y:S02]  /*f4bf0*/  STL.64 [R1+0xa1b0], R8 ;  /* 0x00a1b00801007387 */ /* 0x0001e40000100a00 */
[C---:B0-----:R-:W-:Y:S11]  /*f4c00*/  HMMA.16816.F32 R8, R28.reuse, R12, R40 ;  /* 0x0000000c1c08723c */ /* 0x041ff60000001828 */
[----:B------:R-:W-:Y:S04]  /*f4c10*/  STL.64 [R1+0x2590], R4 ;  /* 0x0025900401007387 */ /* 0x000fe80000100a00 */
[----:B------:R0:W-:Y:S02]  /*f4c20*/  STL.64 [R1+0x2598], R6 ;  /* 0x0025980601007387 */ /* 0x0001e40000100a00 */
[C---:B0-----:R-:W-:Y:S02]  /*f4c30*/  HMMA.16816.F32 R4, R28.reuse, R14, R44 ;  /* 0x0000000e1c04723c */ /* 0x041fe4000000182c */
[----:B------:R-:W-:Y:S04]  /*f4c40*/  STL.64 [R1+0xa1d8], R14 ;  /* 0x00a1d80e01007387 */ /* 0x000fe80000100a00 */
[----:B------:R-:W-:Y:S04]  /*f4c50*/  STL.64 [R1+0x2570], R8 ;  /* 0x0025700801007387 */ /* 0x000fe80000100a00 */
[----:B------:R0:W-:Y:S04]  /*f4c60*/  STL.64 [R1+0x2578], R10 ;  /* 0x0025780a01007387 */ /* 0x0001e80000100a00 */
[----:B------:R-:W-:Y:S01]  /*f4c70*/  STL.64 [R1+0xa1d0], R12 ;  /* 0x00a1d00c01007387 */ /* 0x000fe20000100a00 */
[C---:B0-----:R-:W-:Y:S04]  /*f4c80*/  HMMA.16816.F32 R8, R28.reuse, R16, R48 ;  /* 0x000000101c08723c */ /* 0x041fe80000001830 */
[----:B------:R-:W-:Y:S04]  /*f4c90*/  STL.64 [R1+0x2550], R4 ;  /* 0x0025500401007387 */ /* 0x000fe80000100a00 */
[----:B------:R0:W-:Y:S02]  /*f4ca0*/  STL.64 [R1+0x2558], R6 ;  /* 0x0025580601007387 */ /* 0x0001e40000100a00 */
[C---:B0-----:R-:W-:Y:S02]  /*f4cb0*/  HMMA.16816.F32 R4, R28.reuse, R18, R52 ;  /* 0x000000121c04723c */ /* 0x041fe40000001834 */
[----:B------:R-:W-:Y:S07]  /*f4cc0*/  STL.64 [R1+0xa198], R18 ;  /* 0x00a1981201007387 */ /* 0x000fee0000100a00 */
[----:B------:R-:W-:Y:S04]  /*f4cd0*/  STL.64 [R1+0x2540], R8 ;  /* 0x0025400801007387 */ /* 0x000fe80000100a00 */
[----:B------:R-:W-:Y:S04]  /*f4ce0*/  STL.64 [R1+0x2548], R10 ;  /* 0x0025480a01007387 */ /* 0x000fe80000100a00 */
[----:B------:R-:W-:Y:S04]  /*f4cf0*/  STL.64 [R1+0xa190], R16 ;  /* 0x00a1901001007387 */ /* 0x000fe80000100a00 */
[----:B------:R-:W-:Y:S04]  /*f4d00*/  STL.64 [R1+0x2520], R4 ;  /* 0x0025200401007387 */ /* 0x000fe80000100a00 */
[----:B------:R4:W-:Y:S04]  /*f4d10*/  STL.64 [R1+0x2528], R6 ;  /* 0x0025280601007387 */ /* 0x0009e80000100a00 */
[----:B------:R-:W2:Y:S01]  /*f4d20*/  LDL.LU R52, [R1+0x18b0] ;  /* 0x0018b00001347983 */ /* 0x000ea20000300800 */
[----:B----4-:R-:W-:-:S15]  /*f4d30*/  HMMA.16816.F32 R4, R28, R20, R56 ;  /* 0x000000141c04723c */ /* 0x010fde0000001838 */
[----:B------:R-:W-:-:S04]  /*f4d40*/  NOP ;  /* 0x0000000000007918 */ /* 0x000fc80000000000 */
[----:B------:R0:W-:Y:S04]  /*f4d50*/  STL.64 [R1+0x2510], R4 ;  /* 0x0025100401007387 */ /* 0x0001e80000100a00 */
[----:B------:R1:W-:Y:S04]  /*f4d60*/  STL.64 [R1+0x2518], R6 ;  /* 0x0025180601007387 */ /* 0x0003e80000100a00 */
[----:B------:R-:W2:Y:S04]  /*f4d70*/  LDL.LU R53, [R1+0x18b4] ;  /* 0x0018b40001357983 */ /* 0x000ea80000300800 */
[----:B------:R-:W4:Y:S04]  /*f4d80*/  LDL.LU R54, [R1+0x18b8] ;  /* 0x0018b80001367983 */ /* 0x000f280000300800 */
[----:B------:R-:W4:Y:S04]  /*f4d90*/  LDL.LU R55, [R1+0x18bc] ;  /* 0x0018bc0001377983 */ /* 0x000f280000300800 */
[----:B----4-:R-:W-:Y:S04]  /*f4da0*/  STL.64 [R1+0xa1f8], R54 ;  /* 0x00a1f83601007387 */ /* 0x010fe80000100a00 */
[----:B--2---:R2:W-:Y:S04]  /*f4db0*/  STL.64 [R1+0xa1f0], R52 ;  /* 0x00a1f03401007387 */ /* 0x0045e80000100a00 */
        /* <DEDUP_REMOVED lines=12> */
[----:B--2---:R-:W3:Y:S04]  /*f4e80*/  LDL.LU R52, [R1+0x1e20] ;  /* 0x001e200001347983 */ /* 0x004ee80000300800 */
[----:B------:R-:W3:Y:S04]  /*f4e90*/  LDL.LU R53, [R1+0x1e24] ;  /* 0x001e240001357983 */ /* 0x000ee80000300800 */
[----:B------:R-:W3:Y:S04]  /*f4ea0*/  LDL.LU R54, [R1+0x1e28] ;  /* 0x001e280001367983 */ /* 0x000ee80000300800 */
[----:B------:R-:W3:Y:S04]  /*f4eb0*/  LDL.LU R55, [R1+0x1e2c] ;  /* 0x001e2c0001377983 */ /* 0x000ee80000300800 */
[----:B------:R-:W2:Y:S04]  /*f4ec0*/  LDL.LU R12, [R1+0x1e00] ;  /* 0x001e0000010c7983 */ /* 0x000ea80000300800 */
[----:B------:R-:W2:Y:S04]  /*f4ed0*/  LDL.LU R13, [R1+0x1e04] ;  /* 0x001e0400010d7983 */ /* 0x000ea80000300800 */
        /* <DEDUP_REMOVED lines=30> */
[----:B---3--:R-:W-:Y:S01]  /*f50c0*/  HMMA.16816.F32 R52, R28, R22, R52 ;  /* 0x000000161c34723c */ /* 0x008fe20000001834 */
[----:B--2---:R-:W-:-:S02]  /*f50d0*/  IMAD R38, R38, 0x100, R37 ;  /* 0x0000010026267824 */ /* 0x004fc400078e0225 */
[----:B----4-:R-:W-:-:S15]  /*f50e0*/  IMAD R39, R39, 0x100, R24 ;  /* 0x0000010027277824 */ /* 0x010fde00078e0218 */
[----:B------:R-:W-:Y:S01]  /*f50f0*/  NOP ;  /* 0x0000000000007918 */ /* 0x000fe20000000000 */
[----:B------:R-:W-:Y:S04]  /*f5100*/  STL.64 [R1+0x24e0], R52 ;  /* 0x0024e03401007387 */ /* 0x000fe80000100a00 */
[----:B------:R0:W-:Y:S01]  /*f5110*/  STL.64 [R1+0x24e8], R54 ;  /* 0x0024e83601007387 */ /* 0x0001e20000100a00 */
[----:B------:R-:W-:-:S03]  /*f5120*/  IMAD R60, R60, 0x100, R25 ;  /* 0x000001003c3c7824 */ /* 0x000fc600078e0219 */
        /* <DEDUP_REMOVED lines=23> */
[----:B----4-:R-:W-:-:S15]  /*f52a0*/  HMMA.16816.F32 R32, R28, R36, R32 ;  /* 0x000000241c20723c */ /* 0x010fde0000001820 */
[----:B------:R-:W-:-:S04]  /*f52b0*/  NOP ;  /* 0x0000000000007918 */ /* 0x000fc80000000000 */
[----:B------:R-:W-:Y:S04]  /*f52c0*/  STL.64 [R1+0x24b0], R32 ;  /* 0x0024b02001007387 */ /* 0x000fe80000100a00 */
[----:B------:R0:W-:Y:S04]  /*f52d0*/  STL.64 [R1+0x24b8], R34 ;  /* 0x0024b82201007387 */ /* 0x0001e80000100a00 */
[----:B0-----:R-:W4:Y:S04]  /*f52e0*/  LDL.LU.64 R34, [R1+0xa1c8] ;  /* 0x00a1c80001227983 */ /* 0x001f280000300a00 */
[----:B------:R-:W2:Y:S04]  /*f52f0*/  LDL.LU.64 R32, [R1+0xa1c0] ;  /* 0x00a1c00001207983 */ /* 0x000ea80000300a00 */
[----:B------:R-:W-:Y:S01]  /*f5300*/  STL [R1+0xa148], R37 ;  /* 0x00a1482501007387 */ /* 0x000fe20000100800 */
        /* <DEDUP_REMOVED lines=9> */
[----:B------:R-:W2:Y:S01]  /*f53a0*/  LDL.LU.64 R4, [R1+0xa1a0] ;  /* 0x00a1a00001047983 */ /* 0x000ea20000300a00 */
[C---:B---3--:R-:W-:Y:S03]  /*f53b0*/  HMMA.16816.F32 R20, R28.reuse, R26, R20 ;  /* 0x0000001a1c14723c */ /* 0x048fe60000001814 */
[----:B------:R-:W-:Y:S04]  /*f53c0*/  STL.64 [R1+0xa158], R34 ;  /* 0x00a1582201007387 */ /* 0x000fe80000100a00 */
[----:B------:R0:W-:Y:S02]  /*f53d0*/  STL.64 [R1+0xa150], R32 ;  /* 0x00a1502001007387 */ /* 0x0001e40000100a00 */
[C---:B0-----:R-:W-:Y:S10]  /*f53e0*/  HMMA.16816.F32 R32, R28.reuse, R2, R16 ;  /* 0x000000021c20723c */ /* 0x041ff40000001810 */
[----:B------:R-:W-:Y:S04]  /*f53f0*/  STL.64 [R1+0x2480], R20 ;  /* 0x0024801401007387 */ /* 0x000fe80000100a00 */
[----:B------:R2:W-:Y:S05]  /*f5400*/  STL.64 [R1+0x2488], R22 ;  /* 0x0024881601007387 */ /* 0x0005ea0000100a00 */
[----:B------:R-:W-:Y:S04]  /*f5410*/  STL.64 [R1+0x2460], R32 ;  /* 0x0024602001007387 */ /* 0x000fe80000100a00 */
[----:B------:R-:W-:Y:S01]  /*f5420*/  STL.64 [R1+0x2468], R34 ;  /* 0x0024682201007387 */ /* 0x000fe20000100a00 */
        /* <DEDUP_REMOVED lines=8> */
[C---:B----4-:R-:W-:Y:S08]  /*f54b0*/  HMMA.16816.F32 R16, R28.reuse, R8, R48 ;  /* 0x000000081c10723c */ /* 0x050ff00000001830 */
[C---:B------:R-:W-:Y:S01]  /*f54c0*/  HMMA.16816.F32 R4, R28.reuse, R10, R52 ;  /* 0x0000000a1c04723c */ /* 0x040fe20000001834 */
        /* <DEDUP_REMOVED lines=70> */
[C---:B---3--:R-:W-:Y:S08]  /*f5930*/  HMMA.16816.F32 R8, R28.reuse, R16, R8 ;  /* 0x000000101c08723c */ /* 0x048ff00000001808 */
[----:B--2---:R-:W-:Y:S11]  /*f5940*/  HMMA.16816.F32 R20, R28, R18, R20 ;  /* 0x000000121c14723c */ /* 0x004ff60000001814 */
        /* <DEDUP_REMOVED lines=14> */
[----:B------:R-:W-:-:S02]  /*f5a30*/  IMAD R38, R38, 0x100, R37 ;  /* 0x0000010026267824 */ /* 0x000fc400078e0225 */
[----:B------:R-:W-:Y:S02]  /*f5a40*/  IMAD R39, R39, 0x100, R24 ;  /* 0x0000010027277824 */ /* 0x000fe400078e0218 */
[----:B------:R-:W-:Y:S01]  /*f5a50*/  IMAD R60, R60, 0x100, R25 ;  /* 0x000001003c3c7824 */ /* 0x000fe200078e0219 */
        /* <DEDUP_REMOVED lines=16> */
[----:B------:R-:W3:Y:S04]  /*f5b60*/  LDL.LU R37, [R1+0xa148] ;  /* 0x00a1480001257983 */ /* 0x000ee80000300800 */
[----:B------:R-:W2:Y:S04]  /*f5b70*/  LDL.LU R24, [R1+0xa144] ;  /* 0x00a1440001187983 */ /* 0x000ea80000300800 */
[----:B------:R-:W2:Y:S01]  /*f5b80*/  LDL.LU R25, [R1+0xa140] ;  /* 0x00a1400001197983 */ /* 0x000ea20000300800 */
[----:B------:R-:W-:Y:S01]  /*f5b90*/  IMAD R61, R0, 0x100, R61 ;  /* 0x00000100003d7824 */ /* 0x000fe200078e023d */
[----:B--2---:R-:W-:Y:S01]  /*f5ba0*/  HMMA.16816.F32 R20, R28, R24, R20 ;  /* 0x000000181c14723c */ /* 0x004fe20000001814 */
[----:B------:R-:W-:-:S02]  /*f5bb0*/  F2FP.F16.E4M3.UNPACK_B R28, R38 ;  /* 0x00000026ff1c723e */ /* 0x000fc400020006ff */
[----:B------:R-:W-:Y:S02]  /*f5bc0*/  F2FP.F16.E4M3.UNPACK_B R29, R39 ;  /* 0x00000027ff1d723e */ /* 0x000fe400020006ff */
[----:B------:R-:W-:Y:S02]  /*f5bd0*/  F2FP.F16.E4M3.UNPACK_B R30, R60 ;  /* 0x0000003cff1e723e */ /* 0x000fe400020006ff */
[----:B------:R-:W-:-:S12]  /*f5be0*/  F2FP.F16.E4M3.UNPACK_B R31, R61 ;  /* 0x0000003dff1f723e */ /* 0x000fd800020006ff */
[----:B------:R-:W-:Y:S04]  /*f5bf0*/  STL.64 [R1+0x2390], R20 ;  /* 0x0023901401007387 */ /* 0x000fe80000100a00 */
[----:B------:R3:W-:Y:S02]  /*f5c00*/  STL.64 [R1+0x2398], R22 ;  /* 0x0023981601007387 */ /* 0x0007e40000100a00 */
[C---:B---3--:R-:W-:Y:S08]  /*f5c10*/  HMMA.16816.F32 R20, R28.reuse, R36, R16 ;  /* 0x000000241c14723c */ /* 0x048ff00000001810 */
[C---:B----4-:R-:W-:Y:S08]  /*f5c20*/  HMMA.16816.F32 R16, R28.reuse, R34, R12 ;  /* 0x000000221c10723c */ /* 0x050ff0000000180c */
[C---:B------:R-:W-:Y:S03]  /*f5c30*/  HMMA.16816.F32 R12, R28.reuse, R32, R40 ;  /* 0x000000201c0c723c */ /* 0x040fe60000001828 */
        /* <DEDUP_REMOVED lines=8> */
[C---:B0-----:R-:W-:Y:S08]  /*f5cc0*/  HMMA.16816.F32 R12, R28.reuse, R26, R44 ;  /* 0x0000001a1c0c723c */ /* 0x041ff0000000182c */
[C---:B------:R-:W-:Y:S01]  /*f5cd0*/  HMMA.16816.F32 R20, R28.reuse, R2, R48 ;  /* 0x000000021c14723c */ /* 0x040fe20000001830 */
[----:B------:R-:W-:Y:S04]  /*f5ce0*/  STL.64 [R1+0xa138], R26 ;  /* 0x00a1381a01007387 */ /* 0x000fe80000100a00 */
[----:B------:R-:W-:Y:S03]  /*f5cf0*/  STL.64 [R1+0xa130], R24 ;  /* 0x00a1301801007387 */ /* 0x000fe60000100a00 */
[C---:B------:R-:W-:Y:S03]  /*f5d00*/  HMMA.16816.F32 R16, R28.reuse, R4, R52 ;  /* 0x000000041c10723c */ /* 0x040fe60000001834 */
[----:B------:R-:W-:Y:S04]  /*f5d10*/  STL.64 [R1+0x2350], R12 ;  /* 0x0023500c01007387 */ /* 0x000fe80000100a00 */
[----:B------:R0:W-:Y:S02]  /*f5d20*/  STL.64 [R1+0x2358], R14 ;  /* 0x0023580e01007387 */ /* 0x0001e40000100a00 */
[C---:B0-----:R-:W-:Y:S02]  /*f5d30*/  HMMA.16816.F32 R12, R28.reuse, R6, R56 ;  /* 0x000000061c0c723c */ /* 0x041fe40000001838 */
[----:B------:R-:W-:Y:S04]  /*f5d40*/  STL.64 [R1+0x2340], R20 ;  /* 0x0023401401007387 */ /* 0x000fe80000100a00 */
[----:B------:R-:W-:Y:S04]  /*f5d50*/  STL.64 [R1+0x2348], R22 ;  /* 0x0023481601007387 */ /* 0x000fe80000100a00 */
[----:B------:R-:W2:Y:S04]  /*f5d60*/  LDL.LU R52, [R1+0xfb0] ;  /* 0x000fb00001347983 */ /* 0x000ea80000300800 */
[----:B------:R0:W-:Y:S04]  /*f5d70*/  STL.64 [R1+0x2320], R16 ;  /* 0x0023201001007387 */ /* 0x0001e80000100a00 */
[----:B------:R1:W-:Y:S04]  /*f5d80*/  STL.64 [R1+0x2328], R18 ;  /* 0x0023281201007387 */ /* 0x0003e80000100a00 */
[----:B------:R3:W-:Y:S04]  /*f5d90*/  STL.64 [R1+0x2310], R12 ;  /* 0x0023100c01007387 */ /* 0x0007e80000100a00 */
[----:B------:R4:W-:Y:S04]  /*f5da0*/  STL.64 [R1+0x2318], R14 ;  /* 0x0023180e01007387 */ /* 0x0009e80000100a00 */
        /* <DEDUP_REMOVED lines=45> */
[----:B0-----:R-:W2:Y:S04]  /*f6080*/  LDL.LU R4, [R1+0x1120] ;  /* 0x0011200001047983 */ /* 0x001ea80000300800 */
[----:B------:R-:W2:Y:S04]  /*f6090*/  LDL.LU R5, [R1+0x1124] ;  /* 0x0011240001057983 */ /* 0x000ea80000300800 */
[----:B------:R-:W2:Y:S04]  /*f60a0*/  LDL.LU R6, [R1+0x1128] ;  /* 0x0011280001067983 */ /* 0x000ea80000300800 */
[----:B------:R-:W2:Y:S01]  /*f60b0*/  LDL.LU R7, [R1+0x112c] ;  /* 0x00112c0001077983 */ /* 0x000ea20000300800 */
[C---:B---3--:R-:W-:Y:S08]  /*f60c0*/  HMMA.16816.F32 R12, R28.reuse, R10, R12 ;  /* 0x0000000a1c0c723c */ /* 0x048ff0000000180c */
[----:B----4-:R-:W-:-:S15]  /*f60d0*/  HMMA.16816.F32 R24, R28, R8, R24 ;  /* 0x000000081c18723c */ /* 0x010fde0000001818 */
[----:B------:R-:W-:-:S04]  /*f60e0*/  NOP ;  /* 0x0000000000007918 */ /* 0x000fc80000000000 */
        /* <DEDUP_REMOVED lines=38> */
[----:B------:R-:W-:Y:S01]  /*f6350*/  STL.64 [R1+0xa088], R16 ;  /* 0x00a0881001007387 */ /* 0x000fe20000100a00 */
[----:B------:R-:W-:-:S11]  /*f6360*/  IMAD R38, R38, 0x100, R60 ;  /* 0x0000010026267824 */ /* 0x000fd600078e023c */
[----:B------:R-:W-:Y:S04]  /*f6370*/  STL.64 [R1+0x20f0], R12 ;  /* 0x0020f00c01007387 */ /* 0x000fe80000100a00 */
[----:B------:R-:W-:Y:S01]  /*f6380*/  STL.64 [R1+0x20f8], R14 ;  /* 0x0020f80e01007387 */ /* 0x000fe20000100a00 */
[----:B------:R-:W-:Y:S02]  /*f6390*/  IMAD R39, R40, 0x100, R39 ;  /* 0x0000010028277824 */ /* 0x000fe400078e0227 */
        /* <DEDUP_REMOVED lines=10> */
[----:B----4-:R-:W-:Y:S01]  /*f6440*/  HMMA.16816.F32 R4, R28, R24, R44 ;  /* 0x000000181c04723c */ /* 0x010fe2000000182c */
[----:B------:R-:W-:-:S02]  /*f6450*/  F2FP.F16.E4M3.UNPACK_B R28, R38 ;  /* 0x00000026ff1c723e */ /* 0x000fc400020006ff */
[----:B------:R-:W-:Y:S02]  /*f6460*/  F2FP.F16.E4M3.UNPACK_B R29, R39 ;  /* 0x00000027ff1d723e */ /* 0x000fe400020006ff */
[----:B------:R-:W-:Y:S02]  /*f6470*/  F2FP.F16.E4M3.UNPACK_B R30, R60 ;  /* 0x0000003cff1e723e */ /* 0x000fe400020006ff */
[----:B------:R-:W-:-:S12]  /*f6480*/  F2FP.F16.E4M3.UNPACK_B R31, R61 ;  /* 0x0000003dff1f723e */ /* 0x000fd800020006ff */
[----:B------:R-:W-:Y:S04]  /*f6490*/  STL.64 [R1+0x2090], R4 ;  /* 0x0020900401007387 */ /* 0x000fe80000100a00 */
[----:B------:R0:W-:Y:S02]  /*f64a0*/  STL.64 [R1+0x2098], R6 ;  /* 0x0020980601007387 */ /* 0x0001e40000100a00 */
[C---:B0-----:R-:W-:Y:S02]  /*f64b0*/  HMMA.16816.F32 R4, R28.reuse, R36, R48 ;  /* 0x000000241c04723c */ /* 0x041fe40000001830 */
[----:B------:R-:W-:Y:S06]  /*f64c0*/  STL.64 [R1+0xa0b8], R36 ;  /* 0x00a0b82401007387 */ /* 0x000fec0000100a00 */
[C---:B------:R-:W-:Y:S11]  /*f64d0*/  HMMA.16816.F32 R8, R28.reuse, R34, R52 ;  /* 0x000000221c08723c */ /* 0x040ff60000001834 */
[----:B------:R-:W-:Y:S04]  /*f64e0*/  STL.64 [R1+0x2080], R4 ;  /* 0x0020800401007387 */ /* 0x000fe80000100a00 */
[----:B------:R0:W-:Y:S02]  /*f64f0*/  STL.64 [R1+0x2088], R6 ;  /* 0x0020880601007387 */ /* 0x0001e40000100a00 */
[C---:B0-----:R-:W-:Y:S02]  /*f6500*/  HMMA.16816.F32 R4, R28.reuse, R32, R56 ;  /* 0x000000201c04723c */ /* 0x041fe40000001838 */
[----:B------:R-:W-:Y:S04]  /*f6510*/  STL.64 [R1+0xa0e8], R34 ;  /* 0x00a0e82201007387 */ /* 0x000fe80000100a00 */
[----:B------:R-:W-:Y:S04]  /*f6520*/  STL.64 [R1+0x2040], R8 ;  /* 0x0020400801007387 */ /* 0x000fe80000100a00 */
[----:B------:R-:W-:Y:S04]  /*f6530*/  STL.64 [R1+0x2048], R10 ;  /* 0x0020480a01007387 */ /* 0x000fe80000100a00 */
[----:B------:R-:W-:Y:S05]  /*f6540*/  STL.64 [R1+0xa0e0], R32 ;  /* 0x00a0e02001007387 */ /* 0x000fea0000100a00 */
        /* <DEDUP_REMOVED lines=60> */
[----:B------:R-:W3:Y:S02]  /*f6910*/  LDL.LU.64 R4, [R1+0xa0d0] ;  /* 0x00a0d00001047983 */ /* 0x000ee40000300a00 */
[C---:B---3--:R-:W-:Y:S08]  /*f6920*/  HMMA.16816.F32 R56, R28.reuse, R4, R56 ;  /* 0x000000041c38723c */ /* 0x048ff00000001838 */
[C---:B--2---:R-:W-:Y:S11]  /*f6930*/  HMMA.16816.F32 R8, R28.reuse, R6, R8 ;  /* 0x000000061c08723c */ /* 0x044ff60000001808 */
[----:B------:R0:W-:Y:S04]  /*f6940*/  STL.64 [R1+0x1fd0], R56 ;  /* 0x001fd03801007387 */ /* 0x0001e80000100a00 */
[----:B------:R1:W-:Y:S04]  /*f6950*/  STL.64 [R1+0x1fd8], R58 ;  /* 0x001fd83a01007387 */ /* 0x0003e80000100a00 */
[----:B0-----:R-:W2:Y:S04]  /*f6960*/  LDL.LU R56, [R1+0xbc0] ;  /* 0x000bc00001387983 */ /* 0x001ea80000300800 */
[----:B------:R-:W2:Y:S04]  /*f6970*/  LDL.LU R57, [R1+0xbc4] ;  /* 0x000bc40001397983 */ /* 0x000ea80000300800 */
[----:B-1----:R-:W2:Y:S04]  /*f6980*/  LDL.LU R58, [R1+0xbc8] ;  /* 0x000bc800013a7983 */ /* 0x002ea80000300800 */
[----:B------:R-:W2:Y:S04]  /*f6990*/  LDL.LU R59, [R1+0xbcc] ;  /* 0x000bcc00013b7983 */ /* 0x000ea80000300800 */
        /* <DEDUP_REMOVED lines=12> */
[----:B------:R0:W-:Y:S04]  /*f6a60*/  STL.64 [R1+0x1fa0], R36 ;  /* 0x001fa02401007387 */ /* 0x0001e80000100a00 */
[----:B------:R-:W-:Y:S04]  /*f6a70*/  STL.64 [R1+0x1fa8], R38 ;  /* 0x001fa82601007387 */ /* 0x000fe80000100a00 */
        /* <DEDUP_REMOVED lines=12> */
[----:B---3--:R-:W-:Y:S11]  /*f6b40*/  HMMA.16816.F32 R16, R28, R14, R16 ;  /* 0x0000000e1c10723c */ /* 0x008ff60000001810 */
        /* <DEDUP_REMOVED lines=18> */
[C---:B----4-:R-:W-:Y:S08]  /*f6c70*/  HMMA.16816.F32 R8, R28.reuse, R18, R8 ;  /* 0x000000121c08723c */ /* 0x050ff00000001808 */
[----:B--2---:R-:W-:Y:S01]  /*f6c80*/  HMMA.16816.F32 R12, R28, R16, R12 ;  /* 0x000000101c0c723c */ /* 0x004fe2000000180c */
[----:B------:R-:W-:-:S15]  /*f6c90*/  STL.64 [R1+0xa008], R18 ;  /* 0x00a0081201007387 */ /* 0x000fde0000100a00 */
[----:B------:R-:W-:-:S03]  /*f6ca0*/  NOP ;  /* 0x0000000000007918 */ /* 0x000fc60000000000 */
[----:B------:R-:W-:Y:S04]  /*f6cb0*/  STL.64 [R1+0x1f60], R12 ;  /* 0x001f600c01007387 */ /* 0x000fe80000100a00 */
[----:B------:R-:W-:Y:S04]  /*f6cc0*/  STL.64 [R1+0x1f68], R14 ;  /* 0x001f680e01007387 */ /* 0x000fe80000100a00 */
[----:B------:R-:W-:Y:S04]  /*f6cd0*/  STL.64 [R1+0xa000], R16 ;  /* 0x00a0001001007387 */ /* 0x000fe80000100a00 */
[----:B------:R-:W-:Y:S04]  /*f6ce0*/  STL.64 [R1+0x1f50], R8 ;  /* 0x001f500801007387 */ /* 0x000fe80000100a00 */
[----:B------:R3:W-:Y:S02]  /*f6cf0*/  STL.64 [R1+0x1f58], R10 ;  /* 0x001f580a01007387 */ /* 0x0007e40000100a00 */
[C---:B---3--:R-:W-:Y:S08]  /*f6d00*/  HMMA.16816.F32 R8, R28.reuse, R20, R4 ;  /* 0x000000141c08723c */ /* 0x048ff00000001804 */
[C---:B------:R-:W-:Y:S01]  /*f6d10*/  HMMA.16816.F32 R4, R28.reuse, R22, R40 ;  /* 0x000000161c04723c */ /* 0x040fe20000001828 */
[----:B------:R-:W-:Y:S10]  /*f6d20*/  STL.64 [R1+0xa028], R22 ;  /* 0x00a0281601007387 */ /* 0x000ff40000100a00 */
[----:B------:R-:W-:Y:S04]  /*f6d30*/  STL.64 [R1+0x1f40], R8 ;  /* 0x001f400801007387 */ /* 0x000fe80000100a00 */
        /* <DEDUP_REMOVED lines=8> */
[----:B------:R-:W-:Y:S01]  /*f6dc0*/  F2FP.F16.E4M3.UNPACK_B R31, R61 ;  /* 0x0000003dff1f723e */ /* 0x000fe200020006ff */
[----:B------:R-:W-:Y:S04]  /*f6dd0*/  STL.64 [R1+0xa070], R26 ;  /* 0x00a0701a01007387 */ /* 0x000fe80000100a00 */
[----:B------:R-:W-:Y:S07]  /*f6de0*/  STL.64 [R1+0xa068], R24 ;  /* 0x00a0681801007387 */ /* 0x000fee0000100a00 */
[----:B------:R-:W-:Y:S04]  /*f6df0*/  STL.64 [R1+0x1f20], R4 ;  /* 0x001f200401007387 */ /* 0x000fe80000100a00 */
[----:B------:R0:W-:Y:S02]  /*f6e00*/  STL.64 [R1+0x1f28], R6 ;  /* 0x001f280601007387 */ /* 0x0001e40000100a00 */
[----:B0-----:R-:W-:Y:S02]  /*f6e10*/  HMMA.16816.F32 R4, R28, R36, R56 ;  /* 0x000000241c04723c */ /* 0x001fe40000001838 */
[----:B------:R-:W-:Y:S04]  /*f6e20*/  STL.64 [R1+0xa040], R36 ;  /* 0x00a0402401007387 */ /* 0x000fe80000100a00 */
[----:B------:R-:W2:-:S13]  /*f6e30*/  LDL.LU R44, [R1+0x6e0] ;  /* 0x0006e000012c7983 */ /* 0x000e9a0000300800 */
[----:B------:R-:W-:Y:S04]  /*f6e40*/  STL.64 [R1+0x1f10], R4 ;  /* 0x001f100401007387 */ /* 0x000fe80000100a00 */
[----:B------:R-:W-:Y:S04]  /*f6e50*/  STL.64 [R1+0x1f18], R6 ;  /* 0x001f180601007387 */ /* 0x000fe80000100a00 */
        /* <DEDUP_REMOVED lines=186> */
[----:B------:R-:W-:-:S03]  /*f7a00*/  IMAD R38, R50, 0x100, R49 ;  /* 0x0000010032267824 */ /* 0x000fc600078e0231 */
[----:B------:R-:W3:Y:S04]  /*f7a10*/  LDL.LU R44, [R1+0x690] ;  /* 0x00069000012c7983 */ /* 0x000ee80000300800 */
[----:B------:R-:W3:Y:S04]  /*f7a20*/  LDL.LU R45, [R1+0x694] ;  /* 0x00069400012d7983 */ /* 0x000ee80000300800 */
[----:B------:R-:W3:Y:S01]  /*f7a30*/  LDL.LU R46, [R1+0x698] ;  /* 0x00069800012e7983 */ /* 0x000ee20000300800 */
[----:B------:R-:W-:Y:S02]  /*f7a40*/  F2FP.F16.E4M3.UNPACK_B R29, R39 ;  /* 0x00000027ff1d723e */ /* 0x000fe400020006ff */
[----:B------:R-:W-:-:S02]  /*f7a50*/  F2FP.F16.E4M3.UNPACK_B R28, R38 ;  /* 0x00000026ff1c723e */ /* 0x000fc400020006ff */
        /* <DEDUP_REMOVED lines=32> */
[----:B------:R-:W2:Y:S01]  /*f7c60*/  LDL.LU.64 R32, [R1+0x9ff0] ;  /* 0x009ff00001207983 */ /* 0x000ea20000300a00 */
[C---:B---3--:R-:W-:Y:S08]  /*f7c70*/  HMMA.16816.F32 R52, R28.reuse, R26, R52 ;  /* 0x0000001a1c34723c */ /* 0x048ff00000001834 */
[C---:B----4-:R-:W-:Y:S08]  /*f7c80*/  HMMA.16816.F32 R4, R28.reuse, R2, R4 ;  /* 0x000000021c04723c */ /* 0x050ff00000001804 */
        /* <DEDUP_REMOVED lines=51> */
[----:B------:R3:W-:Y:S02]  /*f7fc0*/  STL.64 [R1+0x9f00], R8 ;  /* 0x009f000801007387 */ /* 0x0007e40000100a00 */
[C---:B---3--:R-:W-:Y:S08]  /*f7fd0*/  HMMA.16816.F32 R8, R28.reuse, R12, R4 ;  /* 0x0000000c1c08723c */ /* 0x048ff00000001804 */
[C---:B----4-:R-:W-:Y:S01]  /*f7fe0*/  HMMA.16816.F32 R4, R28.reuse, R14, R32 ;  /* 0x0000000e1c04723c */ /* 0x050fe20000001820 */
[----:B------:R-:W-:Y:S10]  /*f7ff0*/  STL.64 [R1+0x9ef8], R14 ;  /* 0x009ef80e01007387 */ /* 0x000ff40000100a00 */
[----:B------:R-:W-:Y:S04]  /*f8000*/  STL.64 [R1+0x1800], R8 ;  /* 0x0018000801007387 */ /* 0x000fe80000100a00 */
[----:B------:R2:W-:Y:S04]  /*f8010*/  STL.64 [R1+0x1808], R10 ;  /* 0x0018080a01007387 */ /* 0x0005e80000100a00 */
[----:B------:R-:W-:Y:S04]  /*f8020*/  STL.64 [R1+0x9ef0], R12 ;  /* 0x009ef00c01007387 */ /* 0x000fe80000100a00 */
[----:B------:R-:W-:Y:S04]  /*f8030*/  STL.64 [R1+0x17c0], R4 ;  /* 0x0017c00401007387 */ /* 0x000fe80000100a00 */
[----:B------:R0:W-:Y:S01]  /*f8040*/  STL.64 [R1+0x17c8], R6 ;  /* 0x0017c80601007387 */ /* 0x0001e20000100a00 */
[C---:B--2---:R-:W-:Y:S08]  /*f8050*/  HMMA.16816.F32 R8, R28.reuse, R16, R40 ;  /* 0x000000101c08723c */ /* 0x044ff00000001828 */
[C---:B0-----:R-:W-:Y:S01]  /*f8060*/  HMMA.16816.F32 R4, R28.reuse, R18, R44 ;  /* 0x000000121c04723c */ /* 0x041fe2000000182c */
[----:B------:R-:W-:Y:S10]  /*f8070*/  STL.64 [R1+0x9f18], R18 ;  /* 0x009f181201007387 */ /* 0x000ff40000100a00 */
[----:B------:R-:W-:Y:S04]  /*f8080*/  STL.64 [R1+0x17b0], R8 ;  /* 0x0017b00801007387 */ /* 0x000fe80000100a00 */
[----:B------:R0:W-:Y:S04]  /*f8090*/  STL.64 [R1+0x17b8], R10 ;  /* 0x0017b80a01007387 */ /* 0x0001e80000100a00 */
[----:B------:R-:W-:Y:S04]  /*f80a0*/  STL.64 [R1+0x9f10], R16 ;  /* 0x009f101001007387 */ /* 0x000fe80000100a00 */
[----:B------:R-:W-:Y:S04]  /*f80b0*/  STL.64 [R1+0x17a0], R4 ;  /* 0x0017a00401007387 */ /* 0x000fe80000100a00 */
[----:B------:R1:W-:Y:S01]  /*f80c0*/  STL.64 [R1+0x17a8], R6 ;  /* 0x0017a80601007387 */ /* 0x0003e20000100a00 */
[C---:B0-----:R-:W-:Y:S08]  /*f80d0*/  HMMA.16816.F32 R8, R28.reuse, R20, R48 ;  /* 0x000000141c08723c */ /* 0x041ff00000001830 */
[----:B-1----:R-:W-:Y:S01]  /*f80e0*/  HMMA.16816.F32 R4, R28, R22, R52 ;  /* 0x000000161c04723c */ /* 0x002fe20000001834 */
[----:B------:R-:W-:Y:S10]  /*f80f0*/  STL.64 [R1+0x9f38], R22 ;  /* 0x009f381601007387 */ /* 0x000ff40000100a00 */
[----:B------:R0:W-:Y:S04]  /*f8100*/  STL.64 [R1+0x1790], R8 ;  /* 0x0017900801007387 */ /* 0x0001e80000100a00 */
[----:B------:R1:W-:Y:S04]  /*f8110*/  STL.64 [R1+0x1798], R10 ;  /* 0x0017980a01007387 */ /* 0x0003e80000100a00 */
[----:B------:R-:W-:Y:S04]  /*f8120*/  STL.64 [R1+0x9f30], R20 ;  /* 0x009f301401007387 */ /* 0x000fe80000100a00 */
[----:B------:R2:W-:Y:S04]  /*f8130*/  STL.64 [R1+0x1740], R4 ;  /* 0x0017400401007387 */ /* 0x0005e80000100a00 */
[----:B------:R3:W-:Y:S04]  /*f8140*/  STL.64 [R1+0x1748], R6 ;  /* 0x0017480601007387 */ /* 0x0007e80000100a00 */
[----:B------:R-:W4:Y:S04]  /*f8150*/  LDL.LU R40, [R1+0x540] ;  /* 0x0005400001287983 */ /* 0x000f280000300800 */
[----:B------:R-:W4:Y:S04]  /*f8160*/  LDL.LU R41, [R1+0x544] ;  /* 0x0005440001297983 */ /* 0x000f280000300800 */
[----:B------:R-:W2:Y:S04]  /*f8170*/  LDL.LU R42, [R1+0x548] ;  /* 0x00054800012a7983 */ /* 0x000ea80000300800 */
[----:B------:R-:W2:Y:S01]  /*f8180*/  LDL.LU R43, [R1+0x54c] ;  /* 0x00054c00012b7983 */ /* 0x000ea20000300800 */
[----:B------:R-:W-:-:S03]  /*f8190*/  IMAD R38, R0, 0x100, R59 ;  /* 0x0000010000267824 */ /* 0x000fc600078e023b */
[----:B--2---:R-:W-:Y:S04]  /*f81a0*/  STL.64 [R1+0x9f48], R42 ;  /* 0x009f482a01007387 */ /* 0x004fe80000100a00 */
[----:B----4-:R2:W-:Y:S04]  /*f81b0*/  STL.64 [R1+0x9f40], R40 ;  /* 0x009f402801007387 */ /* 0x0105e80000100a00 */
[----:B0-----:R-:W4:Y:S04]  /*f81c0*/  LDL.LU R8, [R1+0x560] ;  /* 0x0005600001087983 */ /* 0x001f280000300800 */
[----:B------:R-:W4:Y:S04]  /*f81d0*/  LDL.LU R9, [R1+0x564] ;  /* 0x0005640001097983 */ /* 0x000f280000300800 */
[----:B-1----:R-:W4:Y:S04]  /*f81e0*/  LDL.LU R10, [R1+0x568] ;  /* 0x00056800010a7983 */ /* 0x002f280000300800 */
[----:B------:R-:W4:Y:S04]  /*f81f0*/  LDL.LU R11, [R1+0x56c] ;  /* 0x00056c00010b7983 */ /* 0x000f280000300800 */
[----:B------:R-:W4:Y:S04]  /*f8200*/  LDL.LU R4, [R1+0x580] ;  /* 0x0005800001047983 */ /* 0x000f280000300800 */
        /* <DEDUP_REMOVED lines=45> */
[----:B---3--:R-:W-:-:S03]  /*f84e0*/  IMAD R39, R39, 0x100, R24 ;  /* 0x0000010027277824 */ /* 0x008fc600078e0218 */
[----:B------:R-:W3:Y:S01]  /*f84f0*/  LDL.LU R24, [R1+0x9f6c] ;  /* 0x009f6c0001187983 */ /* 0x000ee20000300800 */
[----:B----4-:R-:W-:-:S03]  /*f8500*/  IMAD R60, R60, 0x100, R25 ;  /* 0x000001003c3c7824 */ /* 0x010fc600078e0219 */
[----:B------:R-:W3:Y:S01]  /*f8510*/  LDL.LU R25, [R1+0x9f68] ;  /* 0x009f680001197983 */ /* 0x000ee20000300800 */
[----:B------:R-:W-:-:S03]  /*f8520*/  IMAD R61, R61, 0x100, R0 ;  /* 0x000001003d3d7824 */ /* 0x000fc600078e0200 */
[----:B------:R-:W4:Y:S01]  /*f8530*/  LDL.LU R0, [R1+0x9f64] ;  /* 0x009f640001007983 */ /* 0x000f220000300800 */
[----:B---3--:R-:W-:Y:S03]  /*f8540*/  HMMA.16816.F32 R28, R28, R24, R52 ;  /* 0x000000181c1c723c */ /* 0x008fe60000001834 */
[----:B------:R-:W3:-:S15]  /*f8550*/  LDL.LU R52, [R1+0x510] ;  /* 0x0005100001347983 */ /* 0x000ede0000300800 */
[----:B------:R-:W-:Y:S01]  /*f8560*/  NOP ;  /* 0x0000000000007918 */ /* 0x000fe20000000000 */
[----:B------:R0:W-:Y:S04]  /*f8570*/  STL.64 [R1+0x1700], R28 ;  /* 0x0017001c01007387 */ /* 0x0001e80000100a00 */
[----:B------:R1:W-:Y:S04]  /*f8580*/  STL.64 [R1+0x1708], R30 ;  /* 0x0017081e01007387 */ /* 0x0003e80000100a00 */
[----:B------:R-:W3:Y:S04]  /*f8590*/  LDL.LU R53, [R1+0x514] ;  /* 0x0005140001357983 */ /* 0x000ee80000300800 */
[----:B------:R-:W3:Y:S01]  /*f85a0*/  LDL.LU R54, [R1+0x518] ;  /* 0x0005180001367983 */ /* 0x000ee20000300800 */
[----:B0-----:R-:W-:-:S02]  /*f85b0*/  F2FP.F16.E4M3.UNPACK_B R28, R38 ;  /* 0x00000026ff1c723e */ /* 0x001fc400020006ff */
[----:B------:R-:W-:Y:S02]  /*f85c0*/  F2FP.F16.E4M3.UNPACK_B R29, R39 ;  /* 0x00000027ff1d723e */ /* 0x000fe400020006ff */
[----:B-1----:R-:W-:Y:S02]  /*f85d0*/  F2FP.F16.E4M3.UNPACK_B R30, R60 ;  /* 0x0000003cff1e723e */ /* 0x002fe400020006ff */
[----:B------:R-:W-:-:S07]  /*f85e0*/  F2FP.F16.E4M3.UNPACK_B R31, R61 ;  /* 0x0000003dff1f723e */ /* 0x000fce00020006ff */
[----:B--2---:R-:W-:Y:S01]  /*f85f0*/  HMMA.16816.F32 R32, R28, R36, R32 ;  /* 0x000000241c20723c */ /* 0x004fe20000001820 */
[----:B----4-:R-:W-:Y:S02]  /*f8600*/  IMAD.MOV.U32 R55, RZ, RZ, R0 ;  /* 0x000000ffff377224 */ /* 0x010fe400078e0000 */
[----:B------:R-:W2:-:S15]  /*f8610*/  LDL.LU R0, [R1+0x9f60] ;  /* 0x009f600001007983 */ /* 0x000e9e0000300800 */
[----:B------:R-:W-:Y:S01]  /*f8620*/  NOP ;  /* 0x0000000000007918 */ /* 0x000fe20000000000 */
[----:B------:R-:W-:Y:S04]  /*f8630*/  STL.64 [R1+0x16f0], R32 ;  /* 0x0016f02001007387 */ /* 0x000fe80000100a00 */
[----:B------:R0:W-:Y:S04]  /*f8640*/  STL.64 [R1+0x16f8], R34 ;  /* 0x0016f82201007387 */ /* 0x0001e80000100a00 */
[----:B0-----:R-:W4:Y:S04]  /*f8650*/  LDL.LU.64 R34, [R1+0x9f58] ;  /* 0x009f580001227983 */ /* 0x001f280000300a00 */
[----:B------:R-:W2:Y:S01]  /*f8660*/  LDL.LU.64 R32, [R1+0x9f50] ;  /* 0x009f500001207983 */ /* 0x000ea20000300a00 */
[C---:B------:R-:W-:Y:S08]  /*f8670*/  HMMA.16816.F32 R56, R28.reuse, R26, R56 ;  /* 0x0000001a1c38723c */ /* 0x040ff00000001838 */
[C---:B------:R-:W-:Y:S08]  /*f8680*/  HMMA.16816.F32 R4, R28.reuse, R2, R4 ;  /* 0x000000021c04723c */ /* 0x040ff00000001804 */
[C---:B----4-:R-:W-:Y:S08]  /*f8690*/  HMMA.16816.F32 R40, R28.reuse, R34, R40 ;  /* 0x000000221c28723c */ /* 0x050ff00000001828 */
[C---:B--2---:R-:W-:Y:S11]  /*f86a0*/  HMMA.16816.F32 R20, R28.reuse, R32, R20 ;  /* 0x000000201c14723c */ /* 0x044ff60000001814 */
        /* <DEDUP_REMOVED lines=9> */
[----:B------:R-:W-:Y:S04]  /*f8740*/  STL.64 [R1+0x16b8], R58 ;  /* 0x0016b83a01007387 */ /* 0x000fe80000100a00 */
        /* <DEDUP_REMOVED lines=9> */
[----:B------:R-:W3:Y:S04]  /*f87e0*/  LDL.LU.64 R16, [R1+0x9f10] ;  /* 0x009f100001107983 */ /* 0x000ee80000300a00 */
[----:B------:R-:W-:Y:S04]  /*f87f0*/  STL.64 [R1+0x1660], R8 ;  /* 0x0016600801007387 */ /* 0x000fe80000100a00 */
[----:B------:R0:W-:Y:S04]  /*f8800*/  STL.64 [R1+0x1668], R10 ;  /* 0x0016680a01007387 */ /* 0x0001e80000100a00 */
[----:B0-----:R-:W2:Y:S04]  /*f8810*/  LDL.LU.64 R10, [R1+0x9f08] ;  /* 0x009f0800010a7983 */ /* 0x001ea80000300a00 */
[----:B------:R-:W2:Y:S01]  /*f8820*/  LDL.LU.64 R8, [R1+0x9f00] ;  /* 0x009f000001087983 */ /* 0x000ea20000300a00 */
[----:B------:R-:W0:Y:S01]  /*f8830*/  S2R R59, SR_TID.X ;  /* 0x00000000003b7919 */ /* 0x000e220000002100 */
[----:B--2---:R-:W-:-:S15]  /*f8840*/  HMMA.16816.F32 R12, R28, R8, R12 ;  /* 0x000000081c0c723c */ /* 0x004fde000000180c */
[----:B------:R-:W-:-:S04]  /*f8850*/  NOP ;  /* 0x0000000000007918 */ /* 0x000fc80000000000 */
[----:B------:R-:W-:Y:S04]  /*f8860*/  STL.64 [R1+0x1640], R12 ;  /* 0x0016400c01007387 */ /* 0x000fe80000100a00 */
[----:B------:R1:W-:Y:S04]  /*f8870*/  STL.64 [R1+0x1648], R14 ;  /* 0x0016480e01007387 */ /* 0x0003e80000100a00 */
[----:B-1----:R-:W2:Y:S04]  /*f8880*/  LDL.LU.64 R14, [R1+0x9ef8] ;  /* 0x009ef800010e7983 */ /* 0x002ea80000300a00 */
[----:B------:R-:W2:Y:S01]  /*f8890*/  LDL.LU.64 R12, [R1+0x9ef0] ;  /* 0x009ef000010c7983 */ /* 0x000ea20000300a00 */
[----:B------:R-:W-:Y:S01]  /*f88a0*/  HMMA.16816.F32 R40, R28, R10, R40 ;  /* 0x0000000a1c28723c */ /* 0x000fe20000001828 */
[C---:B0-----:R-:W-:Y:S01]  /*f88b0*/  LOP3.LUT R56, R59.reuse, 0x7, RZ, 0xc0, !PT ;  /* 0x000000073b387812 */ /* 0x041fe200078ec0ff */
[----:B------:R-:W-:-:S04]  /*f88c0*/  IMAD.SHL.U32 R57, R59, 0x2, RZ ;  /* 0x000000023b397824 */ /* 0x000fc800078e00ff */
[----:B------:R-:W-:-:S05]  /*f88d0*/  IMAD R56, R56, 0x90, RZ ;  /* 0x0000009038387824 */ /* 0x000fca00078e02ff */
[----:B------:R-:W-:-:S04]  /*f88e0*/  LOP3.LUT R56, R56, 0x30, R57, 0x78, !PT ;  /* 0x0000003038387812 */ /* 0x000fc800078e7839 */
[----:B------:R-:W-:-:S04]  /*f88f0*/  LOP3.LUT R56, R56, 0x40, RZ, 0x3c, !PT ;  /* 0x0000004038387812 */ /* 0x000fc800078e3cff */
[----:B------:R-:W-:Y:S04]  /*f8900*/  STL.64 [R1+0x15e0], R40 ;  /* 0x0015e02801007387 */ /* 0x000fe80000100a00 */
[----:B------:R0:W-:Y:S04]  /*f8910*/  STL.64 [R1+0x15e8], R42 ;  /* 0x0015e82a01007387 */ /* 0x0001e80000100a00 */
[----:B0-----:R-:W3:Y:S04]  /*f8920*/  LDL.LU.64 R42, [R1+0x9ee8] ;  /* 0x009ee800012a7983 */ /* 0x001ee80000300a00 */
[----:B------:R-:W3:Y:S01]  /*f8930*/  LDL.LU.64 R40, [R1+0x9ee0] ;  /* 0x009ee00001287983 */ /* 0x000ee20000300a00 */
[----:B--2---:R-:W-:-:S15]  /*f8940*/  HMMA.16816.F32 R44, R28, R12, R44 ;  /* 0x0000000c1c2c723c */ /* 0x004fde000000182c */
[----:B------:R-:W-:-:S04]  /*f8950*/  NOP ;  /* 0x0000000000007918 */ /* 0x000fc80000000000 */
[----:B------:R-:W-:Y:S04]  /*f8960*/  STL.64 [R1+0x15d0], R44 ;  /* 0x0015d02c01007387 */ /* 0x000fe80000100a00 */
[----:B------:R-:W-:Y:S04]  /*f8970*/  STL.64 [R1+0x15d8], R46 ;  /* 0x0015d82e01007387 */ /* 0x000fe80000100a00 */
[----:B------:R-:W0:Y:S04]  /*f8980*/  LDSM.16.M88.4 R44, [R56+UR4] ;  /* 0x00000004382c783b */ /* 0x000e280008000200 */
[----:B0-----:R-:W-:Y:S04]  /*f8990*/  STL.64 [R1+0x3580], R44 ;  /* 0x0035802c01007387 */ /* 0x001fe80000100a00 */
[----:B------:R-:W-:Y:S04]  /*f89a0*/  STL.64 [R1+0x3588], R46 ;  /* 0x0035882e01007387 */ /* 0x000fe80000100a00 */
[----:B------:R-:W0:Y:S01]  /*f89b0*/  LDSM.16.M88.4 R44, [R56+UR4+0x400] ;  /* 0x00040004382c783b */ /* 0x000e220008000200 */
[C---:B------:R-:W-:Y:S03]  /*f89c0*/  HMMA.16816.F32 R48, R28.reuse, R14, R48 ;  /* 0x0000000e1c30723c */ /* 0x040fe60000001830 */
[----:B0-----:R-:W-:Y:S04]  /*f89d0*/  STL.64 [R1+0x3590], R44 ;  /* 0x0035902c01007387 */ /* 0x001fe80000100a00 */
[----:B------:R-:W-:Y:S04]  /*f89e0*/  STL.64 [R1+0x3598], R46 ;  /* 0x0035982e01007387 */ /* 0x000fe80000100a00 */
[----:B------:R-:W0:Y:S04]  /*f89f0*/  LDSM.16.M88.4 R44, [R56+UR4+0x800] ;  /* 0x00080004382c783b */ /* 0x000e280008000200 */
[----:B0-----:R-:W-:Y:S04]  /*f8a00*/  STL.64 [R1+0x35b0], R44 ;  /* 0x0035b02c01007387 */ /* 0x001fe80000100a00 */
[----:B------:R0:W-:Y:S04]  /*f8a10*/  STL.64 [R1+0x35b8], R46 ;  /* 0x0035b82e01007387 */ /* 0x0001e80000100a00 */
[----:B0-----:R-:W2:Y:S04]  /*f8a20*/  LDL.LU.64 R46, [R1+0x9ed8] ;  /* 0x009ed800012e7983 */ /* 0x001ea80000300a00 */
[----:B------:R-:W2:Y:S04]  /*f8a30*/  LDL.LU.64 R44, [R1+0x9ed0] ;  /* 0x009ed000012c7983 */ /* 0x000ea80000300a00 */
[----:B------:R-:W-:Y:S04]  /*f8a40*/  STL.64 [R1+0x15a0], R48 ;  /* 0x0015a03001007387 */ /* 0x000fe80000100a00 */
[----:B------:R-:W-:Y:S04]  /*f8a50*/  STL.64 [R1+0x15a8], R50 ;  /* 0x0015a83201007387 */ /* 0x000fe80000100a00 */
[----:B------:R-:W0:Y:S04]  /*f8a60*/  LDSM.16.M88.4 R48, [R56+UR4+0xc00] ;  /* 0x000c00043830783b */ /* 0x000e280008000200 */
[----:B0-----:R-:W-:Y:S04]  /*f8a70*/  STL.64 [R1+0x35a0], R48 ;  /* 0x0035a03001007387 */ /* 0x001fe80000100a00 */
        /* <DEDUP_REMOVED lines=13> */
[----:B------:R-:W0:Y:S01]  /*f8b50*/  LDSM.16.M88.4 R48, [R56+UR4+0x2000] ;  /* 0x002000043830783b */ /* 0x000e220008000200 */
[----:B---3--:R-:W-:Y:S03]  /*f8b60*/  HMMA.16816.F32 R52, R28, R16, R52 ;  /* 0x000000101c34723c */ /* 0x008fe60000001834 */
[----:B0-----:R-:W-:Y:S04]  /*f8b70*/  STL.64 [R1+0x3600], R48 ;  /* 0x0036003001007387 */ /* 0x001fe80000100a00 */
[----:B------:R-:W-:Y:S04]  /*f8b80*/  STL.64 [R1+0x3608], R50 ;  /* 0x0036083201007387 */ /* 0x000fe80000100a00 */
[----:B------:R-:W0:Y:S04]  /*f8b90*/  LDSM.16.M88.4 R48, [R56+UR4+0x2400] ;  /* 0x002400043830783b */ /* 0x000e280008000200 */
[----:B0-----:R-:W-:Y:S04]  /*f8ba0*/  STL.64 [R1+0x3620], R48 ;  /* 0x0036203001007387 */ /* 0x001fe80000100a00 */
[----:B------:R0:W-:Y:S04]  /*f8bb0*/  STL.64 [R1+0x3628], R50 ;  /* 0x0036283201007387 */ /* 0x0001e80000100a00 */
[----:B0-----:R-:W3:Y:S04]  /*f8bc0*/  LDL.LU.64 R50, [R1+0x9ec8] ;  /* 0x009ec80001327983 */ /* 0x001ee80000300a00 */
        /* <DEDUP_REMOVED lines=16> */
[----:B------:R-:W1:Y:S04]  /*f8cd0*/  LDSM.16.M88.4 R56, [R56+UR4+0x3c00] ;  /* 0x003c00043838783b */ /* 0x000e680008000200 */
[----:B0-----:R-:W-:Y:S04]  /*f8ce0*/  STL.64 [R1+0x3660], R52 ;  /* 0x0036603401007387 */ /* 0x001fe80000100a00 */
[----:B------:R0:W-:Y:S04]  /*f8cf0*/  STL.64 [R1+0x3668], R54 ;  /* 0x0036683601007387 */ /* 0x0001e80000100a00 */
[----:B0-----:R-:W2:Y:S04]  /*f8d00*/  LDL.LU.64 R54, [R1+0x9eb8] ;  /* 0x009eb80001367983 */ /* 0x001ea80000300a00 */
[----:B------:R-:W2:Y:S04]  /*f8d10*/  LDL.LU.64 R52, [R1+0x9eb0] ;  /* 0x009eb00001347983 */ /* 0x000ea80000300a00 */
[----:B-1----:R-:W-:Y:S04]  /*f8d20*/  STL.64 [R1+0x3670], R56 ;  /* 0x0036703801007387 */ /* 0x002fe80000100a00 */
[----:B------:R0:W-:Y:S04]  /*f8d30*/  STL.64 [R1+0x3678], R58 ;  /* 0x0036783a01007387 */ /* 0x0001e80000100a00 */
[----:B0-----:R-:W2:Y:S04]  /*f8d40*/  LDL.LU.64 R58, [R1+0x9ea8] ;  /* 0x009ea800013a7983 */ /* 0x001ea80000300a00 */
[----:B------:R-:W3:Y:S04]  /*f8d50*/  LDL.LU.64 R56, [R1+0x9ea0] ;  /* 0x009ea00001387983 */ /* 0x000ee80000300a00 */
[----:B------:R-:W4:Y:S04]  /*f8d60*/  LDL.LU R38, [R1+0x3778] ;  /* 0x0037780001267983 */ /* 0x000f280000300800 */
[----:B------:R-:W4:Y:S04]  /*f8d70*/  LDL.LU R39, [R1+0x3780] ;  /* 0x0037800001277983 */ /* 0x000f280000300800 */
[----:B------:R-:W4:Y:S04]  /*f8d80*/  LDL.LU R60, [R1+0x3788] ;  /* 0x00378800013c7983 */ /* 0x000f280000300800 */
[----:B------:R-:W4:Y:S04]  /*f8d90*/  LDL.LU R61, [R1+0x3790] ;  /* 0x00379000013d7983 */ /* 0x000f280000300800 */
[----:B------:R-:W-:Y:S04]  /*f8da0*/  STL.64 [R1+0xf3c0], R34 ;  /* 0x00f3c02201007387 */ /* 0x000fe80000100a00 */
[----:B------:R0:W-:Y:S04]  /*f8db0*/  STL.64 [R1+0xf3b8], R32 ;  /* 0x00f3b82001007387 */ /* 0x0001e80000100a00 */
[----:B0-----:R-:W4:Y:S04]  /*f8dc0*/  LDL.LU R32, [R1] ;  /* 0x0000000001207983 */ /* 0x001f280000300800 */
[----:B------:R-:W4:Y:S04]  /*f8dd0*/  LDL.LU R33, [R1+0x4] ;  /* 0x0000040001217983 */ /* 0x000f280000300800 */
[----:B------:R-:W4:Y:S04]  /*f8de0*/  LDL.LU R34, [R1+0x8] ;  /* 0x0000080001227983 */ /* 0x000f280000300800 */
[----:B------:R-:W4:Y:S04]  /*f8df0*/  LDL.LU R35, [R1+0xc] ;  /* 0x00000c0001237983 */ /* 0x000f280000300800 */
[----:B------:R0:W-:Y:S04]  /*f8e00*/  STL.64 [R1+0xf380], R6 ;  /* 0x00f3800601007387 */ /* 0x0001e80000100a00 */
[----:B0-----:R-:W4:Y:S04]  /*f8e10*/  LDL.LU R6, [R1+0x378c] ;  /* 0x00378c0001067983 */ /* 0x001f280000300800 */
[----:B------:R-:W4:Y:S04]  /*f8e20*/  LDL.LU R7, [R1+0x3794] ;  /* 0x0037940001077983 */ /* 0x000f280000300800 */
[----:B------:R0:W-:Y:S04]  /*f8e30*/  STL.64 [R1+0xf378], R4 ;  /* 0x00f3780401007387 */ /* 0x0001e80000100a00 */
[----:B0-----:R-:W4:Y:S04]  /*f8e40*/  LDL.LU R4, [R1+0x377c] ;  /* 0x00377c0001047983 */ /* 0x001f280000300800 */
[----:B------:R-:W4:Y:S04]  /*f8e50*/  LDL.LU R5, [R1+0x3784] ;  /* 0x0037840001057983 */ /* 0x000f280000300800 */
        /* <DEDUP_REMOVED lines=11> */
[----:B------:R-:W4:Y:S04]  /*f8f10*/  LDL.LU R15, [R1+0x4fc] ;  /* 0x0004fc00010f7983 */ /* 0x000f280000300800 */
[----:B--2---:R-:W-:Y:S04]  /*f8f20*/  STL.64 [R1+0xf330], R58 ;  /* 0x00f3303a01007387 */ /* 0x004fe80000100a00 */
[----:B---3--:R0:W-:Y:S04]  /*f8f30*/  STL.64 [R1+0xf328], R56 ;  /* 0x00f3283801007387 */ /* 0x0081e80000100a00 */
[----:B0-----:R-:W2:Y:S04]  /*f8f40*/  LDL.LU R56, [R1+0x500] ;  /* 0x0005000001387983 */ /* 0x001ea80000300800 */
[----:B------:R-:W2:Y:S04]  /*f8f50*/  LDL.LU R57, [R1+0x504] ;  /* 0x0005040001397983 */ /* 0x000ea80000300800 */
[----:B------:R-:W2:Y:S04]  /*f8f60*/  LDL.LU R58, [R1+0x508] ;  /* 0x00050800013a7983 */ /* 0x000ea80000300800 */
[----:B------:R-:W2:Y:S04]  /*f8f70*/  LDL.LU R59, [R1+0x50c] ;  /* 0x00050c00013b7983 */ /* 0x000ea80000300800 */
        /* <DEDUP_REMOVED lines=8> */
[----:B------:R-:W-:Y:S04]  /*f9000*/  STL [R1+0x9eb0], R0 ;  /* 0x009eb00001007387 */ /* 0x000fe80000100800 */
[----:B------:R-:W-:Y:S04]  /*f9010*/  STL.64 [R1+0xf350], R18 ;  /* 0x00f3501201007387 */ /* 0x000fe80000100a00 */
[----:B------:R-:W-:Y:S01]  /*f9020*/  STL.64 [R1+0xf348], R16 ;  /* 0x00f3481001007387 */ /* 0x000fe20000100a00 */
[----:B----4-:R-:W-:-:S02]  /*f9030*/  IMAD R60, R60, 0x100, R6 ;  /* 0x000001003c3c7824 */ /* 0x010fc400078e0206 */
[----:B------:R-:W-:Y:S02]  /*f9040*/  IMAD R61, R61, 0x100, R7 ;  /* 0x000001003d3d7824 */ /* 0x000fe400078e0207 */
[----:B------:R-:W-:Y:S02]  /*f9050*/  IMAD R38, R38, 0x100, R4 ;  /* 0x0000010026267824 */ /* 0x000fe400078e0204 */
[----:B------:R-:W-:Y:S02]  /*f9060*/  IMAD R39, R39, 0x100, R5 ;  /* 0x0000010027277824 */ /* 0x000fe400078e0205 */
[C---:B------:R-:W-:Y:S08]  /*f9070*/  HMMA.16816.F32 R4, R28.reuse, R24, R32 ;  /* 0x000000181c04723c */ /* 0x040ff00000001820 */
[C---:B------:R-:W-:Y:S08]  /*f9080*/  HMMA.16816.F32 R8, R28.reuse, R22, R8 ;  /* 0x000000161c08723c */ /* 0x040ff00000001808 */
[C---:B------:R-:W-:Y:S08]  /*f9090*/  HMMA.16816.F32 R12, R28.reuse, R20, R12 ;  /* 0x000000141c0c723c */ /* 0x040ff0000000180c */
[----:B--2---:R-:W-:-:S15]  /*f90a0*/  HMMA.16816.F32 R40, R28, R18, R56 ;  /* 0x000000121c28723c */ /* 0x004fde0000001838 */
[----:B------:R-:W-:-:S04]  /*f90b0*/  NOP ;  /* 0x0000000000007918 */ /* 0x000fc80000000000 */
[----:B------:R0:W-:Y:S04]  /*f90c0*/  STL.64 [R1+0x1550], R40 ;  /* 0x0015502801007387 */ /* 0x0001e80000100a00 */
[----:B------:R1:W-:Y:S04]  /*f90d0*/  STL.64 [R1+0x1558], R42 ;  /* 0x0015582a01007387 */ /* 0x0003e80000100a00 */
[----:B------:R-:W-:Y:S04]  /*f90e0*/  STL.64 [R1+0xf370], R22 ;  /* 0x00f3701601007387 */ /* 0x000fe80000100a00 */
[----:B------:R-:W-:Y:S04]  /*f90f0*/  STL.64 [R1+0x1540], R12 ;  /* 0x0015400c01007387 */ /* 0x000fe80000100a00 */
[----:B------:R-:W-:Y:S04]  /*f9100*/  STL.64 [R1+0x1548], R14 ;  /* 0x0015480e01007387 */ /* 0x000fe80000100a00 */
[----:B------:R-:W-:Y:S04]  /*f9110*/  STL.64 [R1+0xf368], R20 ;  /* 0x00f3681401007387 */ /* 0x000fe80000100a00 */
[----:B------:R2:W-:Y:S04]  /*f9120*/  STL.64 [R1+0x1510], R8 ;  /* 0x0015100801007387 */ /* 0x0005e80000100a00 */
[----:B------:R3:W-:Y:S04]  /*f9130*/  STL.64 [R1+0x1518], R10 ;  /* 0x0015180a01007387 */ /* 0x0007e80000100a00 */
[----:B------:R-:W-:Y:S04]  /*f9140*/  STL.64 [R1+0xf3a0], R26 ;  /* 0x00f3a01a01007387 */ /* 0x000fe80000100a00 */
[----:B------:R-:W-:Y:S04]  /*f9150*/  STL.64 [R1+0xf398], R24 ;  /* 0x00f3981801007387 */ /* 0x000fe80000100a00 */
[----:B------:R-:W-:Y:S04]  /*f9160*/  STL.64 [R1+0x14d0], R4 ;  /* 0x0014d00401007387 */ /* 0x000fe80000100a00 */
[----:B------:R-:W-:Y:S04]  /*f9170*/  STL.64 [R1+0x14d8], R6 ;  /* 0x0014d80601007387 */ /* 0x000fe80000100a00 */
[----:B------:R-:W4:Y:S04]  /*f9180*/  LDL.LU R44, [R1+0x3f0] ;  /* 0x0003f000012c7983 */ /* 0x000f280000300800 */
[----:B------:R-:W4:Y:S04]  /*f9190*/  LDL.LU R45, [R1+0x3f4] ;  /* 0x0003f400012d7983 */ /* 0x000f280000300800 */
[----:B------:R-:W2:Y:S04]  /*f91a0*/  LDL.LU R46, [R1+0x3f8] ;  /* 0x0003f800012e7983 */ /* 0x000ea80000300800 */
[----:B------:R-:W2:Y:S04]  /*f91b0*/  LDL.LU R47, [R1+0x3fc] ;  /* 0x0003fc00012f7983 */ /* 0x000ea80000300800 */
[----:B--2---:R-:W-:Y:S04]  /*f91c0*/  STL.64 [R1+0xf390], R46 ;  /* 0x00f3902e01007387 */ /* 0x004fe80000100a00 */
[----:B----4-:R-:W-:Y:S04]  /*f91d0*/  STL.64 [R1+0xf388], R44 ;  /* 0x00f3882c01007387 */ /* 0x010fe80000100a00 */
[----:B0-----:R-:W2:Y:S04]  /*f91e0*/  LDL.LU R40, [R1+0x400] ;  /* 0x0004000001287983 */ /* 0x001ea80000300800 */
[----:B------:R-:W2:Y:S04]  /*f91f0*/  LDL.LU R41, [R1+0x404] ;  /* 0x0004040001297983 */ /* 0x000ea80000300800 */
[----:B-1----:R-:W4:Y:S04]  /*f9200*/  LDL.LU R42, [R1+0x408] ;  /* 0x00040800012a7983 */ /* 0x002f280000300800 */
[----:B------:R-:W4:Y:S04]  /*f9210*/  LDL.LU R43, [R1+0x40c] ;  /* 0x00040c00012b7983 */ /* 0x000f280000300800 */
[----:B----4-:R-:W-:Y:S04]  /*f9220*/  STL.64 [R1+0xf3b0], R42 ;  /* 0x00f3b02a01007387 */ /* 0x010fe80000100a00 */
[----:B--2---:R0:W-:Y:S04]  /*f9230*/  STL.64 [R1+0xf3a8], R40 ;  /* 0x00f3a82801007387 */ /* 0x0041e80000100a00 */
[----:B------:R-:W2:Y:S04]  /*f9240*/  LDL.LU R56, [R1+0x440] ;  /* 0x0004400001387983 */ /* 0x000ea80000300800 */
[----:B------:R-:W2:Y:S04]  /*f9250*/  LDL.LU R57, [R1+0x444] ;  /* 0x0004440001397983 */ /* 0x000ea80000300800 */
[----:B------:R-:W2:Y:S04]  /*f9260*/  LDL.LU R58, [R1+0x448] ;  /* 0x00044800013a7983 */ /* 0x000ea80000300800 */
[----:B------:R-:W2:Y:S04]  /*f9270*/  LDL.LU R59, [R1+0x44c] ;  /* 0x00044c00013b7983 */ /* 0x000ea80000300800 */
        /* <DEDUP_REMOVED lines=16> */
[----:B------:R-:W-:-:S03]  /*f9380*/  F2FP.F16.E4M3.UNPACK_B R28, R38 ;  /* 0x00000026ff1c723e */ /* 0x000fc600020006ff */
[----:B------:R-:W3:Y:S01]  /*f9390*/  LDL.LU R24, [R1+0x4b0] ;  /* 0x0004b00001187983 */ /* 0x000ee20000300800 */
        /* <DEDUP_REMOVED lines=41> */
[----:B------:R-:W2:Y:S04]  /*f9630*/  LDL.LU.64 R40, [R1+0xf3a8] ;  /* 0x00f3a80001287983 */ /* 0x000ea80000300a00 */
[----:B------:R-:W-:Y:S04]  /*f9640*/  STL.64 [R1+0x1490], R24 ;  /* 0x0014901801007387 */ /* 0x000fe80000100a00 */
[----:B------:R0:W-:Y:S04]  /*f9650*/  STL.64 [R1+0x1498], R26 ;  /* 0x0014981a01007387 */ /* 0x0001e80000100a00 */
[----:B0-----:R-:W3:Y:S01]  /*f9660*/  LDL.LU.64 R26, [R1+0xf3a0] ;  /* 0x00f3a000011a7983 */ /* 0x001ee20000300a00 */
[C---:B------:R-:W-:Y:S03]  /*f9670*/  HMMA.16816.F32 R4, R28.reuse, R2, R4 ;  /* 0x000000021c04723c */ /* 0x040fe60000001804 */
[----:B------:R-:W2:Y:S04]  /*f9680*/  LDL.LU.64 R24, [R1+0xf398] ;  /* 0x00f3980001187983 */ /* 0x000ea80000300a00 */
        /* <DEDUP_REMOVED lines=11> */
[----:B------:R-:W3:Y:S04]  /*f9740*/  LDL.LU.64 R44, [R1+0xf388] ;  /* 0x00f38800012c7983 */ /* 0x000ee80000300a00 */
[----:B------:R-:W-:Y:S04]  /*f9750*/  STL.64 [R1+0x1450], R4 ;  /* 0x0014500401007387 */ /* 0x000fe80000100a00 */
[----:B------:R0:W-:Y:S04]  /*f9760*/  STL.64 [R1+0x1458], R6 ;  /* 0x0014580601007387 */ /* 0x0001e80000100a00 */
[----:B0-----:R-:W4:Y:S04]  /*f9770*/  LDL.LU.64 R6, [R1+0xf380] ;  /* 0x00f3800001067983 */ /* 0x001f280000300a00 */
[----:B------:R-:W2:Y:S01]  /*f9780*/  LDL.LU.64 R4, [R1+0xf378] ;  /* 0x00f3780001047983 */ /* 0x000ea20000300a00 */
        /* <DEDUP_REMOVED lines=18> */
[----:B---3--:R-:W-:-:S15]  /*f98b0*/  HMMA.16816.F32 R16, R28, R8, R16 ;  /* 0x000000081c10723c */ /* 0x008fde0000001810 */
[----:B------:R-:W-:-:S04]  /*f98c0*/  NOP ;  /* 0x0000000000007918 */ /* 0x000fc80000000000 */
        /* <DEDUP_REMOVED lines=20> */
[----:B---3--:R-:W-:Y:S01]  /*f9a10*/  HMMA.16816.F32 R8, R28, R14, R8 ;  /* 0x0000000e1c08723c */ /* 0x008fe20000001808 */
[----:B------:R-:W-:-:S02]  /*f9a20*/  IMAD R60, R53, 0x100, R52 ;  /* 0x00000100353c7824 */ /* 0x000fc400078e0234 */
[----:B------:R-:W-:Y:S01]  /*f9a30*/  STL.64 [R1+0xf2a0], R14 ;  /* 0x00f2a00e01007387 */ /* 0x000fe20000100a00 */
[----:B------:R-:W-:Y:S02]  /*f9a40*/  IMAD R61, R55, 0x100, R54 ;  /* 0x00000100373d7824 */ /* 0x000fe400078e0236 */
[----:B------:R-:W-:Y:S01]  /*f9a50*/  IMAD R38, R49, 0x100, R48 ;  /* 0x0000010031267824 */ /* 0x000fe200078e0230 */
[----:B------:R-:W-:Y:S01]  /*f9a60*/  STL.64 [R1+0xf298], R12 ;  /* 0x00f2980c01007387 */ /* 0x000fe20000100a00 */
[----:B------:R-:W-:-:S11]  /*f9a70*/  IMAD R39, R51, 0x100, R50 ;  /* 0x0000010033277824 */ /* 0x000fd600078e0232 */
[----:B------:R-:W-:Y:S04]  /*f9a80*/  STL.64 [R1+0x1180], R8 ;  /* 0x0011800801007387 */ /* 0x000fe80000100a00 */
[----:B------:R4:W-:Y:S04]  /*f9a90*/  STL.64 [R1+0x1188], R10 ;  /* 0x0011880a01007387 */ /* 0x0009e80000100a00 */
[----:B------:R-:W-:Y:S01]  /*f9aa0*/  STL.64 [R1+0xf2b0], R18 ;  /* 0x00f2b01201007387 */ /* 0x000fe20000100a00 */
[C---:B----4-:R-:W-:Y:S08]  /*f9ab0*/  HMMA.16816.F32 R8, R28.reuse, R16, R4 ;  /* 0x000000101c08723c */ /* 0x050ff00000001804 */
[C---:B------:R-:W-:Y:S11]  /*f9ac0*/  HMMA.16816.F32 R4, R28.reuse, R18, R32 ;  /* 0x000000121c04723c */ /* 0x040ff60000001820 */
[----:B------:R-:W-:Y:S04]  /*f9ad0*/  STL.64 [R1+0x1170], R8 ;  /* 0x0011700801007387 */ /* 0x000fe80000100a00 */
[----:B------:R0:W-:Y:S04]  /*f9ae0*/  STL.64 [R1+0x1178], R10 ;  /* 0x0011780a01007387 */ /* 0x0001e80000100a00 */
[----:B------:R-:W-:Y:S04]  /*f9af0*/  STL.64 [R1+0xf2a8], R16 ;  /* 0x00f2a81001007387 */ /* 0x000fe80000100a00 */
[----:B------:R-:W-:Y:S01]  /*f9b00*/  STL.64 [R1+0x1130], R4 ;  /* 0x0011300401007387 */ /* 0x000fe20000100a00 */
[C---:B0-----:R-:W-:Y:S03]  /*f9b10*/  HMMA.16816.F32 R8, R28.reuse, R20, R40 ;  /* 0x000000141c08723c */ /* 0x041fe60000001828 */
[----:B------:R0:W-:Y:S04]  /*f9b20*/  STL.64 [R1+0x1138], R6 ;  /* 0x0011380601007387 */ /* 0x0001e80000100a00 */
[----:B------:R-:W-:Y:S01]  /*f9b30*/  STL.64 [R1+0xf2d0], R22 ;  /* 0x00f2d01601007387 */ /* 0x000fe20000100a00 */
[C---:B0-----:R-:W-:Y:S11]  /*f9b40*/  HMMA.16816.F32 R4, R28.reuse, R22, R44 ;  /* 0x000000161c04723c */ /* 0x041ff6000000182c */
[----:B------:R-:W-:Y:S04]  /*f9b50*/  STL.64 [R1+0x1120], R8 ;  /* 0x0011200801007387 */ /* 0x000fe80000100a00 */
[----:B------:R-:W-:Y:S04]  /*f9b60*/  STL.64 [R1+0x1128], R10 ;  /* 0x0011280a01007387 */ /* 0x000fe80000100a00 */
[----:B------:R-:W-:Y:S04]  /*f9b70*/  STL.64 [R1+0xf2c8], R20 ;  /* 0x00f2c81401007387 */ /* 0x000fe80000100a00 */
[----:B------:R-:W-:Y:S04]  /*f9b80*/  STL.64 [R1+0x1100], R4 ;  /* 0x0011000401007387 */ /* 0x000fe80000100a00 */
[----:B------:R2:W-:Y:S04]  /*f9b90*/  STL.64 [R1+0x1108], R6 ;  /* 0x0011080601007387 */ /* 0x0005e80000100a00 */
[----:B------:R-:W-:Y:S04]  /*f9ba0*/  STL.64 [R1+0xf300], R26 ;  /* 0x00f3001a01007387 */ /* 0x000fe80000100a00 */
[----:B------:R-:W-:Y:S01]  /*f9bb0*/  STL.64 [R1+0xf2f8], R24 ;  /* 0x00f2f81801007387 */ /* 0x000fe20000100a00 */
[----:B--2---:R-:W-:-:S15]  /*f9bc0*/  HMMA.16816.F32 R4, R28, R24, R56 ;  /* 0x000000181c04723c */ /* 0x004fde0000001838 */
[----:B------:R-:W-:-:S04]  /*f9bd0*/  NOP ;  /* 0x0000000000007918 */ /* 0x000fc80000000000 */
        /* <DEDUP_REMOVED lines=97> */
[----:B0-----:R-:W2:Y:S04]  /*fa1f0*/  LDL.LU.64 R6, [R1+0xf2e0] ;  /* 0x00f2e00001067983 */ /* 0x001ea80000300a00 */
[----:B------:R-:W4:Y:S01]  /*fa200*/  LDL.LU.64 R4, [R1+0xf2d8] ;  /* 0x00f2d80001047983 */ /* 0x000f220000300a00 */
[C---:B--2---:R-:W-:Y:S08]  /*fa210*/  HMMA.16816.F32 R8, R28.reuse, R6, R8 ;  /* 0x000000061c08723c */ /* 0x044ff00000001808 */
[----:B----4-:R-:W-:-:S15]  /*fa220*/  HMMA.16816.F32 R20, R28, R4, R20 ;  /* 0x000000041c14723c */ /* 0x010fde0000001814 */
        /* <DEDUP_REMOVED lines=41> */
[----:B------:R-:W-:-:S03]  /*fa4c0*/  IMAD R39, R47, 0x100, R46 ;  /* 0x000001002f277824 */ /* 0x000fc600078e022e */
[----:B------:R-:W-:-:S12]  /*fa4d0*/  STL.64 [R1+0xf1f8], R12 ;  /* 0x00f1f80c01007387 */ /* 0x000fd80000100a00 */
        /* <DEDUP_REMOVED lines=9> */
[----:B0-----:R-:W-:Y:S03]  /*fa570*/  HMMA.16816.F32 R8, R28, R20, R56 ;  /* 0x000000141c08723c */ /* 0x001fe60000001838 */
[----:B------:R0:W-:Y:S01]  /*fa580*/  STL.64 [R1+0xe98], R6 ;  /* 0x000e980601007387 */ /* 0x0001e20000100a00 */
[----:B------:R-:W-:-:S02]  /*fa590*/  IMAD R56, R49, 0x100, R48 ;  /* 0x0000010031387824 */ /* 0x000fc400078e0230 */
[----:B------:R-:W-:Y:S01]  /*fa5a0*/  IMAD R57, R51, 0x100, R50 ;  /* 0x0000010033397824 */ /* 0x000fe200078e0232 */
        /* <DEDUP_REMOVED lines=167> */
[----:B0-----:R-:W-:Y:S01]  /*fb020*/  HMMA.16816.F32 R4, R28, R22, R52 ;  /* 0x000000161c04723c */ /* 0x001fe20000001834 */
[----:B------:R-:W-:-:S02]  /*fb030*/  IMAD R52, R45, 0x100, R44 ;  /* 0x000001002d347824 */ /* 0x000fc400078e022c */
[----:B------:R-:W-:-:S08]  /*fb040*/  IMAD R53, R47, 0x100, R46 ;  /* 0x000001002f357824 */ /* 0x000fd000078e022e */
        /* <DEDUP_REMOVED lines=342> */
[----:B------:R0:W-:Y:S01]  /*fc5b0*/  STL.64 [R1+0xf078], R24 ;  /* 0x00f0781801007387 */ /* 0x0001e20000100a00 */
        /* <DEDUP_REMOVED lines=28> */
[----:B-1----:R-:W2:Y:S04]  /*fc780*/  LDL.LU R40, [R1+0x700] ;  /* 0x0007000001287983 */ /* 0x002ea80000300800 */
[----:B------:R-:W2:Y:S04]  /*fc790*/  LDL.LU R41, [R1+0x704] ;  /* 0x0007040001297983 */ /* 0x000ea80000300800 */
[----:B------:R-:W2:Y:S04]  /*fc7a0*/  LDL.LU R42, [R1+0x708] ;  /* 0x00070800012a7983 */ /* 0x000ea80000300800 */
[----:B------:R-:W2:Y:S04]  /*fc7b0*/  LDL.LU R43, [R1+0x70c] ;  /* 0x00070c00012b7983 */ /* 0x000ea80000300800 */
[----:B------:R-:W2:Y:S04]  /*fc7c0*/  LDL.LU R32, [R1+0x6d0] ;  /* 0x0006d00001207983 */ /* 0x000ea80000300800 */
[----:B------:R-:W2:Y:S04]  /*fc7d0*/  LDL.LU R33, [R1+0x6d4] ;  /* 0x0006d40001217983 */ /* 0x000ea80000300800 */
[----:B------:R-:W2:Y:S04]  /*fc7e0*/  LDL.LU R34, [R1+0x6d8] ;  /* 0x0006d80001227983 */ /* 0x000ea80000300800 */
[----:B------:R-:W2:Y:S01]  /*fc7f0*/  LDL.LU R35, [R1+0x6dc] ;  /* 0x0006dc0001237983 */ /* 0x000ea20000300800 */
[----:B------:R-:W-:-:S02]  /*fc800*/  F2FP.F16.E4M3.UNPACK_B R28, R38 ;  /* 0x00000026ff1c723e */ /* 0x000fc400020006ff */
[----:B------:R-:W-:Y:S01]  /*fc810*/  F2FP.F16.E4M3.UNPACK_B R29, R39 ;  /* 0x00000027ff1d723e */ /* 0x000fe200020006ff */
[----:B------:R-:W3:Y:S01]  /*fc820*/  LDL.LU R4, [R1+0x750] ;  /* 0x0007500001047983 */ /* 0x000ee20000300800 */
        /* <DEDUP_REMOVED lines=59> */
[----:B------:R-:W3:Y:S01]  /*fcbe0*/  LDL.LU.64 R4, [R1+0xf058] ;  /* 0x00f0580001047983 */ /* 0x000ee20000300a00 */
        /* <DEDUP_REMOVED lines=27> */
[----:B------:R-:W4:Y:S01]  /*fcda0*/  LDL.LU.64 R12, [R1+0xf018] ;  /* 0x00f01800010c7983 */ /* 0x000f220000300a00 */
[----:B------:R-:W-:-:S03]  /*fcdb0*/  IMAD R38, R0, 0x100, R59 ;  /* 0x0000010000267824 */ /* 0x000fc600078e023b */
[----:B------:R-:W-:Y:S04]  /*fcdc0*/  STL.64 [R1+0xefb0], R10 ;  /* 0x00efb00a01007387 */ /* 0x000fe80000100a00 */
[----:B------:R4:W-:Y:S04]  /*fcdd0*/  STL.64 [R1+0xefa8], R8 ;  /* 0x00efa80801007387 */ /* 0x0009e80000100a00 */
[----:B--2---:R-:W-:Y:S01]  /*fcde0*/  STL.64 [R1+0xefd0], R14 ;  /* 0x00efd00e01007387 */ /* 0x004fe20000100a00 */
[C---:B----4-:R-:W-:Y:S08]  /*fcdf0*/  HMMA.16816.F32 R8, R28.reuse, R12, R4 ;  /* 0x0000000c1c08723c */ /* 0x050ff00000001804 */
[C---:B------:R-:W-:Y:S11]  /*fce00*/  HMMA.16816.F32 R4, R28.reuse, R14, R32 ;  /* 0x0000000e1c04723c */ /* 0x040ff60000001820 */
[----:B------:R-:W-:Y:S04]  /*fce10*/  STL.64 [R1+0x620], R8 ;  /* 0x0006200801007387 */ /* 0x000fe80000100a00 */
[----:B------:R3:W-:Y:S04]  /*fce20*/  STL.64 [R1+0x628], R10 ;  /* 0x0006280a01007387 */ /* 0x0007e80000100a00 */
[----:B------:R-:W-:Y:S04]  /*fce30*/  STL.64 [R1+0xefc8], R12 ;  /* 0x00efc80c01007387 */ /* 0x000fe80000100a00 */
[----:B------:R-:W-:Y:S01]  /*fce40*/  STL.64 [R1+0x610], R4 ;  /* 0x0006100401007387 */ /* 0x000fe20000100a00 */
[C---:B---3--:R-:W-:Y:S03]  /*fce50*/  HMMA.16816.F32 R8, R28.reuse, R16, R44 ;  /* 0x000000101c08723c */ /* 0x048fe6000000182c */
[----:B------:R0:W-:Y:S04]  /*fce60*/  STL.64 [R1+0x618], R6 ;  /* 0x0006180601007387 */ /* 0x0001e80000100a00 */
[----:B------:R-:W-:Y:S01]  /*fce70*/  STL.64 [R1+0xefe0], R18 ;  /* 0x00efe01201007387 */ /* 0x000fe20000100a00 */
[C---:B0-----:R-:W-:Y:S11]  /*fce80*/  HMMA.16816.F32 R4, R28.reuse, R18, R40 ;  /* 0x000000121c04723c */ /* 0x041ff60000001828 */
        /* <DEDUP_REMOVED lines=65> */
[----:B----4-:R-:W-:Y:S03]  /*fd2a0*/  HMMA.16816.F32 R28, R28, R24, R52 ;  /* 0x000000181c1c723c */ /* 0x010fe60000001834 */
[----:B------:R-:W4:Y:S04]  /*fd2b0*/  LDL.LU.64 R54, [R1+0xf010] ;  /* 0x00f0100001367983 */ /* 0x000f280000300a00 */
[----:B------:R-:W4:Y:S01]  /*fd2c0*/  LDL.LU.64 R52, [R1+0xf008] ;  /* 0x00f0080001347983 */ /* 0x000f220000300a00 */
[----:B--2---:R-:W-:-:S02]  /*fd2d0*/  IMAD R39, R42, 0x100, R41 ;  /* 0x000001002a277824 */ /* 0x004fc400078e0229 */
[----:B---3--:R-:W-:-:S09]  /*fd2e0*/  IMAD R40, R61, 0x100, R43 ;  /* 0x000001003d287824 */ /* 0x008fd200078e022b */
[----:B------:R0:W-:Y:S01]  /*fd2f0*/  STL.64 [R1+0x10], R28 ;  /* 0x0000101c01007387 */ /* 0x0001e20000100a00 */
[----:B------:R-:W-:-:S03]  /*fd300*/  IMAD R41, R0, 0x100, R60 ;  /* 0x0000010000297824 */ /* 0x000fc600078e023c */
[----:B------:R1:W-:Y:S01]  /*fd310*/  STL.64 [R1+0x18], R30 ;  /* 0x0000181e01007387 */ /* 0x0003e20000100a00 */
[----:B0-----:R-:W-:Y:S02]  /*fd320*/  F2FP.F16.E4M3.UNPACK_B R28, R38 ;  /* 0x00000026ff1c723e */ /* 0x001fe400020006ff */
        /* <DEDUP_REMOVED lines=11> */
[----:B0-----:R-:W3:Y:S04]  /*fd3e0*/  LDL.LU.64 R34, [R1+0xf000] ;  /* 0x00f0000001227983 */ /* 0x001ee80000300a00 */
[----:B------:R-:W2:Y:S01]  /*fd3f0*/  LDL.LU.64 R32, [R1+0xeff8] ;  /* 0x00eff80001207983 */ /* 0x000ea20000300a00 */
[C---:B------:R-:W-:Y:S08]  /*fd400*/  HMMA.16816.F32 R12, R28.reuse, R26, R12 ;  /* 0x0000001a1c0c723c */ /* 0x040ff0000000180c */
[C---:B------:R-:W-:Y:S08]  /*fd410*/  HMMA.16816.F32 R4, R28.reuse, R2, R4 ;  /* 0x000000021c04723c */ /* 0x040ff00000001804 */
        /* <DEDUP_REMOVED lines=36> */
[----:B------:R-:W-:Y:S03]  /*fd660*/  HMMA.16816.F32 R24, R28, R6, R24 ;  /* 0x000000061c18723c */ /* 0x000fe60000001818 */
[----:B------:R-:W-:Y:S04]  /*fd670*/  STL.64 [R1+0xef50], R6 ;  /* 0x00ef500601007387 */ /* 0x000fe80000100a00 */
[----:B------:R2:W-:-:S12]  /*fd680*/  STL.64 [R1+0xef48], R4 ;  /* 0x00ef480401007387 */ /* 0x0005d80000100a00 */
[----:B------:R-:W-:Y:S04]  /*fd690*/  STL.64 [R1+0x560], R24 ;  /* 0x0005601801007387 */ /* 0x000fe80000100a00 */
[----:B------:R3:W-:Y:S01]  /*fd6a0*/  STL.64 [R1+0x568], R26 ;  /* 0x0005681a01007387 */ /* 0x0007e20000100a00 */
        /* <DEDUP_REMOVED lines=14> */
[----:B------:R-:W-:Y:S04]  /*fd790*/  STL.64 [R1+0xef78], R12 ;  /* 0x00ef780c01007387 */ /* 0x000fe80000100a00 */
[----:B------:R-:W-:Y:S01]  /*fd7a0*/  STL.64 [R1+0x520], R4 ;  /* 0x0005200401007387 */ /* 0x000fe20000100a00 */
[C---:B----4-:R-:W-:Y:S03]  /*fd7b0*/  HMMA.16816.F32 R8, R28.reuse, R16, R52 ;  /* 0x000000101c08723c */ /* 0x050fe60000001834 */
[----:B------:R0:W-:Y:S05]  /*fd7c0*/  STL.64 [R1+0x528], R6 ;  /* 0x0005280601007387 */ /* 0x0001ea0000100a00 */
[C---:B0-----:R-:W-:Y:S01]  /*fd7d0*/  HMMA.16816.F32 R4, R28.reuse, R18, R56 ;  /* 0x000000121c04723c */ /* 0x041fe20000001838 */
[----:B------:R-:W-:Y:S10]  /*fd7e0*/  STL.64 [R1+0xefa0], R18 ;  /* 0x00efa01201007387 */ /* 0x000ff40000100a00 */
        /* <DEDUP_REMOVED lines=41> */
[----:B-1----:R-:W4:Y:S04]  /*fda80*/  LDL.LU R4, [R1+0xa60] ;  /* 0x000a600001047983 */ /* 0x002f280000300800 */
        /* <DEDUP_REMOVED lines=22> */
[----:B------:R-:W-:Y:S01]  /*fdbf0*/  STL.64 [R1+0xef30], R22 ;  /* 0x00ef301601007387 */ /* 0x000fe20000100a00 */
[----:B------:R-:W-:-:S03]  /*fdc00*/  IMAD R38, R38, 0x100, R40 ;  /* 0x0000010026267824 */ /* 0x000fc600078e0228 */
[----:B------:R0:W-:Y:S01]  /*fdc10*/  STL.64 [R1+0xef28], R20 ;  /* 0x00ef281401007387 */ /* 0x0001e20000100a00 */
[----:B------:R-:W-:Y:S02]  /*fdc20*/  IMAD R39, R42, 0x100, R39 ;  /* 0x000001002a277824 */ /* 0x000fe400078e0227 */
[----:B------:R-:W-:Y:S02]  /*fdc30*/  IMAD R40, R61, 0x100, R43 ;  /* 0x000001003d287824 */ /* 0x000fe400078e022b */
[----:B------:R-:W-:Y:S01]  /*fdc40*/  IMAD R41, R0, 0x100, R60 ;  /* 0x0000010000297824 */ /* 0x000fe200078e023c */
[----:B0-----:R-:W3:Y:S04]  /*fdc50*/  LDL.LU R20, [R1+0xb00] ;  /* 0x000b000001147983 */ /* 0x001ee80000300800 */
[----:B------:R-:W3:Y:S04]  /*fdc60*/  LDL.LU R21, [R1+0xb04] ;  /* 0x000b040001157983 */ /* 0x000ee80000300800 */
[----:B------:R-:W3:Y:S04]  /*fdc70*/  LDL.LU R22, [R1+0xb08] ;  /* 0x000b080001167983 */ /* 0x000ee80000300800 */
[----:B------:R-:W3:Y:S01]  /*fdc80*/  LDL.LU R23, [R1+0xb0c] ;  /* 0x000b0c0001177983 */ /* 0x000ee20000300800 */
[----:B--2---:R-:W-:Y:S03]  /*fdc90*/  HMMA.16816.F32 R28, R28, R24, R12 ;  /* 0x000000181c1c723c */ /* 0x004fe6000000180c */
[----:B------:R-:W2:Y:S04]  /*fdca0*/  LDL.LU.64 R14, [R1+0xef80] ;  /* 0x00ef8000010e7983 */ /* 0x000ea80000300a00 */
[----:B------:R-:W2:-:S12]  /*fdcb0*/  LDL.LU.64 R12, [R1+0xef78] ;  /* 0x00ef7800010c7983 */ /* 0x000e980000300a00 */
[----:B------:R0:W-:Y:S04]  /*fdcc0*/  STL.64 [R1], R28 ;  /* 0x0000001c01007387 */ /* 0x0001e80000100a00 */
[----:B------:R1:W-:Y:S01]  /*fdcd0*/  STL.64 [R1+0x8], R30 ;  /* 0x0000081e01007387 */ /* 0x0003e20000100a00 */
[----:B0-----:R-:W-:Y:S02]  /*fdce0*/  F2FP.F16.E4M3.UNPACK_B R28, R38 ;  /* 0x00000026ff1c723e */ /* 0x001fe400020006ff */
[----:B------:R-:W-:Y:S02]  /*fdcf0*/  F2FP.F16.E4M3.UNPACK_B R29, R39 ;  /* 0x00000027ff1d723e */ /* 0x000fe400020006ff */
[----:B-1----:R-:W-:Y:S02]  /*fdd00*/  F2FP.F16.E4M3.UNPACK_B R30, R40 ;  /* 0x00000028ff1e723e */ /* 0x002fe400020006ff */
[----:B------:R-:W-:Y:S01]  /*fdd10*/  F2FP.F16.E4M3.UNPACK_B R31, R41 ;  /* 0x00000029ff1f723e */ /* 0x000fe200020006ff */
[----:B------:R-:W2:Y:S04]  /*fdd20*/  LDL.LU R40, [R1+0xae0] ;  /* 0x000ae00001287983 */ /* 0x000ea80000300800 */
[----:B------:R-:W2:Y:S02]  /*fdd30*/  LDL.LU R41, [R1+0xae4] ;  /* 0x000ae40001297983 */ /* 0x000ea40000300800 */
[----:B------:R-:W-:Y:S02]  /*fdd40*/  HMMA.16816.F32 R32, R28, R36, R32 ;  /* 0x000000241c20723c */ /* 0x000fe40000001820 */
[----:B------:R-:W2:Y:S04]  /*fdd50*/  LDL.LU R42, [R1+0xae8] ;  /* 0x000ae800012a7983 */ /* 0x000ea80000300800 */
[----:B------:R-:W2:-:S13]  /*fdd60*/  LDL.LU R43, [R1+0xaec] ;  /* 0x000aec00012b7983 */ /* 0x000e9a0000300800 */
[----:B------:R-:W-:Y:S04]  /*fdd70*/  STL.64 [R1+0x4d0], R32 ;  /* 0x0004d02001007387 */ /* 0x000fe80000100a00 */
[----:B------:R0:W-:Y:S04]  /*fdd80*/  STL.64 [R1+0x4d8], R34 ;  /* 0x0004d82201007387 */ /* 0x0001e80000100a00 */
[----:B0-----:R-:W2:Y:S04]  /*fdd90*/  LDL.LU.64 R34, [R1+0xef70] ;  /* 0x00ef700001227983 */ /* 0x001ea80000300a00 */
[----:B------:R-:W3:Y:S04]  /*fdda0*/  LDL.LU.64 R32, [R1+0xef68] ;  /* 0x00ef680001207983 */ /* 0x000ee80000300a00 */
        /* <DEDUP_REMOVED lines=22> */
[----:B------:R4:W-:Y:S01]  /*fdf10*/  STL.64 [R1+0xef38], R24 ;  /* 0x00ef381801007387 */ /* 0x0009e20000100a00 */
[C---:B--2---:R-:W-:Y:S08]  /*fdf20*/  HMMA.16816.F32 R32, R28.reuse, R26, R32 ;  /* 0x0000001a1c20723c */ /* 0x044ff00000001820 */
[C---:B----4-:R-:W-:Y:S08]  /*fdf30*/  HMMA.16816.F32 R24, R28.reuse, R2, R36 ;  /* 0x000000021c18723c */ /* 0x050ff00000001824 */
[C---:B------:R-:W-:Y:S03]  /*fdf40*/  HMMA.16816.F32 R36, R28.reuse, R4, R40 ;  /* 0x000000041c24723c */ /* 0x040fe60000001828 */
[----:B------:R-:W-:Y:S04]  /*fdf50*/  STL.64 [R1+0x4a0], R32 ;  /* 0x0004a02001007387 */ /* 0x000fe80000100a00 */
[----:B------:R0:W-:Y:S04]  /*fdf60*/  STL.64 [R1+0x4a8], R34 ;  /* 0x0004a82201007387 */ /* 0x0001e80000100a00 */
[----:B------:R-:W-:Y:S04]  /*fdf70*/  STL.64 [R1+0x490], R24 ;  /* 0x0004901801007387 */ /* 0x000fe80000100a00 */
[----:B------:R3:W-:Y:S01]  /*fdf80*/  STL.64 [R1+0x498], R26 ;  /* 0x0004981a01007387 */ /* 0x0007e20000100a00 */
[C---:B0-----:R-:W-:Y:S08]  /*fdf90*/  HMMA.16816.F32 R32, R28.reuse, R6, R20 ;  /* 0x000000061c20723c */ /* 0x041ff00000001814 */
[C---:B---3--:R-:W-:Y:S08]  /*fdfa0*/  HMMA.16816.F32 R24, R28.reuse, R8, R44 ;  /* 0x000000081c18723c */ /* 0x048ff0000000182c */
[C---:B------:R-:W-:Y:S01]  /*fdfb0*/  HMMA.16816.F32 R20, R28.reuse, R10, R48 ;  /* 0x0000000a1c14723c */ /* 0x040fe20000001830 */
        /* <DEDUP_REMOVED lines=10> */
[C---:B0-----:R-:W-:Y:S03]  /*fe060*/  HMMA.16816.F32 R8, R28.reuse, R14, R56 ;  /* 0x0000000e1c08723c */ /* 0x041fe60000001838 */
[----:B------:R-:W2:Y:S05]  /*fe070*/  LDL.LU R48, [R1+0xc60] ;  /* 0x000c600001307983 */ /* 0x000eaa0000300800 */
[----:B-1----:R-:W-:-:S15]  /*fe080*/  HMMA.16816.F32 R20, R28, R12, R52 ;  /* 0x0000000c1c14723c */ /* 0x002fde0000001834 */
[----:B------:R-:W-:-:S04]  /*fe090*/  NOP ;  /* 0x0000000000007918 */ /* 0x000fc80000000000 */
        /* <DEDUP_REMOVED lines=43> */
[----:B------:R-:W-:Y:S04]  /*fe350*/  STL.64 [R1+0xeef8], R14 ;  /* 0x00eef80e01007387 */ /* 0x000fe80000100a00 */
[----:B------:R0:W-:Y:S04]  /*fe360*/  STL.64 [R1+0xeef0], R12 ;  /* 0x00eef00c01007387 */ /* 0x0001e80000100a00 */
[----:B0-----:R-:W3:Y:S04]  /*fe370*/  LDL.LU R12, [R1+0xc10] ;  /* 0x000c1000010c7983 */ /* 0x001ee80000300800 */
[----:B------:R-:W3:Y:S04]  /*fe380*/  LDL.LU R13, [R1+0xc14] ;  /* 0x000c1400010d7983 */ /* 0x000ee80000300800 */
[----:B------:R-:W3:Y:S04]  /*fe390*/  LDL.LU R14, [R1+0xc18] ;  /* 0x000c1800010e7983 */ /* 0x000ee80000300800 */
[----:B------:R-:W3:Y:S01]  /*fe3a0*/  LDL.LU R15, [R1+0xc1c] ;  /* 0x000c1c00010f7983 */ /* 0x000ee20000300800 */
[C---:B--2---:R-:W-:Y:S08]  /*fe3b0*/  HMMA.16816.F32 R20, R28.reuse, R18, R20 ;  /* 0x000000121c14723c */ /* 0x044ff00000001814 */
[----:B------:R-:W-:-:S15]  /*fe3c0*/  HMMA.16816.F32 R24, R28, R16, R24 ;  /* 0x000000101c18723c */ /* 0x000fde0000001818 */
[----:B------:R-:W-:-:S04]  /*fe3d0*/  NOP ;  /* 0x0000000000007918 */ /* 0x000fc80000000000 */
[----:B------:R-:W-:Y:S04]  /*fe3e0*/  STL.64 [R1+0x420], R24 ;  /* 0x0004201801007387 */ /* 0x000fe80000100a00 */
[----:B------:R0:W-:Y:S04]  /*fe3f0*/  STL.64 [R1+0x428], R26 ;  /* 0x0004281a01007387 */ /* 0x0001e80000100a00 */
[----:B0-----:R-:W4:Y:S04]  /*fe400*/  LDL.LU.64 R26, [R1+0xef40] ;  /* 0x00ef4000011a7983 */ /* 0x001f280000300a00 */
[----:B------:R-:W2:Y:S04]  /*fe410*/  LDL.LU.64 R24, [R1+0xef38] ;  /* 0x00ef380001187983 */ /* 0x000ea80000300a00 */
        /* <DEDUP_REMOVED lines=16> */
[----:B------:R-:W3:Y:S04]  /*fe520*/  LDL.LU.64 R32, [R1+0xef18] ;  /* 0x00ef180001207983 */ /* 0x000ee80000300a00 */
[----:B------:R0:W-:Y:S04]  /*fe530*/  STL.64 [R1+0x3f0], R36 ;  /* 0x0003f02401007387 */ /* 0x0001e80000100a00 */
[----:B------:R1:W-:Y:S04]  /*fe540*/  STL.64 [R1+0x3f8], R38 ;  /* 0x0003f82601007387 */ /* 0x0003e80000100a00 */
[----:B0-----:R-:W4:Y:S01]  /*fe550*/  LDL.LU.64 R36, [R1+0xef10] ;  /* 0x00ef100001247983 */ /* 0x001f220000300a00 */
[----:B------:R-:W-:-:S02]  /*fe560*/  IMAD R40, R61, 0x100, R55 ;  /* 0x000001003d287824 */ /* 0x000fc400078e0237 */
[----:B------:R-:W-:Y:S02]  /*fe570*/  IMAD R41, R0, 0x100, R60 ;  /* 0x0000010000297824 */ /* 0x000fe400078e023c */
[----:B-1----:R-:W-:Y:S02]  /*fe580*/  IMAD R38, R53, 0x100, R43 ;  /* 0x0000010035267824 */ /* 0x002fe400078e022b */
[----:B------:R-:W-:Y:S01]  /*fe590*/  IMAD R39, R54, 0x100, R52 ;  /* 0x0000010036277824 */ /* 0x000fe200078e0234 */
[----:B------:R-:W-:Y:S01]  /*fe5a0*/  HMMA.16816.F32 R56, R28, R24, R56 ;  /* 0x000000181c38723c */ /* 0x000fe20000001838 */
[----:B------:R-:W-:Y:S01]  /*fe5b0*/  F2FP.F16.E4M3.UNPACK_B R30, R40 ;  /* 0x00000028ff1e723e */ /* 0x000fe200020006ff */
[----:B------:R-:W4:Y:S01]  /*fe5c0*/  LDL.LU R52, [R1+0xc70] ;  /* 0x000c700001347983 */ /* 0x000f220000300800 */
[----:B------:R-:W-:Y:S02]  /*fe5d0*/  F2FP.F16.E4M3.UNPACK_B R28, R38 ;  /* 0x00000026ff1c723e */ /* 0x000fe400020006ff */
[----:B------:R-:W-:Y:S01]  /*fe5e0*/  F2FP.F16.E4M3.UNPACK_B R29, R39 ;  /* 0x00000027ff1d723e */ /* 0x000fe200020006ff */
[----:B------:R-:W4:Y:S01]  /*fe5f0*/  LDL.LU R53, [R1+0xc74] ;  /* 0x000c740001357983 */ /* 0x000f220000300800 */
[----:B------:R-:W-:-:S03]  /*fe600*/  F2FP.F16.E4M3.UNPACK_B R31, R41 ;  /* 0x00000029ff1f723e */ /* 0x000fc600020006ff */
[----:B------:R-:W4:Y:S04]  /*fe610*/  LDL.LU R54, [R1+0xc78] ;  /* 0x000c780001367983 */ /* 0x000f280000300800 */
[----:B------:R-:W4:Y:S05]  /*fe620*/  LDL.LU R55, [R1+0xc7c] ;  /* 0x000c7c0001377983 */ /* 0x000f2a0000300800 */
[----:B------:R-:W-:Y:S04]  /*fe630*/  STL [R1+0xe044], R56 ;  /* 0x00e0443801007387 */ /* 0x000fe80000100800 */
[----:B------:R-:W-:Y:S04]  /*fe640*/  STL [R1+0xe040], R57 ;  /* 0x00e0403901007387 */ /* 0x000fe80000100800 */
[----:B------:R-:W-:Y:S04]  /*fe650*/  STL [R1+0xe03c], R58 ;  /* 0x00e03c3a01007387 */ /* 0x000fe80000100800 */
[----:B------:R-:W-:Y:S01]  /*fe660*/  STL [R1+0xe038], R59 ;  /* 0x00e0383b01007387 */ /* 0x000fe20000100800 */
[C---:B--2---:R-:W-:Y:S08]  /*fe670*/  HMMA.16816.F32 R12, R28.reuse, R34, R12 ;  /* 0x000000221c0c723c */ /* 0x044ff0000000180c */
[C---:B---3--:R-:W-:Y:S08]  /*fe680*/  HMMA.16816.F32 R8, R28.reuse, R32, R8 ;  /* 0x000000201c08723c */ /* 0x048ff00000001808 */
[----:B----4-:R-:W-:-:S15]  /*fe690*/  HMMA.16816.F32 R16, R28, R36, R16 ;  /* 0x000000241c10723c */ /* 0x010fde0000001810 */
[----:B------:R-:W-:-:S04]  /*fe6a0*/  NOP ;  /* 0x0000000000007918 */ /* 0x000fc80000000000 */
[----:B------:R-:W-:Y:S04]  /*fe6b0*/  STL.64 [R1+0x3e0], R16 ;  /* 0x0003e01001007387 */ /* 0x000fe80000100a00 */
[----:B------:R-:W-:Y:S04]  /*fe6c0*/  STL.64 [R1+0x3e8], R18 ;  /* 0x0003e81201007387 */ /* 0x000fe80000100a00 */
[----:B------:R-:W-:Y:S04]  /*fe6d0*/  STL.64 [R1+0xeed8], R34 ;  /* 0x00eed82201007387 */ /* 0x000fe80000100a00 */
[----:B------:R-:W-:Y:S04]  /*fe6e0*/  STL.64 [R1+0x3d0], R12 ;  /* 0x0003d00c01007387 */ /* 0x000fe80000100a00 */
[----:B------:R0:W-:Y:S04]  /*fe6f0*/  STL.64 [R1+0x3d8], R14 ;  /* 0x0003d80e01007387 */ /* 0x0001e80000100a00 */
[----:B------:R-:W-:Y:S04]  /*fe700*/  STL.64 [R1+0xeed0], R32 ;  /* 0x00eed02001007387 */ /* 0x000fe80000100a00 */
[----:B------:R-:W-:Y:S04]  /*fe710*/  STL.64 [R1+0x3c0], R8 ;  /* 0x0003c00801007387 */ /* 0x000fe80000100a00 */
[----:B------:R1:W-:Y:S01]  /*fe720*/  STL.64 [R1+0x3c8], R10 ;  /* 0x0003c80a01007387 */ /* 0x0003e20000100a00 */
[C---:B0-----:R-:W-:Y:S08]  /*fe730*/  HMMA.16816.F32 R12, R28.reuse, R26, R44 ;  /* 0x0000001a1c0c723c */ /* 0x041ff0000000182c */
[----:B-1----:R-:W-:-:S15]  /*fe740*/  HMMA.16816.F32 R8, R28, R2, R48 ;  /* 0x000000021c08723c */ /* 0x002fde0000001830 */
[----:B------:R-:W-:-:S04]  /*fe750*/  NOP ;  /* 0x0000000000007918 */ /* 0x000fc80000000000 */
[----:B------:R0:W-:Y:S01]  /*fe760*/  STL [R1+0x3a0], R8 ;  /* 0x0003a00801007387 */ /* 0x0001e20000100800 */
[----:B------:R-:W-:-:S03]  /*fe770*/  IMAD.MOV.U32 R56, RZ, RZ, R9 ;  /* 0x000000ffff387224 */ /* 0x000fc600078e0009 */
[----:B------:R-:W-:Y:S04]  /*fe780*/  STL.64 [R1+0x3b0], R12 ;  /* 0x0003b00c01007387 */ /* 0x000fe80000100a00 */
[----:B------:R-:W-:Y:S04]  /*fe790*/  STL.64 [R1+0x3b8], R14 ;  /* 0x0003b80e01007387 */ /* 0x000fe80000100a00 */
[----:B------:R1:W-:Y:S04]  /*fe7a0*/  STL.64 [R1+0x3a8], R10 ;  /* 0x0003a80a01007387 */ /* 0x0003e80000100a00 */
[----:B0-----:R-:W2:Y:S04]  /*fe7b0*/  LDL.LU R8, [R1+0xca0] ;  /* 0x000ca00001087983 */ /* 0x001ea80000300800 */
[----:B------:R-:W2:Y:S04]  /*fe7c0*/  LDL.LU R9, [R1+0xca4] ;  /* 0x000ca40001097983 */ /* 0x000ea80000300800 */
[----:B-1----:R-:W2:Y:S04]  /*fe7d0*/  LDL.LU R10, [R1+0xca8] ;  /* 0x000ca800010a7983 */ /* 0x002ea80000300800 */
[----:B------:R-:W2:Y:S01]  /*fe7e0*/  LDL.LU R11, [R1+0xcac] ;  /* 0x000cac00010b7983 */ /* 0x000ea20000300800 */
[C---:B------:R-:W-:Y:S03]  /*fe7f0*/  HMMA.16816.F32 R32, R28.reuse, R4, R52 ;  /* 0x000000041c20723c */ /* 0x040fe60000001834 */
[----:B------:R-:W3:Y:S04]  /*fe800*/  LDL.LU R12, [R1+0xcb0] ;  /* 0x000cb000010c7983 */ /* 0x000ee80000300800 */
[----:B------:R-:W3:Y:S04]  /*fe810*/  LDL.LU R13, [R1+0xcb4] ;  /* 0x000cb400010d7983 */ /* 0x000ee80000300800 */
[----:B------:R-:W3:Y:S04]  /*fe820*/  LDL.LU R14, [R1+0xcb8] ;  /* 0x000cb800010e7983 */ /* 0x000ee80000300800 */
[----:B------:R-:W3:Y:S04]  /*fe830*/  LDL.LU R15, [R1+0xcbc] ;  /* 0x000cbc00010f7983 */ /* 0x000ee80000300800 */
[----:B------:R0:W-:Y:S04]  /*fe840*/  STL [R1+0xe078], R56 ;  /* 0x00e0783801007387 */ /* 0x0001e80000100800 */
[----:B0-----:R-:W4:Y:S04]  /*fe850*/  LDL.LU R56, [R1+0xce0] ;  /* 0x000ce00001387983 */ /* 0x001f280000300800 */
[----:B------:R-:W4:Y:S04]  /*fe860*/  LDL.LU R57, [R1+0xce4] ;  /* 0x000ce40001397983 */ /* 0x000f280000300800 */
[----:B------:R-:W4:Y:S04]  /*fe870*/  LDL.LU R58, [R1+0xce8] ;  /* 0x000ce800013a7983 */ /* 0x000f280000300800 */
[----:B------:R-:W4:Y:S04]  /*fe880*/  LDL.LU R59, [R1+0xcec] ;  /* 0x000cec00013b7983 */ /* 0x000f280000300800 */
[----:B------:R-:W3:Y:S04]  /*fe890*/  LDL.LU R16, [R1+0xd00] ;  /* 0x000d000001107983 */ /* 0x000ee80000300800 */
[----:B------:R0:W-:Y:S04]  /*fe8a0*/  STL.64 [R1+0x390], R32 ;  /* 0x0003902001007387 */ /* 0x0001e80000100a00 */
[----:B------:R1:W-:Y:S04]  /*fe8b0*/  STL.64 [R1+0x398], R34 ;  /* 0x0003982201007387 */ /* 0x0003e80000100a00 */
        /* <DEDUP_REMOVED lines=36> */
[----:B------:R-:W2:Y:S01]  /*feb00*/  LDL.LU.64 R12, [R1+0xeef0] ;  /* 0x00eef000010c7983 */ /* 0x000ea20000300a00 */
[----:B----4-:R-:W-:Y:S03]  /*feb10*/  HMMA.16816.F32 R56, R28, R10, R56 ;  /* 0x0000000a1c38723c */ /* 0x010fe60000001838 */
[----:B------:R-:W-:Y:S04]  /*feb20*/  STL.64 [R1+0xee78], R10 ;  /* 0x00ee780a01007387 */ /* 0x000fe80000100a00 */
[----:B------:R0:W-:-:S12]  /*feb30*/  STL.64 [R1+0xee70], R8 ;  /* 0x00ee700801007387 */ /* 0x0001d80000100a00 */
        /* <DEDUP_REMOVED lines=8> */
[----:B-1----:R-:W-:Y:S02]  /*febc0*/  IMAD.MOV.U32 R58, RZ, RZ, R18 ;  /* 0x000000ffff3a7224 */ /* 0x002fe400078e0012 */
[----:B------:R-:W-:Y:S02]  /*febd0*/  IMAD.MOV.U32 R57, RZ, RZ, R19 ;  /* 0x000000ffff397224 */ /* 0x000fe400078e0013 */
[----:B------:R-:W-:Y:S01]  /*febe0*/  IMAD.MOV.U32 R56, RZ, RZ, R16 ;  /* 0x000000ffff387224 */ /* 0x000fe200078e0010 */
[----:B------:R-:W2:Y:S01]  /*febf0*/  LDL.LU.64 R18, [R1+0xeee8] ;  /* 0x00eee80001127983 */ /* 0x000ea20000300a00 */
[----:B------:R-:W-:-:S03]  /*fec00*/  IMAD.MOV.U32 R59, RZ, RZ, R17 ;  /* 0x000000ffff3b7224 */ /* 0x000fc600078e0011 */
[----:B------:R-:W4:Y:S04]  /*fec10*/  LDL.LU.64 R16, [R1+0xeee0] ;  /* 0x00eee00001107983 */ /* 0x000f280000300a00 */
[----:B------:R-:W2:Y:S04]  /*fec20*/  LDL.LU R55, [R1+0x38ac] ;  /* 0x0038ac0001377983 */ /* 0x000ea80000300800 */
[----:B------:R-:W2:Y:S01]  /*fec30*/  LDL.LU R61, [R1+0x38a8] ;  /* 0x0038a800013d7983 */ /* 0x000ea20000300800 */
[C---:B---3--:R-:W-:Y:S03]  /*fec40*/  HMMA.16816.F32 R8, R28.reuse, R14, R8 ;  /* 0x0000000e1c08723c */ /* 0x048fe60000001808 */
[----:B------:R-:W3:Y:S04]  /*fec50*/  LDL.LU R60, [R1+0x38b4] ;  /* 0x0038b400013c7983 */ /* 0x000ee80000300800 */
[----:B------:R-:W3:Y:S04]  /*fec60*/  LDL.LU R0, [R1+0x38b0] ;  /* 0x0038b00001007983 */ /* 0x000ee80000300800 */
[----:B------:R-:W-:Y:S04]  /*fec70*/  STL.64 [R1+0xe088], R58 ;  /* 0x00e0883a01007387 */ /* 0x000fe80000100a00 */
[----:B------:R-:W-:Y:S04]  /*fec80*/  STL.64 [R1+0xe080], R56 ;  /* 0x00e0803801007387 */ /* 0x000fe80000100a00 */
[----:B------:R-:W-:Y:S04]  /*fec90*/  STL.64 [R1+0xee68], R14 ;  /* 0x00ee680e01007387 */ /* 0x000fe80000100a00 */
[----:B------:R-:W-:Y:S04]  /*feca0*/  STL.64 [R1+0xee60], R12 ;  /* 0x00ee600c01007387 */ /* 0x000fe80000100a00 */
[----:B------:R-:W-:Y:S04]  /*fecb0*/  STL.64 [R1+0x340], R8 ;  /* 0x0003400801007387 */ /* 0x000fe80000100a00 */
[----:B------:R4:W-:Y:S02]  /*fecc0*/  STL.64 [R1+0x348], R10 ;  /* 0x0003480a01007387 */ /* 0x0009e40000100a00 */
[C---:B----4-:R-:W-:Y:S08]  /*fecd0*/  HMMA.16816.F32 R8, R28.reuse, R16, R4 ;  /* 0x000000101c08723c */ /* 0x050ff00000001804 */
[C---:B--2---:R-:W-:Y:S01]  /*fece0*/  HMMA.16816.F32 R4, R28.reuse, R18, R32 ;  /* 0x000000121c04723c */ /* 0x044fe20000001820 */
[----:B------:R-:W-:Y:S10]  /*fecf0*/  STL.64 [R1+0xee88], R18 ;  /* 0x00ee881201007387 */ /* 0x000ff40000100a00 */
[----:B------:R-:W-:Y:S04]  /*fed00*/  STL.64 [R1+0x330], R8 ;  /* 0x0003300801007387 */ /* 0x000fe80000100a00 */
[----:B------:R0:W-:Y:S04]  /*fed10*/  STL.64 [R1+0x338], R10 ;  /* 0x0003380a01007387 */ /* 0x0001e80000100a00 */
[----:B------:R-:W-:Y:S04]  /*fed20*/  STL.64 [R1+0xee80], R16 ;  /* 0x00ee801001007387 */ /* 0x000fe80000100a00 */
[----:B------:R-:W-:Y:S01]  /*fed30*/  STL.64 [R1+0x320], R4 ;  /* 0x0003200401007387 */ /* 0x000fe20000100a00 */
[C---:B0-----:R-:W-:Y:S03]  /*fed40*/  HMMA.16816.F32 R8, R28.reuse, R20, R40 ;  /* 0x000000141c08723c */ /* 0x041fe60000001828 */
[----:B------:R0:W-:Y:S05]  /*fed50*/  STL.64 [R1+0x328], R6 ;  /* 0x0003280601007387 */ /* 0x0001ea0000100a00 */
[----:B0-----:R-:W-:Y:S01]  /*fed60*/  HMMA.16816.F32 R4, R28, R22, R44 ;  /* 0x000000161c04723c */ /* 0x001fe2000000182c */
[----:B------:R-:W-:Y:S10]  /*fed70*/  STL.64 [R1+0xeea8], R22 ;  /* 0x00eea81601007387 */ /* 0x000ff40000100a00 */
[----:B------:R-:W-:Y:S04]  /*fed80*/  STL.64 [R1+0x310], R8 ;  /* 0x0003100801007387 */ /* 0x000fe80000100a00 */
[----:B------:R-:W-:Y:S04]  /*fed90*/  STL.64 [R1+0x318], R10 ;  /* 0x0003180a01007387 */ /* 0x000fe80000100a00 */
[----:B------:R-:W-:Y:S04]  /*feda0*/  STL.64 [R1+0xeea0], R20 ;  /* 0x00eea01401007387 */ /* 0x000fe80000100a00 */
[----:B------:R-:W-:Y:S04]  /*fedb0*/  STL.64 [R1+0x300], R4 ;  /* 0x0003000401007387 */ /* 0x000fe80000100a00 */
[----:B------:R-:W-:Y:S04]  /*fedc0*/  STL.64 [R1+0x308], R6 ;  /* 0x0003080601007387 */ /* 0x000fe80000100a00 */
[----:B------:R-:W2:Y:S04]  /*fedd0*/  LDL.LU R44, [R1+0xef0] ;  /* 0x000ef000012c7983 */ /* 0x000ea80000300800 */
[----:B------:R-:W2:Y:S04]  /*fede0*/  LDL.LU R45, [R1+0xef4] ;  /* 0x000ef400012d7983 */ /* 0x000ea80000300800 */
[----:B------:R-:W4:Y:S04]  /*fedf0*/  LDL.LU R46, [R1+0xef8] ;  /* 0x000ef800012e7983 */ /* 0x000f280000300800 */
[----:B------:R-:W4:Y:S04]  /*fee00*/  LDL.LU R47, [R1+0xefc] ;  /* 0x000efc00012f7983 */ /* 0x000f280000300800 */
[----:B----4-:R-:W-:Y:S04]  /*fee10*/  STL.64 [R1+0xeeb8], R46 ;  /* 0x00eeb82e01007387 */ /* 0x010fe80000100a00 */
[----:B--2---:R0:W-:Y:S04]  /*fee20*/  STL.64 [R1+0xeeb0], R44 ;  /* 0x00eeb02c01007387 */ /* 0x0041e80000100a00 */
[----:B------:R-:W2:Y:S04]  /*fee30*/  LDL.LU R56, [R1+0xee0] ;  /* 0x000ee00001387983 */ /* 0x000ea80000300800 */
[----:B------:R-:W2:Y:S04]  /*fee40*/  LDL.LU R57, [R1+0xee4] ;  /* 0x000ee40001397983 */ /* 0x000ea80000300800 */
[----:B------:R-:W4:Y:S04]  /*fee50*/  LDL.LU R58, [R1+0xee8] ;  /* 0x000ee800013a7983 */ /* 0x000f280000300800 */
[----:B------:R-:W4:Y:S01]  /*fee60*/  LDL.LU R59, [R1+0xeec] ;  /* 0x000eec00013b7983 */ /* 0x000f220000300800 */
[----:B------:R-:W-:-:S02]  /*fee70*/  IMAD R38, R50, 0x100, R52 ;  /* 0x0000010032267824 */ /* 0x000fc400078e0234 */
[----:B------:R-:W-:Y:S02]  /*fee80*/  IMAD R39, R54, 0x100, R51 ;  /* 0x0000010036277824 */ /* 0x000fe400078e0233 */
[----:B------:R-:W-:Y:S01]  /*fee90*/  IMAD R40, R61, 0x100, R55 ;  /* 0x000001003d287824 */ /* 0x000fe200078e0237 */
        /* <DEDUP_REMOVED lines=43> */
[----:B----4-:R-:W-:Y:S01]  /*ff150*/  HMMA.16816.F32 R52, R28, R24, R52 ;  /* 0x000000181c34723c */ /* 0x010fe20000001834 */
[----:B------:R-:W-:-:S02]  /*ff160*/  F2FP.F16.E4M3.UNPACK_B R28, R38 ;  /* 0x00000026ff1c723e */ /* 0x000fc400020006ff */
[----:B------:R-:W-:Y:S02]  /*ff170*/  F2FP.F16.E4M3.UNPACK_B R29, R39 ;  /* 0x00000027ff1d723e */ /* 0x000fe400020006ff */
[----:B------:R-:W-:Y:S02]  /*ff180*/  F2FP.F16.E4M3.UNPACK_B R30, R40 ;  /* 0x00000028ff1e723e */ /* 0x000fe400020006ff */
[----:B------:R-:W-:-:S12]  /*ff190*/  F2FP.F16.E4M3.UNPACK_B R31, R41 ;  /* 0x00000029ff1f723e */ /* 0x000fd800020006ff */
[----:B------:R-:W-:Y:S04]  /*ff1a0*/  STL [R1+0xdfb0], R55 ;  /* 0x00dfb03701007387 */ /* 0x000fe80000100800 */
        /* <DEDUP_REMOVED lines=9> */
[----:B------:R-:W4:Y:S01]  /*ff240*/  LDL.LU.64 R32, [R1+0xeed0] ;  /* 0x00eed00001207983 */ /* 0x000f220000300a00 */
[C---:B---3--:R-:W-:Y:S08]  /*ff250*/  HMMA.16816.F32 R4, R28.reuse, R2, R4 ;  /* 0x000000021c04723c */ /* 0x048ff00000001804 */
[C---:B------:R-:W-:Y:S08]  /*ff260*/  HMMA.16816.F32 R20, R28.reuse, R26, R20 ;  /* 0x0000001a1c14723c */ /* 0x040ff00000001814 */
[C---:B--2---:R-:W-:Y:S08]  /*ff270*/  HMMA.16816.F32 R56, R28.reuse, R34, R56 ;  /* 0x000000221c38723c */ /* 0x044ff00000001838 */
[C---:B----4-:R-:W-:Y:S11]  /*ff280*/  HMMA.16816.F32 R44, R28.reuse, R32, R44 ;  /* 0x000000201c2c723c */ /* 0x050ff6000000182c */
[----:B------:R-:W-:Y:S04]  /*ff290*/  STL.64 [R1+0x2e0], R56 ;  /* 0x0002e03801007387 */ /* 0x000fe80000100a00 */
[----:B------:R0:W-:Y:S04]  /*ff2a0*/  STL.64 [R1+0x2e8], R58 ;  /* 0x0002e83a01007387 */ /* 0x0001e80000100a00 */
[----:B------:R-:W-:Y:S01]  /*ff2b0*/  IMAD.MOV.U32 R55, RZ, RZ, R44 ;  /* 0x000000ffff377224 */ /* 0x000fe200078e002c */
[----:B0-----:R-:W2:Y:S04]  /*ff2c0*/  LDL.LU.64 R58, [R1+0xeec8] ;  /* 0x00eec800013a7983 */ /* 0x001ea80000300a00 */
[----:B------:R-:W2:Y:S04]  /*ff2d0*/  LDL.LU.64 R56, [R1+0xeec0] ;  /* 0x00eec00001387983 */ /* 0x000ea80000300a00 */
[----:B------:R-:W-:Y:S04]  /*ff2e0*/  STL [R1+0x2d4], R45 ;  /* 0x0002d42d01007387 */ /* 0x000fe80000100800 */
        /* <DEDUP_REMOVED lines=39> */
[----:B------:R-:W4:Y:S01]  /*ff560*/  LDL.LU.64 R12, [R1+0xee60] ;  /* 0x00ee6000010c7983 */ /* 0x000f220000300a00 */
[----:B------:R-:W-:-:S15]  /*ff570*/  HMMA.16816.F32 R52, R28, R10, R52 ;  /* 0x0000000a1c34723c */ /* 0x000fde0000001834 */
[----:B------:R-:W-:-:S04]  /*ff580*/  NOP ;  /* 0x0000000000007918 */ /* 0x000fc80000000000 */
[----:B------:R-:W-:Y:S04]  /*ff590*/  STL.64 [R1+0x270], R52 ;  /* 0x0002703401007387 */ /* 0x000fe80000100a00 */
[----:B------:R4:W-:Y:S02]  /*ff5a0*/  STL.64 [R1+0x278], R54 ;  /* 0x0002783601007387 */ /* 0x0009e40000100a00 */
[C---:B----4-:R-:W-:Y:S08]  /*ff5b0*/  HMMA.16816.F32 R52, R28.reuse, R12, R32 ;  /* 0x0000000c1c34723c */ /* 0x050ff00000001820 */
[C---:B--2---:R-:W-:Y:S01]  /*ff5c0*/  HMMA.16816.F32 R32, R28.reuse, R14, R40 ;  /* 0x0000000e1c20723c */ /* 0x044fe20000001828 */
[----:B------:R-:W-:Y:S10]  /*ff5d0*/  STL.64 [R1+0xee38], R14 ;  /* 0x00ee380e01007387 */ /* 0x000ff40000100a00 */
[----:B------:R-:W-:Y:S04]  /*ff5e0*/  STL.64 [R1+0x260], R52 ;  /* 0x0002603401007387 */ /* 0x000fe80000100a00 */
[----:B------:R-:W-:Y:S04]  /*ff5f0*/  STL.64 [R1+0x268], R54 ;  /* 0x0002683601007387 */ /* 0x000fe80000100a00 */
[----:B------:R0:W-:Y:S04]  /*ff600*/  STL.64 [R1+0xee30], R12 ;  /* 0x00ee300c01007387 */ /* 0x0001e80000100a00 */
[----:B------:R-:W-:Y:S04]  /*ff610*/  STL.64 [R1+0x250], R32 ;  /* 0x0002502001007387 */ /* 0x000fe80000100a00 */
[----:B------:R3:W-:Y:S01]  /*ff620*/  STL.64 [R1+0x258], R34 ;  /* 0x0002582201007387 */ /* 0x0007e20000100a00 */
[C---:B0-----:R-:W-:Y:S08]  /*ff630*/  HMMA.16816.F32 R12, R28.reuse, R18, R44 ;  /* 0x000000121c0c723c */ /* 0x041ff0000000182c */
[----:B---3--:R-:W-:Y:S01]  /*ff640*/  HMMA.16816.F32 R32, R28, R16, R56 ;  /* 0x000000101c20723c */ /* 0x008fe20000001838 */
[----:B------:R-:W-:-:S15]  /*ff650*/  STL.64 [R1+0xee18], R18 ;  /* 0x00ee181201007387 */ /* 0x000fde0000100a00 */
[----:B------:R-:W-:-:S03]  /*ff660*/  NOP ;  /* 0x0000000000007918 */ /* 0x000fc60000000000 */
[----:B------:R0:W-:Y:S04]  /*ff670*/  STL.64 [R1+0x240], R32 ;  /* 0x0002402001007387 */ /* 0x0001e80000100a00 */
[----:B------:R-:W-:Y:S04]  /*ff680*/  STL.64 [R1+0x248], R34 ;  /* 0x0002482201007387 */ /* 0x000fe80000100a00 */
[----:B------:R-:W-:Y:S04]  /*ff690*/  STL.64 [R1+0xee10], R16 ;  /* 0x00ee101001007387 */ /* 0x000fe80000100a00 */
[----:B------:R-:W-:Y:S04]  /*ff6a0*/  STL.64 [R1+0x230], R12 ;  /* 0x0002300c01007387 */ /* 0x000fe80000100a00 */
[----:B------:R1:W-:Y:S04]  /*ff6b0*/  STL.64 [R1+0x238], R14 ;  /* 0x0002380e01007387 */ /* 0x0003e80000100a00 */
[----:B0-----:R-:W2:Y:S01]  /*ff6c0*/  LDL.LU R32, [R1+0xf30] ;  /* 0x000f300001207983 */ /* 0x001ea20000300800 */
[----:B-1----:R-:W-:-:S15]  /*ff6d0*/  HMMA.16816.F32 R12, R28, R20, R48 ;  /* 0x000000141c0c723c */ /* 0x002fde0000001830 */
        /* <DEDUP_REMOVED lines=56> */
[----:B----4-:R-:W-:-:S02]  /*ffa60*/  IMAD R38, R38, 0x100, R40 ;  /* 0x0000010026267824 */ /* 0x010fc400078e0228 */
[----:B------:R-:W-:Y:S02]  /*ffa70*/  IMAD R39, R42, 0x100, R39 ;  /* 0x000001002a277824 */ /* 0x000fe400078e0227 */
[----:B------:R-:W-:Y:S02]  /*ffa80*/  IMAD R40, R61, 0x100, R43 ;  /* 0x000001003d287824 */ /* 0x000fe400078e022b */
[----:B------:R-:W-:Y:S01]  /*ffa90*/  IMAD R41, R0, 0x100, R60 ;  /* 0x0000010000297824 */ /* 0x000fe200078e023c */
[----:B------:R-:W-:Y:S02]  /*ffaa0*/  F2FP.F16.E4M3.UNPACK_B R28, R38 ;  /* 0x00000026ff1c723e */ /* 0x000fe400020006ff */
[----:B------:R-:W-:Y:S02]  /*ffab0*/  F2FP.F16.E4M3.UNPACK_B R29, R39 ;  /* 0x00000027ff1d723e */ /* 0x000fe400020006ff */
[----:B------:R-:W-:Y:S02]  /*ffac0*/  F2FP.F16.E4M3.UNPACK_B R30, R40 ;  /* 0x00000028ff1e723e */ /* 0x000fe400020006ff */
[----:B------:R-:W-:-:S07]  /*ffad0*/  F2FP.F16.E4M3.UNPACK_B R31, R41 ;  /* 0x00000029ff1f723e */ /* 0x000fce00020006ff */
[C---:B------:R-:W-:Y:S08]  /*ffae0*/  HMMA.16816.F32 R12, R28.reuse, R26, R12 ;  /* 0x0000001a1c0c723c */ /* 0x040ff0000000180c */
[C---:B---3--:R-:W-:Y:S08]  /*ffaf0*/  HMMA.16816.F32 R16, R28.reuse, R32, R16 ;  /* 0x000000201c10723c */ /* 0x048ff00000001810 */
[C---:B--2---:R-:W-:Y:S08]  /*ffb00*/  HMMA.16816.F32 R20, R28.reuse, R34, R20 ;  /* 0x000000221c14723c */ /* 0x044ff00000001814 */
[----:B------:R-:W-:Y:S03]  /*ffb10*/  HMMA.16816.F32 R40, R28, R36, R48 ;  /* 0x000000241c28723c */ /* 0x000fe60000001830 */
[----:B------:R-:W-:-:S02]  /*ffb20*/  IMAD.MOV.U32 R51, RZ, RZ, R16 ;  /* 0x000000ffff337224 */ /* 0x000fc400078e0010 */
[----:B------:R-:W-:Y:S02]  /*ffb30*/  IMAD.MOV.U32 R50, RZ, RZ, R17 ;  /* 0x000000ffff327224 */ /* 0x000fe400078e0011 */
[----:B------:R-:W-:Y:S02]  /*ffb40*/  IMAD.MOV.U32 R49, RZ, RZ, R18 ;  /* 0x000000ffff317224 */ /* 0x000fe400078e0012 */
[----:B------:R-:W-:Y:S02]  /*ffb50*/  IMAD.MOV.U32 R48, RZ, RZ, R19 ;  /* 0x000000ffff307224 */ /* 0x000fe400078e0013 */
[C---:B------:R-:W-:Y:S08]  /*ffb60*/  HMMA.16816.F32 R16, R28.reuse, R4, R56 ;  /* 0x000000041c10723c */ /* 0x040ff00000001838 */
[----:B------:R-:W-:Y:S04]  /*ffb70*/  STL.64 [R1+0x200], R40 ;  /* 0x0002002801007387 */ /* 0x000fe80000100a00 */
[----:B------:R-:W-:Y:S04]  /*ffb80*/  STL.64 [R1+0x208], R42 ;  /* 0x0002082a01007387 */ /* 0x000fe80000100a00 */
[----:B------:R-:W-:Y:S04]  /*ffb90*/  STL.64 [R1+0x1f0], R20 ;  /* 0x0001f01401007387 */ /* 0x000fe80000100a00 */
[----:B------:R0:W-:Y:S04]  /*ffba0*/  STL.64 [R1+0x1f8], R22 ;  /* 0x0001f81601007387 */ /* 0x0001e80000100a00 */
[----:B------:R-:W-:Y:S04]  /*ffbb0*/  STL.64 [R1+0xee28], R34 ;  /* 0x00ee282201007387 */ /* 0x000fe80000100a00 */
[----:B------:R-:W-:Y:S04]  /*ffbc0*/  STL.64 [R1+0xee20], R32 ;  /* 0x00ee202001007387 */ /* 0x000fe80000100a00 */
[----:B------:R-:W-:Y:S01]  /*ffbd0*/  STL.64 [R1+0xdfd0], R50 ;  /* 0x00dfd03201007387 */ /* 0x000fe20000100a00 */
[C---:B0-----:R-:W-:Y:S03]  /*ffbe0*/  HMMA.16816.F32 R20, R28.reuse, R2, R52 ;  /* 0x000000021c14723c */ /* 0x041fe60000001834 */
[----:B------:R-:W-:Y:S04]  /*ffbf0*/  STL.64 [R1+0xdfc8], R48 ;  /* 0x00dfc83001007387 */ /* 0x000fe80000100a00 */
[----:B------:R-:W-:Y:S04]  /*ffc00*/  STL.64 [R1+0xee48], R26 ;  /* 0x00ee481a01007387 */ /* 0x000fe80000100a00 */
[----:B------:R-:W-:Y:S04]  /*ffc10*/  STL.64 [R1+0xee40], R24 ;  /* 0x00ee401801007387 */ /* 0x000fe80000100a00 */
        /* <DEDUP_REMOVED lines=101> */
[----:B------:R-:W-:Y:S02]  /*100270*/  IMAD R39, R42, 0x100, R39 ;  /* 0x000001002a277824 */ /* 0x000fe400078e0227 */
[----:B------:R-:W-:Y:S02]  /*100280*/  IMAD R40, R61, 0x100, R43 ;  /* 0x000001003d287824 */ /* 0x000fe400078e022b */
[----:B------:R-:W-:Y:S01]  /*100290*/  IMAD R41, R0, 0x100, R60 ;  /* 0x0000010000297824 */ /* 0x000fe200078e023c */
[----:B------:R-:W-:Y:S01]  /*1002a0*/  STL.64 [R1+0xeda0], R18 ;  /* 0x00eda01201007387 */ /* 0x000fe20000100a00 */
[C---:B----4-:R-:W-:Y:S03]  /*1002b0*/  HMMA.16816.F32 R44, R28.reuse, R24, R44 ;  /* 0x000000181c2c723c */ /* 0x050fe6000000182c */
[----:B------:R-:W-:Y:S07]  /*1002c0*/  STL.64 [R1+0xed98], R16 ;  /* 0x00ed981001007387 */ /* 0x000fee0000100a00 */
[----:B------:R-:W-:Y:S04]  /*1002d0*/  STL.64 [R1+0x140], R12 ;  /* 0x0001400c01007387 */ /* 0x000fe80000100a00 */
[----:B------:R-:W-:Y:S01]  /*1002e0*/  STL.64 [R1+0x148], R14 ;  /* 0x0001480e01007387 */ /* 0x000fe20000100a00 */
[C---:B--2---:R-:W-:Y:S08]  /*1002f0*/  HMMA.16816.F32 R4, R28.reuse, R22, R4 ;  /* 0x000000161c04723c */ /* 0x044ff00000001804 */
[----:B------:R-:W-:Y:S01]  /*100300*/  HMMA.16816.F32 R8, R28, R20, R8 ;  /* 0x000000141c08723c */ /* 0x000fe20000001808 */
[----:B------:R-:W-:Y:S01]  /*100310*/  F2FP.F16.E4M3.UNPACK_B R28, R38 ;  /* 0x00000026ff1c723e */ /* 0x000fe200020006ff */
[----:B------:R-:W-:Y:S01]  /*100320*/  STL.64 [R1+0xedb0], R22 ;  /* 0x00edb01601007387 */ /* 0x000fe20000100a00 */
[----:B------:R-:W-:-:S02]  /*100330*/  F2FP.F16.E4M3.UNPACK_B R29, R39 ;  /* 0x00000027ff1d723e */ /* 0x000fc400020006ff */
[----:B------:R-:W-:Y:S02]  /*100340*/  F2FP.F16.E4M3.UNPACK_B R30, R40 ;  /* 0x00000028ff1e723e */ /* 0x000fe400020006ff */
[----:B------:R-:W-:-:S12]  /*100350*/  F2FP.F16.E4M3.UNPACK_B R31, R41 ;  /* 0x00000029ff1f723e */ /* 0x000fd800020006ff */
        /* <DEDUP_REMOVED lines=8> */
[C---:B------:R-:W-:Y:S02]  /*1003e0*/  HMMA.16816.F32 R8, R28.reuse, R34, R52 ;  /* 0x000000221c08723c */ /* 0x040fe40000001834 */
[----:B------:R-:W-:Y:S09]  /*1003f0*/  STL.64 [R1+0xedc8], R36 ;  /* 0x00edc82401007387 */ /* 0x000ff20000100a00 */
        /* <DEDUP_REMOVED lines=91> */
[----:B------:R0:W-:Y:S04]  /*1009b0*/  STL.64 [R1+0xa0], R36 ;  /* 0x0000a02401007387 */ /* 0x0001e80000100a00 */
[----:B------:R-:W-:Y:S04]  /*1009c0*/  STL.64 [R1+0xa8], R38 ;  /* 0x0000a82601007387 */ /* 0x000fe80000100a00 */
[----:B0-----:R-:W3:Y:S04]  /*1009d0*/  LDL.LU.64 R36, [R1+0xedc8] ;  /* 0x00edc80001247983 */ /* 0x001ee80000300a00 */
        /* <DEDUP_REMOVED lines=31> */
[C---:B------:R-:W-:Y:S08]  /*100bd0*/  HMMA.16816.F32 R40, R28.reuse, R24, R52 ;  /* 0x000000181c28723c */ /* 0x040ff00000001834 */
[C---:B---3--:R-:W-:Y:S01]  /*100be0*/  HMMA.16816.F32 R8, R28.reuse, R18, R8 ;  /* 0x000000121c08723c */ /* 0x048fe20000001808 */
[----:B------:R-:W-:Y:S07]  /*100bf0*/  STL.64 [R1+0xed18], R18 ;  /* 0x00ed181201007387 */ /* 0x000fee0000100a00 */
[----:B--2---:R-:W-:-:S15]  /*100c00*/  HMMA.16816.F32 R12, R28, R16, R12 ;  /* 0x000000101c0c723c */ /* 0x004fde000000180c */
[----:B------:R-:W-:-:S04]  /*100c10*/  NOP ;  /* 0x0000000000007918 */ /* 0x000fc80000000000 */
[----:B------:R-:W-:Y:S04]  /*100c20*/  STL.64 [R1+0x60], R12 ;  /* 0x0000600c01007387 */ /* 0x000fe80000100a00 */
[----:B------:R-:W-:Y:S04]  /*100c30*/  STL.64 [R1+0x68], R14 ;  /* 0x0000680e01007387 */ /* 0x000fe80000100a00 */
[----:B------:R-:W-:Y:S04]  /*100c40*/  STL.64 [R1+0xed10], R16 ;  /* 0x00ed101001007387 */ /* 0x000fe80000100a00 */
[----:B------:R-:W-:Y:S04]  /*100c50*/  STL.64 [R1+0x50], R8 ;  /* 0x0000500801007387 */ /* 0x000fe80000100a00 */
[----:B------:R4:W-:Y:S02]  /*100c60*/  STL.64 [R1+0x58], R10 ;  /* 0x0000580a01007387 */ /* 0x0009e40000100a00 */
[C---:B----4-:R-:W-:Y:S08]  /*100c70*/  HMMA.16816.F32 R8, R28.reuse, R20, R4 ;  /* 0x000000141c08723c */ /* 0x050ff00000001804 */
[----:B------:R-:W-:Y:S01]  /*100c80*/  HMMA.16816.F32 R4, R28, R22, R44 ;  /* 0x000000161c04723c */ /* 0x000fe2000000182c */
[----:B------:R-:W-:Y:S01]  /*100c90*/  F2FP.F16.E4M3.UNPACK_B R28, R38 ;  /* 0x00000026ff1c723e */ /* 0x000fe200020006ff */
[----:B------:R-:W-:Y:S01]  /*100ca0*/  STL.64 [R1+0xed38], R22 ;  /* 0x00ed381601007387 */ /* 0x000fe20000100a00 */
[----:B------:R-:W-:-:S02]  /*100cb0*/  F2FP.F16.E4M3.UNPACK_B R29, R39 ;  /* 0x00000027ff1d723e */ /* 0x000fc400020006ff */
[----:B------:R-:W-:Y:S02]  /*100cc0*/  F2FP.F16.E4M3.UNPACK_B R30, R60 ;  /* 0x0000003cff1e723e */ /* 0x000fe400020006ff */
[----:B------:R-:W-:-:S04]  /*100cd0*/  F2FP.F16.E4M3.UNPACK_B R31, R61 ;  /* 0x0000003dff1f723e */ /* 0x000fc800020006ff */
        /* <DEDUP_REMOVED lines=9> */
[----:B------:R0:W-:Y:S04]  /*100d70*/  STL.64 [R1+0xde78], R40 ;  /* 0x00de782801007387 */ /* 0x0001e80000100a00 */
[----:B------:R-:W-:Y:S04]  /*100d80*/  STL.64 [R1+0xed50], R36 ;  /* 0x00ed502401007387 */ /* 0x000fe80000100a00 */
[----:B------:R-:W2:Y:S04]  /*100d90*/  LDL.LU R44, [R1+0x1380] ;  /* 0x00138000012c7983 */ /* 0x000ea80000300800 */
[----:B------:R-:W-:Y:S04]  /*100da0*/  STL.64 [R1+0x700], R4 ;  /* 0x0007000401007387 */ /* 0x000fe80000100a00 */
[----:B------:R-:W-:Y:S04]  /*100db0*/  STL.64 [R1+0x708], R6 ;  /* 0x0007080601007387 */ /* 0x000fe80000100a00 */
        /* <DEDUP_REMOVED lines=143> */
[C---:B0-----:R-:W-:Y:S01]  /*1016b0*/  HMMA.16816.F32 R4, R28.reuse, R22, R44 ;  /* 0x000000161c04723c */ /* 0x041fe2000000182c */
        /* <DEDUP_REMOVED lines=124> */
[C---:B---3--:R-:W-:Y:S11]  /*101e80*/  HMMA.16816.F32 R8, R28.reuse, R12, R40 ;  /* 0x0000000c1c08723c */ /* 0x048ff60000001828 */
[----:B------:R-:W-:Y:S04]  /*101e90*/  STL.64 [R1+0xb40], R4 ;  /* 0x000b400401007387 */ /* 0x000fe80000100a00 */
[----:B------:R0:W-:Y:S02]  /*101ea0*/  STL.64 [R1+0xb48], R6 ;  /* 0x000b480601007387 */ /* 0x0001e40000100a00 */
[C---:B0-----:R-:W-:Y:S02]  /*101eb0*/  HMMA.16816.F32 R4, R28.reuse, R14, R44 ;  /* 0x0000000e1c04723c */ /* 0x041fe4000000182c */
[----:B------:R-:W-:Y:S04]  /*101ec0*/  STL.64 [R1+0xec78], R14 ;  /* 0x00ec780e01007387 */ /* 0x000fe80000100a00 */
[----:B------:R-:W-:Y:S04]  /*101ed0*/  STL.64 [R1+0xb50], R8 ;  /* 0x000b500801007387 */ /* 0x000fe80000100a00 */
[----:B------:R0:W-:Y:S04]  /*101ee0*/  STL.64 [R1+0xb58], R10 ;  /* 0x000b580a01007387 */ /* 0x0001e80000100a00 */
[----:B------:R-:W-:Y:S05]  /*101ef0*/  STL.64 [R1+0xec70], R12 ;  /* 0x00ec700c01007387 */ /* 0x000fea0000100a00 */
        /* <DEDUP_REMOVED lines=28> */
[----:B0-----:R-:W3:Y:S04]  /*1020c0*/  LDL.LU R4, [R1+0x1560] ;  /* 0x0015600001047983 */ /* 0x001ee80000300800 */
[----:B------:R-:W3:Y:S04]  /*1020d0*/  LDL.LU R5, [R1+0x1564] ;  /* 0x0015640001057983 */ /* 0x000ee80000300800 */
[----:B-1----:R-:W3:Y:S04]  /*1020e0*/  LDL.LU R6, [R1+0x1568] ;  /* 0x0015680001067983 */ /* 0x002ee80000300800 */
[----:B------:R-:W3:Y:S04]  /*1020f0*/  LDL.LU R7, [R1+0x156c] ;  /* 0x00156c0001077983 */ /* 0x000ee80000300800 */
        /* <DEDUP_REMOVED lines=39> */
[----:B------:R0:W-:Y:S01]  /*102370*/  STL.64 [R1+0xbc8], R54 ;  /* 0x000bc83601007387 */ /* 0x0001e20000100a00 */
[----:B---3--:R-:W-:-:S03]  /*102380*/  IMAD R38, R38, 0x100, R37 ;  /* 0x0000010026267824 */ /* 0x008fc600078e0225 */
[----:B0-----:R-:W2:Y:S04]  /*102390*/  LDL.LU.64 R54, [R1+0xec98] ;  /* 0x00ec980001367983 */ /* 0x001ea80000300a00 */
[----:B------:R-:W2:Y:S04]  /*1023a0*/  LDL.LU.64 R52, [R1+0xec90] ;  /* 0x00ec900001347983 */ /* 0x000ea80000300a00 */
[----:B------:R-:W-:Y:S04]  /*1023b0*/  STL.64 [R1+0xec18], R22 ;  /* 0x00ec181601007387 */ /* 0x000fe80000100a00 */
[----:B------:R0:W-:Y:S01]  /*1023c0*/  STL.64 [R1+0xec10], R20 ;  /* 0x00ec101401007387 */ /* 0x0001e20000100a00 */
[----:B----4-:R-:W-:-:S02]  /*1023d0*/  IMAD R39, R39, 0x100, R24 ;  /* 0x0000010027277824 */ /* 0x010fc400078e0218 */
[----:B------:R-:W-:Y:S01]  /*1023e0*/  IMAD R60, R60, 0x100, R25 ;  /* 0x000001003c3c7824 */ /* 0x000fe200078e0219 */
        /* <DEDUP_REMOVED lines=35> */
[----:B------:R-:W4:Y:S01]  /*102620*/  LDL.LU.64 R4, [R1+0xec40] ;  /* 0x00ec400001047983 */ /* 0x000f220000300a00 */
        /* <DEDUP_REMOVED lines=9> */
[----:B----4-:R-:W-:Y:S01]  /*1026c0*/  HMMA.16816.F32 R20, R28, R4, R40 ;  /* 0x000000041c14723c */ /* 0x010fe20000001828 */
        /* <DEDUP_REMOVED lines=97> */
[----:B------:R-:W-:-:S02]  /*102ce0*/  IMAD R38, R38, 0x100, R37 ;  /* 0x0000010026267824 */ /* 0x000fc400078e0225 */
[----:B------:R-:W-:Y:S02]  /*102cf0*/  IMAD R39, R39, 0x100, R24 ;  /* 0x0000010027277824 */ /* 0x000fe400078e0218 */
[----:B------:R-:W-:Y:S01]  /*102d00*/  IMAD R60, R60, 0x100, R25 ;  /* 0x000001003c3c7824 */ /* 0x000fe200078e0219 */
        /* <DEDUP_REMOVED lines=17> */
[----:B------:R-:W4:Y:S04]  /*102e20*/  LDL.LU R37, [R1+0xebe8] ;  /* 0x00ebe80001257983 */ /* 0x000f280000300800 */
        /* <DEDUP_REMOVED lines=10> */
[C---:B----4-:R-:W-:Y:S08]  /*102ed0*/  HMMA.16816.F32 R20, R28.reuse, R36, R16 ;  /* 0x000000241c14723c */ /* 0x050ff00000001810 */
[C---:B------:R-:W-:Y:S08]  /*102ee0*/  HMMA.16816.F32 R16, R28.reuse, R34, R12 ;  /* 0x000000221c10723c */ /* 0x040ff0000000180c */
        /* <DEDUP_REMOVED lines=12> */
[C---:B------:R-:W-:Y:S08]  /*102fb0*/  HMMA.16816.F32 R20, R28.reuse, R2, R48 ;  /* 0x000000021c14723c */ /* 0x040ff00000001830 */
[C---:B---3--:R-:W-:Y:S03]  /*102fc0*/  HMMA.16816.F32 R16, R28.reuse, R4, R52 ;  /* 0x000000041c10723c */ /* 0x048fe60000001834 */
        /* <DEDUP_REMOVED lines=103> */
[----:B------:R-:W-:Y:S01]  /*103640*/  STL.64 [R1+0x10b8], R14 ;  /* 0x0010b80e01007387 */ /* 0x000fe20000100a00 */
[----:B------:R-:W-:Y:S02]  /*103650*/  IMAD R38, R38, 0x100, R60 ;  /* 0x0000010026267824 */ /* 0x000fe400078e023c */
[----:B------:R-:W-:Y:S02]  /*103660*/  IMAD R39, R40, 0x100, R39 ;  /* 0x0000010028277824 */ /* 0x000fe400078e0227 */
[----:B------:R-:W-:Y:S02]  /*103670*/  IMAD R60, R42, 0x100, R41 ;  /* 0x000001002a3c7824 */ /* 0x000fe400078e0229 */
[----:B------:R-:W-:Y:S01]  /*103680*/  IMAD R61, R0, 0x100, R43 ;  /* 0x00000100003d7824 */ /* 0x000fe200078e022b */
[C---:B--2---:R-:W-:Y:S08]  /*103690*/  HMMA.16816.F32 R4, R28.reuse, R22, R4 ;  /* 0x000000161c04723c */ /* 0x044ff00000001804 */
[----:B----4-:R-:W-:Y:S01]  /*1036a0*/  HMMA.16816.F32 R8, R28, R20, R8 ;  /* 0x000000141c08723c */ /* 0x010fe20000001808 */
[----:B------:R-:W-:-:S15]  /*1036b0*/  STL.64 [R1+0xeb40], R22 ;  /* 0x00eb401601007387 */ /* 0x000fde0000100a00 */
[----:B------:R-:W-:-:S03]  /*1036c0*/  NOP ;  /* 0x0000000000007918 */ /* 0x000fc60000000000 */
        /* <DEDUP_REMOVED lines=138> */
[C---:B----4-:R-:W-:Y:S01]  /*103f70*/  HMMA.16816.F32 R8, R28.reuse, R18, R8 ;  /* 0x000000121c08723c */ /* 0x050fe20000001808 */
        /* <DEDUP_REMOVED lines=176> */
[----:B------:R0:W-:Y:S02]  /*104a80*/  STL.64 [R1+0x13e8], R6 ;  /* 0x0013e80601007387 */ /* 0x0001e40000100a00 */
[----:B0-----:R-:W-:Y:S02]  /*104a90*/  HMMA.16816.F32 R4, R28, R24, R56 ;  /* 0x000000181c04723c */ /* 0x001fe40000001838 */
[----:B------:R-:W2:-:S15]  /*104aa0*/  LDL.LU R56, [R1+0x1cc0] ;  /* 0x001cc00001387983 */ /* 0x000e9e0000300800 */
[----:B------:R-:W-:Y:S02]  /*104ab0*/  NOP ;  /* 0x0000000000007918 */ /* 0x000fe40000000000 */
[----:B------:R-:W-:Y:S04]  /*104ac0*/  STL.64 [R1+0x13d0], R4 ;  /* 0x0013d00401007387 */ /* 0x000fe80000100a00 */
[----:B------:R-:W-:Y:S04]  /*104ad0*/  STL.64 [R1+0x13d8], R6 ;  /* 0x0013d80601007387 */ /* 0x000fe80000100a00 */
[----:B------:R-:W2:Y:S04]  /*104ae0*/  LDL.LU R57, [R1+0x1cc4] ;  /* 0x001cc40001397983 */ /* 0x000ea80000300800 */
[----:B------:R-:W3:Y:S04]  /*104af0*/  LDL.LU R58, [R1+0x1cc8] ;  /* 0x001cc800013a7983 */ /* 0x000ee80000300800 */
[----:B------:R-:W3:Y:S01]  /*104b00*/  LDL.LU R59, [R1+0x1ccc] ;  /* 0x001ccc00013b7983 */ /* 0x000ee20000300800 */
[----:B------:R-:W-:-:S02]  /*104b10*/  IMAD R38, R50, 0x100, R49 ;  /* 0x0000010032267824 */ /* 0x000fc400078e0231 */
[----:B------:R-:W-:Y:S01]  /*104b20*/  IMAD R39, R52, 0x100, R51 ;  /* 0x0000010034277824 */ /* 0x000fe200078e0233 */
[----:B---3--:R-:W-:Y:S04]  /*104b30*/  STL.64 [R1+0xea78], R58 ;  /* 0x00ea783a01007387 */ /* 0x008fe80000100a00 */
[----:B--2---:R0:W-:Y:S04]  /*104b40*/  STL.64 [R1+0xea70], R56 ;  /* 0x00ea703801007387 */ /* 0x0041e80000100a00 */
        /* <DEDUP_REMOVED lines=26> */
[----:B------:R-:W-:-:S02]  /*104cf0*/  IMAD R60, R54, 0x100, R53 ;  /* 0x00000100363c7824 */ /* 0x000fc400078e0235 */
[----:B------:R-:W-:Y:S01]  /*104d00*/  IMAD R61, R0, 0x100, R55 ;  /* 0x00000100003d7824 */ /* 0x000fe200078e0237 */
[----:B------:R-:W3:Y:S01]  /*104d10*/  LDL.LU R4, [R1+0x1c10] ;  /* 0x001c100001047983 */ /* 0x000ee20000300800 */
[----:B------:R-:W-:Y:S02]  /*104d20*/  F2FP.F16.E4M3.UNPACK_B R28, R38 ;  /* 0x00000026ff1c723e */ /* 0x000fe400020006ff */
        /* <DEDUP_REMOVED lines=55> */
[----:B0-----:R-:W3:Y:S04]  /*1050a0*/  LDL.LU.64 R22, [R1+0xea68] ;  /* 0x00ea680001167983 */ /* 0x001ee80000300a00 */
        /* <DEDUP_REMOVED lines=33> */
[C---:B--2---:R-:W-:Y:S08]  /*1052c0*/  HMMA.16816.F32 R4, R28.reuse, R14, R40 ;  /* 0x0000000e1c04723c */ /* 0x044ff00000001828 */
[----:B----4-:R-:W-:Y:S01]  /*1052d0*/  HMMA.16816.F32 R8, R28, R12, R32 ;  /* 0x0000000c1c08723c */ /* 0x010fe20000001820 */
[----:B------:R-:W-:-:S15]  /*1052e0*/  STL.64 [R1+0xe9e8], R14 ;  /* 0x00e9e80e01007387 */ /* 0x000fde0000100a00 */
[----:B------:R-:W-:-:S03]  /*1052f0*/  NOP ;  /* 0x0000000000007918 */ /* 0x000fc60000000000 */
        /* <DEDUP_REMOVED lines=9> */
[----:B------:R0:W-:Y:S04]  /*105390*/  STL.64 [R1+0x1608], R10 ;  /* 0x0016080a01007387 */ /* 0x0001e80000100a00 */
[----:B------:R-:W-:Y:S04]  /*1053a0*/  STL.64 [R1+0xea00], R16 ;  /* 0x00ea001001007387 */ /* 0x000fe80000100a00 */
[----:B------:R-:W-:Y:S01]  /*1053b0*/  STL.64 [R1+0x1620], R4 ;  /* 0x0016200401007387 */ /* 0x000fe20000100a00 */
[C---:B0-----:R-:W-:Y:S03]  /*1053c0*/  HMMA.16816.F32 R8, R28.reuse, R20, R52 ;  /* 0x000000141c08723c */ /* 0x041fe60000001834 */
[----:B------:R0:W-:Y:S04]  /*1053d0*/  STL.64 [R1+0x1628], R6 ;  /* 0x0016280601007387 */ /* 0x0001e80000100a00 */
[----:B------:R-:W2:Y:S01]  /*1053e0*/  LDL.LU R52, [R1+0x1d70] ;  /* 0x001d700001347983 */ /* 0x000ea20000300800 */
[----:B0-----:R-:W-:Y:S11]  /*1053f0*/  HMMA.16816.F32 R4, R28, R22, R56 ;  /* 0x000000161c04723c */ /* 0x001ff60000001838 */
        /* <DEDUP_REMOVED lines=57> */
[----:B--2---:R-:W-:-:S03]  /*105790*/  IMAD R38, R38, 0x100, R37 ;  /* 0x0000010026267824 */ /* 0x004fc600078e0225 */
[----:B------:R-:W2:Y:S01]  /*1057a0*/  LDL.LU R37, [R1+0xea18] ;  /* 0x00ea180001257983 */ /* 0x000ea20000300800 */
[----:B------:R-:W-:-:S03]  /*1057b0*/  IMAD R39, R39, 0x100, R24 ;  /* 0x0000010027277824 */ /* 0x000fc600078e0218 */
[----:B------:R-:W2:Y:S01]  /*1057c0*/  LDL.LU R24, [R1+0xea14] ;  /* 0x00ea140001187983 */ /* 0x000ea20000300800 */
[----:B------:R-:W-:-:S03]  /*1057d0*/  IMAD R60, R60, 0x100, R25 ;  /* 0x000001003c3c7824 */ /* 0x000fc600078e0219 */
        /* <DEDUP_REMOVED lines=13> */
[----:B------:R-:W-:-:S15]  /*1058b0*/  HMMA.16816.F32 R32, R28, R36, R32 ;  /* 0x000000241c20723c */ /* 0x000fde0000001820 */
[----:B------:R-:W-:-:S04]  /*1058c0*/  NOP ;  /* 0x0000000000007918 */ /* 0x000fc80000000000 */
[----:B------:R-:W-:Y:S04]  /*1058d0*/  STL.64 [R1+0x1750], R32 ;  /* 0x0017502001007387 */ /* 0x000fe80000100a00 */
[----:B------:R0:W-:Y:S04]  /*1058e0*/  STL.64 [R1+0x1758], R34 ;  /* 0x0017582201007387 */ /* 0x0001e80000100a00 */
[----:B0-----:R-:W2:Y:S04]  /*1058f0*/  LDL.LU.64 R34, [R1+0xe9f8] ;  /* 0x00e9f80001227983 */ /* 0x001ea80000300a00 */
[----:B------:R-:W4:Y:S04]  /*105900*/  LDL.LU.64 R32, [R1+0xe9f0] ;  /* 0x00e9f00001207983 */ /* 0x000f280000300a00 */
[----:B------:R-:W-:Y:S01]  /*105910*/  STL [R1+0xe978], R37 ;  /* 0x00e9782501007387 */ /* 0x000fe20000100800 */
[C---:B---3--:R-:W-:Y:S08]  /*105920*/  HMMA.16816.F32 R4, R28.reuse, R26, R4 ;  /* 0x0000001a1c04723c */ /* 0x048ff00000001804 */
        /* <DEDUP_REMOVED lines=18> */
[----:B0-----:R-:W3:Y:S04]  /*105a50*/  LDL.LU.64 R6, [R1+0xe9c8] ;  /* 0x00e9c80001067983 */ /* 0x001ee80000300a00 */
[----:B------:R-:W3:Y:S01]  /*105a60*/  LDL.LU.64 R4, [R1+0xe9c0] ;  /* 0x00e9c00001047983 */ /* 0x000ee20000300a00 */
[----:B--2---:R-:W-:-:S15]  /*105a70*/  HMMA.16816.F32 R32, R28, R2, R32 ;  /* 0x000000021c20723c */ /* 0x004fde0000001820 */
[----:B------:R-:W-:-:S04]  /*105a80*/  NOP ;  /* 0x0000000000007918 */ /* 0x000fc80000000000 */
[----:B------:R-:W-:Y:S04]  /*105a90*/  STL.64 [R1+0x17e0], R32 ;  /* 0x0017e02001007387 */ /* 0x000fe80000100a00 */
[----:B------:R3:W-:Y:S02]  /*105aa0*/  STL.64 [R1+0x17e8], R34 ;  /* 0x0017e82201007387 */ /* 0x0007e40000100a00 */
[C---:B---3--:R-:W-:Y:S08]  /*105ab0*/  HMMA.16816.F32 R32, R28.reuse, R4, R20 ;  /* 0x000000041c20723c */ /* 0x048ff00000001814 */
[C---:B------:R-:W-:Y:S01]  /*105ac0*/  HMMA.16816.F32 R20, R28.reuse, R6, R40 ;  /* 0x000000061c14723c */ /* 0x040fe20000001828 */
[----:B------:R-:W-:Y:S10]  /*105ad0*/  STL.64 [R1+0xe998], R6 ;  /* 0x00e9980601007387 */ /* 0x000ff40000100a00 */
[----:B------:R-:W-:Y:S04]  /*105ae0*/  STL.64 [R1+0x1820], R32 ;  /* 0x0018202001007387 */ /* 0x000fe80000100a00 */
[----:B------:R-:W-:Y:S04]  /*105af0*/  STL.64 [R1+0x1828], R34 ;  /* 0x0018282201007387 */ /* 0x000fe80000100a00 */
[----:B------:R4:W-:Y:S04]  /*105b00*/  STL.64 [R1+0xe990], R4 ;  /* 0x00e9900401007387 */ /* 0x0009e80000100a00 */
[----:B------:R-:W-:Y:S04]  /*105b10*/  STL.64 [R1+0x1830], R20 ;  /* 0x0018301401007387 */ /* 0x000fe80000100a00 */
[----:B------:R0:W-:Y:S01]  /*105b20*/  STL.64 [R1+0x1838], R22 ;  /* 0x0018381601007387 */ /* 0x0001e20000100a00 */
[C---:B----4-:R-:W-:Y:S08]  /*105b30*/  HMMA.16816.F32 R4, R28.reuse, R10, R48 ;  /* 0x0000000a1c04723c */ /* 0x050ff00000001830 */
[----:B0-----:R-:W-:Y:S01]  /*105b40*/  HMMA.16816.F32 R20, R28, R8, R44 ;  /* 0x000000081c14723c */ /* 0x001fe2000000182c */
[----:B------:R-:W-:-:S15]  /*105b50*/  STL.64 [R1+0xe9b8], R10 ;  /* 0x00e9b80a01007387 */ /* 0x000fde0000100a00 */
[----:B------:R-:W-:-:S03]  /*105b60*/  NOP ;  /* 0x0000000000007918 */ /* 0x000fc60000000000 */
[----:B------:R-:W-:Y:S04]  /*105b70*/  STL.64 [R1+0x1840], R20 ;  /* 0x0018401401007387 */ /* 0x000fe80000100a00 */
[----:B------:R-:W-:Y:S04]  /*105b80*/  STL.64 [R1+0x1848], R22 ;  /* 0x0018481601007387 */ /* 0x000fe80000100a00 */
[----:B------:R0:W-:Y:S04]  /*105b90*/  STL.64 [R1+0xe9b0], R8 ;  /* 0x00e9b00801007387 */ /* 0x0001e80000100a00 */
[----:B------:R-:W-:Y:S04]  /*105ba0*/  STL.64 [R1+0x18a0], R4 ;  /* 0x0018a00401007387 */ /* 0x000fe80000100a00 */
[----:B------:R1:W-:Y:S01]  /*105bb0*/  STL.64 [R1+0x18a8], R6 ;  /* 0x0018a80601007387 */ /* 0x0003e20000100a00 */
[C---:B0-----:R-:W-:Y:S03]  /*105bc0*/  HMMA.16816.F32 R8, R28.reuse, R12, R52 ;  /* 0x0000000c1c08723c */ /* 0x041fe60000001834 */
[----:B------:R-:W2:Y:S05]  /*105bd0*/  LDL.LU R52, [R1+0x1e90] ;  /* 0x001e900001347983 */ /* 0x000eaa0000300800 */
[C---:B-1----:R-:W-:Y:S11]  /*105be0*/  HMMA.16816.F32 R4, R28.reuse, R14, R56 ;  /* 0x0000000e1c04723c */ /* 0x042ff60000001838 */
        /* <DEDUP_REMOVED lines=70> */
[----:B----4-:R-:W-:-:S02]  /*106050*/  IMAD R38, R38, 0x100, R37 ;  /* 0x0000010026267824 */ /* 0x010fc400078e0225 */
[----:B---3--:R-:W-:Y:S02]  /*106060*/  IMAD R39, R39, 0x100, R24 ;  /* 0x0000010027277824 */ /* 0x008fe400078e0218 */
[----:B------:R-:W-:Y:S01]  /*106070*/  IMAD R60, R60, 0x100, R25 ;  /* 0x000001003c3c7824 */ /* 0x000fe200078e0219 */
[C---:B--2---:R-:W-:Y:S08]  /*106080*/  HMMA.16816.F32 R32, R28.reuse, R22, R32 ;  /* 0x000000161c20723c */ /* 0x044ff00000001820 */
[----:B------:R-:W-:-:S15]  /*106090*/  HMMA.16816.F32 R4, R28, R20, R4 ;  /* 0x000000141c04723c */ /* 0x000fde0000001804 */
        /* <DEDUP_REMOVED lines=15> */
[----:B------:R-:W2:Y:S04]  /*106190*/  LDL.LU R37, [R1+0xe978] ;  /* 0x00e9780001257983 */ /* 0x000ea80000300800 */
[----:B------:R-:W2:Y:S04]  /*1061a0*/  LDL.LU R24, [R1+0xe974] ;  /* 0x00e9740001187983 */ /* 0x000ea80000300800 */
[----:B------:R-:W2:Y:S01]  /*1061b0*/  LDL.LU R25, [R1+0xe970] ;  /* 0x00e9700001197983 */ /* 0x000ea20000300800 */
[----:B------:R-:W-:Y:S01]  /*1061c0*/  IMAD R61, R0, 0x100, R61 ;  /* 0x00000100003d7824 */ /* 0x000fe200078e023d */
[----:B--2---:R-:W-:Y:S01]  /*1061d0*/  HMMA.16816.F32 R20, R28, R24, R20 ;  /* 0x000000181c14723c */ /* 0x004fe20000001814 */
[----:B------:R-:W-:-:S02]  /*1061e0*/  F2FP.F16.E4M3.UNPACK_B R28, R38 ;  /* 0x00000026ff1c723e */ /* 0x000fc400020006ff */
[----:B------:R-:W-:Y:S02]  /*1061f0*/  F2FP.F16.E4M3.UNPACK_B R29, R39 ;  /* 0x00000027ff1d723e */ /* 0x000fe400020006ff */
[----:B------:R-:W-:Y:S02]  /*106200*/  F2FP.F16.E4M3.UNPACK_B R30, R60 ;  /* 0x0000003cff1e723e */ /* 0x000fe400020006ff */
[----:B------:R-:W-:Y:S01]  /*106210*/  F2FP.F16.E4M3.UNPACK_B R31, R61 ;  /* 0x0000003dff1f723e */ /* 0x000fe200020006ff */
[----:B------:R-:W-:Y:S04]  /*106220*/  STL [R1+0xe8e4], R24 ;  /* 0x00e8e41801007387 */ /* 0x000fe80000100800 */
[----:B------:R-:W-:Y:S07]  /*106230*/  STL [R1+0xe8e0], R25 ;  /* 0x00e8e01901007387 */ /* 0x000fee0000100800 */
[----:B------:R-:W-:Y:S04]  /*106240*/  STL.64 [R1+0x19e0], R20 ;  /* 0x0019e01401007387 */ /* 0x000fe80000100a00 */
[----:B------:R0:W-:Y:S02]  /*106250*/  STL.64 [R1+0x19e8], R22 ;  /* 0x0019e81601007387 */ /* 0x0001e40000100a00 */
[C---:B0-----:R-:W-:Y:S08]  /*106260*/  HMMA.16816.F32 R20, R28.reuse, R36, R16 ;  /* 0x000000241c14723c */ /* 0x041ff00000001810 */
[C---:B----4-:R-:W-:Y:S08]  /*106270*/  HMMA.16816.F32 R16, R28.reuse, R34, R12 ;  /* 0x000000221c10723c */ /* 0x050ff0000000180c */
[C---:B------:R-:W-:Y:S01]  /*106280*/  HMMA.16816.F32 R12, R28.reuse, R32, R40 ;  /* 0x000000201c0c723c */ /* 0x040fe20000001828 */
[----:B------:R-:W-:Y:S04]  /*106290*/  STL [R1+0xe8e8], R37 ;  /* 0x00e8e82501007387 */ /* 0x000fe80000100800 */
        /* <DEDUP_REMOVED lines=9> */
[C---:B------:R-:W-:Y:S08]  /*106330*/  HMMA.16816.F32 R20, R28.reuse, R2, R48 ;  /* 0x000000021c14723c */ /* 0x040ff00000001830 */
[C---:B---3--:R-:W-:Y:S03]  /*106340*/  HMMA.16816.F32 R16, R28.reuse, R4, R52 ;  /* 0x000000041c10723c */ /* 0x048fe60000001834 */
        /* <DEDUP_REMOVED lines=41> */
[----:B-1----:R-:W2:Y:S04]  /*1065e0*/  LDL.LU R40, [R1+0x2000] ;  /* 0x0020000001287983 */ /* 0x002ea80000300800 */
        /* <DEDUP_REMOVED lines=57> */
[----:B------:R-:W4:Y:S01]  /*106980*/  LDL.LU.64 R12, [R1+0xe950] ;  /* 0x00e95000010c7983 */ /* 0x000f220000300a00 */
[C---:B---3--:R-:W-:Y:S08]  /*106990*/  HMMA.16816.F32 R16, R28.reuse, R14, R16 ;  /* 0x0000000e1c10723c */ /* 0x048ff00000001810 */
[----:B----4-:R-:W-:-:S15]  /*1069a0*/  HMMA.16816.F32 R52, R28, R12, R52 ;  /* 0x0000000c1c34723c */ /* 0x010fde0000001834 */
        /* <DEDUP_REMOVED lines=20> */
[----:B------:R-:W-:-:S02]  /*106af0*/  IMAD R38, R38, 0x100, R37 ;  /* 0x0000010026267824 */ /* 0x000fc400078e0225 */
[----:B------:R-:W-:Y:S02]  /*106b00*/  IMAD R39, R39, 0x100, R24 ;  /* 0x0000010027277824 */ /* 0x000fe400078e0218 */
[----:B------:R-:W-:Y:S01]  /*106b10*/  IMAD R60, R60, 0x100, R25 ;  /* 0x000001003c3c7824 */ /* 0x000fe200078e0219 */
        /* <DEDUP_REMOVED lines=10> */
[----:B------:R-:W4:Y:S04]  /*106bc0*/  LDL.LU.64 R52, [R1+0xe8f0] ;  /* 0x00e8f00001347983 */ /* 0x000f280000300a00 */
        /* <DEDUP_REMOVED lines=10> */
[----:B--2---:R-:W-:Y:S02]  /*106c70*/  HMMA.16816.F32 R28, R28, R24, R4 ;  /* 0x000000181c1c723c */ /* 0x004fe40000001804 */
[----:B------:R-:W2:Y:S04]  /*106c80*/  LDL.LU.64 R6, [R1+0xe8d8] ;  /* 0x00e8d80001067983 */ /* 0x000ea80000300a00 */
[----:B------:R-:W4:Y:S04]  /*106c90*/  LDL.LU.64 R4, [R1+0xe8d0] ;  /* 0x00e8d00001047983 */ /* 0x000f280000300a00 */
        /* <DEDUP_REMOVED lines=13> */
[----:B------:R-:W3:Y:S04]  /*106d70*/  LDL.LU.64 R32, [R1+0xe8c0] ;  /* 0x00e8c00001207983 */ /* 0x000ee80000300a00 */
[----:B------:R-:W-:Y:S01]  /*106d80*/  STL [R1+0xe878], R37 ;  /* 0x00e8782501007387 */ /* 0x000fe20000100800 */
[----:B--2---:R-:W-:-:S15]  /*106d90*/  HMMA.16816.F32 R20, R28, R34, R20 ;  /* 0x000000221c14723c */ /* 0x004fde0000001814 */
[----:B------:R-:W-:-:S04]  /*106da0*/  NOP ;  /* 0x0000000000007918 */ /* 0x000fc80000000000 */
[----:B------:R-:W-:Y:S04]  /*106db0*/  STL.64 [R1+0x1ca0], R20 ;  /* 0x001ca01401007387 */ /* 0x000fe80000100a00 */
[----:B------:R0:W-:Y:S04]  /*106dc0*/  STL.64 [R1+0x1ca8], R22 ;  /* 0x001ca81601007387 */ /* 0x0001e80000100a00 */
[----:B------:R-:W-:Y:S04]  /*106dd0*/  STL.64 [R1+0xe858], R34 ;  /* 0x00e8582201007387 */ /* 0x000fe80000100a00 */
[----:B---3--:R1:W-:Y:S01]  /*106de0*/  STL.64 [R1+0xe850], R32 ;  /* 0x00e8502001007387 */ /* 0x0083e20000100a00 */
[C---:B0-----:R-:W-:Y:S08]  /*106df0*/  HMMA.16816.F32 R20, R28.reuse, R32, R40 ;  /* 0x000000201c14723c */ /* 0x041ff00000001828 */
[C---:B-1----:R-:W-:Y:S11]  /*106e00*/  HMMA.16816.F32 R32, R28.reuse, R26, R44 ;  /* 0x0000001a1c20723c */ /* 0x042ff6000000182c */
[----:B------:R-:W-:Y:S04]  /*106e10*/  STL.64 [R1+0x1cb0], R20 ;  /* 0x001cb01401007387 */ /* 0x000fe80000100a00 */
[----:B------:R0:W-:Y:S01]  /*106e20*/  STL.64 [R1+0x1cb8], R22 ;  /* 0x001cb81601007387 */ /* 0x0001e20000100a00 */
[C---:B----4-:R-:W-:Y:S03]  /*106e30*/  HMMA.16816.F32 R40, R28.reuse, R4, R52 ;  /* 0x000000041c28723c */ /* 0x050fe60000001834 */
[----:B------:R-:W-:Y:S04]  /*106e40*/  STL.64 [R1+0x1cd0], R32 ;  /* 0x001cd02001007387 */ /* 0x000fe80000100a00 */
[----:B------:R1:W-:Y:S01]  /*106e50*/  STL.64 [R1+0x1cd8], R34 ;  /* 0x001cd82201007387 */ /* 0x0003e20000100a00 */
[C---:B0-----:R-:W-:Y:S08]  /*106e60*/  HMMA.16816.F32 R20, R28.reuse, R2, R48 ;  /* 0x000000021c14723c */ /* 0x041ff00000001830 */
[C---:B-1----:R-:W-:Y:S11]  /*106e70*/  HMMA.16816.F32 R32, R28.reuse, R6, R56 ;  /* 0x000000061c20723c */ /* 0x042ff60000001838 */
        /* <DEDUP_REMOVED lines=10> */
[----:B0-----:R-:W4:Y:S04]  /*106f20*/  LDL.LU R32, [R1+0x2150] ;  /* 0x0021500001207983 */ /* 0x001f280000300800 */
[----:B------:R-:W4:Y:S04]  /*106f30*/  LDL.LU R33, [R1+0x2154] ;  /* 0x0021540001217983 */ /* 0x000f280000300800 */
[----:B---3--:R-:W4:Y:S04]  /*106f40*/  LDL.LU R34, [R1+0x2158] ;  /* 0x0021580001227983 */ /* 0x008f280000300800 */
[----:B------:R-:W4:Y:S04]  /*106f50*/  LDL.LU R35, [R1+0x215c] ;  /* 0x00215c0001237983 */ /* 0x000f280000300800 */
[----:B------:R-:W-:Y:S04]  /*106f60*/  STL.64 [R1+0xe848], R6 ;  /* 0x00e8480601007387 */ /* 0x000fe80000100a00 */
[----:B------:R2:W-:Y:S04]  /*106f70*/  STL.64 [R1+0xe840], R4 ;  /* 0x00e8400401007387 */ /* 0x0005e80000100a00 */
[----:B------:R-:W3:Y:S04]  /*106f80*/  LDL.LU R52, [R1+0x2270] ;  /* 0x0022700001347983 */ /* 0x000ee80000300800 */
        /* <DEDUP_REMOVED lines=21> */
[C---:B------:R-:W-:Y:S03]  /*1070e0*/  HMMA.16816.F32 R4, R28.reuse, R10, R20 ;  /* 0x0000000a1c04723c */ /* 0x040fe60000001814 */
[----:B---3--:R-:W-:Y:S04]  /*1070f0*/  STL.64 [R1+0xe8b8], R42 ;  /* 0x00e8b82a01007387 */ /* 0x008fe80000100a00 */
[----:B--2---:R4:W-:Y:S04]  /*107100*/  STL.64 [R1+0xe8b0], R40 ;  /* 0x00e8b02801007387 */ /* 0x0049e80000100a00 */
[----:B------:R-:W2:Y:S04]  /*107110*/  LDL.LU R56, [R1+0x2260] ;  /* 0x0022600001387983 */ /* 0x000ea80000300800 */
[----:B------:R-:W2:Y:S01]  /*107120*/  LDL.LU R57, [R1+0x2264] ;  /* 0x0022640001397983 */ /* 0x000ea20000300800 */
[C---:B----4-:R-:W-:Y:S03]  /*107130*/  HMMA.16816.F32 R40, R28.reuse, R8, R32 ;  /* 0x000000081c28723c */ /* 0x050fe60000001820 */
[----:B------:R-:W2:Y:S04]  /*107140*/  LDL.LU R58, [R1+0x2268] ;  /* 0x00226800013a7983 */ /* 0x000ea80000300800 */
[----:B------:R-:W2:Y:S04]  /*107150*/  LDL.LU R59, [R1+0x226c] ;  /* 0x00226c00013b7983 */ /* 0x000ea80000300800 */
[----:B------:R-:W3:Y:S08]  /*107160*/  LDL.LU R32, [R1+0x2180] ;  /* 0x0021800001207983 */ /* 0x000ef00000300800 */
[----:B------:R-:W-:Y:S04]  /*107170*/  STL.64 [R1+0x1d40], R40 ;  /* 0x001d402801007387 */ /* 0x000fe80000100a00 */
[----:B------:R-:W-:Y:S04]  /*107180*/  STL.64 [R1+0x1d48], R42 ;  /* 0x001d482a01007387 */ /* 0x000fe80000100a00 */
[----:B------:R0:W-:Y:S04]  /*107190*/  STL.64 [R1+0x1d60], R4 ;  /* 0x001d600401007387 */ /* 0x0001e80000100a00 */
[----:B------:R1:W-:Y:S04]  /*1071a0*/  STL.64 [R1+0x1d68], R6 ;  /* 0x001d680601007387 */ /* 0x0003e80000100a00 */
        /* <DEDUP_REMOVED lines=36> */
[C---:B----4-:R-:W-:Y:S11]  /*1073f0*/  HMMA.16816.F32 R4, R28.reuse, R14, R4 ;  /* 0x0000000e1c04723c */ /* 0x050ff60000001804 */
[----:B------:R0:W-:Y:S04]  /*107400*/  STL.64 [R1+0x1d70], R32 ;  /* 0x001d702001007387 */ /* 0x0001e80000100a00 */
[----:B------:R1:W-:Y:S04]  /*107410*/  STL.64 [R1+0x1d78], R34 ;  /* 0x001d782201007387 */ /* 0x0003e80000100a00 */
[----:B0-----:R-:W3:Y:S01]  /*107420*/  LDL.LU R32, [R1+0x22f0] ;  /* 0x0022f00001207983 */ /* 0x001ee20000300800 */
[C---:B--2---:R-:W-:Y:S03]  /*107430*/  HMMA.16816.F32 R20, R28.reuse, R18, R20 ;  /* 0x000000121c14723c */ /* 0x044fe60000001814 */
[----:B------:R-:W3:Y:S04]  /*107440*/  LDL.LU R33, [R1+0x22f4] ;  /* 0x0022f40001217983 */ /* 0x000ee80000300800 */
[----:B-1----:R-:W3:Y:S04]  /*107450*/  LDL.LU R34, [R1+0x22f8] ;  /* 0x0022f80001227983 */ /* 0x002ee80000300800 */
[----:B------:R-:W3:Y:S01]  /*107460*/  LDL.LU R35, [R1+0x22fc] ;  /* 0x0022fc0001237983 */ /* 0x000ee20000300800 */
[----:B------:R-:W-:Y:S03]  /*107470*/  HMMA.16816.F32 R40, R28, R16, R40 ;  /* 0x000000101c28723c */ /* 0x000fe60000001828 */
        /* <DEDUP_REMOVED lines=8> */
[----:B0-----:R-:W4:Y:S04]  /*107500*/  LDL.LU.64 R42, [R1+0xe8b8] ;  /* 0x00e8b800012a7983 */ /* 0x001f280000300a00 */
        /* <DEDUP_REMOVED lines=37> */
[----:B------:R-:W2:-:S13]  /*107760*/  LDL.LU.64 R52, [R1+0xe860] ;  /* 0x00e8600001347983 */ /* 0x000e9a0000300a00 */
[----:B------:R0:W-:Y:S04]  /*107770*/  STL.64 [R1+0x1dd0], R28 ;  /* 0x001dd01c01007387 */ /* 0x0001e80000100a00 */
[----:B------:R1:W-:Y:S01]  /*107780*/  STL.64 [R1+0x1dd8], R30 ;  /* 0x001dd81e01007387 */ /* 0x0003e20000100a00 */
[----:B0-----:R-:W-:Y:S02]  /*107790*/  F2FP.F16.E4M3.UNPACK_B R28, R38 ;  /* 0x00000026ff1c723e */ /* 0x001fe400020006ff */
[----:B------:R-:W-:Y:S02]  /*1077a0*/  F2FP.F16.E4M3.UNPACK_B R29, R39 ;  /* 0x00000027ff1d723e */ /* 0x000fe400020006ff */
[----:B-1----:R-:W-:Y:S02]  /*1077b0*/  F2FP.F16.E4M3.UNPACK_B R30, R60 ;  /* 0x0000003cff1e723e */ /* 0x002fe400020006ff */
[----:B------:R-:W-:-:S07]  /*1077c0*/  F2FP.F16.E4M3.UNPACK_B R31, R61 ;  /* 0x0000003dff1f723e */ /* 0x000fce00020006ff */
[----:B------:R-:W-:Y:S01]  /*1077d0*/  HMMA.16816.F32 R36, R28, R36, R32 ;  /* 0x000000241c24723c */ /* 0x000fe20000001820 */
[----:B------:R-:W2:Y:S04]  /*1077e0*/  LDL.LU.64 R34, [R1+0xe858] ;  /* 0x00e8580001227983 */ /* 0x000ea80000300a00 */
[----:B------:R-:W3:-:S14]  /*1077f0*/  LDL.LU.64 R32, [R1+0xe850] ;  /* 0x00e8500001207983 */ /* 0x000edc0000300a00 */
[----:B------:R0:W-:Y:S04]  /*107800*/  STL.64 [R1+0x1ed0], R36 ;  /* 0x001ed02401007387 */ /* 0x0001e80000100a00 */
[----:B------:R1:W-:Y:S04]  /*107810*/  STL.64 [R1+0x1ed8], R38 ;  /* 0x001ed82601007387 */ /* 0x0003e80000100a00 */
[----:B0-----:R-:W3:Y:S04]  /*107820*/  LDL.LU R36, [R1+0x22d0] ;  /* 0x0022d00001247983 */ /* 0x001ee80000300800 */
[----:B------:R-:W3:Y:S04]  /*107830*/  LDL.LU R37, [R1+0x22d4] ;  /* 0x0022d40001257983 */ /* 0x000ee80000300800 */
[----:B-1----:R-:W3:Y:S04]  /*107840*/  LDL.LU R38, [R1+0x22d8] ;  /* 0x0022d80001267983 */ /* 0x002ee80000300800 */
[----:B------:R-:W3:Y:S01]  /*107850*/  LDL.LU R39, [R1+0x22dc] ;  /* 0x0022dc0001277983 */ /* 0x000ee20000300800 */
        /* <DEDUP_REMOVED lines=8> */
[C---:B----4-:R-:W-:Y:S03]  /*1078e0*/  HMMA.16816.F32 R16, R28.reuse, R2, R16 ;  /* 0x000000021c10723c */ /* 0x050fe60000001810 */
        /* <DEDUP_REMOVED lines=8> */
[C---:B--2---:R-:W-:Y:S08]  /*107970*/  HMMA.16816.F32 R20, R28.reuse, R4, R40 ;  /* 0x000000041c14723c */ /* 0x044ff00000001828 */
[C---:B------:R-:W-:Y:S11]  /*107980*/  HMMA.16816.F32 R4, R28.reuse, R6, R44 ;  /* 0x000000061c04723c */ /* 0x040ff6000000182c */
[----:B------:R-:W-:Y:S04]  /*107990*/  STL.64 [R1+0x1e80], R20 ;  /* 0x001e801401007387 */ /* 0x000fe80000100a00 */
[----:B------:R-:W-:Y:S04]  /*1079a0*/  STL.64 [R1+0x1e88], R22 ;  /* 0x001e881601007387 */ /* 0x000fe80000100a00 */
[----:B------:R-:W-:Y:S04]  /*1079b0*/  STL.64 [R1+0x1e70], R4 ;  /* 0x001e700401007387 */ /* 0x000fe80000100a00 */
[----:B------:R0:W-:Y:S02]  /*1079c0*/  STL.64 [R1+0x1e78], R6 ;  /* 0x001e780601007387 */ /* 0x0001e40000100a00 */
[----:B0-----:R-:W-:Y:S02]  /*1079d0*/  HMMA.16816.F32 R4, R28, R12, R56 ;  /* 0x0000000c1c04723c */ /* 0x001fe40000001838 */
[----:B------:R-:W-:Y:S04]  /*1079e0*/  STL.64 [R1+0x1e60], R16 ;  /* 0x001e601001007387 */ /* 0x000fe80000100a00 */
[----:B------:R-:W-:-:S13]  /*1079f0*/  STL.64 [R1+0x1e68], R18 ;  /* 0x001e681201007387 */ /* 0x000fda0000100a00 */
[----:B------:R0:W-:Y:S04]  /*107a00*/  STL.64 [R1+0x1e40], R4 ;  /* 0x001e400401007387 */ /* 0x0001e80000100a00 */
[----:B------:R-:W-:Y:S04]  /*107a10*/  STL.64 [R1+0x1e50], R8 ;  /* 0x001e500801007387 */ /* 0x000fe80000100a00 */
[----:B------:R-:W-:Y:S04]  /*107a20*/  STL.64 [R1+0x1e58], R10 ;  /* 0x001e580a01007387 */ /* 0x000fe80000100a00 */
[----:B------:R1:W-:Y:S04]  /*107a30*/  STL [R1+0x1e48], R6 ;  /* 0x001e480601007387 */ /* 0x0003e80000100800 */
[----:B------:R-:W2:Y:S04]  /*107a40*/  LDL.LU R52, [R1+0x2420] ;  /* 0x0024200001347983 */ /* 0x000ea80000300800 */
[----:B------:R-:W2:Y:S04]  /*107a50*/  LDL.LU R53, [R1+0x2424] ;  /* 0x0024240001357983 */ /* 0x000ea80000300800 */
[----:B------:R-:W2:Y:S01]  /*107a60*/  LDL.LU R54, [R1+0x2428] ;  /* 0x0024280001367983 */ /* 0x000ea20000300800 */
[----:B------:R-:W-:-:S03]  /*107a70*/  IMAD.MOV.U32 R0, RZ, RZ, R7 ;  /* 0x000000ffff007224 */ /* 0x000fc600078e0007 */
        /* <DEDUP_REMOVED lines=44> */
[----:B------:R-:W-:Y:S01]  /*107d40*/  STL [R1+0xda38], R0 ;  /* 0x00da380001007387 */ /* 0x000fe20000100800 */
[----:B--2---:R-:W-:Y:S03]  /*107d50*/  HMMA.16816.F32 R12, R28, R14, R16 ;  /* 0x0000000e1c0c723c */ /* 0x004fe60000001810 */
[----:B------:R-:W2:Y:S04]  /*107d60*/  LDL.LU.64 R18, [R1+0xe838] ;  /* 0x00e8380001127983 */ /* 0x000ea80000300a00 */
[----:B------:R-:W3:-:S12]  /*107d70*/  LDL.LU.64 R16, [R1+0xe830] ;  /* 0x00e8300001107983 */ /* 0x000ed80000300a00 */
[----:B------:R0:W-:Y:S04]  /*107d80*/  STL.64 [R1+0x1e30], R12 ;  /* 0x001e300c01007387 */ /* 0x0001e80000100a00 */
[----:B------:R1:W-:Y:S04]  /*107d90*/  STL.64 [R1+0x1e38], R14 ;  /* 0x001e380e01007387 */ /* 0x0003e80000100a00 */
[----:B0-----:R-:W2:Y:S04]  /*107da0*/  LDL.LU R12, [R1+0x2230] ;  /* 0x00223000010c7983 */ /* 0x001ea80000300800 */
[----:B------:R-:W2:Y:S04]  /*107db0*/  LDL.LU R13, [R1+0x2234] ;  /* 0x00223400010d7983 */ /* 0x000ea80000300800 */
[----:B-1----:R-:W2:Y:S04]  /*107dc0*/  LDL.LU R14, [R1+0x2238] ;  /* 0x00223800010e7983 */ /* 0x002ea80000300800 */
[----:B------:R-:W2:Y:S04]  /*107dd0*/  LDL.LU R15, [R1+0x223c] ;  /* 0x00223c00010f7983 */ /* 0x000ea80000300800 */
[----:B------:R-:W4:Y:S01]  /*107de0*/  LDL.LU R59, [R1+0x27bc] ;  /* 0x0027bc00013b7983 */ /* 0x000f220000300800 */
[----:B---3--:R-:W-:-:S15]  /*107df0*/  HMMA.16816.F32 R20, R28, R16, R20 ;  /* 0x000000101c14723c */ /* 0x008fde0000001814 */
[----:B------:R-:W-:-:S04]  /*107e00*/  NOP ;  /* 0x0000000000007918 */ /* 0x000fc80000000000 */
[----:B------:R-:W-:Y:S01]  /*107e10*/  STL.64 [R1+0x1e20], R20 ;  /* 0x001e201401007387 */ /* 0x000fe20000100a00 */
[----:B------:R-:W-:-:S03]  /*107e20*/  IMAD.MOV.U32 R0, RZ, RZ, R23 ;  /* 0x000000ffff007224 */ /* 0x000fc600078e0017 */
[----:B------:R0:W-:Y:S04]  /*107e30*/  STL [R1+0x1e28], R22 ;  /* 0x001e281601007387 */ /* 0x0001e80000100800 */
[----:B0-----:R-:W3:Y:S04]  /*107e40*/  LDL.LU.64 R22, [R1+0xe828] ;  /* 0x00e8280001167983 */ /* 0x001ee80000300a00 */
[----:B------:R-:W4:Y:S01]  /*107e50*/  LDL.LU.64 R20, [R1+0xe820] ;  /* 0x00e8200001147983 */ /* 0x000f220000300a00 */
[----:B--2---:R-:W-:Y:S03]  /*107e60*/  HMMA.16816.F32 R12, R28, R18, R12 ;  /* 0x000000121c0c723c */ /* 0x004fe6000000180c */
[----:B------:R0:W-:Y:S01]  /*107e70*/  STL [R1+0xda70], R0 ;  /* 0x00da700001007387 */ /* 0x0001e20000100800 */
[----:B------:R-:W-:-:S02]  /*107e80*/  IMAD R2, R27, 0x100, R26 ;  /* 0x000001001b027824 */ /* 0x000fc400078e021a */
[----:B------:R-:W-:Y:S01]  /*107e90*/  IMAD R3, R33, 0x100, R32 ;  /* 0x0000010021037824 */ /* 0x000fe200078e0220 */
[----:B------:R-:W-:Y:S02]  /*107ea0*/  F2FP.F16.E4M3.UNPACK_B R32, R56.H1 ;  /* 0x00000038ff20723e */ /* 0x000fe400030006ff */
[----:B------:R-:W-:Y:S01]  /*107eb0*/  F2FP.F16.E4M3.UNPACK_B R33, R57.H1 ;  /* 0x00000039ff21723e */ /* 0x000fe200030006ff */
[C---:B----4-:R-:W-:Y:S08]  /*107ec0*/  HMMA.16816.F32 R8, R28.reuse, R20, R8 ;  /* 0x000000141c08723c */ /* 0x050ff00000001808 */
[C---:B---3--:R-:W-:Y:S11]  /*107ed0*/  HMMA.16816.F32 R4, R28.reuse, R22, R4 ;  /* 0x000000161c04723c */ /* 0x048ff60000001804 */
[----:B0-----:R-:W-:Y:S01]  /*107ee0*/  IMAD.MOV.U32 R0, RZ, RZ, R11 ;  /* 0x000000ffff007224 */ /* 0x001fe200078e000b */
[----:B------:R-:W-:Y:S04]  /*107ef0*/  STL.64 [R1+0x1e00], R8 ;  /* 0x001e000801007387 */ /* 0x000fe80000100a00 */
[----:B------:R-:W-:Y:S04]  /*107f00*/  STL.64 [R1+0x1e10], R12 ;  /* 0x001e100c01007387 */ /* 0x000fe80000100a00 */
[----:B------:R-:W-:Y:S04]  /*107f10*/  STL.64 [R1+0x1e18], R14 ;  /* 0x001e180e01007387 */ /* 0x000fe80000100a00 */
[----:B------:R0:W-:Y:S04]  /*107f20*/  STL [R1+0x1e08], R10 ;  /* 0x001e080a01007387 */ /* 0x0001e80000100800 */
[----:B------:R-:W-:Y:S04]  /*107f30*/  STL [R1+0xda74], R0 ;  /* 0x00da740001007387 */ /* 0x000fe80000100800 */
[----:B------:R1:W-:Y:S01]  /*107f40*/  STL.64 [R1+0x1df0], R4 ;  /* 0x001df00401007387 */ /* 0x0003e20000100a00 */
[----:B0-----:R-:W-:Y:S01]  /*107f50*/  HMMA.16816.F32 R8, R28, R24, R36 ;  /* 0x000000181c08723c */ /* 0x001fe20000001824 */
[----:B------:R-:W-:-:S02]  /*107f60*/  F2FP.F16.E4M3.UNPACK_B R36, R44.H1 ;  /* 0x0000002cff24723e */ /* 0x000fc400030006ff */
[----:B------:R-:W-:Y:S02]  /*107f70*/  F2FP.F16.E4M3.UNPACK_B R37, R45.H1 ;  /* 0x0000002dff25723e */ /* 0x000fe400030006ff */
[----:B------:R-:W-:Y:S01]  /*107f80*/  F2FP.F16.E4M3.UNPACK_B R28, R2 ;  /* 0x00000002ff1c723e */ /* 0x000fe200020006ff */
[----:B-1----:R-:W-:Y:S02]  /*107f90*/  IMAD R4, R35, 0x100, R34 ;  /* 0x0000010023047824 */ /* 0x002fe400078e0222 */
[----:B------:R-:W-:Y:S01]  /*107fa0*/  IMAD R5, R60, 0x100, R61 ;  /* 0x000001003c057824 */ /* 0x000fe200078e023d */
[----:B------:R-:W-:Y:S02]  /*107fb0*/  F2FP.F16.E4M3.UNPACK_B R29, R3 ;  /* 0x00000003ff1d723e */ /* 0x000fe400020006ff */
[----:B------:R-:W-:Y:S02]  /*107fc0*/  F2FP.F16.E4M3.UNPACK_B R30, R4 ;  /* 0x00000004ff1e723e */ /* 0x000fe400020006ff */
[----:B------:R-:W-:Y:S01]  /*107fd0*/  F2FP.F16.E4M3.UNPACK_B R31, R5 ;  /* 0x00000005ff1f723e */ /* 0x000fe200020006ff */
[----:B------:R0:W-:Y:S06]  /*107fe0*/  STL.64 [R1+0x1df8], R6 ;  /* 0x001df80601007387 */ /* 0x0001ec0000100a00 */
[----:B0-----:R-:W-:Y:S01]  /*107ff0*/  HMMA.16816.F32 R4, R28, R36, R40 ;  /* 0x000000241c04723c */ /* 0x001fe20000001828 */
[----:B------:R-:W-:Y:S01]  /*108000*/  IMAD.MOV.U32 R0, RZ, RZ, R11 ;  /* 0x000000ffff007224 */ /* 0x000fe200078e000b */
[----:B------:R-:W-:-:S02]  /*108010*/  F2FP.F16.E4M3.UNPACK_B R34, R46.H1 ;  /* 0x0000002eff22723e */ /* 0x000fc400030006ff */
[----:B------:R-:W-:Y:S01]  /*108020*/  F2FP.F16.E4M3.UNPACK_B R35, R47.H1 ;  /* 0x0000002fff23723e */ /* 0x000fe200030006ff */
[----:B------:R-:W-:Y:S04]  /*108030*/  STL.64 [R1+0x1dc0], R8 ;  /* 0x001dc00801007387 */ /* 0x000fe80000100a00 */
[----:B------:R-:W-:Y:S04]  /*108040*/  STL [R1+0x1dc8], R10 ;  /* 0x001dc80a01007387 */ /* 0x000fe80000100800 */
[----:B------:R-:W-:Y:S06]  /*108050*/  STL [R1+0xdb20], R0 ;  /* 0x00db200001007387 */ /* 0x000fec0000100800 */
        /* <DEDUP_REMOVED lines=8> */
[----:B------:R-:W-:-:S13]  /*1080e0*/  STL.64 [R1+0xe7f0], R32 ;  /* 0x00e7f02001007387 */ /* 0x000fda0000100a00 */
        /* <DEDUP_REMOVED lines=65> */
[----:B---3--:R-:W-:-:S02]  /*108500*/  F2FP.F16.E4M3.UNPACK_B R24, R25.H1 ;  /* 0x00000019ff18723e */ /* 0x008fc400030006ff */
[----:B------:R-:W-:Y:S02]  /*108510*/  F2FP.F16.E4M3.UNPACK_B R25, R22.H1 ;  /* 0x00000016ff19723e */ /* 0x000fe400030006ff */
[----:B------:R-:W-:Y:S02]  /*108520*/  F2FP.F16.E4M3.UNPACK_B R22, R23.H1 ;  /* 0x00000017ff16723e */ /* 0x000fe400030006ff */
[----:B------:R-:W-:Y:S02]  /*108530*/  F2FP.F16.E4M3.UNPACK_B R23, R20.H1 ;  /* 0x00000014ff17723e */ /* 0x000fe400030006ff */
[----:B------:R-:W-:Y:S02]  /*108540*/  F2FP.F16.E4M3.UNPACK_B R20, R21.H1 ;  /* 0x00000015ff14723e */ /* 0x000fe400030006ff */
[----:B------:R-:W-:Y:S01]  /*108550*/  F2FP.F16.E4M3.UNPACK_B R21, R61.H1 ;  /* 0x0000003dff15723e */ /* 0x000fe200030006ff */
[C---:B------:R-:W-:Y:S01]  /*108560*/  HMMA.16816.F32 R32, R28.reuse, R24, R32 ;  /* 0x000000181c20723c */ /* 0x040fe20000001820 */
[----:B------:R-:W-:Y:S04]  /*108570*/  STL.64 [R1+0xe808], R26 ;  /* 0x00e8081a01007387 */ /* 0x000fe80000100a00 */
[----:B------:R0:W-:Y:S03]  /*108580*/  STL.64 [R1+0xe800], R24 ;  /* 0x00e8001801007387 */ /* 0x0001e60000100a00 */
[C---:B----4-:R-:W-:Y:S08]  /*108590*/  HMMA.16816.F32 R4, R28.reuse, R20, R4 ;  /* 0x000000141c04723c */ /* 0x050ff00000001804 */
[----:B0-----:R-:W-:Y:S01]  /*1085a0*/  HMMA.16816.F32 R24, R28, R22, R16 ;  /* 0x000000161c18723c */ /* 0x001fe20000001810 */
[----:B------:R-:W-:-:S02]  /*1085b0*/  F2FP.F16.E4M3.UNPACK_B R18, R60.H1 ;  /* 0x0000003cff12723e */ /* 0x000fc400030006ff */
[----:B------:R-:W-:Y:S01]  /*1085c0*/  STL.64 [R1+0x2100], R32 ;  /* 0x0021002001007387 */ /* 0x000fe20000100a00 */
[----:B------:R-:W-:-:S03]  /*1085d0*/  F2FP.F16.E4M3.UNPACK_B R19, R39.H1 ;  /* 0x00000027ff13723e */ /* 0x000fc600030006ff */
[----:B------:R-:W-:-:S12]  /*1085e0*/  STL.64 [R1+0x2108], R34 ;  /* 0x0021082201007387 */ /* 0x000fd80000100a00 */
[----:B------:R-:W-:Y:S04]  /*1085f0*/  STL.64 [R1+0x2160], R24 ;  /* 0x0021601801007387 */ /* 0x000fe80000100a00 */
[----:B------:R-:W-:Y:S04]  /*108600*/  STL.64 [R1+0x2168], R26 ;  /* 0x0021681a01007387 */ /* 0x000fe80000100a00 */
[----:B------:R-:W-:Y:S04]  /*108610*/  STL.64 [R1+0x21b0], R4 ;  /* 0x0021b00401007387 */ /* 0x000fe80000100a00 */
[----:B------:R0:W-:Y:S02]  /*108620*/  STL.64 [R1+0x21b8], R6 ;  /* 0x0021b80601007387 */ /* 0x0001e40000100a00 */
[----:B0-----:R-:W-:Y:S01]  /*108630*/  HMMA.16816.F32 R4, R28, R18, R12 ;  /* 0x000000121c04723c */ /* 0x001fe2000000180c */
[----:B------:R-:W-:-:S02]  /*108640*/  F2FP.F16.E4M3.UNPACK_B R16, R38.H1 ;  /* 0x00000026ff10723e */ /* 0x000fc400030006ff */
[----:B------:R-:W-:-:S15]  /*108650*/  F2FP.F16.E4M3.UNPACK_B R17, R40.H1 ;  /* 0x00000028ff11723e */ /* 0x000fde00030006ff */
[----:B------:R-:W-:Y:S01]  /*108660*/  NOP ;  /* 0x0000000000007918 */ /* 0x000fe20000000000 */
[----:B------:R-:W-:Y:S04]  /*108670*/  STL.64 [R1+0x21f0], R4 ;  /* 0x0021f00401007387 */ /* 0x000fe80000100a00 */
[----:B------:R0:W-:Y:S02]  /*108680*/  STL.64 [R1+0x21f8], R6 ;  /* 0x0021f80601007387 */ /* 0x0001e40000100a00 */
[C---:B0-----:R-:W-:Y:S01]  /*108690*/  HMMA.16816.F32 R4, R28.reuse, R16, R8 ;  /* 0x000000101c04723c */ /* 0x041fe20000001808 */
[----:B------:R-:W-:Y:S02]  /*1086a0*/  F2FP.F16.E4M3.UNPACK_B R14, R41.H1 ;  /* 0x00000029ff0e723e */ /* 0x000fe400030006ff */
[----:B------:R-:W-:Y:S01]  /*1086b0*/  F2FP.F16.E4M3.UNPACK_B R15, R42.H1 ;  /* 0x0000002aff0f723e */ /* 0x000fe200030006ff */
[----:B------:R-:W-:Y:S04]  /*1086c0*/  STL.64 [R1+0xe7d8], R18 ;  /* 0x00e7d81201007387 */ /* 0x000fe80000100a00 */
[----:B------:R-:W-:Y:S11]  /*1086d0*/  STL.64 [R1+0xe7d0], R16 ;  /* 0x00e7d01001007387 */ /* 0x000ff60000100a00 */
[----:B------:R-:W-:Y:S04]  /*1086e0*/  STL.64 [R1+0x2210], R4 ;  /* 0x0022100401007387 */ /* 0x000fe80000100a00 */
[----:B------:R0:W-:Y:S02]  /*1086f0*/  STL.64 [R1+0x2218], R6 ;  /* 0x0022180601007387 */ /* 0x0001e40000100a00 */
[----:B0-----:R-:W-:Y:S01]  /*108700*/  HMMA.16816.F32 R4, R28, R14, R44 ;  /* 0x0000000e1c04723c */ /* 0x001fe2000000182c */
[----:B------:R-:W-:-:S02]  /*108710*/  F2FP.F16.E4M3.UNPACK_B R12, R43.H1 ;  /* 0x0000002bff0c723e */ /* 0x000fc400030006ff */
[----:B------:R-:W-:-:S15]  /*108720*/  F2FP.F16.E4M3.UNPACK_B R13, R52.H1 ;  /* 0x00000034ff0d723e */ /* 0x000fde00030006ff */
[----:B------:R-:W-:Y:S01]  /*108730*/  NOP ;  /* 0x0000000000007918 */ /* 0x000fe20000000000 */
[----:B------:R-:W-:Y:S04]  /*108740*/  STL.64 [R1+0x2240], R4 ;  /* 0x0022400401007387 */ /* 0x000fe80000100a00 */
[----:B------:R2:W-:Y:S01]  /*108750*/  STL.64 [R1+0x2248], R6 ;  /* 0x0022480601007387 */ /* 0x0005e20000100a00 */
[----:B------:R-:W-:Y:S02]  /*108760*/  F2FP.F16.E4M3.UNPACK_B R10, R53.H1 ;  /* 0x00000035ff0a723e */ /* 0x000fe400030006ff */
[----:B------:R-:W-:Y:S01]  /*108770*/  F2FP.F16.E4M3.UNPACK_B R11, R54.H1 ;  /* 0x00000036ff0b723e */ /* 0x000fe200030006ff */
[----:B------:R-:W-:Y:S04]  /*108780*/  STL.64 [R1+0xe7c0], R14 ;  /* 0x00e7c00e01007387 */ /* 0x000fe80000100a00 */
[----:B------:R-:W-:Y:S01]  /*108790*/  STL.64 [R1+0xe7b8], R12 ;  /* 0x00e7b80c01007387 */ /* 0x000fe20000100a00 */
[----:B------:R-:W-:Y:S01]  /*1087a0*/  F2FP.F16.E4M3.UNPACK_B R8, R55.H1 ;  /* 0x00000037ff08723e */ /* 0x000fe200030006ff */
[----:B--2---:R-:W-:-:S15]  /*1087b0*/  HMMA.16816.F32 R4, R28, R12, R48 ;  /* 0x0000000c1c04723c */ /* 0x004fde0000001830 */
[----:B------:R-:W-:-:S04]  /*1087c0*/  NOP ;  /* 0x0000000000007918 */ /* 0x000fc80000000000 */
[----:B------:R-:W-:Y:S04]  /*1087d0*/  STL.64 [R1+0x2270], R4 ;  /* 0x0022700401007387 */ /* 0x000fe80000100a00 */
[----:B------:R0:W-:Y:S04]  /*1087e0*/  STL.64 [R1+0x2278], R6 ;  /* 0x0022780601007387 */ /* 0x0001e80000100a00 */
[----:B------:R-:W2:Y:S01]  /*1087f0*/  LDL.LU R52, [R1+0x26c0] ;  /* 0x0026c00001347983 */ /* 0x000ea20000300800 */
[----:B0-----:R-:W-:-:S15]  /*108800*/  HMMA.16816.F32 R4, R28, R10, R56 ;  /* 0x0000000a1c04723c */ /* 0x001fde0000001838 */
[----:B------:R-:W-:-:S04]  /*108810*/  NOP ;  /* 0x0000000000007918 */ /* 0x000fc80000000000 */
[----:B------:R-:W-:Y:S04]  /*108820*/  STL.64 [R1+0x22a0], R4 ;  /* 0x0022a00401007387 */ /* 0x000fe80000100a00 */
        /* <DEDUP_REMOVED lines=17> */
[----:B0-----:R-:W3:Y:S04]  /*108940*/  LDL.LU R6, [R1+0x2858] ;  /* 0x0028580001067983 */ /* 0x001ee80000300800 */
        /* <DEDUP_REMOVED lines=42> */
[----:B---3--:R-:W-:-:S02]  /*108bf0*/  F2FP.F16.E4M3.UNPACK_B R6, R6.H1 ;  /* 0x00000006ff06723e */ /* 0x008fc400030006ff */
[----:B------:R-:W-:-:S07]  /*108c00*/  F2FP.F16.E4M3.UNPACK_B R7, R7.H1 ;  /* 0x00000007ff07723e */ /* 0x000fce00030006ff */
[----:B----4-:R-:W-:-:S15]  /*108c10*/  HMMA.16816.F32 R32, R28, R6, R32 ;  /* 0x000000061c20723c */ /* 0x010fde0000001820 */
[----:B------:R-:W-:-:S04]  /*108c20*/  NOP ;  /* 0x0000000000007918 */ /* 0x000fc80000000000 */
[----:B------:R-:W-:Y:S04]  /*108c30*/  STL.64 [R1+0x2420], R32 ;  /* 0x0024202001007387 */ /* 0x000fe80000100a00 */
[----:B------:R0:W-:Y:S04]  /*108c40*/  STL.64 [R1+0x2428], R34 ;  /* 0x0024282201007387 */ /* 0x0001e80000100a00 */
[----:B0-----:R-:W3:Y:S04]  /*108c50*/  LDL.LU.64 R34, [R1+0xe7f8] ;  /* 0x00e7f80001227983 */ /* 0x001ee80000300a00 */
[----:B------:R-:W4:Y:S01]  /*108c60*/  LDL.LU.64 R32, [R1+0xe7f0] ;  /* 0x00e7f00001207983 */ /* 0x000f220000300a00 */
[----:B------:R-:W-:-:S02]  /*108c70*/  F2FP.F16.E4M3.UNPACK_B R4, R4.H1 ;  /* 0x00000004ff04723e */ /* 0x000fc400030006ff */
[----:B------:R-:W-:Y:S02]  /*108c80*/  F2FP.F16.E4M3.UNPACK_B R5, R5.H1 ;  /* 0x00000005ff05723e */ /* 0x000fe400030006ff */
[----:B------:R-:W-:Y:S02]  /*108c90*/  F2FP.F16.E4M3.UNPACK_B R2, R2.H1 ;  /* 0x00000002ff02723e */ /* 0x000fe400030006ff */
[----:B------:R-:W-:Y:S01]  /*108ca0*/  F2FP.F16.E4M3.UNPACK_B R3, R3.H1 ;  /* 0x00000003ff03723e */ /* 0x000fe200030006ff */
[----:B------:R-:W-:Y:S04]  /*108cb0*/  STL.64 [R1+0xe7b0], R6 ;  /* 0x00e7b00601007387 */ /* 0x000fe80000100a00 */
[----:B------:R0:W-:Y:S01]  /*108cc0*/  STL.64 [R1+0xe7a8], R4 ;  /* 0x00e7a80401007387 */ /* 0x0001e20000100a00 */
[----:B------:R-:W-:-:S02]  /*108cd0*/  IMAD R38, R38, 0x100, R13 ;  /* 0x0000010026267824 */ /* 0x000fc400078e020d */
[----:B------:R-:W-:Y:S02]  /*108ce0*/  IMAD R39, R39, 0x100, R14 ;  /* 0x0000010027277824 */ /* 0x000fe400078e020e */
[----:B------:R-:W-:Y:S02]  /*108cf0*/  IMAD R60, R60, 0x100, R15 ;  /* 0x000001003c3c7824 */ /* 0x000fe400078e020f */
[----:B------:R-:W-:Y:S01]  /*108d00*/  IMAD R61, R61, 0x100, R0 ;  /* 0x000001003d3d7824 */ /* 0x000fe200078e0200 */
[C---:B--2---:R-:W-:Y:S08]  /*108d10*/  HMMA.16816.F32 R8, R28.reuse, R4, R8 ;  /* 0x000000041c08723c */ /* 0x044ff00000001808 */
[----:B0-----:R-:W-:Y:S01]  /*108d20*/  HMMA.16816.F32 R4, R28, R2, R16 ;  /* 0x000000021c04723c */ /* 0x001fe20000001810 */
[----:B------:R-:W-:-:S02]  /*108d30*/  F2FP.F16.E4M3.UNPACK_B R28, R38 ;  /* 0x00000026ff1c723e */ /* 0x000fc400020006ff */
[----:B------:R-:W-:Y:S02]  /*108d40*/  F2FP.F16.E4M3.UNPACK_B R29, R39 ;  /* 0x00000027ff1d723e */ /* 0x000fe400020006ff */
[----:B------:R-:W-:Y:S02]  /*108d50*/  F2FP.F16.E4M3.UNPACK_B R30, R60 ;  /* 0x0000003cff1e723e */ /* 0x000fe400020006ff */
[----:B------:R-:W-:-:S04]  /*108d60*/  F2FP.F16.E4M3.UNPACK_B R31, R61 ;  /* 0x0000003dff1f723e */ /* 0x000fc800020006ff */
        /* <DEDUP_REMOVED lines=8> */
[----:B------:R4:W-:Y:S02]  /*108df0*/  STL.64 [R1+0x2568], R6 ;  /* 0x0025680601007387 */ /* 0x0009e40000100a00 */
[C---:B----4-:R-:W-:Y:S02]  /*108e00*/  HMMA.16816.F32 R4, R28.reuse, R32, R48 ;  /* 0x000000201c04723c */ /* 0x050fe40000001830 */
[----:B------:R-:W-:Y:S04]  /*108e10*/  STL.64 [R1+0xe7e8], R34 ;  /* 0x00e7e82201007387 */ /* 0x000fe80000100a00 */
[----:B------:R-:W-:Y:S04]  /*108e20*/  STL.64 [R1+0x25b0], R8 ;  /* 0x0025b00801007387 */ /* 0x000fe80000100a00 */
[----:B------:R0:W-:Y:S04]  /*108e30*/  STL.64 [R1+0x25b8], R10 ;  /* 0x0025b80a01007387 */ /* 0x0001e80000100a00 */
[----:B------:R-:W-:Y:S05]  /*108e40*/  STL.64 [R1+0xe7e0], R32 ;  /* 0x00e7e02001007387 */ /* 0x000fea0000100a00 */
[----:B------:R-:W-:Y:S01]  /*108e50*/  STL.64 [R1+0x2660], R4 ;  /* 0x0026600401007387 */ /* 0x000fe20000100a00 */
[C---:B0-----:R-:W-:Y:S03]  /*108e60*/  HMMA.16816.F32 R8, R28.reuse, R26, R52 ;  /* 0x0000001a1c08723c */ /* 0x041fe60000001834 */
[----:B------:R0:W-:Y:S04]  /*108e70*/  STL.64 [R1+0x2668], R6 ;  /* 0x0026680601007387 */ /* 0x0001e80000100a00 */
[----:B------:R-:W2:Y:S01]  /*108e80*/  LDL.LU R40, [R1+0x2770] ;  /* 0x0027700001287983 */ /* 0x000ea20000300800 */
[C---:B0-----:R-:W-:Y:S11]  /*108e90*/  HMMA.16816.F32 R4, R28.reuse, R24, R56 ;  /* 0x000000181c04723c */ /* 0x041ff60000001838 */
        /* <DEDUP_REMOVED lines=97> */
[----:B------:R-:W-:-:S02]  /*1094b0*/  IMAD R38, R45, 0x100, R44 ;  /* 0x000001002d267824 */ /* 0x000fc400078e022c */
[----:B------:R-:W-:Y:S02]  /*1094c0*/  IMAD R39, R47, 0x100, R46 ;  /* 0x000001002f277824 */ /* 0x000fe400078e022e */
[----:B------:R-:W-:Y:S02]  /*1094d0*/  IMAD R60, R49, 0x100, R48 ;  /* 0x00000100313c7824 */ /* 0x000fe400078e0230 */
[----:B------:R-:W-:Y:S01]  /*1094e0*/  IMAD R61, R51, 0x100, R50 ;  /* 0x00000100333d7824 */ /* 0x000fe200078e0232 */
        /* <DEDUP_REMOVED lines=139> */
[----:B------:R-:W-:Y:S01]  /*109da0*/  IMAD R38, R55, 0x100, R54 ;  /* 0x0000010037267824 */ /* 0x000fe200078e0236 */
        /* <DEDUP_REMOVED lines=8> */
[C---:B---3--:R-:W-:Y:S08]  /*109e30*/  HMMA.16816.F32 R12, R28.reuse, R8, R40 ;  /* 0x000000081c0c723c */ /* 0x048ff00000001828 */
        /* <DEDUP_REMOVED lines=27> */
[----:B------:R-:W3:Y:S04]  /*109ff0*/  LDL.LU R6, [R1+0x2448] ;  /* 0x0024480001067983 */ /* 0x000ee80000300800 */
[----:B------:R-:W3:Y:S04]  /*10a000*/  LDL.LU R7, [R1+0x244c] ;  /* 0x00244c0001077983 */ /* 0x000ee80000300800 */
[----:B-1----:R-:W3:Y:S04]  /*10a010*/  LDL.LU R8, [R1+0x24c0] ;  /* 0x0024c00001087983 */ /* 0x002ee80000300800 */
[----:B------:R-:W3:Y:S04]  /*10a020*/  LDL.LU R9, [R1+0x24c4] ;  /* 0x0024c40001097983 */ /* 0x000ee80000300800 */
[----:B--2---:R-:W3:Y:S04]  /*10a030*/  LDL.LU R10, [R1+0x24c8] ;  /* 0x0024c800010a7983 */ /* 0x004ee80000300800 */
[----:B------:R-:W3:Y:S04]  /*10a040*/  LDL.LU R11, [R1+0x24cc] ;  /* 0x0024cc00010b7983 */ /* 0x000ee80000300800 */
        /* <DEDUP_REMOVED lines=26> */
[----:B------:R-:W-:-:S03]  /*10a1f0*/  IMAD R39, R57, 0x100, R56 ;  /* 0x0000010039277824 */ /* 0x000fc600078e0238 */
        /* <DEDUP_REMOVED lines=8> */
[----:B------:R-:W4:Y:S01]  /*10a280*/  LDL.LU R59, [R1+0x23ec] ;  /* 0x0023ec00013b7983 */ /* 0x000f220000300800 */
[----:B---3--:R-:W-:Y:S03]  /*10a290*/  HMMA.16816.F32 R28, R28, R2, R8 ;  /* 0x000000021c1c723c */ /* 0x008fe60000001808 */
[----:B------:R-:W3:Y:S04]  /*10a2a0*/  LDL.LU.64 R10, [R1+0xe718] ;  /* 0x00e71800010a7983 */ /* 0x000ee80000300a00 */
[----:B------:R-:W3:Y:S01]  /*10a2b0*/  LDL.LU.64 R8, [R1+0xe710] ;  /* 0x00e7100001087983 */ /* 0x000ee20000300a00 */
[----:B--2---:R-:W-:-:S03]  /*10a2c0*/  IMAD R61, R0, 0x100, R61 ;  /* 0x00000100003d7824 */ /* 0x004fc600078e023d */
[----:B------:R-:W-:Y:S04]  /*10a2d0*/  STL [R1+0xe684], R2 ;  /* 0x00e6840201007387 */ /* 0x000fe80000100800 */
[----:B------:R-:W-:Y:S04]  /*10a2e0*/  STL [R1+0xe680], R3 ;  /* 0x00e6800301007387 */ /* 0x000fe80000100800 */
        /* <DEDUP_REMOVED lines=10> */
[----:B0-----:R-:W2:Y:S04]  /*10a390*/  LDL.LU.64 R34, [R1+0xe708] ;  /* 0x00e7080001227983 */ /* 0x001ea80000300a00 */
[----:B------:R-:W4:Y:S04]  /*10a3a0*/  LDL.LU.64 R32, [R1+0xe700] ;  /* 0x00e7000001207983 */ /* 0x000f280000300a00 */
[----:B------:R-:W-:Y:S01]  /*10a3b0*/  STL [R1+0xe688], R37 ;  /* 0x00e6882501007387 */ /* 0x000fe20000100800 */
        /* <DEDUP_REMOVED lines=116> */
[----:B0-----:R-:W4:Y:S04]  /*10ab00*/  LDL.LU R8, [R1+0x2350] ;  /* 0x0023500001087983 */ /* 0x001f280000300800 */
[----:B------:R-:W4:Y:S04]  /*10ab10*/  LDL.LU R9, [R1+0x2354] ;  /* 0x0023540001097983 */ /* 0x000f280000300800 */
[----:B------:R-:W4:Y:S04]  /*10ab20*/  LDL.LU R10, [R1+0x2358] ;  /* 0x00235800010a7983 */ /* 0x000f280000300800 */
[----:B------:R-:W4:Y:S01]  /*10ab30*/  LDL.LU R11, [R1+0x235c] ;  /* 0x00235c00010b7983 */ /* 0x000f220000300800 */
[----:B---3--:R-:W-:-:S02]  /*10ab40*/  IMAD R38, R38, 0x100, R37 ;  /* 0x0000010026267824 */ /* 0x008fc400078e0225 */
[----:B------:R-:W-:Y:S02]  /*10ab50*/  IMAD R39, R39, 0x100, R2 ;  /* 0x0000010027277824 */ /* 0x000fe400078e0202 */
[----:B------:R-:W-:Y:S01]  /*10ab60*/  IMAD R60, R60, 0x100, R3 ;  /* 0x000001003c3c7824 */ /* 0x000fe200078e0203 */
        /* <DEDUP_REMOVED lines=46> */
[C---:B--2---:R-:W-:Y:S08]  /*10ae50*/  HMMA.16816.F32 R8, R28.reuse, R26, R8 ;  /* 0x0000001a1c08723c */ /* 0x044ff00000001808 */
[C---:B----4-:R-:W-:Y:S01]  /*10ae60*/  HMMA.16816.F32 R4, R28.reuse, R24, R40 ;  /* 0x000000181c04723c */ /* 0x050fe20000001828 */
        /* <DEDUP_REMOVED lines=82> */
[----:B------:R0:W-:Y:S04]  /*10b390*/  STL.64 [R1+0xe5d0], R14 ;  /* 0x00e5d00e01007387 */ /* 0x0001e80000100a00 */
[----:B0-----:R-:W2:Y:S04]  /*10b3a0*/  LDL.LU R14, [R1+0x3b84] ;  /* 0x003b8400010e7983 */ /* 0x001ea80000300800 */
[----:B------:R-:W2:Y:S04]  /*10b3b0*/  LDL.LU R15, [R1+0x3b8c] ;  /* 0x003b8c00010f7983 */ /* 0x000ea80000300800 */
[----:B------:R0:W-:Y:S04]  /*10b3c0*/  STL.64 [R1+0xe5c8], R12 ;  /* 0x00e5c80c01007387 */ /* 0x0001e80000100a00 */
[----:B0-----:R-:W2:Y:S01]  /*10b3d0*/  LDL.LU R13, [R1+0x3b7c] ;  /* 0x003b7c00010d7983 */ /* 0x001ea20000300800 */
        /* <DEDUP_REMOVED lines=24> */
[----:B------:R0:W-:Y:S01]  /*10b560*/  STL.64 [R1+0xe5b8], R4 ;  /* 0x00e5b80401007387 */ /* 0x0001e20000100a00 */
[----:B------:R-:W-:-:S02]  /*10b570*/  IMAD R38, R38, 0x100, R13 ;  /* 0x0000010026267824 */ /* 0x000fc400078e020d */
[----:B------:R-:W-:Y:S01]  /*10b580*/  IMAD R39, R39, 0x100, R14 ;  /* 0x0000010027277824 */ /* 0x000fe200078e020e */
[----:B0-----:R-:W-:Y:S01]  /*10b590*/  HMMA.16816.F32 R4, R28, R2, R16 ;  /* 0x000000021c04723c */ /* 0x001fe20000001810 */
        /* <DEDUP_REMOVED lines=9> */
[----:B------:R0:W-:Y:S02]  /*10b630*/  STL.64 [R1+0x2308], R6 ;  /* 0x0023080601007387 */ /* 0x0001e40000100a00 */
[----:B0-----:R-:W-:Y:S02]  /*10b640*/  HMMA.16816.F32 R4, R28, R36, R40 ;  /* 0x000000241c04723c */ /* 0x001fe40000001828 */
[----:B------:R-:W-:-:S15]  /*10b650*/  STL.64 [R1+0xe5d8], R36 ;  /* 0x00e5d82401007387 */ /* 0x000fde0000100a00 */
[----:B------:R-:W-:Y:S02]  /*10b660*/  NOP ;  /* 0x0000000000007918 */ /* 0x000fe40000000000 */
        /* <DEDUP_REMOVED lines=1276> */
[----:B------:R0:W-:Y:S04]  /*110630*/  STL.64 [R1+0xe1d0], R10 ;  /* 0x00e1d00a01007387 */ /* 0x0001e80000100a00 */
[----:B0-----:R-:W4:Y:S04]  /*110640*/  LDL.LU R10, [R1+0x3c84] ;  /* 0x003c8400010a7983 */ /* 0x001f280000300800 */
[----:B------:R-:W4:Y:S04]  /*110650*/  LDL.LU R11, [R1+0x3c8c] ;  /* 0x003c8c00010b7983 */ /* 0x000f280000300800 */
[----:B------:R0:W-:Y:S04]  /*110660*/  STL.64 [R1+0xe1c8], R8 ;  /* 0x00e1c80801007387 */ /* 0x0001e80000100a00 */
[----:B0-----:R-:W4:Y:S01]  /*110670*/  LDL.LU R9, [R1+0x3c7c] ;  /* 0x003c7c0001097983 */ /* 0x001f220000300800 */
        /* <DEDUP_REMOVED lines=8> */
[----:B0-----:R-:W3:Y:S04]  /*110700*/  LDL.LU.64 R34, [R1+0xe218] ;  /* 0x00e2180001227983 */ /* 0x001ee80000300a00 */
[----:B------:R-:W3:Y:S04]  /*110710*/  LDL.LU.64 R32, [R1+0xe210] ;  /* 0x00e2100001207983 */ /* 0x000ee80000300a00 */
[----:B------:R-:W-:Y:S04]  /*110720*/  STL.64 [R1+0xe1e0], R6 ;  /* 0x00e1e00601007387 */ /* 0x000fe80000100a00 */
[----:B------:R0:W-:Y:S01]  /*110730*/  STL.64 [R1+0xe1d8], R4 ;  /* 0x00e1d80401007387 */ /* 0x0001e20000100a00 */
[----:B----4-:R-:W-:-:S02]  /*110740*/  IMAD R38, R38, 0x100, R9 ;  /* 0x0000010026267824 */ /* 0x010fc400078e0209 */
[----:B------:R-:W-:Y:S02]  /*110750*/  IMAD R39, R39, 0x100, R10 ;  /* 0x0000010027277824 */ /* 0x000fe400078e020a */
[----:B------:R-:W-:Y:S01]  /*110760*/  IMAD R60, R60, 0x100, R11 ;  /* 0x000001003c3c7824 */ /* 0x000fe200078e020b */
[----:B0-----:R-:W-:Y:S01]  /*110770*/  HMMA.16816.F32 R4, R28, R2, R12 ;  /* 0x000000021c04723c */ /* 0x001fe2000000180c */
[----:B------:R-:W-:Y:S01]  /*110780*/  IMAD R61, R0, 0x100, R61 ;  /* 0x00000100003d7824 */ /* 0x000fe200078e023d */
[----:B------:R-:W-:Y:S02]  /*110790*/  F2FP.F16.E4M3.UNPACK_B R28, R38 ;  /* 0x00000026ff1c723e */ /* 0x000fe400020006ff */
[----:B------:R-:W-:Y:S02]  /*1107a0*/  F2FP.F16.E4M3.UNPACK_B R29, R39 ;  /* 0x00000027ff1d723e */ /* 0x000fe400020006ff */
[----:B------:R-:W-:Y:S02]  /*1107b0*/  F2FP.F16.E4M3.UNPACK_B R30, R60 ;  /* 0x0000003cff1e723e */ /* 0x000fe400020006ff */
[----:B------:R-:W-:-:S07]  /*1107c0*/  F2FP.F16.E4M3.UNPACK_B R31, R61 ;  /* 0x0000003dff1f723e */ /* 0x000fce00020006ff */
[C---:B------:R-:W-:Y:S04]  /*1107d0*/  HMMA.16816.F32 R8, R28.reuse, R36, R16 ;  /* 0x000000241c08723c */ /* 0x040fe80000001810 */
[----:B------:R-:W-:Y:S04]  /*1107e0*/  STL.64 [R1+0x15e0], R4 ;  /* 0x0015e00401007387 */ /* 0x000fe80000100a00 */
[----:B------:R-:W-:Y:S04]  /*1107f0*/  STL.64 [R1+0x15e8], R6 ;  /* 0x0015e80601007387 */ /* 0x000fe80000100a00 */
[----:B------:R-:W-:Y:S07]  /*110800*/  STL.64 [R1+0xe1f8], R36 ;  /* 0x00e1f82401007387 */ /* 0x000fee0000100a00 */
[----:B------:R-:W-:Y:S04]  /*110810*/  STL.64 [R1+0x15d0], R8 ;  /* 0x0015d00801007387 */ /* 0x000fe80000100a00 */
[----:B------:R2:W-:Y:S02]  /*110820*/  STL.64 [R1+0x15d8], R10 ;  /* 0x0015d80a01007387 */ /* 0x0005e40000100a00 */
[C---:B--2---:R-:W-:Y:S08]  /*110830*/  HMMA.16816.F32 R8, R28.reuse, R26, R48 ;  /* 0x0000001a1c08723c */ /* 0x044ff00000001830 */
[C---:B---3--:R-:W-:Y:S08]  /*110840*/  HMMA.16816.F32 R4, R28.reuse, R34, R40 ;  /* 0x000000221c04723c */ /* 0x048ff00000001828 */
[C---:B------:R-:W-:Y:S11]  /*110850*/  HMMA.16816.F32 R12, R28.reuse, R32, R44 ;  /* 0x000000201c0c723c */ /* 0x040ff6000000182c */
        /* <DEDUP_REMOVED lines=67> */
[----:B0-----:R-:W3:Y:S04]  /*110c90*/  LDL.LU R20, [R1+0x6e0] ;  /* 0x0006e00001147983 */ /* 0x001ee80000300800 */
[----:B------:R-:W3:Y:S04]  /*110ca0*/  LDL.LU R21, [R1+0x6e4] ;  /* 0x0006e40001157983 */ /* 0x000ee80000300800 */
[----:B------:R-:W3:Y:S04]  /*110cb0*/  LDL.LU R22, [R1+0x6e8] ;  /* 0x0006e80001167983 */ /* 0x000ee80000300800 */
[----:B------:R-:W3:Y:S01]  /*110cc0*/  LDL.LU R23, [R1+0x6ec] ;  /* 0x0006ec0001177983 */ /* 0x000ee20000300800 */
[C---:B--2---:R-:W-:Y:S08]  /*110cd0*/  HMMA.16816.F32 R36, R28.reuse, R18, R36 ;  /* 0x000000121c24723c */ /* 0x044ff00000001824 */
[C---:B----4-:R-:W-:Y:S11]  /*110ce0*/  HMMA.16816.F32 R12, R28.reuse, R16, R12 ;  /* 0x000000101c0c723c */ /* 0x050ff6000000180c */
[----:B------:R0:W-:Y:S04]  /*110cf0*/  STL.64 [R1+0x1550], R36 ;  /* 0x0015502401007387 */ /* 0x0001e80000100a00 */
[----:B------:R-:W-:Y:S04]  /*110d00*/  STL.64 [R1+0x1558], R38 ;  /* 0x0015582601007387 */ /* 0x000fe80000100a00 */
[----:B0-----:R-:W2:Y:S04]  /*110d10*/  LDL.LU.64 R36, [R1+0xe1f8] ;  /* 0x00e1f80001247983 */ /* 0x001ea80000300a00 */
        /* <DEDUP_REMOVED lines=11> */
[----:B--2---:R-:W-:Y:S11]  /*110dd0*/  HMMA.16816.F32 R8, R28, R12, R8 ;  /* 0x0000000c1c08723c */ /* 0x004ff60000001808 */
        /* <DEDUP_REMOVED lines=22> */
[----:B---3--:R-:W-:Y:S02]  /*110f40*/  HMMA.16816.F32 R12, R28, R8, R16 ;  /* 0x000000081c0c723c */ /* 0x008fe40000001810 */
[----:B------:R-:W-:Y:S04]  /*110f50*/  STL.64 [R1+0xe178], R10 ;  /* 0x00e1780a01007387 */ /* 0x000fe80000100a00 */
[----:B------:R-:W-:-:S13]  /*110f60*/  STL.64 [R1+0xe170], R8 ;  /* 0x00e1700801007387 */ /* 0x000fda0000100a00 */
[----:B------:R-:W-:Y:S04]  /*110f70*/  STL.64 [R1+0x1500], R12 ;  /* 0x0015000c01007387 */ /* 0x000fe80000100a00 */
[----:B------:R0:W-:Y:S02]  /*110f80*/  STL.64 [R1+0x1508], R14 ;  /* 0x0015080e01007387 */ /* 0x0001e40000100a00 */
[C---:B0-----:R-:W-:Y:S02]  /*110f90*/  HMMA.16816.F32 R12, R28.reuse, R6, R20 ;  /* 0x000000061c0c723c */ /* 0x041fe40000001814 */
[----:B------:R-:W-:Y:S06]  /*110fa0*/  STL.64 [R1+0xe198], R6 ;  /* 0x00e1980601007387 */ /* 0x000fec0000100a00 */
[C---:B----4-:R-:W-:Y:S11]  /*110fb0*/  HMMA.16816.F32 R8, R28.reuse, R4, R24 ;  /* 0x000000041c08723c */ /* 0x050ff60000001818 */
        /* <DEDUP_REMOVED lines=9> */
[----:B------:R0:W-:Y:S07]  /*111050*/  STL.64 [R1+0x13f8], R10 ;  /* 0x0013f80a01007387 */ /* 0x0001ee0000100a00 */
[----:B------:R-:W-:Y:S01]  /*111060*/  STL.64 [R1+0x1230], R4 ;  /* 0x0012300401007387 */ /* 0x000fe20000100a00 */
[C---:B0-----:R-:W-:Y:S03]  /*111070*/  HMMA.16816.F32 R8, R28.reuse, R36, R52 ;  /* 0x000000241c08723c */ /* 0x041fe60000001834 */
[----:B------:R0:W-:Y:S05]  /*111080*/  STL.64 [R1+0x1238], R6 ;  /* 0x0012380601007387 */ /* 0x0001ea0000100a00 */
[C---:B0-----:R-:W-:Y:S01]  /*111090*/  HMMA.16816.F32 R4, R28.reuse, R34, R56 ;  /* 0x000000221c04723c */ /* 0x041fe20000001838 */
[----:B------:R0:W-:Y:S10]  /*1110a0*/  STL.64 [R1+0xe1b0], R36 ;  /* 0x00e1b02401007387 */ /* 0x0001f40000100a00 */
[----:B------:R-:W-:Y:S04]  /*1110b0*/  STL.64 [R1+0x1220], R8 ;  /* 0x0012200801007387 */ /* 0x000fe80000100a00 */
[----:B------:R-:W-:Y:S04]  /*1110c0*/  STL.64 [R1+0x1228], R10 ;  /* 0x0012280a01007387 */ /* 0x000fe80000100a00 */
[----:B------:R-:W2:Y:S04]  /*1110d0*/  LDL.LU R44, [R1+0x5e0] ;  /* 0x0005e000012c7983 */ /* 0x000ea80000300800 */
[----:B------:R1:W-:Y:S04]  /*1110e0*/  STL.64 [R1+0x1210], R4 ;  /* 0x0012100401007387 */ /* 0x0003e80000100a00 */
[----:B------:R3:W-:Y:S04]  /*1110f0*/  STL.64 [R1+0x1218], R6 ;  /* 0x0012180601007387 */ /* 0x0007e80000100a00 */
[----:B------:R-:W2:Y:S04]  /*111100*/  LDL.LU R45, [R1+0x5e4] ;  /* 0x0005e400012d7983 */ /* 0x000ea80000300800 */
[----:B------:R-:W2:Y:S04]  /*111110*/  LDL.LU R46, [R1+0x5e8] ;  /* 0x0005e800012e7983 */ /* 0x000ea80000300800 */
[----:B------:R-:W2:Y:S04]  /*111120*/  LDL.LU R47, [R1+0x5ec] ;  /* 0x0005ec00012f7983 */ /* 0x000ea80000300800 */
        /* <DEDUP_REMOVED lines=22> */
[----:B---3--:R-:W3:Y:S04]  /*111290*/  LDL.LU R6, [R1+0x668] ;  /* 0x0006680001067983 */ /* 0x008ee80000300800 */
        /* <DEDUP_REMOVED lines=22> */
[----:B------:R-:W2:Y:S04]  /*111400*/  LDL.LU.64 R24, [R1+0xe1b8] ;  /* 0x00e1b80001187983 */ /* 0x000ea80000300a00 */
[----:B------:R-:W2:Y:S04]  /*111410*/  LDL.LU R58, [R1+0x3ccc] ;  /* 0x003ccc00013a7983 */ /* 0x000ea80000300800 */
        /* <DEDUP_REMOVED lines=77> */
[----:B------:R-:W-:Y:S04]  /*1118f0*/  STL.64 [R1+0x10a8], R10 ;  /* 0x0010a80a01007387 */ /* 0x000fe80000100a00 */
[----:B------:R-:W-:Y:S04]  /*111900*/  STL.64 [R1+0xe158], R38 ;  /* 0x00e1582601007387 */ /* 0x000fe80000100a00 */
        /* <DEDUP_REMOVED lines=56> */
[----:B--2---:R-:W-:Y:S03]  /*111c90*/  HMMA.16816.F32 R28, R28, R2, R36 ;  /* 0x000000021c1c723c */ /* 0x004fe60000001824 */
[----:B------:R-:W2:Y:S04]  /*111ca0*/  LDL.LU.64 R38, [R1+0xe158] ;  /* 0x00e1580001267983 */ /* 0x000ea80000300a00 */
[----:B------:R-:W4:Y:S01]  /*111cb0*/  LDL.LU.64 R36, [R1+0xe150] ;  /* 0x00e1500001247983 */ /* 0x000f220000300a00 */
[----:B---3--:R-:W-:-:S03]  /*111cc0*/  IMAD R61, R0, 0x100, R61 ;  /* 0x00000100003d7824 */ /* 0x008fc600078e023d */
[----:B------:R-:W-:Y:S04]  /*111cd0*/  STL [R1+0xe0c4], R2 ;  /* 0x00e0c40201007387 */ /* 0x000fe80000100800 */
[----:B------:R-:W-:Y:S04]  /*111ce0*/  STL [R1+0xe0c0], R3 ;  /* 0x00e0c00301007387 */ /* 0x000fe80000100800 */
[----:B------:R-:W-:Y:S04]  /*111cf0*/  STL.64 [R1+0x1030], R28 ;  /* 0x0010301c01007387 */ /* 0x000fe80000100a00 */
[----:B------:R0:W-:Y:S02]  /*111d00*/  STL.64 [R1+0x1038], R30 ;  /* 0x0010381e01007387 */ /* 0x0001e40000100a00 */
[----:B0-----:R-:W-:-:S02]  /*111d10*/  F2FP.F16.E4M3.UNPACK_B R30, R60 ;  /* 0x0000003cff1e723e */ /* 0x001fc400020006ff */
[----:B------:R-:W-:Y:S02]  /*111d20*/  F2FP.F16.E4M3.UNPACK_B R31, R61 ;  /* 0x0000003dff1f723e */ /* 0x000fe400020006ff */
[----:B--2---:R-:W-:Y:S02]  /*111d30*/  F2FP.F16.E4M3.UNPACK_B R28, R38 ;  /* 0x00000026ff1c723e */ /* 0x004fe400020006ff */
[----:B------:R-:W-:-:S07]  /*111d40*/  F2FP.F16.E4M3.UNPACK_B R29, R39 ;  /* 0x00000027ff1d723e */ /* 0x000fce00020006ff */
[----:B----4-:R-:W-:-:S15]  /*111d50*/  HMMA.16816.F32 R32, R28, R36, R32 ;  /* 0x000000241c20723c */ /* 0x010fde0000001820 */
        /* <DEDUP_REMOVED lines=59> */
[C---:B0-----:R-:W-:Y:S08]  /*112110*/  HMMA.16816.F32 R20, R28.reuse, R14, R40 ;  /* 0x0000000e1c14723c */ /* 0x041ff00000001828 */
[C---:B------:R-:W-:Y:S11]  /*112120*/  HMMA.16816.F32 R24, R28.reuse, R10, R48 ;  /* 0x0000000a1c18723c */ /* 0x040ff60000001830 */
[----:B------:R-:W-:Y:S04]  /*112130*/  STL.64 [R1+0xf80], R20 ;  /* 0x000f801401007387 */ /* 0x000fe80000100a00 */
[----:B------:R0:W-:Y:S04]  /*112140*/  STL.64 [R1+0xf88], R22 ;  /* 0x000f881601007387 */ /* 0x0001e80000100a00 */
[----:B------:R-:W-:Y:S04]  /*112150*/  STL.64 [R1+0xf50], R16 ;  /* 0x000f501001007387 */ /* 0x000fe80000100a00 */
[----:B------:R1:W-:Y:S01]  /*112160*/  STL.64 [R1+0xf58], R18 ;  /* 0x000f581201007387 */ /* 0x0003e20000100a00 */
[C---:B0-----:R-:W-:Y:S08]  /*112170*/  HMMA.16816.F32 R20, R28.reuse, R8, R52 ;  /* 0x000000081c14723c */ /* 0x041ff00000001834 */
[C---:B-1----:R-:W-:Y:S01]  /*112180*/  HMMA.16816.F32 R16, R28.reuse, R6, R56 ;  /* 0x000000061c10723c */ /* 0x042fe20000001838 */
[----:B------:R0:W-:Y:S04]  /*112190*/  STL.64 [R1+0xf40], R24 ;  /* 0x000f401801007387 */ /* 0x0001e80000100a00 */
[----:B------:R1:W-:Y:S04]  /*1121a0*/  STL.64 [R1+0xf48], R26 ;  /* 0x000f481a01007387 */ /* 0x0003e80000100a00 */
[----:B------:R-:W2:Y:S04]  /*1121b0*/  LDL.LU R40, [R1+0x480] ;  /* 0x0004800001287983 */ /* 0x000ea80000300800 */
[----:B------:R-:W-:Y:S04]  /*1121c0*/  STL.64 [R1+0xf20], R20 ;  /* 0x000f201401007387 */ /* 0x000fe80000100a00 */
[----:B------:R-:W-:Y:S04]  /*1121d0*/  STL.64 [R1+0xf28], R22 ;  /* 0x000f281601007387 */ /* 0x000fe80000100a00 */
        /* <DEDUP_REMOVED lines=13> */
[----:B------:R-:W4:Y:S04]  /*1122b0*/  LDL.LU R20, [R1] ;  /* 0x0000000001147983 */ /* 0x000f280000300800 */
[----:B------:R-:W4:Y:S04]  /*1122c0*/  LDL.LU R21, [R1+0x4] ;  /* 0x0000040001157983 */ /* 0x000f280000300800 */
[----:B------:R-:W4:Y:S04]  /*1122d0*/  LDL.LU R22, [R1+0x8] ;  /* 0x0000080001167983 */ /* 0x000f280000300800 */
[----:B------:R-:W4:Y:S04]  /*1122e0*/  LDL.LU R23, [R1+0xc] ;  /* 0x00000c0001177983 */ /* 0x000f280000300800 */
        /* <DEDUP_REMOVED lines=31> */
[----:B------:R0:W-:Y:S01]  /*1124e0*/  STL.64 [R1+0xef8], R18 ;  /* 0x000ef81201007387 */ /* 0x0001e20000100a00 */
[----:B--2---:R-:W-:-:S03]  /*1124f0*/  IMAD R38, R38, 0x100, R37 ;  /* 0x0000010026267824 */ /* 0x004fc600078e0225 */
[----:B0-----:R-:W2:Y:S04]  /*112500*/  LDL.LU.64 R18, [R1+0xe0d8] ;  /* 0x00e0d80001127983 */ /* 0x001ea80000300a00 */
[----:B------:R-:W3:Y:S04]  /*112510*/  LDL.LU.64 R16, [R1+0xe0d0] ;  /* 0x00e0d00001107983 */ /* 0x000ee80000300a00 */
[----:B------:R-:W-:Y:S04]  /*112520*/  STL.64 [R1+0xe070], R6 ;  /* 0x00e0700601007387 */ /* 0x000fe80000100a00 */
[----:B------:R0:W-:Y:S01]  /*112530*/  STL.64 [R1+0xe068], R4 ;  /* 0x00e0680401007387 */ /* 0x0001e20000100a00 */
[----:B----4-:R-:W-:-:S02]  /*112540*/  IMAD R39, R39, 0x100, R2 ;  /* 0x0000010027277824 */ /* 0x010fc400078e0202 */
[----:B------:R-:W-:Y:S01]  /*112550*/  IMAD R60, R60, 0x100, R3 ;  /* 0x000001003c3c7824 */ /* 0x000fe200078e0203 */
[----:B0-----:R-:W4:Y:S04]  /*112560*/  LDL.LU R4, [R1+0x490] ;  /* 0x0004900001047983 */ /* 0x001f280000300800 */
[----:B------:R-:W4:Y:S04]  /*112570*/  LDL.LU R5, [R1+0x494] ;  /* 0x0004940001057983 */ /* 0x000f280000300800 */
[----:B------:R-:W4:Y:S04]  /*112580*/  LDL.LU R6, [R1+0x498] ;  /* 0x0004980001067983 */ /* 0x000f280000300800 */
[----:B------:R-:W4:Y:S04]  /*112590*/  LDL.LU R7, [R1+0x49c] ;  /* 0x00049c0001077983 */ /* 0x000f280000300800 */
        /* <DEDUP_REMOVED lines=28> */
[----:B------:R-:W3:Y:S04]  /*112760*/  LDL.LU.64 R56, [R1+0xe080] ;  /* 0x00e0800001387983 */ /* 0x000ee80000300a00 */
[----:B------:R-:W-:Y:S04]  /*112770*/  STL.64 [R1+0xe030], R34 ;  /* 0x00e0302201007387 */ /* 0x000fe80000100a00 */
[----:B------:R0:W-:Y:S04]  /*112780*/  STL.64 [R1+0xe028], R32 ;  /* 0x00e0282001007387 */ /* 0x0001e80000100a00 */
[----:B0-----:R-:W3:Y:S04]  /*112790*/  LDL.LU R32, [R1+0x4a0] ;  /* 0x0004a00001207983 */ /* 0x001ee80000300800 */
[----:B------:R-:W3:Y:S04]  /*1127a0*/  LDL.LU R33, [R1+0x4a4] ;  /* 0x0004a40001217983 */ /* 0x000ee80000300800 */
[----:B------:R-:W3:Y:S04]  /*1127b0*/  LDL.LU R34, [R1+0x4a8] ;  /* 0x0004a80001227983 */ /* 0x000ee80000300800 */
[----:B------:R-:W3:Y:S04]  /*1127c0*/  LDL.LU R35, [R1+0x4ac] ;  /* 0x0004ac0001237983 */ /* 0x000ee80000300800 */
[----:B--2---:R-:W-:Y:S01]  /*1127d0*/  STL.64 [R1+0xe010], R26 ;  /* 0x00e0101a01007387 */ /* 0x004fe20000100a00 */
[C---:B----4-:R-:W-:Y:S08]  /*1127e0*/  HMMA.16816.F32 R4, R28.reuse, R24, R4 ;  /* 0x000000181c04723c */ /* 0x050ff00000001804 */
[----:B---3--:R-:W-:-:S15]  /*1127f0*/  HMMA.16816.F32 R32, R28, R26, R32 ;  /* 0x0000001a1c20723c */ /* 0x008fde0000001820 */
[----:B------:R-:W-:-:S04]  /*112800*/  NOP ;  /* 0x0000000000007918 */ /* 0x000fc80000000000 */
[----:B------:R-:W-:Y:S04]  /*112810*/  STL.64 [R1+0xe80], R32 ;  /* 0x000e802001007387 */ /* 0x000fe80000100a00 */
[----:B------:R0:W-:Y:S04]  /*112820*/  STL.64 [R1+0xe88], R34 ;  /* 0x000e882201007387 */ /* 0x0001e80000100a00 */
[----:B------:R1:W-:Y:S01]  /*112830*/  STL.64 [R1+0xe008], R24 ;  /* 0x00e0081801007387 */ /* 0x0003e20000100a00 */
[C---:B0-----:R-:W-:Y:S08]  /*112840*/  HMMA.16816.F32 R32, R28.reuse, R22, R40 ;  /* 0x000000161c20723c */ /* 0x041ff00000001828 */
[C---:B-1----:R-:W-:Y:S01]  /*112850*/  HMMA.16816.F32 R24, R28.reuse, R20, R44 ;  /* 0x000000141c18723c */ /* 0x042fe2000000182c */
[----:B------:R0:W-:Y:S04]  /*112860*/  STL.64 [R1+0xe50], R4 ;  /* 0x000e500401007387 */ /* 0x0001e80000100a00 */
[----:B------:R1:W-:Y:S04]  /*112870*/  STL.64 [R1+0xe58], R6 ;  /* 0x000e580601007387 */ /* 0x0003e80000100a00 */
[----:B0-----:R-:W2:Y:S04]  /*112880*/  LDL.LU R4, [R1+0x440] ;  /* 0x0004400001047983 */ /* 0x001ea80000300800 */
[----:B------:R-:W-:Y:S04]  /*112890*/  STL.64 [R1+0xe40], R32 ;  /* 0x000e402001007387 */ /* 0x000fe80000100a00 */
[----:B------:R-:W-:Y:S04]  /*1128a0*/  STL.64 [R1+0xe48], R34 ;  /* 0x000e482201007387 */ /* 0x000fe80000100a00 */
[----:B------:R-:W-:Y:S04]  /*1128b0*/  STL.64 [R1+0xe10], R24 ;  /* 0x000e101801007387 */ /* 0x000fe80000100a00 */
[----:B------:R0:W-:Y:S04]  /*1128c0*/  STL.64 [R1+0xe18], R26 ;  /* 0x000e181a01007387 */ /* 0x0001e80000100a00 */
[----:B------:R-:W2:Y:S04]  /*1128d0*/  LDL.LU R5, [R1+0x444] ;  /* 0x0004440001057983 */ /* 0x000ea80000300800 */
[----:B-1----:R-:W2:Y:S04]  /*1128e0*/  LDL.LU R6, [R1+0x448] ;  /* 0x0004480001067983 */ /* 0x002ea80000300800 */
[----:B------:R-:W2:Y:S01]  /*1128f0*/  LDL.LU R7, [R1+0x44c] ;  /* 0x00044c0001077983 */ /* 0x000ea20000300800 */
[C---:B0-----:R-:W-:Y:S03]  /*112900*/  HMMA.16816.F32 R24, R28.reuse, R18, R48 ;  /* 0x000000121c18723c */ /* 0x041fe60000001830 */
[----:B------:R-:W-:Y:S04]  /*112910*/  STL.64 [R1+0xe020], R22 ;  /* 0x00e0201601007387 */ /* 0x000fe80000100a00 */
[----:B------:R0:W-:Y:S04]  /*112920*/  STL.64 [R1+0xe018], R20 ;  /* 0x00e0181401007387 */ /* 0x0001e80000100a00 */
[----:B------:R-:W3:Y:S01]  /*112930*/  LDL.LU R32, [R1+0x420] ;  /* 0x0004200001207983 */ /* 0x000ee20000300800 */
[C---:B0-----:R-:W-:Y:S07]  /*112940*/  HMMA.16816.F32 R20, R28.reuse, R16, R52 ;  /* 0x000000101c14723c */ /* 0x041fee0000001834 */
[----:B------:R0:W-:Y:S04]  /*112950*/  STL.64 [R1+0xdb0], R24 ;  /* 0x000db01801007387 */ /* 0x0001e80000100a00 */
[----:B------:R1:W-:Y:S08]  /*112960*/  STL.64 [R1+0xdb8], R26 ;  /* 0x000db81a01007387 */ /* 0x0003f00000100a00 */
[----:B------:R-:W-:Y:S04]  /*112970*/  STL.64 [R1+0xda0], R20 ;  /* 0x000da01401007387 */ /* 0x000fe80000100a00 */
[----:B------:R-:W-:Y:S04]  /*112980*/  STL.64 [R1+0xda8], R22 ;  /* 0x000da81601007387 */ /* 0x000fe80000100a00 */
[----:B------:R-:W3:Y:S04]  /*112990*/  LDL.LU R33, [R1+0x424] ;  /* 0x0004240001217983 */ /* 0x000ee80000300800 */
[----:B------:R-:W3:Y:S04]  /*1129a0*/  LDL.LU R34, [R1+0x428] ;  /* 0x0004280001227983 */ /* 0x000ee80000300800 */
[----:B------:R-:W3:Y:S04]  /*1129b0*/  LDL.LU R35, [R1+0x42c] ;  /* 0x00042c0001237983 */ /* 0x000ee80000300800 */
[----:B0-----:R-:W4:Y:S04]  /*1129c0*/  LDL.LU R24, [R1+0x430] ;  /* 0x0004300001187983 */ /* 0x001f280000300800 */
[----:B------:R-:W4:Y:S04]  /*1129d0*/  LDL.LU R25, [R1+0x434] ;  /* 0x0004340001197983 */ /* 0x000f280000300800 */
[----:B-1----:R-:W4:Y:S04]  /*1129e0*/  LDL.LU R26, [R1+0x438] ;  /* 0x00043800011a7983 */ /* 0x002f280000300800 */
[----:B------:R-:W4:Y:S04]  /*1129f0*/  LDL.LU R27, [R1+0x43c] ;  /* 0x00043c00011b7983 */ /* 0x000f280000300800 */
[----:B------:R-:W-:Y:S04]  /*112a00*/  STL.64 [R1+0xe050], R18 ;  /* 0x00e0501201007387 */ /* 0x000fe80000100a00 */
[----:B------:R2:W-:Y:S04]  /*112a10*/  STL.64 [R1+0xe048], R16 ;  /* 0x00e0481001007387 */ /* 0x0005e80000100a00 */
[----:B------:R-:W3:Y:S04]  /*112a20*/  LDL.LU R48, [R1+0x360] ;  /* 0x0003600001307983 */ /* 0x000ee80000300800 */
[----:B------:R-:W3:Y:S04]  /*112a30*/  LDL.LU R49, [R1+0x364] ;  /* 0x0003640001317983 */ /* 0x000ee80000300800 */
[----:B------:R-:W3:Y:S04]  /*112a40*/  LDL.LU R50, [R1+0x368] ;  /* 0x0003680001327983 */ /* 0x000ee80000300800 */
[----:B------:R-:W3:Y:S01]  /*112a50*/  LDL.LU R51, [R1+0x36c] ;  /* 0x00036c0001337983 */ /* 0x000ee20000300800 */
[----:B------:R-:W-:Y:S01]  /*112a60*/  IMAD.MOV.U32 R52, RZ, RZ, R56 ;  /* 0x000000ffff347224 */ /* 0x000fe200078e0038 */
[C---:B--2---:R-:W-:Y:S02]  /*112a70*/  HMMA.16816.F32 R16, R28.reuse, R14, R4 ;  /* 0x0000000e1c10723c */ /* 0x044fe40000001804 */
[----:B---3--:R-:W-:Y:S04]  /*112a80*/  STL.64 [R1+0xe060], R50 ;  /* 0x00e0603201007387 */ /* 0x008fe80000100a00 */
        /* <DEDUP_REMOVED lines=11> */
[----:B------:R1:W-:Y:S04]  /*112b40*/  STL.64 [R1+0xd90], R16 ;  /* 0x000d901001007387 */ /* 0x0003e80000100a00 */
[----:B------:R0:W-:Y:S04]  /*112b50*/  STL.64 [R1+0xd98], R18 ;  /* 0x000d981201007387 */ /* 0x0001e80000100a00 */
[----:B------:R-:W2:Y:S04]  /*112b60*/  LDL.LU R5, [R1+0x414] ;  /* 0x0004140001057983 */ /* 0x000ea80000300800 */
[----:B------:R-:W2:Y:S04]  /*112b70*/  LDL.LU R6, [R1+0x418] ;  /* 0x0004180001067983 */ /* 0x000ea80000300800 */
[----:B------:R-:W2:Y:S01]  /*112b80*/  LDL.LU R7, [R1+0x41c] ;  /* 0x00041c0001077983 */ /* 0x000ea20000300800 */
[C---:B----4-:R-:W-:Y:S03]  /*112b90*/  HMMA.16816.F32 R24, R28.reuse, R12, R24 ;  /* 0x0000000c1c18723c */ /* 0x050fe60000001818 */
[----:B0-----:R-:W4:Y:S04]  /*112ba0*/  LDL.LU R48, [R1+0x400] ;  /* 0x0004000001307983 */ /* 0x001f280000300800 */
[----:B------:R-:W4:Y:S01]  /*112bb0*/  LDL.LU R49, [R1+0x404] ;  /* 0x0004040001317983 */ /* 0x000f220000300800 */
[----:B------:R-:W-:Y:S03]  /*112bc0*/  HMMA.16816.F32 R20, R28, R10, R32 ;  /* 0x0000000a1c14723c */ /* 0x000fe60000001820 */
[----:B------:R-:W4:Y:S04]  /*112bd0*/  LDL.LU R50, [R1+0x408] ;  /* 0x0004080001327983 */ /* 0x000f280000300800 */
[----:B------:R-:W4:Y:S01]  /*112be0*/  LDL.LU R51, [R1+0x40c] ;  /* 0x00040c0001337983 */ /* 0x000f220000300800 */
[----:B------:R-:W-:-:S03]  /*112bf0*/  IMAD.MOV.U32 R55, RZ, RZ, R57 ;  /* 0x000000ffff377224 */ /* 0x000fc600078e0039 */
[----:B-1----:R-:W3:Y:S04]  /*112c00*/  LDL.LU R16, [R1+0x3f0] ;  /* 0x0003f00001107983 */ /* 0x002ee80000300800 */
[----:B------:R-:W3:Y:S04]  /*112c10*/  LDL.LU R17, [R1+0x3f4] ;  /* 0x0003f40001117983 */ /* 0x000ee80000300800 */
[----:B------:R-:W3:Y:S04]  /*112c20*/  LDL.LU R18, [R1+0x3f8] ;  /* 0x0003f80001127983 */ /* 0x000ee80000300800 */
[----:B------:R-:W3:Y:S04]  /*112c30*/  LDL.LU R19, [R1+0x3fc] ;  /* 0x0003fc0001137983 */ /* 0x000ee80000300800 */
[----:B------:R-:W3:Y:S04]  /*112c40*/  LDL.LU R57, [R1+0x3cfc] ;  /* 0x003cfc0001397983 */ /* 0x000ee80000300800 */
[----:B------:R-:W-:Y:S01]  /*112c50*/  STL.64 [R1+0xd80], R24 ;  /* 0x000d801801007387 */ /* 0x000fe20000100a00 */
[----:B------:R-:W-:-:S03]  /*112c60*/  IMAD.MOV.U32 R54, RZ, RZ, R58 ;  /* 0x000000ffff367224 */ /* 0x000fc600078e003a */
[----:B------:R-:W-:Y:S04]  /*112c70*/  STL.64 [R1+0xd88], R26 ;  /* 0x000d881a01007387 */ /* 0x000fe80000100a00 */
[----:B------:R-:W3:Y:S01]  /*112c80*/  LDL.LU R38, [R1+0x3cf8] ;  /* 0x003cf80001267983 */ /* 0x000ee20000300800 */
[----:B------:R-:W-:-:S03]  /*112c90*/  IMAD.MOV.U32 R53, RZ, RZ, R59 ;  /* 0x000000ffff357224 */ /* 0x000fc600078e003b */
        /* <DEDUP_REMOVED lines=32> */
[----:B---3--:R-:W-:-:S02]  /*112ea0*/  IMAD R38, R38, 0x100, R57 ;  /* 0x0000010026267824 */ /* 0x008fc400078e0239 */
[----:B------:R-:W-:Y:S02]  /*112eb0*/  IMAD R39, R39, 0x100, R58 ;  /* 0x0000010027277824 */ /* 0x000fe400078e023a */
[----:B------:R-:W-:Y:S01]  /*112ec0*/  IMAD R60, R60, 0x100, R59 ;  /* 0x000001003c3c7824 */ /* 0x000fe200078e023b */
[C---:B----4-:R-:W-:Y:S08]  /*112ed0*/  HMMA.16816.F32 R48, R28.reuse, R6, R48 ;  /* 0x000000061c30723c */ /* 0x050ff00000001830 */
[----:B--2---:R-:W-:Y:S11]  /*112ee0*/  HMMA.16816.F32 R16, R28, R4, R16 ;  /* 0x000000041c10723c */ /* 0x004ff60000001810 */
        /* <DEDUP_REMOVED lines=10> */
[----:B0-----:R-:W4:Y:S01]  /*112f90*/  LDL.LU R4, [R1+0x3a0] ;  /* 0x0003a00001047983 */ /* 0x001f220000300800 */
[----:B------:R-:W-:-:S03]  /*112fa0*/  IMAD.MOV.U32 R5, RZ, RZ, R56 ;  /* 0x000000ffff057224 */ /* 0x000fc600078e0038 */
[----:B------:R-:W2:Y:S04]  /*112fb0*/  LDL.LU R56, [R1+0xe044] ;  /* 0x00e0440001387983 */ /* 0x000ea80000300800 */
[----:B------:R-:W4:Y:S04]  /*112fc0*/  LDL.LU R6, [R1+0x3a8] ;  /* 0x0003a80001067983 */ /* 0x000f280000300800 */
[----:B------:R-:W4:Y:S04]  /*112fd0*/  LDL.LU R7, [R1+0x3ac] ;  /* 0x0003ac0001077983 */ /* 0x000f280000300800 */
[----:B------:R-:W2:Y:S04]  /*112fe0*/  LDL.LU R57, [R1+0xe040] ;  /* 0x00e0400001397983 */ /* 0x000ea80000300800 */
[----:B------:R-:W2:Y:S04]  /*112ff0*/  LDL.LU R58, [R1+0xe03c] ;  /* 0x00e03c00013a7983 */ /* 0x000ea80000300800 */
[----:B------:R-:W2:Y:S01]  /*113000*/  LDL.LU R59, [R1+0xe038] ;  /* 0x00e03800013b7983 */ /* 0x000ea20000300800 */
[----:B------:R-:W-:Y:S01]  /*113010*/  IMAD R61, R0, 0x100, R61 ;  /* 0x00000100003d7824 */ /* 0x000fe200078e023d */
[----:B--2---:R-:W-:Y:S02]  /*113020*/  HMMA.16816.F32 R28, R28, R2, R56 ;  /* 0x000000021c1c723c */ /* 0x004fe40000001838 */
[----:B------:R-:W2:-:S15]  /*113030*/  LDL.LU R56, [R1+0x3b0] ;  /* 0x0003b00001387983 */ /* 0x000e9e0000300800 */
[----:B------:R-:W-:Y:S02]  /*113040*/  NOP ;  /* 0x0000000000007918 */ /* 0x000fe40000000000 */
[----:B------:R0:W-:Y:S04]  /*113050*/  STL.64 [R1+0xcf0], R28 ;  /* 0x000cf01c01007387 */ /* 0x0001e80000100a00 */
[----:B------:R1:W-:Y:S04]  /*113060*/  STL.64 [R1+0xcf8], R30 ;  /* 0x000cf81e01007387 */ /* 0x0003e80000100a00 */
[----:B------:R-:W2:Y:S01]  /*113070*/  LDL.LU R57, [R1+0x3b4] ;  /* 0x0003b40001397983 */ /* 0x000ea20000300800 */
[----:B0-----:R-:W-:-:S03]  /*113080*/  F2FP.F16.E4M3.UNPACK_B R28, R38 ;  /* 0x00000026ff1c723e */ /* 0x001fc600020006ff */
[----:B------:R-:W2:Y:S01]  /*113090*/  LDL.LU R58, [R1+0x3b8] ;  /* 0x0003b800013a7983 */ /* 0x000ea20000300800 */
[----:B------:R-:W-:Y:S02]  /*1130a0*/  F2FP.F16.E4M3.UNPACK_B R29, R39 ;  /* 0x00000027ff1d723e */ /* 0x000fe400020006ff */
[----:B-1----:R-:W-:Y:S01]  /*1130b0*/  F2FP.F16.E4M3.UNPACK_B R30, R60 ;  /* 0x0000003cff1e723e */ /* 0x002fe200020006ff */
[----:B------:R-:W2:Y:S01]  /*1130c0*/  LDL.LU R59, [R1+0x3bc] ;  /* 0x0003bc00013b7983 */ /* 0x000ea20000300800 */
        /* <DEDUP_REMOVED lines=18> */
[----:B------:R2:W-:Y:S02]  /*1131f0*/  STL.64 [R1+0xdfe8], R32 ;  /* 0x00dfe82001007387 */ /* 0x0005e40000100a00 */
[C---:B--2---:R-:W-:Y:S08]  /*113200*/  HMMA.16816.F32 R32, R28.reuse, R26, R56 ;  /* 0x0000001a1c20723c */ /* 0x044ff00000001838 */
[C---:B----4-:R-:W-:Y:S11]  /*113210*/  HMMA.16816.F32 R56, R28.reuse, R24, R4 ;  /* 0x000000181c38723c */ /* 0x050ff60000001804 */
[----:B------:R-:W-:Y:S01]  /*113220*/  STL.64 [R1+0xcb0], R32 ;  /* 0x000cb02001007387 */ /* 0x000fe20000100a00 */
[C---:B---3--:R-:W-:Y:S03]  /*113230*/  HMMA.16816.F32 R4, R28.reuse, R20, R40 ;  /* 0x000000141c04723c */ /* 0x048fe60000001828 */
[----:B------:R0:W-:Y:S05]  /*113240*/  STL.64 [R1+0xcb8], R34 ;  /* 0x000cb82201007387 */ /* 0x0001ea0000100a00 */
[C---:B0-----:R-:W-:Y:S01]  /*113250*/  HMMA.16816.F32 R32, R28.reuse, R22, R8 ;  /* 0x000000161c20723c */ /* 0x041fe20000001808 */
[----:B------:R-:W-:Y:S04]  /*113260*/  STL.64 [R1+0xc90], R56 ;  /* 0x000c903801007387 */ /* 0x000fe80000100a00 */
[----:B------:R-:W-:Y:S03]  /*113270*/  STL.64 [R1+0xc98], R58 ;  /* 0x000c983a01007387 */ /* 0x000fe60000100a00 */
        /* <DEDUP_REMOVED lines=88> */
[----:B------:R2:W-:Y:S02]  /*113800*/  STL.64 [R1+0xdf50], R4 ;  /* 0x00df500401007387 */ /* 0x0005e40000100a00 */
[----:B--2---:R-:W-:-:S02]  /*113810*/  IMAD.MOV.U32 R4, RZ, RZ, R55 ;  /* 0x000000ffff047224 */ /* 0x004fc400078e0037 */
[----:B------:R-:W3:Y:S04]  /*113820*/  LDL.LU R55, [R1+0xdfb0] ;  /* 0x00dfb00001377983 */ /* 0x000ee80000300800 */
[----:B------:R-:W4:Y:S04]  /*113830*/  LDL.LU R5, [R1+0x2d4] ;  /* 0x0002d40001057983 */ /* 0x000f280000300800 */
[----:B------:R-:W4:Y:S04]  /*113840*/  LDL.LU R6, [R1+0x2d8] ;  /* 0x0002d80001067983 */ /* 0x000f280000300800 */
[----:B------:R-:W4:Y:S01]  /*113850*/  LDL.LU R7, [R1+0x2dc] ;  /* 0x0002dc0001077983 */ /* 0x000f220000300800 */
[----:B------:R-:W-:-:S02]  /*113860*/  IMAD R39, R56, 0x100, R39 ;  /* 0x0000010038277824 */ /* 0x000fc400078e0227 */
[----:B------:R-:W-:Y:S02]  /*113870*/  IMAD R56, R58, 0x100, R57 ;  /* 0x000001003a387824 */ /* 0x000fe400078e0239 */
[----:B------:R-:W-:Y:S01]  /*113880*/  IMAD R57, R0, 0x100, R59 ;  /* 0x0000010000397824 */ /* 0x000fe200078e023b */
[----:B---3--:R-:W-:Y:S01]  /*113890*/  HMMA.16816.F32 R28, R28, R2, R52 ;  /* 0x000000021c1c723c */ /* 0x008fe20000001834 */
[----:B------:R-:W2:-:S15]  /*1138a0*/  LDL.LU R52, [R1+0x2e0] ;  /* 0x0002e00001347983 */ /* 0x000e9e0000300800 */
[----:B------:R-:W-:-:S03]  /*1138b0*/  NOP ;  /* 0x0000000000007918 */ /* 0x000fc60000000000 */
[----:B------:R-:W-:Y:S04]  /*1138c0*/  STL.64 [R1+0xb10], R28 ;  /* 0x000b101c01007387 */ /* 0x000fe80000100a00 */
[----:B------:R0:W-:Y:S04]  /*1138d0*/  STL.64 [R1+0xb18], R30 ;  /* 0x000b181e01007387 */ /* 0x0001e80000100a00 */
[----:B------:R-:W2:Y:S04]  /*1138e0*/  LDL.LU R53, [R1+0x2e4] ;  /* 0x0002e40001357983 */ /* 0x000ea80000300800 */
[----:B------:R-:W2:Y:S04]  /*1138f0*/  LDL.LU R54, [R1+0x2e8] ;  /* 0x0002e80001367983 */ /* 0x000ea80000300800 */
[----:B------:R-:W2:Y:S01]  /*113900*/  LDL.LU R55, [R1+0x2ec] ;  /* 0x0002ec0001377983 */ /* 0x000ea20000300800 */
[----:B0-----:R-:W-:-:S02]  /*113910*/  F2FP.F16.E4M3.UNPACK_B R30, R56 ;  /* 0x00000038ff1e723e */ /* 0x001fc400020006ff */
[----:B------:R-:W-:Y:S01]  /*113920*/  F2FP.F16.E4M3.UNPACK_B R31, R57 ;  /* 0x00000039ff1f723e */ /* 0x000fe200020006ff */
[----:B------:R-:W3:Y:S04]  /*113930*/  LDL.LU R56, [R1+0x2f0] ;  /* 0x0002f00001387983 */ /* 0x000ee80000300800 */
[----:B------:R-:W3:Y:S04]  /*113940*/  LDL.LU R57, [R1+0x2f4] ;  /* 0x0002f40001397983 */ /* 0x000ee80000300800 */
[----:B------:R-:W3:Y:S04]  /*113950*/  LDL.LU R58, [R1+0x2f8] ;  /* 0x0002f800013a7983 */ /* 0x000ee80000300800 */
[----:B------:R-:W3:Y:S01]  /*113960*/  LDL.LU R59, [R1+0x2fc] ;  /* 0x0002fc00013b7983 */ /* 0x000ee20000300800 */
[----:B------:R-:W-:Y:S01]  /*113970*/  IMAD R38, R38, 0x100, R60 ;  /* 0x0000010026267824 */ /* 0x000fe200078e023c */
[----:B------:R-:W-:-:S04]  /*113980*/  F2FP.F16.E4M3.UNPACK_B R29, R39 ;  /* 0x00000027ff1d723e */ /* 0x000fc800020006ff */
[----:B------:R-:W-:-:S07]  /*113990*/  F2FP.F16.E4M3.UNPACK_B R28, R38 ;  /* 0x00000026ff1c723e */ /* 0x000fce00020006ff */
[C---:B----4-:R-:W-:Y:S08]  /*1139a0*/  HMMA.16816.F32 R4, R28.reuse, R32, R4 ;  /* 0x000000201c04723c */ /* 0x050ff00000001804 */
[C---:B------:R-:W-:Y:S08]  /*1139b0*/  HMMA.16816.F32 R8, R28.reuse, R26, R8 ;  /* 0x0000001a1c08723c */ /* 0x040ff00000001808 */
[C---:B--2---:R-:W-:Y:S08]  /*1139c0*/  HMMA.16816.F32 R52, R28.reuse, R34, R52 ;  /* 0x000000221c34723c */ /* 0x044ff00000001834 */
[----:B---3--:R-:W-:-:S15]  /*1139d0*/  HMMA.16816.F32 R56, R28, R36, R56 ;  /* 0x000000241c38723c */ /* 0x008fde0000001838 */
[----:B------:R-:W-:-:S04]  /*1139e0*/  NOP ;  /* 0x0000000000007918 */ /* 0x000fc80000000000 */
        /* <DEDUP_REMOVED lines=16> */
[----:B0-----:R-:W-:Y:S02]  /*113af0*/  HMMA.16816.F32 R4, R28, R20, R44 ;  /* 0x000000141c04723c */ /* 0x001fe4000000182c */
[----:B------:R-:W-:Y:S07]  /*113b00*/  STL.64 [R1+0xdfa8], R22 ;  /* 0x00dfa81601007387 */ /* 0x000fee0000100a00 */
        /* <DEDUP_REMOVED lines=25> */
[----:B-1----:R-:W3:Y:S04]  /*113ca0*/  LDL.LU R4, [R1+0x230] ;  /* 0x0002300001047983 */ /* 0x002ee80000300800 */
[----:B------:R-:W3:Y:S04]  /*113cb0*/  LDL.LU R5, [R1+0x234] ;  /* 0x0002340001057983 */ /* 0x000ee80000300800 */
[----:B--2---:R-:W2:Y:S04]  /*113cc0*/  LDL.LU R6, [R1+0x238] ;  /* 0x0002380001067983 */ /* 0x004ea80000300800 */
[----:B------:R-:W2:Y:S04]  /*113cd0*/  LDL.LU R7, [R1+0x23c] ;  /* 0x00023c0001077983 */ /* 0x000ea80000300800 */
[----:B------:R-:W2:Y:S04]  /*113ce0*/  LDL.LU R32, [R1+0x240] ;  /* 0x0002400001207983 */ /* 0x000ea80000300800 */
[----:B------:R-:W2:Y:S04]  /*113cf0*/  LDL.LU R33, [R1+0x244] ;  /* 0x0002440001217983 */ /* 0x000ea80000300800 */
[----:B------:R-:W2:Y:S01]  /*113d00*/  LDL.LU R34, [R1+0x248] ;  /* 0x0002480001227983 */ /* 0x000ea20000300800 */
[----:B------:R-:W-:-:S03]  /*113d10*/  IMAD.MOV.U32 R59, RZ, RZ, R48 ;  /* 0x000000ffff3b7224 */ /* 0x000fc600078e0030 */
[----:B------:R-:W2:Y:S01]  /*113d20*/  LDL.LU R35, [R1+0x24c] ;  /* 0x00024c0001237983 */ /* 0x000ea20000300800 */
[----:B------:R-:W-:-:S03]  /*113d30*/  IMAD.MOV.U32 R58, RZ, RZ, R49 ;  /* 0x000000ffff3a7224 */ /* 0x000fc600078e0031 */
[----:B------:R-:W2:Y:S01]  /*113d40*/  LDL.LU R48, [R1+0x220] ;  /* 0x0002200001307983 */ /* 0x000ea20000300800 */
[----:B------:R-:W-:-:S03]  /*113d50*/  IMAD.MOV.U32 R57, RZ, RZ, R50 ;  /* 0x000000ffff397224 */ /* 0x000fc600078e0032 */
[----:B------:R-:W2:Y:S01]  /*113d60*/  LDL.LU R49, [R1+0x224] ;  /* 0x0002240001317983 */ /* 0x000ea20000300800 */
[----:B------:R-:W-:-:S03]  /*113d70*/  IMAD.MOV.U32 R56, RZ, RZ, R51 ;  /* 0x000000ffff387224 */ /* 0x000fc600078e0033 */
        /* <DEDUP_REMOVED lines=14> */
[C---:B----4-:R-:W-:Y:S08]  /*113e60*/  HMMA.16816.F32 R12, R28.reuse, R16, R12 ;  /* 0x000000101c0c723c */ /* 0x050ff0000000180c */
[----:B---3--:R-:W-:-:S15]  /*113e70*/  HMMA.16816.F32 R20, R28, R18, R20 ;  /* 0x000000121c14723c */ /* 0x008fde0000001814 */
        /* <DEDUP_REMOVED lines=55> */
[----:B------:R2:W-:Y:S01]  /*1141f0*/  STL.64 [R1+0xdf18], R4 ;  /* 0x00df180401007387 */ /* 0x0005e20000100a00 */
[----:B------:R-:W-:-:S02]  /*114200*/  IMAD R38, R52, 0x100, R38 ;  /* 0x0000010034267824 */ /* 0x000fc400078e0226 */
[----:B------:R-:W-:Y:S02]  /*114210*/  IMAD R39, R54, 0x100, R53 ;  /* 0x0000010036277824 */ /* 0x000fe400078e0235 */
[----:B------:R-:W-:Y:S02]  /*114220*/  IMAD R52, R61, 0x100, R55 ;  /* 0x000001003d347824 */ /* 0x000fe400078e0237 */
[----:B------:R-:W-:-:S05]  /*114230*/  IMAD R53, R0, 0x100, R60 ;  /* 0x0000010000357824 */ /* 0x000fca00078e023c */
[----:B------:R-:W-:Y:S04]  /*114240*/  STL.64 [R1+0x9d0], R8 ;  /* 0x0009d00801007387 */ /* 0x000fe80000100a00 */
[----:B------:R4:W-:Y:S01]  /*114250*/  STL.64 [R1+0x9d8], R10 ;  /* 0x0009d80a01007387 */ /* 0x0009e20000100a00 */
[----:B--2---:R-:W-:Y:S01]  /*114260*/  HMMA.16816.F32 R4, R28, R2, R48 ;  /* 0x000000021c04723c */ /* 0x004fe20000001830 */
[----:B------:R-:W-:Y:S02]  /*114270*/  F2FP.F16.E4M3.UNPACK_B R28, R38 ;  /* 0x00000026ff1c723e */ /* 0x000fe400020006ff */
[----:B------:R-:W-:Y:S02]  /*114280*/  F2FP.F16.E4M3.UNPACK_B R29, R39 ;  /* 0x00000027ff1d723e */ /* 0x000fe400020006ff */
[----:B------:R-:W-:-:S02]  /*114290*/  F2FP.F16.E4M3.UNPACK_B R30, R52 ;  /* 0x00000034ff1e723e */ /* 0x000fc400020006ff */
[----:B------:R-:W-:-:S07]  /*1142a0*/  F2FP.F16.E4M3.UNPACK_B R31, R53 ;  /* 0x00000035ff1f723e */ /* 0x000fce00020006ff */
[C---:B----4-:R-:W-:Y:S05]  /*1142b0*/  HMMA.16816.F32 R8, R28.reuse, R36, R12 ;  /* 0x000000241c08723c */ /* 0x050fea000000180c */
[----:B------:R-:W-:Y:S04]  /*1142c0*/  STL.64 [R1+0x990], R4 ;  /* 0x0009900401007387 */ /* 0x000fe80000100a00 */
[----:B------:R0:W-:Y:S02]  /*1142d0*/  STL.64 [R1+0x998], R6 ;  /* 0x0009980601007387 */ /* 0x0001e40000100a00 */
[C---:B0-----:R-:W-:Y:S02]  /*1142e0*/  HMMA.16816.F32 R4, R28.reuse, R34, R16 ;  /* 0x000000221c04723c */ /* 0x041fe40000001810 */
[----:B------:R-:W-:Y:S06]  /*1142f0*/  STL.64 [R1+0xdf38], R36 ;  /* 0x00df382401007387 */ /* 0x000fec0000100a00 */
[C---:B------:R-:W-:Y:S01]  /*114300*/  HMMA.16816.F32 R12, R28.reuse, R32, R56 ;  /* 0x000000201c0c723c */ /* 0x040fe20000001838 */
[----:B------:R-:W-:Y:S04]  /*114310*/  STL.64 [R1+0x980], R8 ;  /* 0x0009800801007387 */ /* 0x000fe80000100a00 */
[----:B------:R0:W-:Y:S03]  /*114320*/  STL.64 [R1+0x988], R10 ;  /* 0x0009880a01007387 */ /* 0x0001e60000100a00 */
[C---:B0-----:R-:W-:Y:S03]  /*114330*/  HMMA.16816.F32 R8, R28.reuse, R26, R40 ;  /* 0x0000001a1c08723c */ /* 0x041fe60000001828 */
        /* <DEDUP_REMOVED lines=128> */
[----:B------:R0:W-:Y:S02]  /*114b40*/  STL.64 [R1+0x7e8], R10 ;  /* 0x0007e80a01007387 */ /* 0x0001e40000100a00 */
[C---:B0-----:R-:W-:Y:S05]  /*114b50*/  HMMA.16816.F32 R8, R28.reuse, R36, R56 ;  /* 0x000000241c08723c */ /* 0x041fea0000001838 */
[----:B------:R-:W-:Y:S04]  /*114b60*/  STL.64 [R1+0x7d0], R4 ;  /* 0x0007d00401007387 */ /* 0x000fe80000100a00 */
[----:B------:R0:W-:Y:S04]  /*114b70*/  STL.64 [R1+0x7d8], R6 ;  /* 0x0007d80601007387 */ /* 0x0001e80000100a00 */
[----:B------:R-:W2:Y:S01]  /*114b80*/  LDL.LU R44, [R1+0x30] ;  /* 0x00003000012c7983 */ /* 0x000ea20000300800 */
[C---:B0-----:R-:W-:Y:S05]  /*114b90*/  HMMA.16816.F32 R4, R28.reuse, R34, R40 ;  /* 0x000000221c04723c */ /* 0x041fea0000001828 */
[----:B------:R-:W-:Y:S04]  /*114ba0*/  STL.64 [R1+0x7c0], R8 ;  /* 0x0007c00801007387 */ /* 0x000fe80000100a00 */
[----:B------:R-:W-:Y:S10]  /*114bb0*/  STL.64 [R1+0x7c8], R10 ;  /* 0x0007c80a01007387 */ /* 0x000ff40000100a00 */
        /* <DEDUP_REMOVED lines=104> */
[----:B------:R-:W2:Y:S01]  /*115240*/  LDL.LU R19, [R1+0x8c] ;  /* 0x00008c0001137983 */ /* 0x000ea20000300800 */
[----:B------:R-:W-:Y:S01]  /*115250*/  IMAD R38, R54, 0x100, R56 ;  /* 0x0000010036267824 */ /* 0x000fe200078e0238 */
        /* <DEDUP_REMOVED lines=24> */
[----:B---3--:R-:W-:Y:S02]  /*1153e0*/  HMMA.16816.F32 R4, R28, R2, R40 ;  /* 0x000000021c04723c */ /* 0x008fe40000001828 */
[----:B------:R-:W-:Y:S04]  /*1153f0*/  STL.64 [R1+0x6a0], R8 ;  /* 0x0006a00801007387 */ /* 0x000fe80000100a00 */
[----:B------:R-:W-:Y:S04]  /*115400*/  STL.64 [R1+0x6a8], R10 ;  /* 0x0006a80a01007387 */ /* 0x000fe80000100a00 */
[----:B------:R-:W2:Y:S01]  /*115410*/  LDL.LU R56, [R1+0x950] ;  /* 0x0009500001387983 */ /* 0x000ea20000300800 */
[----:B------:R-:W-:-:S02]  /*115420*/  IMAD R44, R58, 0x100, R60 ;  /* 0x000001003a2c7824 */ /* 0x000fc400078e023c */
[----:B------:R-:W-:-:S06]  /*115430*/  IMAD R45, R0, 0x100, R59 ;  /* 0x00000100002d7824 */ /* 0x000fcc00078e023b */
        /* <DEDUP_REMOVED lines=15> */
[----:B-1----:R-:W2:Y:S04]  /*115530*/  LDL.LU R6, [R1+0x718] ;  /* 0x0007180001067983 */ /* 0x002ea80000300800 */
[----:B------:R-:W2:Y:S04]  /*115540*/  LDL.LU R7, [R1+0x71c] ;  /* 0x00071c0001077983 */ /* 0x000ea80000300800 */
        /* <DEDUP_REMOVED lines=94> */
[----:B------:R4:W-:Y:S04]  /*115b30*/  STL.64 [R1+0x628], R22 ;  /* 0x0006281601007387 */ /* 0x0009e80000100a00 */
[----:B------:R-:W2:Y:S04]  /*115b40*/  LDL.LU R60, [R1+0x3d9c] ;  /* 0x003d9c00013c7983 */ /* 0x000ea80000300800 */
[----:B------:R-:W2:Y:S01]  /*115b50*/  LDL.LU R0, [R1+0x3d98] ;  /* 0x003d980001007983 */ /* 0x000ea20000300800 */
[----:B----4-:R-:W-:-:S15]  /*115b60*/  HMMA.16816.F32 R20, R28, R16, R24 ;  /* 0x000000101c14723c */ /* 0x010fde0000001818 */
[----:B------:R-:W-:-:S04]  /*115b70*/  NOP ;  /* 0x0000000000007918 */ /* 0x000fc80000000000 */
        /* <DEDUP_REMOVED lines=20> */
[C---:B0-----:R-:W-:Y:S08]  /*115cc0*/  HMMA.16816.F32 R12, R28.reuse, R6, R52 ;  /* 0x000000061c0c723c */ /* 0x041ff00000001834 */
[----:B------:R-:W-:Y:S01]  /*115cd0*/  HMMA.16816.F32 R8, R28, R4, R56 ;  /* 0x000000041c08723c */ /* 0x000fe20000001838 */
[----:B------:R-:W-:Y:S10]  /*115ce0*/  STL.64 [R1+0xdde0], R6 ;  /* 0x00dde00601007387 */ /* 0x000ff40000100a00 */
[----:B------:R-:W-:Y:S04]  /*115cf0*/  STL.64 [R1+0x5c0], R12 ;  /* 0x0005c00c01007387 */ /* 0x000fe80000100a00 */
[----:B------:R-:W-:Y:S04]  /*115d00*/  STL.64 [R1+0x5c8], R14 ;  /* 0x0005c80e01007387 */ /* 0x000fe80000100a00 */
[----:B------:R-:W-:Y:S04]  /*115d10*/  STL.64 [R1+0xddd8], R4 ;  /* 0x00ddd80401007387 */ /* 0x000fe80000100a00 */
[----:B------:R-:W-:Y:S04]  /*115d20*/  STL.64 [R1+0x5b0], R8 ;  /* 0x0005b00801007387 */ /* 0x000fe80000100a00 */
[----:B------:R-:W-:Y:S04]  /*115d30*/  STL.64 [R1+0x5b8], R10 ;  /* 0x0005b80a01007387 */ /* 0x000fe80000100a00 */
[----:B------:R-:W3:Y:S04]  /*115d40*/  LDL.LU R52, [R1+0xb90] ;  /* 0x000b900001347983 */ /* 0x000ee80000300800 */
[----:B------:R-:W3:Y:S04]  /*115d50*/  LDL.LU R53, [R1+0xb94] ;  /* 0x000b940001357983 */ /* 0x000ee80000300800 */
[----:B------:R-:W4:Y:S04]  /*115d60*/  LDL.LU R54, [R1+0xb98] ;  /* 0x000b980001367983 */ /* 0x000f280000300800 */
[----:B------:R-:W4:Y:S01]  /*115d70*/  LDL.LU R55, [R1+0xb9c] ;  /* 0x000b9c0001377983 */ /* 0x000f220000300800 */
[----:B--2---:R-:W-:-:S03]  /*115d80*/  IMAD R38, R0, 0x100, R60 ;  /* 0x0000010000267824 */ /* 0x004fc600078e023c */
[----:B----4-:R-:W-:Y:S04]  /*115d90*/  STL.64 [R1+0xde00], R54 ;  /* 0x00de003601007387 */ /* 0x010fe80000100a00 */
[----:B---3--:R0:W-:Y:S04]  /*115da0*/  STL.64 [R1+0xddf8], R52 ;  /* 0x00ddf83401007387 */ /* 0x0081e80000100a00 */
        /* <DEDUP_REMOVED lines=50> */
[----:B--2---:R-:W-:Y:S03]  /*1160d0*/  HMMA.16816.F32 R28, R28, R2, R52 ;  /* 0x000000021c1c723c */ /* 0x004fe60000001834 */
[----:B------:R-:W2:Y:S01]  /*1160e0*/  LDL.LU.64 R54, [R1+0xde00] ;  /* 0x00de000001367983 */ /* 0x000ea20000300a00 */
[----:B---3--:R-:W-:-:S03]  /*1160f0*/  IMAD R39, R42, 0x100, R41 ;  /* 0x000001002a277824 */ /* 0x008fc600078e0229 */
[----:B------:R-:W2:Y:S01]  /*116100*/  LDL.LU.64 R52, [R1+0xddf8] ;  /* 0x00ddf80001347983 */ /* 0x000ea20000300a00 */
[----:B----4-:R-:W-:Y:S02]  /*116110*/  IMAD R40, R61, 0x100, R43 ;  /* 0x000001003d287824 */ /* 0x010fe400078e022b */
[----:B------:R-:W-:-:S09]  /*116120*/  IMAD R41, R0, 0x100, R60 ;  /* 0x0000010000297824 */ /* 0x000fd200078e023c */
[----:B------:R0:W-:Y:S04]  /*116130*/  STL.64 [R1], R28 ;  /* 0x0000001c01007387 */ /* 0x0001e80000100a00 */
        /* <DEDUP_REMOVED lines=9> */
[----:B------:R-:W-:-:S15]  /*1161d0*/  HMMA.16816.F32 R32, R28, R36, R32 ;  /* 0x000000241c20723c */ /* 0x000fde0000001820 */
        /* <DEDUP_REMOVED lines=51> */
[C---:B---3--:R-:W-:Y:S03]  /*116510*/  HMMA.16816.F32 R32, R28.reuse, R12, R44 ;  /* 0x0000000c1c20723c */ /* 0x048fe6000000182c */
        /* <DEDUP_REMOVED lines=9> */
[----:B------:R-:W-:Y:S04]  /*1165b0*/  STL.64 [R1+0x508], R34 ;  /* 0x0005082201007387 */ /* 0x000fe80000100a00 */
[----:B------:R-:W-:Y:S04]  /*1165c0*/  STL.64 [R1+0xdd40], R10 ;  /* 0x00dd400a01007387 */ /* 0x000fe80000100a00 */
[----:B------:R-:W-:Y:S04]  /*1165d0*/  STL.64 [R1+0x4f0], R24 ;  /* 0x0004f01801007387 */ /* 0x000fe80000100a00 */
[----:B------:R-:W-:Y:S04]  /*1165e0*/  STL.64 [R1+0x4f8], R26 ;  /* 0x0004f81a01007387 */ /* 0x000fe80000100a00 */
[----:B------:R1:W-:Y:S01]  /*1165f0*/  STL.64 [R1+0xdd38], R8 ;  /* 0x00dd380801007387 */ /* 0x0003e20000100a00 */
[C---:B0-----:R-:W-:Y:S08]  /*116600*/  HMMA.16816.F32 R20, R28.reuse, R8, R52 ;  /* 0x000000081c14723c */ /* 0x041ff00000001834 */
[C---:B-1----:R-:W-:Y:S11]  /*116610*/  HMMA.16816.F32 R8, R28.reuse, R6, R56 ;  /* 0x000000061c08723c */ /* 0x042ff60000001838 */
[----:B------:R0:W-:Y:S04]  /*116620*/  STL.64 [R1+0x4e0], R20 ;  /* 0x0004e01401007387 */ /* 0x0001e80000100a00 */
[----:B------:R1:W-:Y:S04]  /*116630*/  STL.64 [R1+0x4e8], R22 ;  /* 0x0004e81601007387 */ /* 0x0003e80000100a00 */
[----:B------:R-:W2:Y:S04]  /*116640*/  LDL.LU R48, [R1+0xd40] ;  /* 0x000d400001307983 */ /* 0x000ea80000300800 */
        /* <DEDUP_REMOVED lines=40> */
[----:B------:R-:W4:Y:S01]  /*1168d0*/  LDL.LU R55, [R1+0xddc] ;  /* 0x000ddc0001377983 */ /* 0x000f220000300800 */
[C---:B--2---:R-:W-:Y:S08]  /*1168e0*/  HMMA.16816.F32 R20, R28.reuse, R4, R20 ;  /* 0x000000041c14723c */ /* 0x044ff00000001814 */
[----:B------:R-:W-:Y:S01]  /*1168f0*/  HMMA.16816.F32 R56, R28, R2, R56 ;  /* 0x000000021c38723c */ /* 0x000fe20000001838 */
        /* <DEDUP_REMOVED lines=9> */
[----:B------:R0:W-:Y:S02]  /*116990*/  STL.64 [R1+0x4c8], R22 ;  /* 0x0004c81601007387 */ /* 0x0001e40000100a00 */
[C---:B---3--:R-:W-:Y:S02]  /*1169a0*/  HMMA.16816.F32 R32, R28.reuse, R36, R32 ;  /* 0x000000241c20723c */ /* 0x048fe40000001820 */
[----:B0-----:R-:W2:Y:S04]  /*1169b0*/  LDL.LU.64 R22, [R1+0xdd80] ;  /* 0x00dd800001167983 */ /* 0x001ea80000300a00 */
[----:B------:R-:W4:Y:S04]  /*1169c0*/  LDL.LU.64 R20, [R1+0xdd78] ;  /* 0x00dd780001147983 */ /* 0x000f280000300a00 */
[----:B------:R-:W-:Y:S04]  /*1169d0*/  STL.64 [R1+0xdd20], R6 ;  /* 0x00dd200601007387 */ /* 0x000fe80000100a00 */
[----:B------:R0:W-:Y:S04]  /*1169e0*/  STL.64 [R1+0xdd18], R4 ;  /* 0x00dd180401007387 */ /* 0x0001e80000100a00 */
[----:B0-----:R-:W3:Y:S04]  /*1169f0*/  LDL.LU R4, [R1+0xd00] ;  /* 0x000d000001047983 */ /* 0x001ee80000300800 */
[----:B------:R-:W3:Y:S04]  /*116a00*/  LDL.LU R5, [R1+0xd04] ;  /* 0x000d040001057983 */ /* 0x000ee80000300800 */
[----:B------:R-:W3:Y:S04]  /*116a10*/  LDL.LU R6, [R1+0xd08] ;  /* 0x000d080001067983 */ /* 0x000ee80000300800 */
[----:B------:R-:W3:Y:S04]  /*116a20*/  LDL.LU R7, [R1+0xd0c] ;  /* 0x000d0c0001077983 */ /* 0x000ee80000300800 */
[----:B------:R0:W-:Y:S04]  /*116a30*/  STL [R1+0xcf34], R56 ;  /* 0x00cf343801007387 */ /* 0x0001e80000100800 */
[----:B------:R1:W-:Y:S04]  /*116a40*/  STL [R1+0xcf30], R57 ;  /* 0x00cf303901007387 */ /* 0x0003e80000100800 */
[----:B------:R1:W-:Y:S04]  /*116a50*/  STL [R1+0xcf2c], R58 ;  /* 0x00cf2c3a01007387 */ /* 0x0003e80000100800 */
[----:B------:R1:W-:Y:S04]  /*116a60*/  STL [R1+0xcf28], R59 ;  /* 0x00cf283b01007387 */ /* 0x0003e80000100800 */
[----:B0-----:R-:W2:Y:S04]  /*116a70*/  LDL.LU R56, [R1+0xca0] ;  /* 0x000ca00001387983 */ /* 0x001ea80000300800 */
[----:B-1----:R-:W2:Y:S04]  /*116a80*/  LDL.LU R57, [R1+0xca4] ;  /* 0x000ca40001397983 */ /* 0x002ea80000300800 */
        /* <DEDUP_REMOVED lines=16> */
[C---:B---3--:R-:W-:Y:S03]  /*116b90*/  HMMA.16816.F32 R40, R28.reuse, R32, R40 ;  /* 0x000000201c28723c */ /* 0x048fe60000001828 */
[----:B------:R-:W-:Y:S04]  /*116ba0*/  STL.64 [R1+0xdd10], R34 ;  /* 0x00dd102201007387 */ /* 0x000fe80000100a00 */
[----:B------:R2:W-:Y:S01]  /*116bb0*/  STL.64 [R1+0xdd08], R32 ;  /* 0x00dd082001007387 */ /* 0x0005e20000100a00 */
[C---:B------:R-:W-:Y:S11]  /*116bc0*/  HMMA.16816.F32 R8, R28.reuse, R22, R8 ;  /* 0x000000161c08723c */ /* 0x040ff60000001808 */
[----:B------:R-:W-:Y:S04]  /*116bd0*/  STL.64 [R1+0x490], R40 ;  /* 0x0004902801007387 */ /* 0x000fe80000100a00 */
[----:B------:R-:W-:Y:S01]  /*116be0*/  STL.64 [R1+0x498], R42 ;  /* 0x0004982a01007387 */ /* 0x000fe20000100a00 */
        /* <DEDUP_REMOVED lines=15> */
[----:B------:R0:W-:Y:S04]  /*116ce0*/  STL.64 [R1+0x458], R6 ;  /* 0x0004580601007387 */ /* 0x0001e80000100a00 */
[----:B------:R-:W2:Y:S01]  /*116cf0*/  LDL.LU R44, [R1+0xf30] ;  /* 0x000f3000012c7983 */ /* 0x000ea20000300800 */
[C---:B0-----:R-:W-:Y:S06]  /*116d00*/  HMMA.16816.F32 R4, R28.reuse, R16, R52 ;  /* 0x000000101c04723c */ /* 0x041fec0000001834 */
[----:B------:R0:W-:Y:S04]  /*116d10*/  STL.64 [R1+0x440], R8 ;  /* 0x0004400801007387 */ /* 0x0001e80000100a00 */
[----:B------:R1:W-:Y:S09]  /*116d20*/  STL.64 [R1+0x448], R10 ;  /* 0x0004480a01007387 */ /* 0x0003f20000100a00 */
        /* <DEDUP_REMOVED lines=90> */
[----:B---3--:R-:W-:Y:S01]  /*1172d0*/  HMMA.16816.F32 R8, R28, R4, R8 ;  /* 0x000000041c08723c */ /* 0x008fe20000001808 */
[----:B------:R-:W-:-:S02]  /*1172e0*/  IMAD R38, R38, 0x100, R40 ;  /* 0x0000010026267824 */ /* 0x000fc400078e0228 */
[----:B------:R-:W-:Y:S02]  /*1172f0*/  IMAD R39, R42, 0x100, R39 ;  /* 0x000001002a277824 */ /* 0x000fe400078e0227 */
[----:B------:R-:W-:Y:S02]  /*117300*/  IMAD R40, R61, 0x100, R43 ;  /* 0x000001003d287824 */ /* 0x000fe400078e022b */
[----:B------:R-:W-:Y:S01]  /*117310*/  IMAD R41, R0, 0x100, R60 ;  /* 0x0000010000297824 */ /* 0x000fe200078e023c */
[----:B------:R-:W-:Y:S01]  /*117320*/  HMMA.16816.F32 R52, R28, R2, R52 ;  /* 0x000000021c34723c */ /* 0x000fe20000001834 */
[----:B------:R-:W-:Y:S02]  /*117330*/  F2FP.F16.E4M3.UNPACK_B R28, R38 ;  /* 0x00000026ff1c723e */ /* 0x000fe400020006ff */
[----:B------:R-:W-:Y:S02]  /*117340*/  F2FP.F16.E4M3.UNPACK_B R29, R39 ;  /* 0x00000027ff1d723e */ /* 0x000fe400020006ff */
[----:B------:R-:W-:-:S02]  /*117350*/  F2FP.F16.E4M3.UNPACK_B R30, R40 ;  /* 0x00000028ff1e723e */ /* 0x000fc400020006ff */
        /* <DEDUP_REMOVED lines=8> */
[----:B------:R-:W-:Y:S09]  /*1173e0*/  STL.64 [R1+0xdcf0], R36 ;  /* 0x00dcf02401007387 */ /* 0x000ff20000100a00 */
[----:B------:R-:W-:Y:S04]  /*1173f0*/  STL.64 [R1+0x3c0], R8 ;  /* 0x0003c00801007387 */ /* 0x000fe80000100a00 */
[----:B------:R0:W-:Y:S02]  /*117400*/  STL.64 [R1+0x3c8], R10 ;  /* 0x0003c80a01007387 */ /* 0x0001e40000100a00 */
[C---:B0-----:R-:W-:Y:S08]  /*117410*/  HMMA.16816.F32 R8, R28.reuse, R26, R44 ;  /* 0x0000001a1c08723c */ /* 0x041ff0000000182c */
[C---:B--2---:R-:W-:Y:S08]  /*117420*/  HMMA.16816.F32 R4, R28.reuse, R34, R16 ;  /* 0x000000221c04723c */ /* 0x044ff00000001810 */
[C---:B----4-:R-:W-:Y:S11]  /*117430*/  HMMA.16816.F32 R12, R28.reuse, R32, R56 ;  /* 0x000000201c0c723c */ /* 0x050ff60000001838 */
[----:B------:R-:W-:Y:S04]  /*117440*/  STL.64 [R1+0x3b0], R4 ;  /* 0x0003b00401007387 */ /* 0x000fe80000100a00 */
[----:B------:R0:W-:Y:S02]  /*117450*/  STL.64 [R1+0x3b8], R6 ;  /* 0x0003b80601007387 */ /* 0x0001e40000100a00 */
[C---:B0-----:R-:W-:Y:S02]  /*117460*/  HMMA.16816.F32 R4, R28.reuse, R24, R48 ;  /* 0x000000181c04723c */ /* 0x041fe40000001830 */
[----:B------:R-:W-:Y:S04]  /*117470*/  STL.64 [R1+0x3a0], R12 ;  /* 0x0003a00c01007387 */ /* 0x000fe80000100a00 */
[----:B------:R-:W-:Y:S04]  /*117480*/  STL.64 [R1+0x3a8], R14 ;  /* 0x0003a80e01007387 */ /* 0x000fe80000100a00 */
[----:B------:R-:W2:Y:S04]  /*117490*/  LDL.LU R48, [R1+0x10d0] ;  /* 0x0010d00001307983 */ /* 0x000ea80000300800 */
[----:B------:R-:W-:Y:S04]  /*1174a0*/  STL.64 [R1+0x390], R8 ;  /* 0x0003900801007387 */ /* 0x000fe80000100a00 */
[----:B------:R-:W-:Y:S04]  /*1174b0*/  STL.64 [R1+0x398], R10 ;  /* 0x0003980a01007387 */ /* 0x000fe80000100a00 */
[----:B------:R-:W-:Y:S04]  /*1174c0*/  STL.64 [R1+0x380], R4 ;  /* 0x0003800401007387 */ /* 0x000fe80000100a00 */
[----:B------:R-:W-:Y:S04]  /*1174d0*/  STL.64 [R1+0x388], R6 ;  /* 0x0003880601007387 */ /* 0x000fe80000100a00 */
        /* <DEDUP_REMOVED lines=43> */
[----:B------:R-:W-:Y:S02]  /*117790*/  IMAD.MOV.U32 R55, RZ, RZ, R44 ;  /* 0x000000ffff377224 */ /* 0x000fe400078e002c */
[----:B------:R-:W-:Y:S01]  /*1177a0*/  IMAD.MOV.U32 R54, RZ, RZ, R45 ;  /* 0x000000ffff367224 */ /* 0x000fe200078e002d */
[C---:B--2---:R-:W-:Y:S01]  /*1177b0*/  HMMA.16816.F32 R16, R28.reuse, R20, R16 ;  /* 0x000000141c10723c */ /* 0x044fe20000001810 */
[----:B------:R-:W-:Y:S02]  /*1177c0*/  IMAD.MOV.U32 R53, RZ, RZ, R46 ;  /* 0x000000ffff357224 */ /* 0x000fe400078e002e */
[----:B------:R-:W-:Y:S01]  /*1177d0*/  IMAD.MOV.U32 R52, RZ, RZ, R47 ;  /* 0x000000ffff347224 */ /* 0x000fe200078e002f */
[----:B------:R-:W2:Y:S04]  /*1177e0*/  LDL.LU R44, [R1+0x1140] ;  /* 0x00114000012c7983 */ /* 0x000ea80000300800 */
[----:B------:R-:W2:Y:S04]  /*1177f0*/  LDL.LU R45, [R1+0x1144] ;  /* 0x00114400012d7983 */ /* 0x000ea80000300800 */
[----:B------:R-:W2:Y:S04]  /*117800*/  LDL.LU R46, [R1+0x1148] ;  /* 0x00114800012e7983 */ /* 0x000ea80000300800 */
[----:B------:R-:W2:Y:S04]  /*117810*/  LDL.LU R47, [R1+0x114c] ;  /* 0x00114c00012f7983 */ /* 0x000ea80000300800 */
[----:B------:R-:W-:Y:S04]  /*117820*/  STL.64 [R1+0xcf00], R54 ;  /* 0x00cf003601007387 */ /* 0x000fe80000100a00 */
[----:B------:R0:W-:Y:S04]  /*117830*/  STL.64 [R1+0xcef8], R52 ;  /* 0x00cef83401007387 */ /* 0x0001e80000100a00 */
[----:B0-----:R-:W3:Y:S04]  /*117840*/  LDL.LU R52, [R1+0x10c0] ;  /* 0x0010c00001347983 */ /* 0x001ee80000300800 */
[----:B------:R-:W3:Y:S04]  /*117850*/  LDL.LU R53, [R1+0x10c4] ;  /* 0x0010c40001357983 */ /* 0x000ee80000300800 */
[----:B------:R-:W3:Y:S04]  /*117860*/  LDL.LU R54, [R1+0x10c8] ;  /* 0x0010c80001367983 */ /* 0x000ee80000300800 */
[----:B------:R-:W3:Y:S04]  /*117870*/  LDL.LU R55, [R1+0x10cc] ;  /* 0x0010cc0001377983 */ /* 0x000ee80000300800 */
        /* <DEDUP_REMOVED lines=36> */
[----:B------:R2:W-:Y:S01]  /*117ac0*/  STL.64 [R1+0xdc70], R12 ;  /* 0x00dc700c01007387 */ /* 0x0005e20000100a00 */
[----:B------:R-:W-:-:S02]  /*117ad0*/  IMAD R38, R57, 0x100, R58 ;  /* 0x0000010039267824 */ /* 0x000fc400078e023a */
[----:B------:R-:W-:Y:S02]  /*117ae0*/  IMAD R39, R42, 0x100, R56 ;  /* 0x000001002a277824 */ /* 0x000fe400078e0238 */
[----:B------:R-:W-:Y:S02]  /*117af0*/  IMAD R40, R61, 0x100, R43 ;  /* 0x000001003d287824 */ /* 0x000fe400078e022b */
[----:B------:R-:W-:Y:S01]  /*117b00*/  IMAD R41, R0, 0x100, R60 ;  /* 0x0000010000297824 */ /* 0x000fe200078e023c */
[C---:B------:R-:W-:Y:S08]  /*117b10*/  HMMA.16816.F32 R48, R28.reuse, R2, R48 ;  /* 0x000000021c30723c */ /* 0x040ff00000001830 */
[C---:B---3--:R-:W-:Y:S08]  /*117b20*/  HMMA.16816.F32 R16, R28.reuse, R10, R16 ;  /* 0x0000000a1c10723c */ /* 0x048ff00000001810 */
[C---:B--2---:R-:W-:Y:S01]  /*117b30*/  HMMA.16816.F32 R12, R28.reuse, R8, R20 ;  /* 0x000000081c0c723c */ /* 0x044fe20000001814 */
[----:B------:R-:W-:Y:S10]  /*117b40*/  STL.64 [R1+0xdc98], R10 ;  /* 0x00dc980a01007387 */ /* 0x000ff40000100a00 */
[----:B------:R-:W-:Y:S04]  /*117b50*/  STL.64 [R1+0x310], R16 ;  /* 0x0003101001007387 */ /* 0x000fe80000100a00 */
[----:B------:R-:W-:Y:S04]  /*117b60*/  STL.64 [R1+0x318], R18 ;  /* 0x0003181201007387 */ /* 0x000fe80000100a00 */
[----:B------:R-:W-:Y:S04]  /*117b70*/  STL.64 [R1+0xdc90], R8 ;  /* 0x00dc900801007387 */ /* 0x000fe80000100a00 */
[----:B------:R-:W-:Y:S04]  /*117b80*/  STL.64 [R1+0x300], R12 ;  /* 0x0003000c01007387 */ /* 0x000fe80000100a00 */
[----:B------:R0:W-:Y:S02]  /*117b90*/  STL.64 [R1+0x308], R14 ;  /* 0x0003080e01007387 */ /* 0x0001e40000100a00 */
[C---:B0-----:R-:W-:Y:S08]  /*117ba0*/  HMMA.16816.F32 R12, R28.reuse, R6, R52 ;  /* 0x000000061c0c723c */ /* 0x041ff00000001834 */
[----:B----4-:R-:W-:Y:S01]  /*117bb0*/  HMMA.16816.F32 R8, R28, R4, R24 ;  /* 0x000000041c08723c */ /* 0x010fe20000001818 */
        /* <DEDUP_REMOVED lines=56> */
[----:B--2---:R-:W-:Y:S11]  /*117f40*/  HMMA.16816.F32 R24, R28, R32, R24 ;  /* 0x000000201c18723c */ /* 0x004ff60000001818 */
[----:B------:R-:W-:-:S02]  /*117f50*/  IMAD.MOV.U32 R51, RZ, RZ, R4 ;  /* 0x000000ffff337224 */ /* 0x000fc400078e0004 */
[----:B------:R-:W-:Y:S02]  /*117f60*/  IMAD.MOV.U32 R50, RZ, RZ, R5 ;  /* 0x000000ffff327224 */ /* 0x000fe400078e0005 */
[----:B------:R-:W-:Y:S02]  /*117f70*/  IMAD.MOV.U32 R49, RZ, RZ, R6 ;  /* 0x000000ffff317224 */ /* 0x000fe400078e0006 */
[----:B------:R-:W-:Y:S02]  /*117f80*/  IMAD.MOV.U32 R48, RZ, RZ, R7 ;  /* 0x000000ffff307224 */ /* 0x000fe400078e0007 */
[----:B------:R-:W2:Y:S04]  /*117f90*/  LDL.LU.64 R6, [R1+0xdcb8] ;  /* 0x00dcb80001067983 */ /* 0x000ea80000300a00 */
        /* <DEDUP_REMOVED lines=53> */
[----:B------:R-:W-:Y:S04]  /*1182f0*/  STL.64 [R1+0xdc48], R18 ;  /* 0x00dc481201007387 */ /* 0x000fe80000100a00 */
[----:B------:R0:W-:Y:S01]  /*118300*/  STL.64 [R1+0xdc40], R16 ;  /* 0x00dc401001007387 */ /* 0x0001e20000100a00 */
[C---:B----4-:R-:W-:Y:S08]  /*118310*/  HMMA.16816.F32 R20, R28.reuse, R16, R24 ;  /* 0x000000101c14723c */ /* 0x050ff00000001818 */
[C---:B0-----:R-:W-:Y:S08]  /*118320*/  HMMA.16816.F32 R16, R28.reuse, R14, R32 ;  /* 0x0000000e1c10723c */ /* 0x041ff00000001820 */
[C---:B---3--:R-:W-:Y:S03]  /*118330*/  HMMA.16816.F32 R24, R28.reuse, R12, R48 ;  /* 0x0000000c1c18723c */ /* 0x048fe60000001830 */
[----:B------:R-:W-:Y:S04]  /*118340*/  STL.64 [R1+0x250], R20 ;  /* 0x0002501401007387 */ /* 0x000fe80000100a00 */
[----:B------:R0:W-:Y:S04]  /*118350*/  STL.64 [R1+0x258], R22 ;  /* 0x0002581601007387 */ /* 0x0001e80000100a00 */
[----:B------:R-:W-:Y:S04]  /*118360*/  STL.64 [R1+0x240], R16 ;  /* 0x0002401001007387 */ /* 0x000fe80000100a00 */
[----:B------:R1:W-:Y:S01]  /*118370*/  STL.64 [R1+0x248], R18 ;  /* 0x0002481201007387 */ /* 0x0003e20000100a00 */
[C---:B0-----:R-:W-:Y:S08]  /*118380*/  HMMA.16816.F32 R20, R28.reuse, R10, R40 ;  /* 0x0000000a1c14723c */ /* 0x041ff00000001828 */
[C---:B-1----:R-:W-:Y:S01]  /*118390*/  HMMA.16816.F32 R16, R28.reuse, R8, R52 ;  /* 0x000000081c10723c */ /* 0x042fe20000001834 */
[----:B------:R-:W-:Y:S04]  /*1183a0*/  STL.64 [R1+0x230], R24 ;  /* 0x0002301801007387 */ /* 0x000fe80000100a00 */
[----:B------:R0:W-:Y:S04]  /*1183b0*/  STL.64 [R1+0x238], R26 ;  /* 0x0002381a01007387 */ /* 0x0001e80000100a00 */
[----:B------:R-:W2:Y:S01]  /*1183c0*/  LDL.LU R48, [R1+0x1350] ;  /* 0x0013500001307983 */ /* 0x000ea20000300800 */
[C---:B0-----:R-:W-:Y:S03]  /*1183d0*/  HMMA.16816.F32 R24, R28.reuse, R6, R56 ;  /* 0x000000061c18723c */ /* 0x041fe60000001838 */
[----:B------:R0:W-:Y:S04]  /*1183e0*/  STL.64 [R1+0x220], R20 ;  /* 0x0002201401007387 */ /* 0x0001e80000100a00 */
[----:B------:R-:W-:Y:S04]  /*1183f0*/  STL.64 [R1+0x228], R22 ;  /* 0x0002281601007387 */ /* 0x000fe80000100a00 */
[----:B------:R-:W-:Y:S04]  /*118400*/  STL.64 [R1+0x210], R16 ;  /* 0x0002101001007387 */ /* 0x000fe80000100a00 */
[----:B------:R1:W-:Y:S04]  /*118410*/  STL.64 [R1+0x218], R18 ;  /* 0x0002181201007387 */ /* 0x0003e80000100a00 */
[----:B------:R-:W2:Y:S04]  /*118420*/  LDL.LU R49, [R1+0x1354] ;  /* 0x0013540001317983 */ /* 0x000ea80000300800 */
[----:B------:R-:W2:Y:S04]  /*118430*/  LDL.LU R50, [R1+0x1358] ;  /* 0x0013580001327983 */ /* 0x000ea80000300800 */
[----:B------:R-:W2:Y:S04]  /*118440*/  LDL.LU R51, [R1+0x135c] ;  /* 0x00135c0001337983 */ /* 0x000ea80000300800 */
[----:B0-----:R-:W3:Y:S01]  /*118450*/  LDL.LU R20, [R1+0x1320] ;  /* 0x0013200001147983 */ /* 0x001ee20000300800 */
[----:B-1----:R-:W-:Y:S03]  /*118460*/  HMMA.16816.F32 R16, R28, R4, R44 ;  /* 0x000000041c10723c */ /* 0x002fe6000000182c */
[----:B------:R0:W-:Y:S04]  /*118470*/  STL.64 [R1+0x200], R24 ;  /* 0x0002001801007387 */ /* 0x0001e80000100a00 */
[----:B------:R1:W-:-:S12]  /*118480*/  STL.64 [R1+0x208], R26 ;  /* 0x0002081a01007387 */ /* 0x0003d80000100a00 */
[----:B------:R4:W-:Y:S04]  /*118490*/  STL.64 [R1+0x1f0], R16 ;  /* 0x0001f01001007387 */ /* 0x0009e80000100a00 */
[----:B------:R0:W-:Y:S04]  /*1184a0*/  STL.64 [R1+0x1f8], R18 ;  /* 0x0001f81201007387 */ /* 0x0001e80000100a00 */
[----:B------:R-:W3:Y:S04]  /*1184b0*/  LDL.LU R21, [R1+0x1324] ;  /* 0x0013240001157983 */ /* 0x000ee80000300800 */
[----:B------:R-:W3:Y:S04]  /*1184c0*/  LDL.LU R22, [R1+0x1328] ;  /* 0x0013280001167983 */ /* 0x000ee80000300800 */
[----:B------:R-:W3:Y:S04]  /*1184d0*/  LDL.LU R23, [R1+0x132c] ;  /* 0x00132c0001177983 */ /* 0x000ee80000300800 */
        /* <DEDUP_REMOVED lines=16> */
[----:B----4-:R-:W4:Y:S04]  /*1185e0*/  LDL.LU R16, [R1+0x1300] ;  /* 0x0013000001107983 */ /* 0x010f280000300800 */
        /* <DEDUP_REMOVED lines=21> */
[----:B--2---:R-:W-:-:S02]  /*118740*/  IMAD R38, R38, 0x100, R40 ;  /* 0x0000010026267824 */ /* 0x004fc400078e0228 */
[----:B---3--:R-:W-:Y:S02]  /*118750*/  IMAD R39, R42, 0x100, R39 ;  /* 0x000001002a277824 */ /* 0x008fe400078e0227 */
[----:B------:R-:W-:Y:S02]  /*118760*/  IMAD R40, R61, 0x100, R43 ;  /* 0x000001003d287824 */ /* 0x000fe400078e022b */
[----:B------:R-:W-:Y:S01]  /*118770*/  IMAD R41, R0, 0x100, R60 ;  /* 0x0000010000297824 */ /* 0x000fe200078e023c */
[----:B------:R-:W-:Y:S01]  /*118780*/  HMMA.16816.F32 R44, R28, R2, R44 ;  /* 0x000000021c2c723c */ /* 0x000fe2000000182c */
[----:B------:R-:W-:Y:S02]  /*118790*/  F2FP.F16.E4M3.UNPACK_B R28, R38 ;  /* 0x00000026ff1c723e */ /* 0x000fe400020006ff */
[----:B------:R-:W-:Y:S02]  /*1187a0*/  F2FP.F16.E4M3.UNPACK_B R29, R39 ;  /* 0x00000027ff1d723e */ /* 0x000fe400020006ff */
[----:B------:R-:W-:-:S02]  /*1187b0*/  F2FP.F16.E4M3.UNPACK_B R30, R40 ;  /* 0x00000028ff1e723e */ /* 0x000fc400020006ff */
[----:B------:R-:W-:-:S07]  /*1187c0*/  F2FP.F16.E4M3.UNPACK_B R31, R41 ;  /* 0x00000029ff1f723e */ /* 0x000fce00020006ff */
[C---:B----4-:R-:W-:Y:S05]  /*1187d0*/  HMMA.16816.F32 R32, R28.reuse, R36, R32 ;  /* 0x000000241c20723c */ /* 0x050fea0000001820 */
[----:B------:R-:W-:Y:S04]  /*1187e0*/  STL [R1+0xcdd0], R45 ;  /* 0x00cdd02d01007387 */ /* 0x000fe80000100800 */
[----:B------:R-:W-:Y:S04]  /*1187f0*/  STL [R1+0xcdcc], R46 ;  /* 0x00cdcc2e01007387 */ /* 0x000fe80000100800 */
[----:B------:R-:W-:Y:S04]  /*118800*/  STL [R1+0xcdc8], R47 ;  /* 0x00cdc82f01007387 */ /* 0x000fe80000100800 */
        /* <DEDUP_REMOVED lines=26> */
[----:B------:R-:W-:Y:S04]  /*1189b0*/  STL.64 [R1+0x1a0], R40 ;  /* 0x0001a02801007387 */ /* 0x000fe80000100a00 */
[----:B------:R2:W-:Y:S02]  /*1189c0*/  STL.64 [R1+0x1a8], R42 ;  /* 0x0001a82a01007387 */ /* 0x0005e40000100a00 */
[C---:B--2---:R-:W-:Y:S08]  /*1189d0*/  HMMA.16816.F32 R40, R28.reuse, R22, R4 ;  /* 0x000000161c28723c */ /* 0x044ff00000001804 */
[C---:B----4-:R-:W-:Y:S01]  /*1189e0*/  HMMA.16816.F32 R4, R28.reuse, R20, R48 ;  /* 0x000000141c04723c */ /* 0x050fe20000001830 */
[----:B------:R-:W2:Y:S10]  /*1189f0*/  LDL.LU R48, [R1+0x1390] ;  /* 0x0013900001307983 */ /* 0x000eb40000300800 */
        /* <DEDUP_REMOVED lines=12> */
[----:B------:R-:W3:Y:S01]  /*118ac0*/  LDL.LU R23, [R1+0x138c] ;  /* 0x00138c0001177983 */ /* 0x000ee20000300800 */
[C---:B------:R-:W-:Y:S08]  /*118ad0*/  HMMA.16816.F32 R40, R28.reuse, R18, R52 ;  /* 0x000000121c28723c */ /* 0x040ff00000001834 */
[C---:B------:R-:W-:Y:S01]  /*118ae0*/  HMMA.16816.F32 R4, R28.reuse, R16, R56 ;  /* 0x000000101c04723c */ /* 0x040fe20000001838 */
[----:B------:R-:W4:Y:S10]  /*118af0*/  LDL.LU R52, [R1+0x13a0] ;  /* 0x0013a00001347983 */ /* 0x000f340000300800 */
[----:B------:R-:W-:Y:S04]  /*118b00*/  STL.64 [R1+0x170], R40 ;  /* 0x0001702801007387 */ /* 0x000fe80000100a00 */
[----:B------:R-:W-:Y:S04]  /*118b10*/  STL.64 [R1+0x178], R42 ;  /* 0x0001782a01007387 */ /* 0x000fe80000100a00 */
[----:B------:R0:W-:Y:S04]  /*118b20*/  STL.64 [R1+0x160], R4 ;  /* 0x0001600401007387 */ /* 0x0001e80000100a00 */
[----:B------:R1:W-:Y:S04]  /*118b30*/  STL.64 [R1+0x168], R6 ;  /* 0x0001680601007387 */ /* 0x0003e80000100a00 */
        /* <DEDUP_REMOVED lines=25> */
[----:B---3--:R-:W-:-:S15]  /*118cd0*/  HMMA.16816.F32 R20, R28, R14, R20 ;  /* 0x0000000e1c14723c */ /* 0x008fde0000001814 */
[----:B------:R-:W-:-:S04]  /*118ce0*/  NOP ;  /* 0x0000000000007918 */ /* 0x000fc80000000000 */
[----:B------:R-:W-:Y:S04]  /*118cf0*/  STL.64 [R1+0x150], R20 ;  /* 0x0001501401007387 */ /* 0x000fe80000100a00 */
[----:B------:R2:W-:Y:S02]  /*118d00*/  STL.64 [R1+0x158], R22 ;  /* 0x0001581601007387 */ /* 0x0005e40000100a00 */
[C---:B--2---:R-:W-:Y:S02]  /*118d10*/  HMMA.16816.F32 R20, R28.reuse, R12, R48 ;  /* 0x0000000c1c14723c */ /* 0x044fe40000001830 */
[----:B------:R-:W-:Y:S04]  /*118d20*/  STL.64 [R1+0xdbf8], R14 ;  /* 0x00dbf80e01007387 */ /* 0x000fe80000100a00 */
[----:B------:R0:W-:Y:S02]  /*118d30*/  STL.64 [R1+0xdbf0], R12 ;  /* 0x00dbf00c01007387 */ /* 0x0001e40000100a00 */
[C---:B----4-:R-:W-:Y:S11]  /*118d40*/  HMMA.16816.F32 R4, R28.reuse, R8, R4 ;  /* 0x000000081c04723c */ /* 0x050ff60000001804 */
[----:B------:R-:W-:Y:S04]  /*118d50*/  STL.64 [R1+0x140], R20 ;  /* 0x0001401401007387 */ /* 0x000fe80000100a00 */
[----:B------:R1:W-:Y:S04]  /*118d60*/  STL.64 [R1+0x148], R22 ;  /* 0x0001481601007387 */ /* 0x0003e80000100a00 */
[----:B0-----:R-:W2:Y:S04]  /*118d70*/  LDL.LU R12, [R1+0x13c0] ;  /* 0x0013c000010c7983 */ /* 0x001ea80000300800 */
[----:B------:R-:W2:Y:S04]  /*118d80*/  LDL.LU R13, [R1+0x13c4] ;  /* 0x0013c400010d7983 */ /* 0x000ea80000300800 */
[----:B------:R-:W2:Y:S04]  /*118d90*/  LDL.LU R14, [R1+0x13c8] ;  /* 0x0013c800010e7983 */ /* 0x000ea80000300800 */
[----:B------:R-:W2:Y:S04]  /*118da0*/  LDL.LU R15, [R1+0x13cc] ;  /* 0x0013cc00010f7983 */ /* 0x000ea80000300800 */
[----:B------:R-:W3:Y:S01]  /*118db0*/  LDL.LU R48, [R1+0x1410] ;  /* 0x0014100001307983 */ /* 0x000ee20000300800 */
[----:B-1----:R-:W-:-:S15]  /*118dc0*/  HMMA.16816.F32 R20, R28, R10, R52 ;  /* 0x0000000a1c14723c */ /* 0x002fde0000001834 */
[----:B------:R-:W-:-:S04]  /*118dd0*/  NOP ;  /* 0x0000000000007918 */ /* 0x000fc80000000000 */
        /* <DEDUP_REMOVED lines=17> */
[----:B------:R-:W-:-:S02]  /*118ef0*/  IMAD R38, R38, 0x100, R40 ;  /* 0x0000010026267824 */ /* 0x000fc400078e0228 */
[----:B------:R-:W-:Y:S02]  /*118f00*/  IMAD R39, R42, 0x100, R39 ;  /* 0x000001002a277824 */ /* 0x000fe400078e0227 */
[----:B------:R-:W-:Y:S02]  /*118f10*/  IMAD R60, R60, 0x100, R43 ;  /* 0x000001003c3c7824 */ /* 0x000fe400078e022b */
[----:B------:R-:W-:Y:S01]  /*118f20*/  IMAD R61, R0, 0x100, R61 ;  /* 0x00000100003d7824 */ /* 0x000fe200078e023d */
[C---:B------:R-:W-:Y:S08]  /*118f30*/  HMMA.16816.F32 R40, R28.reuse, R2, R56 ;  /* 0x000000021c28723c */ /* 0x040ff00000001838 */
[----:B--2---:R-:W-:-:S15]  /*118f40*/  HMMA.16816.F32 R12, R28, R6, R12 ;  /* 0x000000061c0c723c */ /* 0x004fde000000180c */
[----:B------:R-:W-:-:S04]  /*118f50*/  NOP ;  /* 0x0000000000007918 */ /* 0x000fc80000000000 */
[----:B------:R-:W-:Y:S02]  /*118f60*/  IMAD.MOV.U32 R45, RZ, RZ, R12 ;  /* 0x000000ffff2d7224 */ /* 0x000fe400078e000c */
[----:B------:R-:W-:Y:S01]  /*118f70*/  IMAD.MOV.U32 R46, RZ, RZ, R13 ;  /* 0x000000ffff2e7224 */ /* 0x000fe200078e000d */
[----:B------:R3:W-:Y:S01]  /*118f80*/  STL [R1+0x11c], R15 ;  /* 0x00011c0f01007387 */ /* 0x0007e20000100800 */
[----:B------:R-:W-:Y:S02]  /*118f90*/  IMAD.MOV.U32 R47, RZ, RZ, R14 ;  /* 0x000000ffff2f7224 */ /* 0x000fe400078e000e */
[----:B---3--:R-:W-:Y:S01]  /*118fa0*/  HMMA.16816.F32 R12, R28, R4, R16 ;  /* 0x000000041c0c723c */ /* 0x008fe20000001810 */
        /* <DEDUP_REMOVED lines=8> */
[----:B------:R-:W2:Y:S04]  /*119030*/  LDL.LU R56, [R1+0x1430] ;  /* 0x0014300001387983 */ /* 0x000ea80000300800 */
[----:B------:R-:W2:Y:S04]  /*119040*/  LDL.LU R57, [R1+0x1434] ;  /* 0x0014340001397983 */ /* 0x000ea80000300800 */
[----:B------:R-:W2:Y:S04]  /*119050*/  LDL.LU R58, [R1+0x1438] ;  /* 0x00143800013a7983 */ /* 0x000ea80000300800 */
[----:B------:R-:W2:Y:S01]  /*119060*/  LDL.LU R59, [R1+0x143c] ;  /* 0x00143c00013b7983 */ /* 0x000ea20000300800 */
[C---:B----4-:R-:W-:Y:S03]  /*119070*/  HMMA.16816.F32 R12, R28.reuse, R36, R20 ;  /* 0x000000241c0c723c */ /* 0x050fe60000001814 */
[----:B------:R-:W-:Y:S04]  /*119080*/  STL [R1+0xdbc4], R2 ;  /* 0x00dbc40201007387 */ /* 0x000fe80000100800 */
[----:B------:R-:W-:Y:S04]  /*119090*/  STL [R1+0xdbc0], R3 ;  /* 0x00dbc00301007387 */ /* 0x000fe80000100800 */
[----:B------:R-:W-:Y:S04]  /*1190a0*/  STL [R1+0xcd34], R40 ;  /* 0x00cd342801007387 */ /* 0x000fe80000100800 */
[----:B------:R-:W-:Y:S04]  /*1190b0*/  STL [R1+0xcd30], R41 ;  /* 0x00cd302901007387 */ /* 0x000fe80000100800 */
[----:B------:R-:W-:Y:S04]  /*1190c0*/  STL [R1+0xcd2c], R42 ;  /* 0x00cd2c2a01007387 */ /* 0x000fe80000100800 */
[----:B------:R-:W-:Y:S04]  /*1190d0*/  STL [R1+0xcd28], R43 ;  /* 0x00cd282b01007387 */ /* 0x000fe80000100800 */
[----:B------:R-:W-:Y:S01]  /*1190e0*/  STL [R1+0xdbc8], R37 ;  /* 0x00dbc82501007387 */ /* 0x000fe20000100800 */
[C---:B------:R-:W-:Y:S03]  /*1190f0*/  HMMA.16816.F32 R16, R28.reuse, R34, R48 ;  /* 0x000000221c10723c */ /* 0x040fe60000001830 */
[----:B------:R-:W-:Y:S04]  /*119100*/  STL.64 [R1+0xf0], R12 ;  /* 0x0000f00c01007387 */ /* 0x000fe80000100a00 */
[----:B------:R0:W-:Y:S04]  /*119110*/  STL.64 [R1+0xf8], R14 ;  /* 0x0000f80e01007387 */ /* 0x0001e80000100a00 */
[----:B------:R-:W3:Y:S01]  /*119120*/  LDL.LU R48, [R1+0x1600] ;  /* 0x0016000001307983 */ /* 0x000ee20000300800 */
[C---:B0-----:R-:W-:Y:S07]  /*119130*/  HMMA.16816.F32 R12, R28.reuse, R32, R52 ;  /* 0x000000201c0c723c */ /* 0x041fee0000001834 */
[----:B------:R0:W-:Y:S04]  /*119140*/  STL.64 [R1+0xe0], R16 ;  /* 0x0000e01001007387 */ /* 0x0001e80000100a00 */
[----:B------:R1:W-:Y:S08]  /*119150*/  STL.64 [R1+0xe8], R18 ;  /* 0x0000e81201007387 */ /* 0x0003f00000100a00 */
        /* <DEDUP_REMOVED lines=29> */
[----:B------:R0:W-:Y:S01]  /*119330*/  STL [R1+0xc0], R52 ;  /* 0x0000c03401007387 */ /* 0x0001e20000100800 */
[----:B------:R-:W-:Y:S02]  /*119340*/  IMAD.MOV.U32 R40, RZ, RZ, R53 ;  /* 0x000000ffff287224 */ /* 0x000fe400078e0035 */
[----:B------:R-:W-:Y:S02]  /*119350*/  IMAD.MOV.U32 R41, RZ, RZ, R54 ;  /* 0x000000ffff297224 */ /* 0x000fe400078e0036 */
[----:B------:R-:W-:Y:S01]  /*119360*/  IMAD.MOV.U32 R42, RZ, RZ, R55 ;  /* 0x000000ffff2a7224 */ /* 0x000fe200078e0037 */
        /* <DEDUP_REMOVED lines=9> */
[----:B------:R-:W-:Y:S04]  /*119400*/  STL [R1+0xcd3c], R41 ;  /* 0x00cd3c2901007387 */ /* 0x000fe80000100800 */
[----:B------:R0:W-:Y:S04]  /*119410*/  STL [R1+0xcd38], R40 ;  /* 0x00cd382801007387 */ /* 0x0001e80000100800 */
        /* <DEDUP_REMOVED lines=29> */
[----:B---3--:R-:W-:-:S15]  /*1195f0*/  HMMA.16816.F32 R20, R28, R16, R40 ;  /* 0x000000101c14723c */ /* 0x008fde0000001828 */
[----:B------:R-:W-:-:S04]  /*119600*/  NOP ;  /* 0x0000000000007918 */ /* 0x000fc80000000000 */
[----:B------:R-:W-:Y:S04]  /*119610*/  STL [R1+0x74], R21 ;  /* 0x0000741501007387 */ /* 0x000fe80000100800 */
[----:B------:R-:W-:Y:S04]  /*119620*/  STL.64 [R1+0x80], R24 ;  /* 0x0000801801007387 */ /* 0x000fe80000100a00 */
[----:B------:R-:W-:Y:S04]  /*119630*/  STL.64 [R1+0x88], R26 ;  /* 0x0000881a01007387 */ /* 0x000fe80000100a00 */
[----:B------:R0:W-:Y:S01]  /*119640*/  STL.64 [R1+0x78], R22 ;  /* 0x0000781601007387 */ /* 0x0001e20000100a00 */
[----:B------:R-:W-:-:S03]  /*119650*/  IMAD.MOV.U32 R43, RZ, RZ, R20 ;  /* 0x000000ffff2b7224 */ /* 0x000fc600078e0014 */
[----:B------:R-:W-:Y:S04]  /*119660*/  STL.64 [R1+0xdbb8], R18 ;  /* 0x00dbb81201007387 */ /* 0x000fe80000100a00 */
[----:B------:R4:W-:Y:S01]  /*119670*/  STL.64 [R1+0xdbb0], R16 ;  /* 0x00dbb01001007387 */ /* 0x0009e20000100a00 */
[C---:B0-----:R-:W-:Y:S08]  /*119680*/  HMMA.16816.F32 R20, R28.reuse, R14, R32 ;  /* 0x0000000e1c14723c */ /* 0x041ff00000001820 */
[C---:B----4-:R-:W-:Y:S01]  /*119690*/  HMMA.16816.F32 R16, R28.reuse, R12, R44 ;  /* 0x0000000c1c10723c */ /* 0x050fe2000000182c */
[----:B------:R-:W-:Y:S04]  /*1196a0*/  STL [R1+0xcd44], R43 ;  /* 0x00cd442b01007387 */ /* 0x000fe80000100800 */
[----:B------:R-:W-:Y:S06]  /*1196b0*/  STL.64 [R1+0xdbd8], R14 ;  /* 0x00dbd80e01007387 */ /* 0x000fec0000100a00 */
[----:B------:R-:W-:Y:S04]  /*1196c0*/  STL.64 [R1+0x60], R20 ;  /* 0x0000601401007387 */ /* 0x000fe80000100a00 */
[----:B------:R-:W-:Y:S04]  /*1196d0*/  STL.64 [R1+0x68], R22 ;  /* 0x0000681601007387 */ /* 0x000fe80000100a00 */
[----:B------:R-:W-:Y:S04]  /*1196e0*/  STL.64 [R1+0xdbd0], R12 ;  /* 0x00dbd00c01007387 */ /* 0x000fe80000100a00 */
[----:B------:R-:W-:Y:S04]  /*1196f0*/  STL.64 [R1+0x50], R16 ;  /* 0x0000501001007387 */ /* 0x000fe80000100a00 */
[----:B------:R0:W-:Y:S02]  /*119700*/  STL.64 [R1+0x58], R18 ;  /* 0x0000581201007387 */ /* 0x0001e40000100a00 */
[C---:B0-----:R-:W-:Y:S08]  /*119710*/  HMMA.16816.F32 R16, R28.reuse, R10, R48 ;  /* 0x0000000a1c10723c */ /* 0x041ff00000001830 */
[----:B------:R-:W-:Y:S11]  /*119720*/  HMMA.16816.F32 R12, R28, R8, R52 ;  /* 0x000000081c0c723c */ /* 0x000ff60000001834 */
[----:B------:R-:W-:-:S02]  /*119730*/  IMAD.MOV.U32 R43, RZ, RZ, R16 ;  /* 0x000000ffff2b7224 */ /* 0x000fc400078e0010 */
[----:B------:R-:W-:Y:S02]  /*119740*/  IMAD.MOV.U32 R42, RZ, RZ, R17 ;  /* 0x000000ffff2a7224 */ /* 0x000fe400078e0011 */
[----:B------:R-:W-:Y:S02]  /*119750*/  IMAD.MOV.U32 R41, RZ, RZ, R18 ;  /* 0x000000ffff297224 */ /* 0x000fe400078e0012 */
[----:B------:R-:W-:Y:S01]  /*119760*/  IMAD.MOV.U32 R40, RZ, RZ, R19 ;  /* 0x000000ffff287224 */ /* 0x000fe200078e0013 */
[----:B------:R-:W-:Y:S04]  /*119770*/  STL.64 [R1+0xcd50], R42 ;  /* 0x00cd502a01007387 */ /* 0x000fe80000100a00 */
[----:B------:R-:W-:Y:S04]  /*119780*/  STL.64 [R1+0xcd48], R40 ;  /* 0x00cd482801007387 */ /* 0x000fe80000100a00 */
[----:B------:R-:W-:Y:S04]  /*119790*/  STL.64 [R1+0xdb78], R10 ;  /* 0x00db780a01007387 */ /* 0x000fe80000100a00 */
[----:B------:R0:W-:Y:S02]  /*1197a0*/  STL.64 [R1+0xdb70], R8 ;  /* 0x00db700801007387 */ /* 0x0001e40000100a00 */
[C---:B0-----:R-:W-:Y:S02]  /*1197b0*/  HMMA.16816.F32 R8, R28.reuse, R6, R56 ;  /* 0x000000061c08723c */ /* 0x041fe40000001838 */
[----:B------:R-:W-:Y:S04]  /*1197c0*/  STL.64 [R1+0x30], R12 ;  /* 0x0000300c01007387 */ /* 0x000fe80000100a00 */
[----:B------:R-:W-:Y:S04]  /*1197d0*/  STL.64 [R1+0x38], R14 ;  /* 0x0000380e01007387 */ /* 0x000fe80000100a00 */
[----:B------:R-:W2:Y:S09]  /*1197e0*/  LDL.LU R52, [R1+0x18a0] ;  /* 0x0018a00001347983 */ /* 0x000eb20000300800 */
        /* <DEDUP_REMOVED lines=54> */
[----:B---3--:R-:W-:-:S02]  /*119b50*/  IMAD R38, R38, 0x100, R37 ;  /* 0x0000010026267824 */ /* 0x008fc400078e0225 */
[----:B----4-:R-:W-:-:S15]  /*119b60*/  IMAD R39, R39, 0x100, R2 ;  /* 0x0000010027277824 */ /* 0x010fde00078e0202 */
[----:B------:R-:W-:Y:S01]  /*119b70*/  NOP ;  /* 0x0000000000007918 */ /* 0x000fe20000000000 */
[----:B------:R-:W-:Y:S04]  /*119b80*/  STL.64 [R1+0x710], R12 ;  /* 0x0007100c01007387 */ /* 0x000fe80000100a00 */
[----:B------:R0:W-:Y:S01]  /*119b90*/  STL.64 [R1+0x718], R14 ;  /* 0x0007180e01007387 */ /* 0x0001e20000100a00 */
[----:B------:R-:W-:-:S03]  /*119ba0*/  IMAD R60, R60, 0x100, R3 ;  /* 0x000001003c3c7824 */ /* 0x000fc600078e0203 */
        /* <DEDUP_REMOVED lines=44> */
[----:B------:R-:W-:Y:S07]  /*119e70*/  STL.64 [R1+0xdb48], R26 ;  /* 0x00db481a01007387 */ /* 0x000fee0000100a00 */
[C---:B------:R-:W-:Y:S03]  /*119e80*/  HMMA.16816.F32 R8, R28.reuse, R22, R40 ;  /* 0x000000161c08723c */ /* 0x040fe60000001828 */
[----:B------:R-:W-:Y:S04]  /*119e90*/  STL.64 [R1+0x8d0], R32 ;  /* 0x0008d02001007387 */ /* 0x000fe80000100a00 */
[----:B------:R-:W-:Y:S04]  /*119ea0*/  STL.64 [R1+0x8d8], R34 ;  /* 0x0008d82201007387 */ /* 0x000fe80000100a00 */
[----:B------:R-:W-:Y:S04]  /*119eb0*/  STL.64 [R1+0xdb40], R24 ;  /* 0x00db401801007387 */ /* 0x000fe80000100a00 */
[----:B------:R-:W-:Y:S04]  /*119ec0*/  STL.64 [R1+0x900], R4 ;  /* 0x0009000401007387 */ /* 0x000fe80000100a00 */
[----:B------:R3:W-:Y:S02]  /*119ed0*/  STL.64 [R1+0x908], R6 ;  /* 0x0009080601007387 */ /* 0x0007e40000100a00 */
[C---:B---3--:R-:W-:Y:S02]  /*119ee0*/  HMMA.16816.F32 R4, R28.reuse, R20, R44 ;  /* 0x000000141c04723c */ /* 0x048fe4000000182c */
[----:B------:R-:W-:Y:S04]  /*119ef0*/  STL.64 [R1+0xdb68], R22 ;  /* 0x00db681601007387 */ /* 0x000fe80000100a00 */
[----:B------:R-:W-:Y:S04]  /*119f00*/  STL.64 [R1+0x9a0], R8 ;  /* 0x0009a00801007387 */ /* 0x000fe80000100a00 */
[----:B------:R-:W-:Y:S04]  /*119f10*/  STL.64 [R1+0x9a8], R10 ;  /* 0x0009a80a01007387 */ /* 0x000fe80000100a00 */
[----:B------:R0:W-:Y:S02]  /*119f20*/  STL.64 [R1+0xdb60], R20 ;  /* 0x00db601401007387 */ /* 0x0001e40000100a00 */
[C---:B0-----:R-:W-:Y:S08]  /*119f30*/  HMMA.16816.F32 R20, R28.reuse, R18, R48 ;  /* 0x000000121c14723c */ /* 0x041ff00000001830 */
[C---:B------:R-:W-:Y:S01]  /*119f40*/  HMMA.16816.F32 R8, R28.reuse, R16, R52 ;  /* 0x000000101c08723c */ /* 0x040fe20000001834 */
[----:B------:R-:W-:Y:S04]  /*119f50*/  STL.64 [R1+0x9b0], R4 ;  /* 0x0009b00401007387 */ /* 0x000fe80000100a00 */
[----:B------:R0:W-:Y:S03]  /*119f60*/  STL.64 [R1+0x9b8], R6 ;  /* 0x0009b80601007387 */ /* 0x0001e60000100a00 */
[C---:B0-----:R-:W-:Y:S03]  /*119f70*/  HMMA.16816.F32 R4, R28.reuse, R14, R56 ;  /* 0x0000000e1c04723c */ /* 0x041fe60000001838 */
        /* <DEDUP_REMOVED lines=67> */
[----:B---3--:R-:W-:Y:S11]  /*11a3b0*/  HMMA.16816.F32 R4, R28, R8, R4 ;  /* 0x000000081c04723c */ /* 0x008ff60000001804 */
        /* <DEDUP_REMOVED lines=36> */
[----:B------:R-:W-:-:S03]  /*11a600*/  IMAD R61, R61, 0x100, R0 ;  /* 0x000001003d3d7824 */ /* 0x000fc600078e0200 */
[----:B------:R-:W3:Y:S01]  /*11a610*/  LDL.LU R0, [R1+0xdb20] ;  /* 0x00db200001007983 */ /* 0x000ee20000300800 */
[----:B--2---:R-:W-:Y:S01]  /*11a620*/  HMMA.16816.F32 R4, R28, R2, R4 ;  /* 0x000000021c04723c */ /* 0x004fe20000001804 */
[----:B------:R-:W-:Y:S02]  /*11a630*/  F2FP.F16.E4M3.UNPACK_B R28, R38 ;  /* 0x00000026ff1c723e */ /* 0x000fe400020006ff */
[----:B------:R-:W-:Y:S02]  /*11a640*/  F2FP.F16.E4M3.UNPACK_B R29, R39 ;  /* 0x00000027ff1d723e */ /* 0x000fe400020006ff */
[----:B------:R-:W-:Y:S02]  /*11a650*/  F2FP.F16.E4M3.UNPACK_B R30, R60 ;  /* 0x0000003cff1e723e */ /* 0x000fe400020006ff */
[----:B------:R-:W-:-:S12]  /*11a660*/  F2FP.F16.E4M3.UNPACK_B R31, R61 ;  /* 0x0000003dff1f723e */ /* 0x000fd800020006ff */
[----:B------:R-:W-:Y:S04]  /*11a670*/  STL.64 [R1+0xc10], R4 ;  /* 0x000c100401007387 */ /* 0x000fe80000100a00 */
[----:B------:R4:W-:Y:S02]  /*11a680*/  STL.64 [R1+0xc18], R6 ;  /* 0x000c180601007387 */ /* 0x0009e40000100a00 */
[C---:B----4-:R-:W-:Y:S08]  /*11a690*/  HMMA.16816.F32 R4, R28.reuse, R36, R8 ;  /* 0x000000241c04723c */ /* 0x050ff00000001808 */
[C---:B------:R-:W-:Y:S11]  /*11a6a0*/  HMMA.16816.F32 R8, R28.reuse, R34, R12 ;  /* 0x000000221c08723c */ /* 0x040ff6000000180c */
        /* <DEDUP_REMOVED lines=10> */
[C---:B---3--:R-:W-:Y:S02]  /*11a750*/  HMMA.16816.F32 R4, R28.reuse, R24, R48 ;  /* 0x000000181c04723c */ /* 0x048fe40000001830 */
[----:B------:R-:W-:Y:S07]  /*11a760*/  STL.64 [R1+0xdb18], R26 ;  /* 0x00db181a01007387 */ /* 0x000fee0000100a00 */
[----:B------:R-:W-:Y:S04]  /*11a770*/  STL.64 [R1+0xdd0], R8 ;  /* 0x000dd00801007387 */ /* 0x000fe80000100a00 */
[----:B------:R0:W-:Y:S04]  /*11a780*/  STL.64 [R1+0xdd8], R10 ;  /* 0x000dd80a01007387 */ /* 0x0001e80000100a00 */
[----:B------:R-:W-:Y:S01]  /*11a790*/  STL.64 [R1+0xdb10], R24 ;  /* 0x00db101801007387 */ /* 0x000fe20000100a00 */
[C---:B0-----:R-:W-:Y:S03]  /*11a7a0*/  HMMA.16816.F32 R8, R28.reuse, R22, R52 ;  /* 0x000000161c08723c */ /* 0x041fe60000001834 */
[----:B------:R-:W-:Y:S04]  /*11a7b0*/  STL.64 [R1+0xe00], R4 ;  /* 0x000e000401007387 */ /* 0x000fe80000100a00 */
[----:B------:R0:W-:Y:S04]  /*11a7c0*/  STL.64 [R1+0xe08], R6 ;  /* 0x000e080601007387 */ /* 0x0001e80000100a00 */
[----:B------:R-:W2:Y:S01]  /*11a7d0*/  LDL.LU R52, [R1+0x1ca0] ;  /* 0x001ca00001347983 */ /* 0x000ea20000300800 */
[C---:B0-----:R-:W-:Y:S07]  /*11a7e0*/  HMMA.16816.F32 R4, R28.reuse, R20, R56 ;  /* 0x000000141c04723c */ /* 0x041fee0000001838 */
[----:B------:R0:W-:Y:S04]  /*11a7f0*/  STL.64 [R1+0xed0], R8 ;  /* 0x000ed00801007387 */ /* 0x0001e80000100a00 */
[----:B------:R1:W-:Y:S08]  /*11a800*/  STL.64 [R1+0xed8], R10 ;  /* 0x000ed80a01007387 */ /* 0x0003f00000100a00 */
        /* <DEDUP_REMOVED lines=97> */
[----:B------:R-:W-:Y:S02]  /*11ae20*/  IMAD R60, R41, 0x100, R40 ;  /* 0x00000100293c7824 */ /* 0x000fe400078e0228 */
[----:B------:R-:W-:Y:S01]  /*11ae30*/  IMAD R61, R43, 0x100, R42 ;  /* 0x000001002b3d7824 */ /* 0x000fe200078e022a */
[C---:B----4-:R-:W-:Y:S01]  /*11ae40*/  HMMA.16816.F32 R12, R28.reuse, R6, R16 ;  /* 0x000000061c0c723c */ /* 0x050fe20000001810 */
[----:B------:R-:W-:Y:S07]  /*11ae50*/  STL.64 [R1+0xdab0], R6 ;  /* 0x00dab00601007387 */ /* 0x000fee0000100a00 */
[C---:B--2---:R-:W-:Y:S11]  /*11ae60*/  HMMA.16816.F32 R8, R28.reuse, R4, R20 ;  /* 0x000000041c08723c */ /* 0x044ff60000001814 */
        /* <DEDUP_REMOVED lines=12> */
[C---:B0-----:R-:W-:Y:S02]  /*11af30*/  HMMA.16816.F32 R4, R28.reuse, R36, R48 ;  /* 0x000000241c04723c */ /* 0x041fe40000001830 */
[----:B------:R-:W-:Y:S06]  /*11af40*/  STL.64 [R1+0xdac8], R36 ;  /* 0x00dac82401007387 */ /* 0x000fec0000100a00 */
[C---:B------:R-:W-:Y:S11]  /*11af50*/  HMMA.16816.F32 R8, R28.reuse, R34, R52 ;  /* 0x000000221c08723c */ /* 0x040ff60000001834 */
[----:B------:R-:W-:Y:S04]  /*11af60*/  STL.64 [R1+0x1200], R4 ;  /* 0x0012000401007387 */ /* 0x000fe80000100a00 */
[----:B------:R0:W-:Y:S04]  /*11af70*/  STL.64 [R1+0x1208], R6 ;  /* 0x0012080601007387 */ /* 0x0001e80000100a00 */
[----:B------:R-:W2:Y:S01]  /*11af80*/  LDL.LU R44, [R1+0x1de0] ;  /* 0x001de000012c7983 */ /* 0x000ea20000300800 */
[----:B0-----:R-:W-:Y:S03]  /*11af90*/  HMMA.16816.F32 R4, R28, R32, R56 ;  /* 0x000000201c04723c */ /* 0x001fe60000001838 */
[----:B------:R-:W-:Y:S04]  /*11afa0*/  STL.64 [R1+0x1240], R8 ;  /* 0x0012400801007387 */ /* 0x000fe80000100a00 */
[----:B------:R-:W-:-:S12]  /*11afb0*/  STL.64 [R1+0x1248], R10 ;  /* 0x0012480a01007387 */ /* 0x000fd80000100a00 */
        /* <DEDUP_REMOVED lines=106> */
[C---:B---3--:R-:W-:Y:S11]  /*11b660*/  HMMA.16816.F32 R12, R28.reuse, R8, R32 ;  /* 0x000000081c0c723c */ /* 0x048ff60000001820 */
        /* <DEDUP_REMOVED lines=19> */
[----:B------:R-:W2:Y:S09]  /*11b7a0*/  LDL.LU R56, [R1+0x1dc0] ;  /* 0x001dc00001387983 */ /* 0x000eb20000300800 */
[----:B------:R-:W-:Y:S04]  /*11b7b0*/  STL.64 [R1+0x13d0], R4 ;  /* 0x0013d00401007387 */ /* 0x000fe80000100a00 */
[----:B------:R-:W-:Y:S04]  /*11b7c0*/  STL.64 [R1+0x13d8], R6 ;  /* 0x0013d80601007387 */ /* 0x000fe80000100a00 */
[----:B------:R-:W2:Y:S04]  /*11b7d0*/  LDL.LU R57, [R1+0x1dc4] ;  /* 0x001dc40001397983 */ /* 0x000ea80000300800 */
[----:B------:R-:W3:Y:S01]  /*11b7e0*/  LDL.LU R58, [R1+0x1dc8] ;  /* 0x001dc800013a7983 */ /* 0x000ee20000300800 */
[----:B------:R-:W-:-:S03]  /*11b7f0*/  IMAD.MOV.U32 R59, RZ, RZ, R0 ;  /* 0x000000ffff3b7224 */ /* 0x000fc600078e0000 */
[----:B------:R-:W4:Y:S04]  /*11b800*/  LDL.LU R0, [R1+0xda74] ;  /* 0x00da740001007983 */ /* 0x000f280000300800 */
[----:B---3--:R-:W-:Y:S04]  /*11b810*/  STL.64 [R1+0xda30], R58 ;  /* 0x00da303a01007387 */ /* 0x008fe80000100a00 */
[----:B--2---:R-:W-:Y:S04]  /*11b820*/  STL.64 [R1+0xda28], R56 ;  /* 0x00da283801007387 */ /* 0x004fe80000100a00 */
[----:B------:R-:W2:Y:S04]  /*11b830*/  LDL.LU R44, [R1+0x1df0] ;  /* 0x001df000012c7983 */ /* 0x000ea80000300800 */
[----:B------:R-:W2:Y:S04]  /*11b840*/  LDL.LU R45, [R1+0x1df4] ;  /* 0x001df400012d7983 */ /* 0x000ea80000300800 */
[----:B------:R-:W3:Y:S04]  /*11b850*/  LDL.LU R46, [R1+0x1df8] ;  /* 0x001df800012e7983 */ /* 0x000ee80000300800 */
[----:B------:R-:W3:Y:S01]  /*11b860*/  LDL.LU R47, [R1+0x1dfc] ;  /* 0x001dfc00012f7983 */ /* 0x000ee20000300800 */
[----:B----4-:R-:W-:-:S03]  /*11b870*/  IMAD.MOV.U32 R43, RZ, RZ, R0 ;  /* 0x000000ffff2b7224 */ /* 0x010fc600078e0000 */
[----:B---3--:R-:W-:Y:S04]  /*11b880*/  STL.64 [R1+0xda58], R46 ;  /* 0x00da582e01007387 */ /* 0x008fe80000100a00 */
[----:B--2---:R2:W-:Y:S04]  /*11b890*/  STL.64 [R1+0xda50], R44 ;  /* 0x00da502c01007387 */ /* 0x0045e80000100a00 */
[----:B------:R-:W3:Y:S04]  /*11b8a0*/  LDL.LU R40, [R1+0x1e00] ;  /* 0x001e000001287983 */ /* 0x000ee80000300800 */
[----:B------:R-:W3:Y:S04]  /*11b8b0*/  LDL.LU R41, [R1+0x1e04] ;  /* 0x001e040001297983 */ /* 0x000ee80000300800 */
[----:B------:R-:W3:Y:S04]  /*11b8c0*/  LDL.LU R42, [R1+0x1e08] ;  /* 0x001e0800012a7983 */ /* 0x000ee80000300800 */
        /* <DEDUP_REMOVED lines=33> */
[----:B------:R-:W-:Y:S02]  /*11bae0*/  IMAD R39, R51, 0x100, R50 ;  /* 0x0000010033277824 */ /* 0x000fe400078e0232 */
[----:B------:R-:W-:Y:S02]  /*11baf0*/  IMAD R60, R53, 0x100, R52 ;  /* 0x00000100353c7824 */ /* 0x000fe400078e0234 */
[----:B------:R-:W-:Y:S01]  /*11bb00*/  IMAD R61, R55, 0x100, R54 ;  /* 0x00000100373d7824 */ /* 0x000fe200078e0236 */
[----:B------:R-:W2:Y:S04]  /*11bb10*/  LDL.LU R7, [R1+0x1e8c] ;  /* 0x001e8c0001077983 */ /* 0x000ea80000300800 */
[----:B------:R-:W2:Y:S04]  /*11bb20*/  LDL.LU R16, [R1+0x1e70] ;  /* 0x001e700001107983 */ /* 0x000ea80000300800 */
[----:B------:R-:W2:Y:S04]  /*11bb30*/  LDL.LU R17, [R1+0x1e74] ;  /* 0x001e740001117983 */ /* 0x000ea80000300800 */
[----:B------:R-:W2:Y:S04]  /*11bb40*/  LDL.LU R18, [R1+0x1e78] ;  /* 0x001e780001127983 */ /* 0x000ea80000300800 */
[----:B------:R-:W2:Y:S04]  /*11bb50*/  LDL.LU R19, [R1+0x1e7c] ;  /* 0x001e7c0001137983 */ /* 0x000ea80000300800 */
[----:B------:R-:W2:Y:S01]  /*11bb60*/  LDL.LU R48, [R1+0x3edc] ;  /* 0x003edc0001307983 */ /* 0x000ea20000300800 */
[----:B------:R-:W-:-:S02]  /*11bb70*/  F2FP.F16.E4M3.UNPACK_B R28, R38 ;  /* 0x00000026ff1c723e */ /* 0x000fc400020006ff */
[----:B------:R-:W-:Y:S02]  /*11bb80*/  F2FP.F16.E4M3.UNPACK_B R29, R39 ;  /* 0x00000027ff1d723e */ /* 0x000fe400020006ff */
[----:B------:R-:W-:Y:S02]  /*11bb90*/  F2FP.F16.E4M3.UNPACK_B R30, R60 ;  /* 0x0000003cff1e723e */ /* 0x000fe400020006ff */
[----:B------:R-:W-:Y:S01]  /*11bba0*/  F2FP.F16.E4M3.UNPACK_B R31, R61 ;  /* 0x0000003dff1f723e */ /* 0x000fe200020006ff */
[----:B------:R-:W2:Y:S04]  /*11bbb0*/  LDL.LU R49, [R1+0x3ed8] ;  /* 0x003ed80001317983 */ /* 0x000ea80000300800 */
[----:B------:R-:W2:Y:S04]  /*11bbc0*/  LDL.LU R50, [R1+0x3ee4] ;  /* 0x003ee40001327983 */ /* 0x000ea80000300800 */
[----:B------:R-:W2:Y:S04]  /*11bbd0*/  LDL.LU R51, [R1+0x3ee0] ;  /* 0x003ee00001337983 */ /* 0x000ea80000300800 */
[----:B------:R-:W2:Y:S04]  /*11bbe0*/  LDL.LU R52, [R1+0x3eec] ;  /* 0x003eec0001347983 */ /* 0x000ea80000300800 */
[----:B------:R-:W2:Y:S04]  /*11bbf0*/  LDL.LU R53, [R1+0x3ee8] ;  /* 0x003ee80001357983 */ /* 0x000ea80000300800 */
[----:B------:R-:W2:Y:S04]  /*11bc00*/  LDL.LU R54, [R1+0x3ef4] ;  /* 0x003ef40001367983 */ /* 0x000ea80000300800 */
[----:B------:R-:W2:Y:S01]  /*11bc10*/  LDL.LU R55, [R1+0x3ef0] ;  /* 0x003ef00001377983 */ /* 0x000ea20000300800 */
[----:B---3--:R-:W-:Y:S03]  /*11bc20*/  HMMA.16816.F32 R36, R28, R36, R32 ;  /* 0x000000241c24723c */ /* 0x008fe60000001820 */
[----:B------:R-:W2:Y:S04]  /*11bc30*/  LDL.LU.64 R34, [R1+0xda68] ;  /* 0x00da680001227983 */ /* 0x000ea80000300a00 */
[----:B------:R-:W3:-:S12]  /*11bc40*/  LDL.LU.64 R32, [R1+0xda60] ;  /* 0x00da600001207983 */ /* 0x000ed80000300a00 */
[----:B------:R0:W-:Y:S04]  /*11bc50*/  STL.64 [R1+0x14e0], R36 ;  /* 0x0014e02401007387 */ /* 0x0001e80000100a00 */
[----:B------:R1:W-:Y:S04]  /*11bc60*/  STL.64 [R1+0x14e8], R38 ;  /* 0x0014e82601007387 */ /* 0x0003e80000100a00 */
[----:B0-----:R-:W4:Y:S04]  /*11bc70*/  LDL.LU R36, [R1+0x1e10] ;  /* 0x001e100001247983 */ /* 0x001f280000300800 */
[----:B------:R-:W4:Y:S04]  /*11bc80*/  LDL.LU R37, [R1+0x1e14] ;  /* 0x001e140001257983 */ /* 0x000f280000300800 */
[----:B-1----:R-:W4:Y:S04]  /*11bc90*/  LDL.LU R38, [R1+0x1e18] ;  /* 0x001e180001267983 */ /* 0x002f280000300800 */
[----:B------:R-:W4:Y:S01]  /*11bca0*/  LDL.LU R39, [R1+0x1e1c] ;  /* 0x001e1c0001277983 */ /* 0x000f220000300800 */
[C---:B--2---:R-:W-:Y:S08]  /*11bcb0*/  HMMA.16816.F32 R44, R28.reuse, R34, R44 ;  /* 0x000000221c2c723c */ /* 0x044ff0000000182c */
[----:B---3--:R-:W-:Y:S11]  /*11bcc0*/  HMMA.16816.F32 R32, R28, R32, R24 ;  /* 0x000000201c20723c */ /* 0x008ff60000001818 */
[----:B------:R-:W-:Y:S04]  /*11bcd0*/  STL.64 [R1+0x14d0], R44 ;  /* 0x0014d02c01007387 */ /* 0x000fe80000100a00 */
[----:B------:R0:W-:Y:S04]  /*11bce0*/  STL.64 [R1+0x14d8], R46 ;  /* 0x0014d82e01007387 */ /* 0x0001e80000100a00 */
[----:B0-----:R-:W2:Y:S04]  /*11bcf0*/  LDL.LU.64 R46, [R1+0xda58] ;  /* 0x00da5800012e7983 */ /* 0x001ea80000300a00 */
[----:B------:R-:W2:Y:S04]  /*11bd00*/  LDL.LU.64 R44, [R1+0xda50] ;  /* 0x00da5000012c7983 */ /* 0x000ea80000300a00 */
[----:B------:R-:W3:Y:S04]  /*11bd10*/  LDL.LU.64 R26, [R1+0xda48] ;  /* 0x00da4800011a7983 */ /* 0x000ee80000300a00 */
[----:B------:R-:W2:Y:S04]  /*11bd20*/  LDL.LU.64 R24, [R1+0xda40] ;  /* 0x00da400001187983 */ /* 0x000ea80000300a00 */
[----:B------:R0:W-:Y:S04]  /*11bd30*/  STL.64 [R1+0x14c0], R32 ;  /* 0x0014c02001007387 */ /* 0x0001e80000100a00 */
[----:B------:R1:W-:Y:S04]  /*11bd40*/  STL.64 [R1+0x14c8], R34 ;  /* 0x0014c82201007387 */ /* 0x0003e80000100a00 */
[----:B0-----:R-:W2:Y:S04]  /*11bd50*/  LDL.LU R32, [R1+0x1e20] ;  /* 0x001e200001207983 */ /* 0x001ea80000300800 */
[----:B------:R-:W2:Y:S04]  /*11bd60*/  LDL.LU R33, [R1+0x1e24] ;  /* 0x001e240001217983 */ /* 0x000ea80000300800 */
[----:B-1----:R-:W2:Y:S01]  /*11bd70*/  LDL.LU R34, [R1+0x1e28] ;  /* 0x001e280001227983 */ /* 0x002ea20000300800 */
[----:B----4-:R-:W-:-:S03]  /*11bd80*/  IMAD.MOV.U32 R35, RZ, RZ, R0 ;  /* 0x000000ffff237224 */ /* 0x010fc600078e0000 */
[----:B------:R-:W4:Y:S01]  /*11bd90*/  LDL.LU R0, [R1+0xda38] ;  /* 0x00da380001007983 */ /* 0x000f220000300800 */
[C---:B---3--:R-:W-:Y:S08]  /*11bda0*/  HMMA.16816.F32 R56, R28.reuse, R26, R56 ;  /* 0x0000001a1c38723c */ /* 0x048ff00000001838 */
[C---:B--2---:R-:W-:Y:S11]  /*11bdb0*/  HMMA.16816.F32 R24, R28.reuse, R24, R20 ;  /* 0x000000181c18723c */ /* 0x044ff60000001814 */
        /* <DEDUP_REMOVED lines=8> */
[----:B0-----:R-:W4:Y:S04]  /*11be40*/  LDL.LU R24, [R1+0x1e30] ;  /* 0x001e300001187983 */ /* 0x001f280000300800 */
[----:B------:R-:W4:Y:S04]  /*11be50*/  LDL.LU R25, [R1+0x1e34] ;  /* 0x001e340001197983 */ /* 0x000f280000300800 */
[----:B-1----:R-:W4:Y:S04]  /*11be60*/  LDL.LU R26, [R1+0x1e38] ;  /* 0x001e3800011a7983 */ /* 0x002f280000300800 */
[----:B------:R-:W4:Y:S01]  /*11be70*/  LDL.LU R27, [R1+0x1e3c] ;  /* 0x001e3c00011b7983 */ /* 0x000f220000300800 */
[C---:B---3--:R-:W-:Y:S08]  /*11be80*/  HMMA.16816.F32 R4, R28.reuse, R22, R4 ;  /* 0x000000161c04723c */ /* 0x048ff00000001804 */
[----:B--2---:R-:W-:Y:S11]  /*11be90*/  HMMA.16816.F32 R20, R28, R20, R16 ;  /* 0x000000141c14723c */ /* 0x004ff60000001810 */
[----:B------:R-:W-:Y:S04]  /*11bea0*/  STL.64 [R1+0x1490], R4 ;  /* 0x0014900401007387 */ /* 0x000fe80000100a00 */
[----:B------:R0:W-:Y:S04]  /*11beb0*/  STL.64 [R1+0x1498], R6 ;  /* 0x0014980601007387 */ /* 0x0001e80000100a00 */
[----:B0-----:R-:W2:Y:S04]  /*11bec0*/  LDL.LU.64 R6, [R1+0xda10] ;  /* 0x00da100001067983 */ /* 0x001ea80000300a00 */
[----:B------:R-:W3:Y:S04]  /*11bed0*/  LDL.LU.64 R4, [R1+0xda08] ;  /* 0x00da080001047983 */ /* 0x000ee80000300a00 */
[----:B------:R-:W2:Y:S04]  /*11bee0*/  LDL.LU.64 R18, [R1+0xda00] ;  /* 0x00da000001127983 */ /* 0x000ea80000300a00 */
[----:B------:R-:W3:Y:S04]  /*11bef0*/  LDL.LU.64 R16, [R1+0xd9f8] ;  /* 0x00d9f80001107983 */ /* 0x000ee80000300a00 */
[----:B------:R0:W-:Y:S04]  /*11bf00*/  STL.64 [R1+0x1480], R20 ;  /* 0x0014801401007387 */ /* 0x0001e80000100a00 */
[----:B------:R4:W-:Y:S04]  /*11bf10*/  STL.64 [R1+0x1488], R22 ;  /* 0x0014881601007387 */ /* 0x0009e80000100a00 */
[----:B0-----:R-:W3:Y:S04]  /*11bf20*/  LDL.LU R20, [R1+0x1e40] ;  /* 0x001e400001147983 */ /* 0x001ee80000300800 */
[----:B------:R-:W3:Y:S01]  /*11bf30*/  LDL.LU R21, [R1+0x1e44] ;  /* 0x001e440001157983 */ /* 0x000ee20000300800 */
[----:B----4-:R-:W-:-:S03]  /*11bf40*/  IMAD.MOV.U32 R23, RZ, RZ, R0 ;  /* 0x000000ffff177224 */ /* 0x010fc600078e0000 */
[----:B------:R-:W4:Y:S01]  /*11bf50*/  LDL.LU R22, [R1+0x1e48] ;  /* 0x001e480001167983 */ /* 0x000f220000300800 */
[C---:B--2---:R-:W-:Y:S08]  /*11bf60*/  HMMA.16816.F32 R8, R28.reuse, R18, R8 ;  /* 0x000000121c08723c */ /* 0x044ff00000001808 */
[C---:B---3--:R-:W-:Y:S11]  /*11bf70*/  HMMA.16816.F32 R16, R28.reuse, R16, R12 ;  /* 0x000000101c10723c */ /* 0x048ff6000000180c */
[----:B------:R-:W-:Y:S01]  /*11bf80*/  IMAD.MOV.U32 R0, RZ, RZ, R11 ;  /* 0x000000ffff007224 */ /* 0x000fe200078e000b */
[----:B------:R-:W-:Y:S04]  /*11bf90*/  STL.64 [R1+0x1470], R8 ;  /* 0x0014700801007387 */ /* 0x000fe80000100a00 */
[----:B------:R0:W-:Y:S04]  /*11bfa0*/  STL [R1+0x1478], R10 ;  /* 0x0014780a01007387 */ /* 0x0001e80000100800 */
[----:B0-----:R-:W2:Y:S04]  /*11bfb0*/  LDL.LU.64 R10, [R1+0xd9f0] ;  /* 0x00d9f000010a7983 */ /* 0x001ea80000300a00 */
[----:B------:R-:W3:Y:S04]  /*11bfc0*/  LDL.LU.64 R8, [R1+0xd9e8] ;  /* 0x00d9e80001087983 */ /* 0x000ee80000300a00 */
[----:B------:R-:W-:Y:S04]  /*11bfd0*/  STL [R1+0xcb18], R0 ;  /* 0x00cb180001007387 */ /* 0x000fe80000100800 */
[----:B------:R-:W4:Y:S04]  /*11bfe0*/  LDL.LU.64 R14, [R1+0xd9e0] ;  /* 0x00d9e000010e7983 */ /* 0x000f280000300a00 */
[----:B------:R-:W2:Y:S01]  /*11bff0*/  LDL.LU.64 R12, [R1+0xd9d8] ;  /* 0x00d9d800010c7983 */ /* 0x000ea20000300a00 */
[C---:B----4-:R-:W-:Y:S08]  /*11c000*/  HMMA.16816.F32 R20, R28.reuse, R14, R20 ;  /* 0x0000000e1c14723c */ /* 0x050ff00000001814 */
[C---:B--2---:R-:W-:Y:S11]  /*11c010*/  HMMA.16816.F32 R12, R28.reuse, R12, R24 ;  /* 0x0000000c1c0c723c */ /* 0x044ff60000001818 */
[----:B------:R-:W-:Y:S04]  /*11c020*/  STL.64 [R1+0x1450], R20 ;  /* 0x0014501401007387 */ /* 0x000fe80000100a00 */
[----:B------:R-:W-:Y:S04]  /*11c030*/  STL.64 [R1+0x1460], R16 ;  /* 0x0014601001007387 */ /* 0x000fe80000100a00 */
[----:B------:R0:W-:Y:S02]  /*11c040*/  STL.64 [R1+0x1468], R18 ;  /* 0x0014681201007387 */ /* 0x0001e40000100a00 */
[----:B0-----:R-:W-:Y:S01]  /*11c050*/  HMMA.16816.F32 R16, R28, R10, R32 ;  /* 0x0000000a1c10723c */ /* 0x001fe20000001820 */
[----:B------:R-:W-:Y:S01]  /*11c060*/  IMAD.MOV.U32 R0, RZ, RZ, R23 ;  /* 0x000000ffff007224 */ /* 0x000fe200078e0017 */
[----:B------:R-:W-:Y:S04]  /*11c070*/  STL [R1+0x1458], R22 ;  /* 0x0014581601007387 */ /* 0x000fe80000100800 */
[----:B------:R0:W-:-:S13]  /*11c080*/  STL [R1+0xcb40], R0 ;  /* 0x00cb400001007387 */ /* 0x0001da0000100800 */
[----:B------:R-:W-:Y:S04]  /*11c090*/  STL.64 [R1+0x1430], R16 ;  /* 0x0014301001007387 */ /* 0x000fe80000100a00 */
[----:B------:R-:W-:Y:S04]  /*11c0a0*/  STL.64 [R1+0x1440], R12 ;  /* 0x0014400c01007387 */ /* 0x000fe80000100a00 */
[----:B------:R-:W-:Y:S04]  /*11c0b0*/  STL.64 [R1+0x1448], R14 ;  /* 0x0014480e01007387 */ /* 0x000fe80000100a00 */
[----:B------:R3:W-:Y:S01]  /*11c0c0*/  STL [R1+0x1438], R18 ;  /* 0x0014381201007387 */ /* 0x0007e20000100800 */
[----:B0-----:R-:W-:-:S02]  /*11c0d0*/  IMAD.MOV.U32 R0, RZ, RZ, R19 ;  /* 0x000000ffff007224 */ /* 0x001fc400078e0013 */
[C---:B---3--:R-:W-:Y:S08]  /*11c0e0*/  HMMA.16816.F32 R16, R28.reuse, R8, R36 ;  /* 0x000000081c10723c */ /* 0x048ff00000001824 */
[C---:B------:R-:W-:Y:S08]  /*11c0f0*/  HMMA.16816.F32 R8, R28.reuse, R4, R44 ;  /* 0x000000041c08723c */ /* 0x040ff0000000182c */
[----:B------:R-:W-:Y:S01]  /*11c100*/  HMMA.16816.F32 R12, R28, R6, R40 ;  /* 0x000000061c0c723c */ /* 0x000fe20000001828 */
[----:B------:R0:W-:Y:S04]  /*11c110*/  STL [R1+0xcb44], R0 ;  /* 0x00cb440001007387 */ /* 0x0001e80000100800 */
[----:B------:R-:W-:Y:S04]  /*11c120*/  STL.64 [R1+0x1420], R16 ;  /* 0x0014201001007387 */ /* 0x000fe80000100a00 */
[----:B------:R-:W-:Y:S04]  /*11c130*/  STL.64 [R1+0x1428], R18 ;  /* 0x0014281201007387 */ /* 0x000fe80000100a00 */
[----:B------:R-:W-:Y:S06]  /*11c140*/  STL.64 [R1+0x1400], R8 ;  /* 0x0014000801007387 */ /* 0x000fec0000100a00 */
[----:B------:R-:W-:Y:S04]  /*11c150*/  STL.64 [R1+0x1410], R12 ;  /* 0x0014100c01007387 */ /* 0x000fe80000100a00 */
[----:B------:R-:W-:Y:S04]  /*11c160*/  STL.64 [R1+0x1418], R14 ;  /* 0x0014180e01007387 */ /* 0x000fe80000100a00 */
[----:B------:R1:W-:Y:S01]  /*11c170*/  STL [R1+0x1408], R10 ;  /* 0x0014080a01007387 */ /* 0x0003e20000100800 */
[----:B0-----:R-:W-:-:S02]  /*11c180*/  IMAD.MOV.U32 R0, RZ, RZ, R11 ;  /* 0x000000ffff007224 */ /* 0x001fc400078e000b */
[----:B-1----:R-:W-:Y:S03]  /*11c190*/  HMMA.16816.F32 R8, R28, R2, R56 ;  /* 0x000000021c08723c */ /* 0x002fe60000001838 */
[----:B------:R-:W-:Y:S01]  /*11c1a0*/  STL [R1+0xd178], R0 ;  /* 0x00d1780001007387 */ /* 0x000fe20000100800 */
[----:B------:R-:W-:-:S03]  /*11c1b0*/  IMAD R6, R53, 0x100, R52 ;  /* 0x0000010035067824 */ /* 0x000fc600078e0234 */
[----:B------:R-:W2:Y:S01]  /*11c1c0*/  LDL.LU R52, [R1+0x21f0] ;  /* 0x0021f00001347983 */ /* 0x000ea20000300800 */
[----:B------:R-:W-:Y:S02]  /*11c1d0*/  IMAD R7, R55, 0x100, R54 ;  /* 0x0000010037077824 */ /* 0x000fe400078e0236 */
[----:B------:R-:W-:Y:S02]  /*11c1e0*/  IMAD R4, R49, 0x100, R48 ;  /* 0x0000010031047824 */ /* 0x000fe400078e0230 */
[----:B------:R-:W-:-:S07]  /*11c1f0*/  IMAD R5, R51, 0x100, R50 ;  /* 0x0000010033057824 */ /* 0x000fce00078e0232 */
        /* <DEDUP_REMOVED lines=21> */
[----:B------:R-:W2:Y:S04]  /*11c350*/  LDL R36, [R1+0x3580] ;  /* 0x0035800001247983 */ /* 0x000ea80000100800 */
[----:B------:R-:W3:Y:S04]  /*11c360*/  LDL R37, [R1+0x3584] ;  /* 0x0035840001257983 */ /* 0x000ee80000100800 */
[----:B------:R-:W4:Y:S04]  /*11c370*/  LDL R34, [R1+0x3590] ;  /* 0x0035900001227983 */ /* 0x000f280000100800 */
[----:B0-----:R-:W4:Y:S04]  /*11c380*/  LDL.LU R8, [R1+0x1fb0] ;  /* 0x001fb00001087983 */ /* 0x001f280000300800 */
[----:B------:R-:W4:Y:S04]  /*11c390*/  LDL.LU R9, [R1+0x1fb4] ;  /* 0x001fb40001097983 */ /* 0x000f280000300800 */
[----:B-1----:R-:W4:Y:S04]  /*11c3a0*/  LDL.LU R10, [R1+0x1fb8] ;  /* 0x001fb800010a7983 */ /* 0x002f280000300800 */
[----:B------:R-:W4:Y:S04]  /*11c3b0*/  LDL.LU R11, [R1+0x1fbc] ;  /* 0x001fbc00010b7983 */ /* 0x000f280000300800 */
[----:B------:R-:W4:Y:S04]  /*11c3c0*/  LDL R35, [R1+0x3594] ;  /* 0x0035940001237983 */ /* 0x000f280000100800 */
[----:B------:R-:W4:Y:S04]  /*11c3d0*/  LDL R32, [R1+0x35b0] ;  /* 0x0035b00001207983 */ /* 0x000f280000100800 */
[----:B------:R-:W4:Y:S04]  /*11c3e0*/  LDL R33, [R1+0x35b4] ;  /* 0x0035b40001217983 */ /* 0x000f280000100800 */
[----:B------:R-:W4:Y:S04]  /*11c3f0*/  LDL R61, [R1+0x35a0] ;  /* 0x0035a000013d7983 */ /* 0x000f280000100800 */
[----:B------:R-:W4:Y:S04]  /*11c400*/  LDL.LU R20, [R1+0x20a0] ;  /* 0x0020a00001147983 */ /* 0x000f280000300800 */
[----:B------:R-:W4:Y:S04]  /*11c410*/  LDL.LU R21, [R1+0x20a4] ;  /* 0x0020a40001157983 */ /* 0x000f280000300800 */
[----:B------:R-:W4:Y:S04]  /*11c420*/  LDL.LU R22, [R1+0x20a8] ;  /* 0x0020a80001167983 */ /* 0x000f280000300800 */
        /* <DEDUP_REMOVED lines=13> */
[----:B------:R-:W4:Y:S01]  /*11c500*/  LDL R58, [R1+0x35f4] ;  /* 0x0035f400013a7983 */ /* 0x000f220000100800 */
[----:B------:R-:W-:-:S02]  /*11c510*/  F2FP.F16.E4M3.UNPACK_B R28, R4 ;  /* 0x00000004ff1c723e */ /* 0x000fc400020006ff */
[----:B------:R-:W-:Y:S02]  /*11c520*/  F2FP.F16.E4M3.UNPACK_B R29, R5 ;  /* 0x00000005ff1d723e */ /* 0x000fe400020006ff */
[----:B------:R-:W-:Y:S02]  /*11c530*/  F2FP.F16.E4M3.UNPACK_B R30, R6 ;  /* 0x00000006ff1e723e */ /* 0x000fe400020006ff */
[----:B------:R-:W-:Y:S01]  /*11c540*/  F2FP.F16.E4M3.UNPACK_B R31, R7 ;  /* 0x00000007ff1f723e */ /* 0x000fe200020006ff */
[----:B------:R-:W4:Y:S04]  /*11c550*/  LDL R57, [R1+0x3600] ;  /* 0x0036000001397983 */ /* 0x000f280000100800 */
[----:B------:R-:W4:Y:S01]  /*11c560*/  LDL R56, [R1+0x3604] ;  /* 0x0036040001387983 */ /* 0x000f220000100800 */
[----:B--2---:R-:W-:-:S02]  /*11c570*/  F2FP.F16.E4M3.UNPACK_B R36, R36 ;  /* 0x00000024ff24723e */ /* 0x004fc400020006ff */
[----:B---3--:R-:W-:-:S07]  /*11c580*/  F2FP.F16.E4M3.UNPACK_B R37, R37 ;  /* 0x00000025ff25723e */ /* 0x008fce00020006ff */
[----:B----4-:R-:W-:Y:S01]  /*11c590*/  HMMA.16816.F32 R4, R28, R36, R8 ;  /* 0x000000241c04723c */ /* 0x010fe20000001808 */
[----:B------:R-:W-:Y:S02]  /*11c5a0*/  F2FP.F16.E4M3.UNPACK_B R34, R34 ;  /* 0x00000022ff22723e */ /* 0x000fe400020006ff */
[----:B------:R-:W-:Y:S02]  /*11c5b0*/  F2FP.F16.E4M3.UNPACK_B R35, R35 ;  /* 0x00000023ff23723e */ /* 0x000fe400020006ff */
[----:B------:R-:W-:-:S14]  /*11c5c0*/  F2FP.F16.E4M3.UNPACK_B R32, R32 ;  /* 0x00000020ff20723e */ /* 0x000fdc00020006ff */
[----:B------:R-:W-:Y:S04]  /*11c5d0*/  STL.64 [R1+0x1620], R4 ;  /* 0x0016200401007387 */ /* 0x000fe80000100a00 */
[----:B------:R0:W-:Y:S02]  /*11c5e0*/  STL.64 [R1+0x1628], R6 ;  /* 0x0016280601007387 */ /* 0x0001e40000100a00 */
[----:B0-----:R-:W-:Y:S01]  /*11c5f0*/  HMMA.16816.F32 R4, R28, R34, R24 ;  /* 0x000000221c04723c */ /* 0x001fe20000001818 */
[----:B------:R-:W-:Y:S02]  /*11c600*/  F2FP.F16.E4M3.UNPACK_B R33, R33 ;  /* 0x00000021ff21723e */ /* 0x000fe400020006ff */
[----:B------:R-:W-:Y:S02]  /*11c610*/  F2FP.F16.E4M3.UNPACK_B R26, R61 ;  /* 0x0000003dff1a723e */ /* 0x000fe400020006ff */
[----:B------:R-:W-:-:S14]  /*11c620*/  F2FP.F16.E4M3.UNPACK_B R27, R60 ;  /* 0x0000003cff1b723e */ /* 0x000fdc00020006ff */
[----:B------:R-:W-:Y:S04]  /*11c630*/  STL.64 [R1+0x1680], R4 ;  /* 0x0016800401007387 */ /* 0x000fe80000100a00 */
[----:B------:R0:W-:Y:S02]  /*11c640*/  STL.64 [R1+0x1688], R6 ;  /* 0x0016880601007387 */ /* 0x0001e40000100a00 */
[----:B0-----:R-:W-:Y:S02]  /*11c650*/  HMMA.16816.F32 R4, R28, R32, R12 ;  /* 0x000000201c04723c */ /* 0x001fe4000000180c */
[----:B------:R-:W-:Y:S04]  /*11c660*/  STL.64 [R1+0xd9c0], R34 ;  /* 0x00d9c02201007387 */ /* 0x000fe80000100a00 */
[----:B------:R-:W-:Y:S01]  /*11c670*/  STL.64 [R1+0xd9b8], R32 ;  /* 0x00d9b82001007387 */ /* 0x000fe20000100a00 */
[----:B------:R-:W-:-:S12]  /*11c680*/  F2FP.F16.E4M3.UNPACK_B R24, R39 ;  /* 0x00000027ff18723e */ /* 0x000fd800020006ff */
        /* <DEDUP_REMOVED lines=22> */
[----:B------:R-:W-:-:S13]  /*11c7f0*/  STL.64 [R1+0xd978], R20 ;  /* 0x00d9781401007387 */ /* 0x000fda0000100a00 */
        /* <DEDUP_REMOVED lines=22> */
[----:B------:R-:W2:Y:S04]  /*11c960*/  LDL R14, [R1+0x3620] ;  /* 0x00362000010e7983 */ /* 0x000ea80000100800 */
[----:B------:R-:W3:Y:S04]  /*11c970*/  LDL.LU R8, [R1+0x2240] ;  /* 0x0022400001087983 */ /* 0x000ee80000300800 */
[----:B------:R-:W3:Y:S04]  /*11c980*/  LDL.LU R9, [R1+0x2244] ;  /* 0x0022440001097983 */ /* 0x000ee80000300800 */
[----:B------:R-:W3:Y:S04]  /*11c990*/  LDL.LU R10, [R1+0x2248] ;  /* 0x00224800010a7983 */ /* 0x000ee80000300800 */
[----:B------:R-:W3:Y:S04]  /*11c9a0*/  LDL.LU R11, [R1+0x224c] ;  /* 0x00224c00010b7983 */ /* 0x000ee80000300800 */
[----:B------:R-:W3:Y:S04]  /*11c9b0*/  LDL R15, [R1+0x3624] ;  /* 0x00362400010f7983 */ /* 0x000ee80000100800 */
[----:B------:R-:W4:Y:S04]  /*11c9c0*/  LDL R12, [R1+0x3610] ;  /* 0x00361000010c7983 */ /* 0x000f280000100800 */
[----:B------:R-:W4:Y:S04]  /*11c9d0*/  LDL R13, [R1+0x3614] ;  /* 0x00361400010d7983 */ /* 0x000f280000100800 */
        /* <DEDUP_REMOVED lines=17> */
[----:B------:R-:W4:Y:S04]  /*11caf0*/  LDL R53, [R1+0x3674] ;  /* 0x0036740001357983 */ /* 0x000f280000100800 */
[----:B------:R-:W4:Y:S04]  /*11cb00*/  LDL.LU R54, [R1+0x3efc] ;  /* 0x003efc0001367983 */ /* 0x000f280000300800 */
[----:B------:R-:W4:Y:S01]  /*11cb10*/  LDL.LU R55, [R1+0x3ef8] ;  /* 0x003ef80001377983 */ /* 0x000f220000300800 */
[----:B------:R-:W-:-:S02]  /*11cb20*/  F2FP.F16.E4M3.UNPACK_B R16, R57 ;  /* 0x00000039ff10723e */ /* 0x000fc400020006ff */
[----:B------:R-:W-:Y:S01]  /*11cb30*/  F2FP.F16.E4M3.UNPACK_B R17, R56 ;  /* 0x00000038ff11723e */ /* 0x000fe200020006ff */
[----:B------:R-:W4:Y:S04]  /*11cb40*/  LDL.LU R59, [R1+0x3f04] ;  /* 0x003f0400013b7983 */ /* 0x000f280000300800 */
[----:B------:R-:W4:Y:S04]  /*11cb50*/  LDL.LU R58, [R1+0x3f00] ;  /* 0x003f0000013a7983 */ /* 0x000f280000300800 */
[----:B------:R-:W4:Y:S04]  /*11cb60*/  LDL.LU R57, [R1+0x3f0c] ;  /* 0x003f0c0001397983 */ /* 0x000f280000300800 */
[----:B------:R-:W4:Y:S04]  /*11cb70*/  LDL.LU R56, [R1+0x3f08] ;  /* 0x003f080001387983 */ /* 0x000f280000300800 */
[----:B------:R-:W-:Y:S04]  /*11cb80*/  STL.64 [R1+0xd990], R18 ;  /* 0x00d9901201007387 */ /* 0x000fe80000100a00 */
[----:B------:R0:W-:Y:S01]  /*11cb90*/  STL.64 [R1+0xd988], R16 ;  /* 0x00d9881001007387 */ /* 0x0001e20000100a00 */
[----:B--2---:R-:W-:-:S02]  /*11cba0*/  F2FP.F16.E4M3.UNPACK_B R14, R14 ;  /* 0x0000000eff0e723e */ /* 0x004fc400020006ff */
[----:B---3--:R-:W-:Y:S01]  /*11cbb0*/  F2FP.F16.E4M3.UNPACK_B R15, R15 ;  /* 0x0000000fff0f723e */ /* 0x008fe200020006ff */
[C---:B------:R-:W-:Y:S08]  /*11cbc0*/  HMMA.16816.F32 R20, R28.reuse, R16, R20 ;  /* 0x000000101c14723c */ /* 0x040ff00000001814 */
[----:B0-----:R-:W-:Y:S01]  /*11cbd0*/  HMMA.16816.F32 R16, R28, R14, R8 ;  /* 0x0000000e1c10723c */ /* 0x001fe20000001808 */
[----:B----4-:R-:W-:-:S02]  /*11cbe0*/  F2FP.F16.E4M3.UNPACK_B R12, R12 ;  /* 0x0000000cff0c723e */ /* 0x010fc400020006ff */
[----:B------:R-:W-:Y:S02]  /*11cbf0*/  F2FP.F16.E4M3.UNPACK_B R13, R13 ;  /* 0x0000000dff0d723e */ /* 0x000fe400020006ff */
[----:B------:R-:W-:Y:S02]  /*11cc00*/  F2FP.F16.E4M3.UNPACK_B R10, R61 ;  /* 0x0000003dff0a723e */ /* 0x000fe400020006ff */
[----:B------:R-:W-:-:S04]  /*11cc10*/  F2FP.F16.E4M3.UNPACK_B R11, R60 ;  /* 0x0000003cff0b723e */ /* 0x000fc800020006ff */
[----:B------:R-:W-:Y:S04]  /*11cc20*/  STL.64 [R1+0x1c00], R20 ;  /* 0x001c001401007387 */ /* 0x000fe80000100a00 */
[----:B------:R-:W-:Y:S04]  /*11cc30*/  STL.64 [R1+0x1c08], R22 ;  /* 0x001c081601007387 */ /* 0x000fe80000100a00 */
[----:B------:R-:W-:Y:S04]  /*11cc40*/  STL.64 [R1+0x1c80], R16 ;  /* 0x001c801001007387 */ /* 0x000fe80000100a00 */
[----:B------:R0:W-:Y:S04]  /*11cc50*/  STL.64 [R1+0x1c88], R18 ;  /* 0x001c881201007387 */ /* 0x0001e80000100a00 */
[----:B------:R-:W-:Y:S04]  /*11cc60*/  STL.64 [R1+0xd9b0], R14 ;  /* 0x00d9b00e01007387 */ /* 0x000fe80000100a00 */
[----:B------:R1:W-:Y:S01]  /*11cc70*/  STL.64 [R1+0xd9a8], R12 ;  /* 0x00d9a80c01007387 */ /* 0x0003e20000100a00 */
[C---:B0-----:R-:W-:Y:S08]  /*11cc80*/  HMMA.16816.F32 R16, R28.reuse, R12, R24 ;  /* 0x0000000c1c10723c */ /* 0x041ff00000001818 */
[----:B-1----:R-:W-:Y:S01]  /*11cc90*/  HMMA.16816.F32 R12, R28, R10, R4 ;  /* 0x0000000a1c0c723c */ /* 0x002fe20000001804 */
[----:B------:R-:W-:-:S02]  /*11cca0*/  F2FP.F16.E4M3.UNPACK_B R8, R39 ;  /* 0x00000027ff08723e */ /* 0x000fc400020006ff */
        /* <DEDUP_REMOVED lines=12> */
[----:B------:R-:W-:-:S08]  /*11cd70*/  F2FP.F16.E4M3.UNPACK_B R5, R47 ;  /* 0x0000002fff05723e */ /* 0x000fd000020006ff */
[----:B------:R-:W-:Y:S04]  /*11cd80*/  STL.64 [R1+0x1d40], R12 ;  /* 0x001d400c01007387 */ /* 0x000fe80000100a00 */
[----:B------:R-:W-:Y:S04]  /*11cd90*/  STL.64 [R1+0x1d48], R14 ;  /* 0x001d480e01007387 */ /* 0x000fe80000100a00 */
[----:B------:R-:W-:Y:S04]  /*11cda0*/  STL.64 [R1+0x1d80], R8 ;  /* 0x001d800801007387 */ /* 0x000fe80000100a00 */
[----:B------:R0:W-:Y:S02]  /*11cdb0*/  STL.64 [R1+0x1d88], R10 ;  /* 0x001d880a01007387 */ /* 0x0001e40000100a00 */
[----:B0-----:R-:W-:Y:S02]  /*11cdc0*/  HMMA.16816.F32 R8, R28, R4, R48 ;  /* 0x000000041c08723c */ /* 0x001fe40000001830 */
[----:B------:R-:W-:Y:S04]  /*11cdd0*/  STL.64 [R1+0xd970], R6 ;  /* 0x00d9700601007387 */ /* 0x000fe80000100a00 */
[----:B------:R0:W-:Y:S01]  /*11cde0*/  STL.64 [R1+0xd968], R4 ;  /* 0x00d9680401007387 */ /* 0x0001e20000100a00 */
[----:B------:R-:W-:-:S02]  /*11cdf0*/  F2FP.F16.E4M3.UNPACK_B R2, R52 ;  /* 0x00000034ff02723e */ /* 0x000fc400020006ff */
[----:B------:R-:W-:Y:S01]  /*11ce00*/  F2FP.F16.E4M3.UNPACK_B R3, R53 ;  /* 0x00000035ff03723e */ /* 0x000fe200020006ff */
[----:B------:R-:W-:-:S09]  /*11ce10*/  IMAD R38, R55, 0x100, R54 ;  /* 0x0000010037267824 */ /* 0x000fd200078e0236 */
        /* <DEDUP_REMOVED lines=53> */
[----:B------:R-:W4:Y:S01]  /*11d170*/  LDL.LU R59, [R1+0x272c] ;  /* 0x00272c00013b7983 */ /* 0x000f220000300800 */
[----:B---3--:R-:W-:Y:S03]  /*11d180*/  HMMA.16816.F32 R28, R28, R2, R8 ;  /* 0x000000021c1c723c */ /* 0x008fe60000001808 */
[----:B------:R-:W3:Y:S01]  /*11d190*/  LDL.LU.64 R10, [R1+0xd9d0] ;  /* 0x00d9d000010a7983 */ /* 0x000ee20000300a00 */
[----:B--2---:R-:W-:-:S03]  /*11d1a0*/  IMAD R61, R61, 0x100, R0 ;  /* 0x000001003d3d7824 */ /* 0x004fc600078e0200 */
[----:B------:R-:W2:Y:S04]  /*11d1b0*/  LDL.LU.64 R8, [R1+0xd9c8] ;  /* 0x00d9c80001087983 */ /* 0x000ea80000300a00 */
        /* <DEDUP_REMOVED lines=299> */
[----:B------:R-:W-:Y:S02]  /*11e470*/  IMAD R39, R39, 0x100, R14 ;  /* 0x0000010027277824 */ /* 0x000fe400078e020e */
[----:B------:R-:W-:Y:S01]  /*11e480*/  IMAD R60, R60, 0x100, R15 ;  /* 0x000001003c3c7824 */ /* 0x000fe200078e020f */
[----:B0-----:R-:W-:Y:S01]  /*11e490*/  HMMA.16816.F32 R4, R28, R2, R16 ;  /* 0x000000021c04723c */ /* 0x001fe20000001810 */
[----:B------:R-:W-:Y:S01]  /*11e4a0*/  IMAD R61, R0, 0x100, R61 ;  /* 0x00000100003d7824 */ /* 0x000fe200078e023d */
[----:B------:R-:W-:Y:S02]  /*11e4b0*/  F2FP.F16.E4M3.UNPACK_B R28, R38 ;  /* 0x00000026ff1c723e */ /* 0x000fe400020006ff */
[----:B------:R-:W-:Y:S02]  /*11e4c0*/  F2FP.F16.E4M3.UNPACK_B R29, R39 ;  /* 0x00000027ff1d723e */ /* 0x000fe400020006ff */
[----:B------:R-:W-:Y:S02]  /*11e4d0*/  F2FP.F16.E4M3.UNPACK_B R30, R60 ;  /* 0x0000003cff1e723e */ /* 0x000fe400020006ff */
[----:B------:R-:W-:Y:S01]  /*11e4e0*/  F2FP.F16.E4M3.UNPACK_B R31, R61 ;  /* 0x0000003dff1f723e */ /* 0x000fe200020006ff */
[----:B------:R-:W-:Y:S04]  /*11e4f0*/  STL.64 [R1+0x2550], R8 ;  /* 0x0025500801007387 */ /* 0x000fe80000100a00 */
[----:B------:R-:W-:Y:S06]  /*11e500*/  STL.64 [R1+0x2558], R10 ;  /* 0x0025580a01007387 */ /* 0x000fec0000100a00 */
        /* <DEDUP_REMOVED lines=14> */
[----:B------:R1:W-:Y:S04]  /*11e5f0*/  STL.64 [R1+0x2518], R6 ;  /* 0x0025180601007387 */ /* 0x0003e80000100a00 */
[----:B------:R-:W2:Y:S01]  /*11e600*/  LDL.LU R40, [R1+0x2430] ;  /* 0x0024300001287983 */ /* 0x000ea20000300800 */
[C---:B0-----:R-:W-:Y:S08]  /*11e610*/  HMMA.16816.F32 R8, R28.reuse, R26, R52 ;  /* 0x0000001a1c08723c */ /* 0x041ff00000001834 */
        /* <DEDUP_REMOVED lines=2425> */
[----:B--2---:R-:W-:Y:S03]  /*127db0*/  HMMA.16816.F32 R28, R28, R2, R20 ;  /* 0x000000021c1c723c */ /* 0x004fe60000001814 */
[----:B------:R-:W2:Y:S04]  /*127dc0*/  LDL.LU.64 R22, [R1+0xd170] ;  /* 0x00d1700001167983 */ /* 0x000ea80000300a00 */
[----:B------:R-:W2:-:S12]  /*127dd0*/  LDL.LU.64 R20, [R1+0xd168] ;  /* 0x00d1680001147983 */ /* 0x000e980000300a00 */
        /* <DEDUP_REMOVED lines=132> */
[----:B0-----:R-:W4:Y:S04]  /*128620*/  LDL.LU R8, [R1+0x4180] ;  /* 0x0041800001087983 */ /* 0x001f280000300800 */
        /* <DEDUP_REMOVED lines=13> */
[----:B----4-:R-:W-:-:S02]  /*128700*/  IMAD R38, R38, 0x100, R8 ;  /* 0x0000010026267824 */ /* 0x010fc400078e0208 */
[----:B------:R-:W-:Y:S02]  /*128710*/  IMAD R39, R39, 0x100, R9 ;  /* 0x0000010027277824 */ /* 0x000fe400078e0209 */
[----:B------:R-:W-:Y:S02]  /*128720*/  IMAD R60, R60, 0x100, R10 ;  /* 0x000001003c3c7824 */ /* 0x000fe400078e020a */
[----:B------:R-:W-:Y:S01]  /*128730*/  IMAD R61, R61, 0x100, R11 ;  /* 0x000001003d3d7824 */ /* 0x000fe200078e020b */
        /* <DEDUP_REMOVED lines=8> */
[----:B------:R-:W-:Y:S06]  /*1287c0*/  STL.64 [R1+0xd0d0], R36 ;  /* 0x00d0d02401007387 */ /* 0x000fec0000100a00 */
[----:B------:R-:W-:Y:S04]  /*1287d0*/  STL.64 [R1+0x1190], R8 ;  /* 0x0011900801007387 */ /* 0x000fe80000100a00 */
[----:B------:R0:W-:Y:S01]  /*1287e0*/  STL.64 [R1+0x1198], R10 ;  /* 0x0011980a01007387 */ /* 0x0001e20000100a00 */
[C---:B--2---:R-:W-:Y:S08]  /*1287f0*/  HMMA.16816.F32 R4, R28.reuse, R34, R40 ;  /* 0x000000221c04723c */ /* 0x044ff00000001828 */
[C---:B---3--:R-:W-:Y:S08]  /*128800*/  HMMA.16816.F32 R12, R28.reuse, R32, R44 ;  /* 0x000000201c0c723c */ /* 0x048ff0000000182c */
[C---:B0-----:R-:W-:Y:S03]  /*128810*/  HMMA.16816.F32 R8, R28.reuse, R26, R48 ;  /* 0x0000001a1c08723c */ /* 0x041fe60000001830 */
        /* <DEDUP_REMOVED lines=130> */
[----:B------:R0:W-:Y:S02]  /*129040*/  STL.64 [R1+0x1028], R6 ;  /* 0x0010280601007387 */ /* 0x0001e40000100a00 */
[C---:B0-----:R-:W-:Y:S02]  /*129050*/  HMMA.16816.F32 R4, R28.reuse, R34, R56 ;  /* 0x000000221c04723c */ /* 0x041fe40000001838 */
[----:B------:R0:W-:Y:S06]  /*129060*/  STL.64 [R1+0xd088], R36 ;  /* 0x00d0882401007387 */ /* 0x0001ec0000100a00 */
        /* <DEDUP_REMOVED lines=136> */
[----:B------:R-:W3:Y:S01]  /*1298f0*/  LDL.LU R51, [R1+0x5cc] ;  /* 0x0005cc0001337983 */ /* 0x000ee20000300800 */
[----:B------:R-:W-:-:S03]  /*129900*/  IMAD R60, R56, 0x100, R57 ;  /* 0x00000100383c7824 */ /* 0x000fc600078e0239 */
        /* <DEDUP_REMOVED lines=52> */
[----:B--2---:R-:W-:-:S03]  /*129c50*/  IMAD R61, R56, 0x100, R57 ;  /* 0x00000100383d7824 */ /* 0x004fc600078e0239 */
[----:B------:R-:W2:Y:S04]  /*129c60*/  LDL.LU R57, [R1+0x41e0] ;  /* 0x0041e00001397983 */ /* 0x000ea80000300800 */
[----:B------:R-:W2:Y:S01]  /*129c70*/  LDL.LU R56, [R1+0x41dc] ;  /* 0x0041dc0001387983 */ /* 0x000ea20000300800 */
[----:B---3--:R-:W-:Y:S03]  /*129c80*/  HMMA.16816.F32 R28, R28, R2, R36 ;  /* 0x000000021c1c723c */ /* 0x008fe60000001824 */
[----:B------:R-:W3:Y:S04]  /*129c90*/  LDL.LU.64 R38, [R1+0xd030] ;  /* 0x00d0300001267983 */ /* 0x000ee80000300a00 */
[----:B------:R-:W4:-:S12]  /*129ca0*/  LDL.LU.64 R36, [R1+0xd028] ;  /* 0x00d0280001247983 */ /* 0x000f180000300a00 */
[----:B------:R-:W-:Y:S04]  /*129cb0*/  STL.64 [R1+0xf00], R28 ;  /* 0x000f001c01007387 */ /* 0x000fe80000100a00 */
[----:B------:R0:W-:Y:S02]  /*129cc0*/  STL.64 [R1+0xf08], R30 ;  /* 0x000f081e01007387 */ /* 0x0001e40000100a00 */
[----:B0-----:R-:W-:Y:S02]  /*129cd0*/  F2FP.F16.E4M3.UNPACK_B R30, R60 ;  /* 0x0000003cff1e723e */ /* 0x001fe400020006ff */
[----:B------:R-:W-:Y:S02]  /*129ce0*/  F2FP.F16.E4M3.UNPACK_B R31, R61 ;  /* 0x0000003dff1f723e */ /* 0x000fe400020006ff */
[----:B---3--:R-:W-:-:S02]  /*129cf0*/  F2FP.F16.E4M3.UNPACK_B R28, R38 ;  /* 0x00000026ff1c723e */ /* 0x008fc400020006ff */
[----:B------:R-:W-:-:S07]  /*129d00*/  F2FP.F16.E4M3.UNPACK_B R29, R39 ;  /* 0x00000027ff1d723e */ /* 0x000fce00020006ff */
[----:B----4-:R-:W-:-:S15]  /*129d10*/  HMMA.16816.F32 R32, R28, R36, R32 ;  /* 0x000000241c20723c */ /* 0x010fde0000001820 */
[----:B------:R-:W-:-:S04]  /*129d20*/  NOP ;  /* 0x0000000000007918 */ /* 0x000fc80000000000 */
        /* <DEDUP_REMOVED lines=63> */
[----:B------:R2:W-:Y:S01]  /*12a120*/  STL.64 [R1+0xe58], R22 ;  /* 0x000e581601007387 */ /* 0x0005e20000100a00 */
[C---:B----4-:R-:W-:Y:S08]  /*12a130*/  HMMA.16816.F32 R24, R28.reuse, R14, R24 ;  /* 0x0000000e1c18723c */ /* 0x050ff00000001818 */
[C---:B--2---:R-:W-:Y:S11]  /*12a140*/  HMMA.16816.F32 R20, R28.reuse, R12, R32 ;  /* 0x0000000c1c14723c */ /* 0x044ff60000001820 */
[----:B------:R-:W-:Y:S04]  /*12a150*/  STL.64 [R1+0xe40], R24 ;  /* 0x000e401801007387 */ /* 0x000fe80000100a00 */
[----:B------:R0:W-:Y:S04]  /*12a160*/  STL.64 [R1+0xe48], R26 ;  /* 0x000e481a01007387 */ /* 0x0001e80000100a00 */
[----:B------:R-:W-:Y:S04]  /*12a170*/  STL.64 [R1+0xe30], R20 ;  /* 0x000e301401007387 */ /* 0x000fe80000100a00 */
[----:B------:R1:W-:Y:S04]  /*12a180*/  STL.64 [R1+0xe38], R22 ;  /* 0x000e381601007387 */ /* 0x0003e80000100a00 */
[----:B------:R-:W-:Y:S04]  /*12a190*/  STL.64 [R1+0xe20], R16 ;  /* 0x000e201001007387 */ /* 0x000fe80000100a00 */
[----:B------:R2:W-:Y:S01]  /*12a1a0*/  STL.64 [R1+0xe28], R18 ;  /* 0x000e281201007387 */ /* 0x0005e20000100a00 */
[C---:B0-----:R-:W-:Y:S08]  /*12a1b0*/  HMMA.16816.F32 R24, R28.reuse, R8, R44 ;  /* 0x000000081c18723c */ /* 0x041ff0000000182c */
[C---:B-1----:R-:W-:Y:S08]  /*12a1c0*/  HMMA.16816.F32 R20, R28.reuse, R6, R48 ;  /* 0x000000061c14723c */ /* 0x042ff00000001830 */
[----:B--2---:R-:W-:Y:S03]  /*12a1d0*/  HMMA.16816.F32 R16, R28, R4, R52 ;  /* 0x000000041c10723c */ /* 0x004fe60000001834 */
[----:B------:R-:W-:Y:S04]  /*12a1e0*/  STL.64 [R1+0xe10], R24 ;  /* 0x000e101801007387 */ /* 0x000fe80000100a00 */
[----:B------:R-:W-:Y:S04]  /*12a1f0*/  STL.64 [R1+0xe18], R26 ;  /* 0x000e181a01007387 */ /* 0x000fe80000100a00 */
[----:B------:R-:W-:Y:S04]  /*12a200*/  STL.64 [R1+0xcf60], R6 ;  /* 0x00cf600601007387 */ /* 0x000fe80000100a00 */
[----:B------:R0:W-:Y:S04]  /*12a210*/  STL.64 [R1+0xdf0], R20 ;  /* 0x000df01401007387 */ /* 0x0001e80000100a00 */
[----:B------:R1:W-:Y:S04]  /*12a220*/  STL.64 [R1+0xdf8], R22 ;  /* 0x000df81601007387 */ /* 0x0003e80000100a00 */
        /* <DEDUP_REMOVED lines=17> */
[----:B--2---:R-:W2:Y:S04]  /*12a340*/  LDL.LU R16, [R1] ;  /* 0x0000000001107983 */ /* 0x004ea80000300800 */
[----:B------:R-:W2:Y:S04]  /*12a350*/  LDL.LU R17, [R1+0x4] ;  /* 0x0000040001117983 */ /* 0x000ea80000300800 */
[----:B---3--:R-:W2:Y:S04]  /*12a360*/  LDL.LU R18, [R1+0x8] ;  /* 0x0000080001127983 */ /* 0x008ea80000300800 */
        /* <DEDUP_REMOVED lines=12> */
[----:B------:R-:W-:-:S03]  /*12a430*/  IMAD R38, R56, 0x100, R57 ;  /* 0x0000010038267824 */ /* 0x000fc600078e0239 */
[----:B------:R-:W3:Y:S04]  /*12a440*/  LDL.LU R7, [R1+0x56c] ;  /* 0x00056c0001077983 */ /* 0x000ee80000300800 */
[----:B------:R-:W3:Y:S04]  /*12a450*/  LDL.LU R56, [R1+0x540] ;  /* 0x0005400001387983 */ /* 0x000ee80000300800 */
[----:B------:R-:W3:Y:S04]  /*12a460*/  LDL.LU R57, [R1+0x544] ;  /* 0x0005440001397983 */ /* 0x000ee80000300800 */
[----:B------:R-:W3:Y:S04]  /*12a470*/  LDL.LU R58, [R1+0x548] ;  /* 0x00054800013a7983 */ /* 0x000ee80000300800 */
[----:B------:R-:W3:Y:S04]  /*12a480*/  LDL.LU R59, [R1+0x54c] ;  /* 0x00054c00013b7983 */ /* 0x000ee80000300800 */
[----:B------:R-:W3:Y:S04]  /*12a490*/  LDL.LU R44, [R1+0x520] ;  /* 0x00052000012c7983 */ /* 0x000ee80000300800 */
[----:B------:R-:W3:Y:S01]  /*12a4a0*/  LDL.LU R45, [R1+0x524] ;  /* 0x00052400012d7983 */ /* 0x000ee20000300800 */
[----:B----4-:R-:W-:-:S03]  /*12a4b0*/  IMAD R39, R47, 0x100, R46 ;  /* 0x000001002f277824 */ /* 0x010fc600078e022e */
        /* <DEDUP_REMOVED lines=12> */
[----:B--2---:R-:W-:Y:S03]  /*12a580*/  HMMA.16816.F32 R28, R28, R2, R16 ;  /* 0x000000021c1c723c */ /* 0x004fe60000001810 */
[----:B------:R-:W2:Y:S04]  /*12a590*/  LDL.LU.64 R18, [R1+0xcfa0] ;  /* 0x00cfa00001127983 */ /* 0x000ea80000300a00 */
[----:B------:R-:W4:-:S12]  /*12a5a0*/  LDL.LU.64 R16, [R1+0xcf98] ;  /* 0x00cf980001107983 */ /* 0x000f180000300a00 */
[----:B------:R0:W-:Y:S04]  /*12a5b0*/  STL.64 [R1+0xdb0], R28 ;  /* 0x000db01c01007387 */ /* 0x0001e80000100a00 */
[----:B------:R1:W-:Y:S01]  /*12a5c0*/  STL.64 [R1+0xdb8], R30 ;  /* 0x000db81e01007387 */ /* 0x0003e20000100a00 */
[----:B0-----:R-:W-:Y:S02]  /*12a5d0*/  F2FP.F16.E4M3.UNPACK_B R28, R38 ;  /* 0x00000026ff1c723e */ /* 0x001fe400020006ff */
[----:B------:R-:W-:Y:S02]  /*12a5e0*/  F2FP.F16.E4M3.UNPACK_B R29, R39 ;  /* 0x00000027ff1d723e */ /* 0x000fe400020006ff */
[----:B-1----:R-:W-:Y:S02]  /*12a5f0*/  F2FP.F16.E4M3.UNPACK_B R30, R60 ;  /* 0x0000003cff1e723e */ /* 0x002fe400020006ff */
[----:B------:R-:W-:-:S07]  /*12a600*/  F2FP.F16.E4M3.UNPACK_B R31, R61 ;  /* 0x0000003dff1f723e */ /* 0x000fce00020006ff */
[----:B---3--:R-:W-:-:S15]  /*12a610*/  HMMA.16816.F32 R32, R28, R36, R32 ;  /* 0x000000241c20723c */ /* 0x008fde0000001820 */
[----:B------:R-:W-:-:S04]  /*12a620*/  NOP ;  /* 0x0000000000007918 */ /* 0x000fc80000000000 */
[----:B------:R-:W-:Y:S04]  /*12a630*/  STL.64 [R1+0xda0], R32 ;  /* 0x000da02001007387 */ /* 0x000fe80000100a00 */
[----:B------:R0:W-:Y:S04]  /*12a640*/  STL.64 [R1+0xda8], R34 ;  /* 0x000da82201007387 */ /* 0x0001e80000100a00 */
[----:B0-----:R-:W3:Y:S04]  /*12a650*/  LDL.LU.64 R34, [R1+0xcf90] ;  /* 0x00cf900001227983 */ /* 0x001ee80000300a00 */
[----:B------:R-:W2:Y:S01]  /*12a660*/  LDL.LU.64 R32, [R1+0xcf88] ;  /* 0x00cf880001207983 */ /* 0x000ea20000300a00 */
        /* <DEDUP_REMOVED lines=28> */
[----:B------:R-:W-:Y:S04]  /*12a830*/  STL.64 [R1+0xd50], R24 ;  /* 0x000d501801007387 */ /* 0x000fe80000100a00 */
[----:B------:R-:W-:Y:S04]  /*12a840*/  STL.64 [R1+0xd58], R26 ;  /* 0x000d581a01007387 */ /* 0x000fe80000100a00 */
        /* <DEDUP_REMOVED lines=17> */
[----:B------:R-:W-:Y:S04]  /*12a960*/  STL.64 [R1+0xcf48], R16 ;  /* 0x00cf481001007387 */ /* 0x000fe80000100a00 */
[----:B------:R-:W-:Y:S04]  /*12a970*/  STL.64 [R1+0xd10], R4 ;  /* 0x000d100401007387 */ /* 0x000fe80000100a00 */
[----:B------:R0:W-:Y:S04]  /*12a980*/  STL.64 [R1+0xd18], R6 ;  /* 0x000d180601007387 */ /* 0x0001e80000100a00 */
[----:B------:R-:W4:Y:S01]  /*12a990*/  LDL.LU R44, [R1+0x440] ;  /* 0x00044000012c7983 */ /* 0x000f220000300800 */
[----:B0-----:R-:W-:-:S15]  /*12a9a0*/  HMMA.16816.F32 R4, R28, R14, R48 ;  /* 0x0000000e1c04723c */ /* 0x001fde0000001830 */
[----:B------:R-:W-:-:S04]  /*12a9b0*/  NOP ;  /* 0x0000000000007918 */ /* 0x000fc80000000000 */
        /* <DEDUP_REMOVED lines=26> */
[----:B---3--:R-:W-:Y:S01]  /*12ab60*/  HMMA.16816.F32 R32, R28, R12, R52 ;  /* 0x0000000c1c20723c */ /* 0x008fe20000001834 */
[----:B------:R-:W2:-:S15]  /*12ab70*/  LDL.LU R56, [R1+0x4200] ;  /* 0x0042000001387983 */ /* 0x000e9e0000300800 */
[----:B------:R-:W-:-:S03]  /*12ab80*/  NOP ;  /* 0x0000000000007918 */ /* 0x000fc60000000000 */
[----:B------:R-:W-:Y:S04]  /*12ab90*/  STL.64 [R1+0xce0], R32 ;  /* 0x000ce02001007387 */ /* 0x000fe80000100a00 */
[----:B------:R-:W-:Y:S04]  /*12aba0*/  STL.64 [R1+0xce8], R34 ;  /* 0x000ce82201007387 */ /* 0x000fe80000100a00 */
[----:B------:R-:W2:Y:S04]  /*12abb0*/  LDL.LU R38, [R1+0x41fc] ;  /* 0x0041fc0001267983 */ /* 0x000ea80000300800 */
        /* <DEDUP_REMOVED lines=36> */
[C---:B----4-:R-:W-:Y:S08]  /*12ae00*/  HMMA.16816.F32 R16, R28.reuse, R6, R16 ;  /* 0x000000061c10723c */ /* 0x050ff00000001810 */
[C---:B------:R-:W-:Y:S11]  /*12ae10*/  HMMA.16816.F32 R20, R28.reuse, R4, R20 ;  /* 0x000000041c14723c */ /* 0x040ff60000001814 */
        /* <DEDUP_REMOVED lines=17> */
[----:B------:R-:W2:Y:S02]  /*12af30*/  LDL.LU R59, [R1+0xcf28] ;  /* 0x00cf2800013b7983 */ /* 0x000ea40000300800 */
[----:B--2---:R-:W-:Y:S02]  /*12af40*/  HMMA.16816.F32 R28, R28, R2, R56 ;  /* 0x000000021c1c723c */ /* 0x004fe40000001838 */
[----:B------:R-:W2:-:S15]  /*12af50*/  LDL.LU R56, [R1+0x480] ;  /* 0x0004800001387983 */ /* 0x000e9e0000300800 */
[----:B------:R-:W-:Y:S02]  /*12af60*/  NOP ;  /* 0x0000000000007918 */ /* 0x000fe40000000000 */
[----:B------:R0:W-:Y:S04]  /*12af70*/  STL.64 [R1+0xc90], R28 ;  /* 0x000c901c01007387 */ /* 0x0001e80000100a00 */
[----:B------:R1:W-:Y:S04]  /*12af80*/  STL.64 [R1+0xc98], R30 ;  /* 0x000c981e01007387 */ /* 0x0003e80000100a00 */
[----:B------:R-:W2:Y:S04]  /*12af90*/  LDL.LU R57, [R1+0x484] ;  /* 0x0004840001397983 */ /* 0x000ea80000300800 */
[----:B------:R-:W2:Y:S04]  /*12afa0*/  LDL.LU R58, [R1+0x488] ;  /* 0x00048800013a7983 */ /* 0x000ea80000300800 */
[----:B------:R-:W2:Y:S01]  /*12afb0*/  LDL.LU R59, [R1+0x48c] ;  /* 0x00048c00013b7983 */ /* 0x000ea20000300800 */
        /* <DEDUP_REMOVED lines=19> */
[----:B------:R0:W-:Y:S04]  /*12b0f0*/  STL.64 [R1+0xc68], R54 ;  /* 0x000c683601007387 */ /* 0x0001e80000100a00 */
[----:B0-----:R-:W3:Y:S04]  /*12b100*/  LDL.LU.64 R54, [R1+0xcf00] ;  /* 0x00cf000001367983 */ /* 0x001ee80000300a00 */
[----:B------:R-:W3:Y:S04]  /*12b110*/  LDL.LU.64 R52, [R1+0xcef8] ;  /* 0x00cef80001347983 */ /* 0x000ee80000300a00 */
[----:B------:R-:W-:Y:S04]  /*12b120*/  STL.64 [R1+0xced0], R34 ;  /* 0x00ced02201007387 */ /* 0x000fe80000100a00 */
[----:B------:R2:W-:Y:S02]  /*12b130*/  STL.64 [R1+0xcec8], R32 ;  /* 0x00cec82001007387 */ /* 0x0005e40000100a00 */
        /* <DEDUP_REMOVED lines=9> */
[C---:B------:R-:W-:Y:S08]  /*12b1d0*/  HMMA.16816.F32 R24, R28.reuse, R20, R40 ;  /* 0x000000141c18723c */ /* 0x040ff00000001828 */
[C---:B------:R-:W-:Y:S03]  /*12b1e0*/  HMMA.16816.F32 R8, R28.reuse, R18, R44 ;  /* 0x000000121c08723c */ /* 0x040fe6000000182c */
[----:B------:R-:W-:Y:S04]  /*12b1f0*/  STL.64 [R1+0xc30], R4 ;  /* 0x000c300401007387 */ /* 0x000fe80000100a00 */
[----:B------:R0:W-:Y:S02]  /*12b200*/  STL.64 [R1+0xc38], R6 ;  /* 0x000c380601007387 */ /* 0x0001e40000100a00 */
[----:B0-----:R-:W-:Y:S02]  /*12b210*/  HMMA.16816.F32 R4, R28, R16, R48 ;  /* 0x000000101c04723c */ /* 0x001fe40000001830 */
        /* <DEDUP_REMOVED lines=18> */
[----:B----4-:R-:W4:Y:S04]  /*12b340*/  LDL.LU R4, [R1+0x3f0] ;  /* 0x0003f00001047983 */ /* 0x010f280000300800 */
[----:B------:R-:W4:Y:S04]  /*12b350*/  LDL.LU R5, [R1+0x3f4] ;  /* 0x0003f40001057983 */ /* 0x000f280000300800 */
[----:B------:R-:W4:Y:S04]  /*12b360*/  LDL.LU R6, [R1+0x3f8] ;  /* 0x0003f80001067983 */ /* 0x000f280000300800 */
[----:B------:R-:W4:Y:S04]  /*12b370*/  LDL.LU R7, [R1+0x3fc] ;  /* 0x0003fc0001077983 */ /* 0x000f280000300800 */
[----:B------:R-:W4:Y:S04]  /*12b380*/  LDL.LU R32, [R1+0x400] ;  /* 0x0004000001207983 */ /* 0x000f280000300800 */
[----:B------:R-:W4:Y:S04]  /*12b390*/  LDL.LU R33, [R1+0x404] ;  /* 0x0004040001217983 */ /* 0x000f280000300800 */
[----:B------:R-:W4:Y:S01]  /*12b3a0*/  LDL.LU R34, [R1+0x408] ;  /* 0x0004080001227983 */ /* 0x000f220000300800 */
[----:B---3--:R-:W-:-:S03]  /*12b3b0*/  IMAD.MOV.U32 R47, RZ, RZ, R52 ;  /* 0x000000ffff2f7224 */ /* 0x008fc600078e0034 */
[----:B------:R-:W4:Y:S01]  /*12b3c0*/  LDL.LU R35, [R1+0x40c] ;  /* 0x00040c0001237983 */ /* 0x000f220000300800 */
[----:B------:R-:W-:-:S03]  /*12b3d0*/  IMAD.MOV.U32 R46, RZ, RZ, R53 ;  /* 0x000000ffff2e7224 */ /* 0x000fc600078e0035 */
[----:B------:R-:W3:Y:S01]  /*12b3e0*/  LDL.LU R52, [R1+0x3d0] ;  /* 0x0003d00001347983 */ /* 0x000ee20000300800 */
[----:B------:R-:W-:-:S03]  /*12b3f0*/  IMAD.MOV.U32 R45, RZ, RZ, R54 ;  /* 0x000000ffff2d7224 */ /* 0x000fc600078e0036 */
[----:B------:R-:W3:Y:S01]  /*12b400*/  LDL.LU R53, [R1+0x3d4] ;  /* 0x0003d40001357983 */ /* 0x000ee20000300800 */
[----:B------:R-:W-:-:S03]  /*12b410*/  IMAD.MOV.U32 R44, RZ, RZ, R55 ;  /* 0x000000ffff2c7224 */ /* 0x000fc600078e0037 */
        /* <DEDUP_REMOVED lines=71> */
[----:B------:R-:W-:Y:S02]  /*12b890*/  IMAD R39, R39, 0x100, R60 ;  /* 0x0000010027277824 */ /* 0x000fe400078e023c */
[----:B------:R-:W-:Y:S01]  /*12b8a0*/  IMAD R57, R59, 0x100, R58 ;  /* 0x000001003b397824 */ /* 0x000fe200078e023a */
        /* <DEDUP_REMOVED lines=8> */
[C---:B---3--:R-:W-:Y:S08]  /*12b930*/  HMMA.16816.F32 R52, R28.reuse, R36, R4 ;  /* 0x000000241c34723c */ /* 0x048ff00000001804 */
[C---:B------:R-:W-:Y:S08]  /*12b940*/  HMMA.16816.F32 R4, R28.reuse, R32, R12 ;  /* 0x000000201c04723c */ /* 0x040ff0000000180c */
[C---:B------:R-:W-:Y:S03]  /*12b950*/  HMMA.16816.F32 R12, R28.reuse, R26, R16 ;  /* 0x0000001a1c0c723c */ /* 0x040fe60000001810 */
        /* <DEDUP_REMOVED lines=9> */
[----:B-1----:R-:W-:Y:S01]  /*12b9f0*/  HMMA.16816.F32 R4, R28, R22, R44 ;  /* 0x000000161c04723c */ /* 0x002fe2000000182c */
[----:B------:R0:W-:Y:S04]  /*12ba00*/  STL.64 [R1+0xae0], R12 ;  /* 0x000ae00c01007387 */ /* 0x0001e80000100a00 */
[----:B------:R1:W-:Y:S01]  /*12ba10*/  STL.64 [R1+0xae8], R14 ;  /* 0x000ae80e01007387 */ /* 0x0003e20000100a00 */
[----:B------:R-:W-:-:S02]  /*12ba20*/  IMAD.MOV.U32 R43, RZ, RZ, R48 ;  /* 0x000000ffff2b7224 */ /* 0x000fc400078e0030 */
[----:B------:R-:W-:Y:S02]  /*12ba30*/  IMAD.MOV.U32 R42, RZ, RZ, R49 ;  /* 0x000000ffff2a7224 */ /* 0x000fe400078e0031 */
[----:B------:R-:W-:Y:S02]  /*12ba40*/  IMAD.MOV.U32 R41, RZ, RZ, R50 ;  /* 0x000000ffff297224 */ /* 0x000fe400078e0032 */
[----:B------:R-:W-:Y:S01]  /*12ba50*/  IMAD.MOV.U32 R40, RZ, RZ, R51 ;  /* 0x000000ffff287224 */ /* 0x000fe200078e0033 */
[----:B------:R2:W-:Y:S04]  /*12ba60*/  STL.64 [R1+0xad0], R8 ;  /* 0x000ad00801007387 */ /* 0x0005e80000100a00 */
[----:B------:R3:W-:Y:S04]  /*12ba70*/  STL.64 [R1+0xad8], R10 ;  /* 0x000ad80a01007387 */ /* 0x0007e80000100a00 */
        /* <DEDUP_REMOVED lines=20> */
[----:B---3--:R-:W2:Y:S04]  /*12bbc0*/  LDL.LU R10, [R1+0x328] ;  /* 0x00032800010a7983 */ /* 0x008ea80000300800 */
[----:B------:R-:W2:Y:S04]  /*12bbd0*/  LDL.LU R11, [R1+0x32c] ;  /* 0x00032c00010b7983 */ /* 0x000ea80000300800 */
[----:B----4-:R-:W3:Y:S04]  /*12bbe0*/  LDL.LU R4, [R1+0x330] ;  /* 0x0003300001047983 */ /* 0x010ee80000300800 */
        /* <DEDUP_REMOVED lines=73> */
[----:B------:R4:W-:Y:S02]  /*12c080*/  STL.64 [R1+0xa58], R14 ;  /* 0x000a580e01007387 */ /* 0x0009e40000100a00 */
[C---:B----4-:R-:W-:Y:S02]  /*12c090*/  HMMA.16816.F32 R12, R28.reuse, R6, R16 ;  /* 0x000000061c0c723c */ /* 0x050fe40000001810 */
[----:B------:R-:W-:Y:S06]  /*12c0a0*/  STL.64 [R1+0xce30], R6 ;  /* 0x00ce300601007387 */ /* 0x000fec0000100a00 */
[----:B------:R-:W-:Y:S01]  /*12c0b0*/  HMMA.16816.F32 R8, R28, R4, R20 ;  /* 0x000000041c08723c */ /* 0x000fe20000001814 */
[----:B------:R-:W-:-:S02]  /*12c0c0*/  IMAD R38, R38, 0x100, R39 ;  /* 0x0000010026267824 */ /* 0x000fc400078e0227 */
[----:B------:R-:W-:Y:S02]  /*12c0d0*/  IMAD R39, R53, 0x100, R52 ;  /* 0x0000010035277824 */ /* 0x000fe400078e0234 */
[----:B------:R-:W-:Y:S02]  /*12c0e0*/  IMAD R52, R55, 0x100, R54 ;  /* 0x0000010037347824 */ /* 0x000fe400078e0236 */
[----:B------:R-:W-:-:S04]  /*12c0f0*/  IMAD R53, R60, 0x100, R61 ;  /* 0x000001003c357824 */ /* 0x000fc800078e023d */
[----:B------:R-:W-:Y:S04]  /*12c100*/  STL.64 [R1+0xa30], R12 ;  /* 0x000a300c01007387 */ /* 0x000fe80000100a00 */
[----:B------:R-:W-:Y:S04]  /*12c110*/  STL.64 [R1+0xa38], R14 ;  /* 0x000a380e01007387 */ /* 0x000fe80000100a00 */
[----:B------:R3:W-:Y:S04]  /*12c120*/  STL.64 [R1+0xce28], R4 ;  /* 0x00ce280401007387 */ /* 0x0007e80000100a00 */
[----:B------:R-:W-:Y:S04]  /*12c130*/  STL.64 [R1+0xa20], R8 ;  /* 0x000a200801007387 */ /* 0x000fe80000100a00 */
[----:B------:R0:W-:Y:S01]  /*12c140*/  STL.64 [R1+0xa28], R10 ;  /* 0x000a280a01007387 */ /* 0x0001e20000100a00 */
[----:B---3--:R-:W-:Y:S01]  /*12c150*/  HMMA.16816.F32 R4, R28, R2, R48 ;  /* 0x000000021c04723c */ /* 0x008fe20000001830 */
[----:B------:R-:W-:-:S02]  /*12c160*/  F2FP.F16.E4M3.UNPACK_B R28, R38 ;  /* 0x00000026ff1c723e */ /* 0x000fc400020006ff */
[----:B------:R-:W-:Y:S02]  /*12c170*/  F2FP.F16.E4M3.UNPACK_B R29, R39 ;  /* 0x00000027ff1d723e */ /* 0x000fe400020006ff */
[----:B------:R-:W-:Y:S02]  /*12c180*/  F2FP.F16.E4M3.UNPACK_B R30, R52 ;  /* 0x00000034ff1e723e */ /* 0x000fe400020006ff */
[----:B------:R-:W-:-:S07]  /*12c190*/  F2FP.F16.E4M3.UNPACK_B R31, R53 ;  /* 0x00000035ff1f723e */ /* 0x000fce00020006ff */
[C---:B------:R-:W-:Y:S08]  /*12c1a0*/  HMMA.16816.F32 R12, R28.reuse, R36, R56 ;  /* 0x000000241c0c723c */ /* 0x040ff00000001838 */
[C---:B0-----:R-:W-:Y:S01]  /*12c1b0*/  HMMA.16816.F32 R8, R28.reuse, R34, R40 ;  /* 0x000000221c08723c */ /* 0x041fe20000001828 */
[----:B------:R-:W-:Y:S04]  /*12c1c0*/  STL.64 [R1+0xa00], R4 ;  /* 0x000a000401007387 */ /* 0x000fe80000100a00 */
[----:B------:R0:W-:Y:S03]  /*12c1d0*/  STL.64 [R1+0xa08], R6 ;  /* 0x000a080601007387 */ /* 0x0001e60000100a00 */
[C---:B0-----:R-:W-:Y:S03]  /*12c1e0*/  HMMA.16816.F32 R4, R28.reuse, R32, R44 ;  /* 0x000000201c04723c */ /* 0x041fe6000000182c */
[----:B------:R-:W-:Y:S04]  /*12c1f0*/  STL.64 [R1+0x9f0], R12 ;  /* 0x0009f00c01007387 */ /* 0x000fe80000100a00 */
[----:B------:R-:W-:Y:S04]  /*12c200*/  STL.64 [R1+0x9f8], R14 ;  /* 0x0009f80e01007387 */ /* 0x000fe80000100a00 */
        /* <DEDUP_REMOVED lines=71> */
[----:B------:R-:W3:Y:S04]  /*12c680*/  LDL.LU R42, [R1+0x4278] ;  /* 0x00427800012a7983 */ /* 0x000ee80000300800 */
[----:B------:R-:W3:Y:S04]  /*12c690*/  LDL.LU R43, [R1+0x4274] ;  /* 0x00427400012b7983 */ /* 0x000ee80000300800 */
        /* <DEDUP_REMOVED lines=44> */
[C---:B0-----:R-:W-:Y:S08]  /*12c960*/  HMMA.16816.F32 R12, R28.reuse, R6, R52 ;  /* 0x000000061c0c723c */ /* 0x041ff00000001834 */
[----:B------:R-:W-:Y:S01]  /*12c970*/  HMMA.16816.F32 R8, R28, R4, R48 ;  /* 0x000000041c08723c */ /* 0x000fe20000001830 */
[----:B------:R-:W-:Y:S01]  /*12c980*/  STL.64 [R1+0xcdb0], R6 ;  /* 0x00cdb00601007387 */ /* 0x000fe20000100a00 */
[----:B------:R-:W-:-:S02]  /*12c990*/  IMAD.MOV.U32 R52, RZ, RZ, R45 ;  /* 0x000000ffff347224 */ /* 0x000fc400078e002d */
[----:B---3--:R-:W-:Y:S02]  /*12c9a0*/  IMAD.MOV.U32 R53, RZ, RZ, R46 ;  /* 0x000000ffff357224 */ /* 0x008fe400078e002e */
[----:B------:R-:W-:-:S05]  /*12c9b0*/  IMAD.MOV.U32 R54, RZ, RZ, R47 ;  /* 0x000000ffff367224 */ /* 0x000fca00078e002f */
[----:B------:R-:W-:Y:S04]  /*12c9c0*/  STL.64 [R1+0x8f0], R12 ;  /* 0x0008f00c01007387 */ /* 0x000fe80000100a00 */
[----:B------:R-:W-:Y:S04]  /*12c9d0*/  STL.64 [R1+0x8f8], R14 ;  /* 0x0008f80e01007387 */ /* 0x000fe80000100a00 */
[----:B------:R0:W-:Y:S04]  /*12c9e0*/  STL.64 [R1+0xcda8], R4 ;  /* 0x00cda80401007387 */ /* 0x0001e80000100a00 */
[----:B------:R-:W-:Y:S04]  /*12c9f0*/  STL.64 [R1+0x8e0], R8 ;  /* 0x0008e00801007387 */ /* 0x000fe80000100a00 */
[----:B------:R-:W-:Y:S04]  /*12ca00*/  STL.64 [R1+0x8e8], R10 ;  /* 0x0008e80a01007387 */ /* 0x000fe80000100a00 */
[----:B------:R-:W0:Y:S04]  /*12ca10*/  LDL.LU R45, [R1+0xcdd0] ;  /* 0x00cdd000012d7983 */ /* 0x000e280000300800 */
[----:B------:R-:W0:Y:S04]  /*12ca20*/  LDL.LU R46, [R1+0xcdcc] ;  /* 0x00cdcc00012e7983 */ /* 0x000e280000300800 */
[----:B------:R-:W0:Y:S04]  /*12ca30*/  LDL.LU R47, [R1+0xcdc8] ;  /* 0x00cdc800012f7983 */ /* 0x000e280000300800 */
[----:B------:R-:W2:Y:S04]  /*12ca40*/  LDL.LU R55, [R1+0x11c] ;  /* 0x00011c0001377983 */ /* 0x000ea80000300800 */
[----:B------:R-:W3:Y:S01]  /*12ca50*/  LDL.LU R56, [R1+0x100] ;  /* 0x0001000001387983 */ /* 0x000ee20000300800 */
[----:B------:R-:W-:-:S03]  /*12ca60*/  IMAD R39, R59, 0x100, R58 ;  /* 0x000001003b277824 */ /* 0x000fc600078e023a */
[----:B------:R-:W3:Y:S04]  /*12ca70*/  LDL.LU R57, [R1+0x104] ;  /* 0x0001040001397983 */ /* 0x000ee80000300800 */
[----:B------:R-:W3:Y:S04]  /*12ca80*/  LDL.LU R58, [R1+0x108] ;  /* 0x00010800013a7983 */ /* 0x000ee80000300800 */
[----:B------:R-:W3:Y:S01]  /*12ca90*/  LDL.LU R59, [R1+0x10c] ;  /* 0x00010c00013b7983 */ /* 0x000ee20000300800 */
[----:B0-----:R-:W-:Y:S03]  /*12caa0*/  HMMA.16816.F32 R4, R28, R2, R44 ;  /* 0x000000021c04723c */ /* 0x001fe6000000182c */
[----:B------:R-:W4:-:S15]  /*12cab0*/  LDL.LU R44, [R1+0x120] ;  /* 0x00012000012c7983 */ /* 0x000f1e0000300800 */
[----:B------:R-:W-:Y:S01]  /*12cac0*/  NOP ;  /* 0x0000000000007918 */ /* 0x000fe20000000000 */
[----:B------:R0:W-:Y:S04]  /*12cad0*/  STL.64 [R1+0x8b0], R4 ;  /* 0x0008b00401007387 */ /* 0x0001e80000100a00 */
[----:B------:R1:W-:Y:S04]  /*12cae0*/  STL.64 [R1+0x8b8], R6 ;  /* 0x0008b80601007387 */ /* 0x0003e80000100a00 */
        /* <DEDUP_REMOVED lines=11> */
[----:B------:R-:W-:-:S02]  /*12cba0*/  IMAD R38, R60, 0x100, R61 ;  /* 0x000001003c267824 */ /* 0x000fc400078e023d */
[----:B------:R-:W-:Y:S02]  /*12cbb0*/  IMAD R48, R41, 0x100, R40 ;  /* 0x0000010029307824 */ /* 0x000fe400078e0228 */
        /* <DEDUP_REMOVED lines=100> */
[C---:B------:R-:W-:Y:S11]  /*12d200*/  HMMA.16816.F32 R16, R28.reuse, R12, R32 ;  /* 0x0000000c1c10723c */ /* 0x040ff60000001820 */
        /* <DEDUP_REMOVED lines=9> */
[----:B------:R0:W-:Y:S02]  /*12d2a0*/  STL.64 [R1+0x7d8], R14 ;  /* 0x0007d80e01007387 */ /* 0x0001e40000100a00 */
[----:B0-----:R-:W-:Y:S02]  /*12d2b0*/  HMMA.16816.F32 R12, R28, R4, R56 ;  /* 0x000000041c0c723c */ /* 0x001fe40000001838 */
        /* <DEDUP_REMOVED lines=22> */
[----:B---3--:R-:W-:-:S02]  /*12d420*/  IMAD.MOV.U32 R56, RZ, RZ, R43 ;  /* 0x000000ffff387224 */ /* 0x008fc400078e002b */
[----:B------:R-:W-:Y:S01]  /*12d430*/  IMAD.MOV.U32 R57, RZ, RZ, R42 ;  /* 0x000000ffff397224 */ /* 0x000fe200078e002a */
[----:B------:R-:W3:Y:S04]  /*12d440*/  LDL.LU R43, [R1+0xcd44] ;  /* 0x00cd4400012b7983 */ /* 0x000ee80000300800 */
[----:B------:R-:W2:Y:S01]  /*12d450*/  LDL.LU R42, [R1+0xcd40] ;  /* 0x00cd4000012a7983 */ /* 0x000ea20000300800 */
[----:B------:R-:W-:Y:S02]  /*12d460*/  IMAD.MOV.U32 R58, RZ, RZ, R41 ;  /* 0x000000ffff3a7224 */ /* 0x000fe400078e0029 */
[----:B------:R-:W-:Y:S01]  /*12d470*/  IMAD.MOV.U32 R59, RZ, RZ, R40 ;  /* 0x000000ffff3b7224 */ /* 0x000fe200078e0028 */
[----:B------:R-:W3:Y:S04]  /*12d480*/  LDL.LU R41, [R1+0xcd3c] ;  /* 0x00cd3c0001297983 */ /* 0x000ee80000300800 */
        /* <DEDUP_REMOVED lines=18> */
[----:B--2---:R-:W-:-:S02]  /*12d5b0*/  IMAD.MOV.U32 R19, RZ, RZ, R42 ;  /* 0x000000ffff137224 */ /* 0x004fc400078e002a */
[----:B---3--:R-:W-:Y:S02]  /*12d5c0*/  IMAD.MOV.U32 R18, RZ, RZ, R41 ;  /* 0x000000ffff127224 */ /* 0x008fe400078e0029 */
[----:B----4-:R-:W-:Y:S02]  /*12d5d0*/  IMAD.MOV.U32 R17, RZ, RZ, R40 ;  /* 0x000000ffff117224 */ /* 0x010fe400078e0028 */
[----:B------:R-:W2:Y:S04]  /*12d5e0*/  LDL.LU R40, [R1+0xcd34] ;  /* 0x00cd340001287983 */ /* 0x000ea80000300800 */
[----:B------:R-:W2:Y:S04]  /*12d5f0*/  LDL.LU R41, [R1+0xcd30] ;  /* 0x00cd300001297983 */ /* 0x000ea80000300800 */
[----:B------:R-:W2:Y:S04]  /*12d600*/  LDL.LU R42, [R1+0xcd2c] ;  /* 0x00cd2c00012a7983 */ /* 0x000ea80000300800 */
[----:B------:R-:W-:Y:S04]  /*12d610*/  STL.64 [R1+0xccd0], R6 ;  /* 0x00ccd00601007387 */ /* 0x000fe80000100a00 */
[----:B------:R0:W-:Y:S02]  /*12d620*/  STL.64 [R1+0xccc8], R4 ;  /* 0x00ccc80401007387 */ /* 0x0001e40000100a00 */
[----:B0-----:R-:W-:-:S02]  /*12d630*/  IMAD.MOV.U32 R4, RZ, RZ, R43 ;  /* 0x000000ffff047224 */ /* 0x001fc400078e002b */
[----:B------:R-:W2:Y:S01]  /*12d640*/  LDL.LU R43, [R1+0xcd28] ;  /* 0x00cd2800012b7983 */ /* 0x000ea20000300800 */
[----:B------:R-:W-:-:S03]  /*12d650*/  IMAD R38, R38, 0x100, R39 ;  /* 0x0000010026267824 */ /* 0x000fc600078e0227 */
[----:B------:R-:W3:Y:S01]  /*12d660*/  LDL.LU R5, [R1+0x74] ;  /* 0x0000740001057983 */ /* 0x000ee20000300800 */
[----:B------:R-:W-:-:S03]  /*12d670*/  IMAD R39, R45, 0x100, R44 ;  /* 0x000001002d277824 */ /* 0x000fc600078e022c */
[----:B------:R-:W3:Y:S01]  /*12d680*/  LDL.LU R6, [R1+0x78] ;  /* 0x0000780001067983 */ /* 0x000ee20000300800 */
[----:B------:R-:W-:Y:S02]  /*12d690*/  IMAD R44, R47, 0x100, R46 ;  /* 0x000001002f2c7824 */ /* 0x000fe400078e022e */
[----:B------:R-:W-:Y:S01]  /*12d6a0*/  IMAD R45, R60, 0x100, R61 ;  /* 0x000001003c2d7824 */ /* 0x000fe200078e023d */
[----:B------:R-:W3:Y:S01]  /*12d6b0*/  LDL.LU R7, [R1+0x7c] ;  /* 0x00007c0001077983 */ /* 0x000ee20000300800 */
[----:B--2---:R-:W-:Y:S03]  /*12d6c0*/  HMMA.16816.F32 R28, R28, R2, R40 ;  /* 0x000000021c1c723c */ /* 0x004fe60000001828 */
[----:B------:R-:W2:-:S15]  /*12d6d0*/  LDL.LU R40, [R1+0x80] ;  /* 0x0000800001287983 */ /* 0x000e9e0000300800 */
[----:B------:R-:W-:Y:S01]  /*12d6e0*/  NOP ;  /* 0x0000000000007918 */ /* 0x000fe20000000000 */
        /* <DEDUP_REMOVED lines=8> */
[----:B------:R-:W-:Y:S01]  /*12d770*/  F2FP.F16.E4M3.UNPACK_B R31, R45 ;  /* 0x0000002dff1f723e */ /* 0x000fe200020006ff */
[----:B------:R-:W4:Y:S04]  /*12d780*/  LDL.LU R44, [R1+0x90] ;  /* 0x00009000012c7983 */ /* 0x000f280000300800 */
[----:B------:R-:W4:Y:S04]  /*12d790*/  LDL.LU R45, [R1+0x94] ;  /* 0x00009400012d7983 */ /* 0x000f280000300800 */
[----:B------:R-:W4:Y:S04]  /*12d7a0*/  LDL.LU R46, [R1+0x98] ;  /* 0x00009800012e7983 */ /* 0x000f280000300800 */
[----:B------:R-:W4:Y:S01]  /*12d7b0*/  LDL.LU R47, [R1+0x9c] ;  /* 0x00009c00012f7983 */ /* 0x000f220000300800 */
        /* <DEDUP_REMOVED lines=34> */
[C---:B----4-:R-:W-:Y:S03]  /*12d9e0*/  HMMA.16816.F32 R32, R28.reuse, R22, R32 ;  /* 0x000000161c20723c */ /* 0x050fe60000001820 */
[----:B------:R-:W-:Y:S05]  /*12d9f0*/  STL.64 [R1+0xcca0], R22 ;  /* 0x00cca01601007387 */ /* 0x000fea0000100a00 */
[C---:B--2---:R-:W-:Y:S08]  /*12da00*/  HMMA.16816.F32 R24, R28.reuse, R20, R44 ;  /* 0x000000141c18723c */ /* 0x044ff0000000182c */
[C---:B---3--:R-:W-:Y:S03]  /*12da10*/  HMMA.16816.F32 R4, R28.reuse, R16, R4 ;  /* 0x000000101c04723c */ /* 0x048fe60000001804 */
        /* <DEDUP_REMOVED lines=86> */
[----:B------:R-:W-:Y:S02]  /*12df80*/  IMAD R40, R43, 0x100, R42 ;  /* 0x000001002b287824 */ /* 0x000fe400078e022a */
[----:B----4-:R-:W-:Y:S01]  /*12df90*/  IMAD R41, R60, 0x100, R61 ;  /* 0x000001003c297824 */ /* 0x010fe200078e023d */
[C---:B--2---:R-:W-:Y:S08]  /*12dfa0*/  HMMA.16816.F32 R12, R28.reuse, R6, R12 ;  /* 0x000000061c0c723c */ /* 0x044ff0000000180c */
[C---:B------:R-:W-:Y:S08]  /*12dfb0*/  HMMA.16816.F32 R16, R28.reuse, R4, R16 ;  /* 0x000000041c10723c */ /* 0x040ff00000001810 */
[----:B------:R-:W-:Y:S03]  /*12dfc0*/  HMMA.16816.F32 R28, R28, R2, R20 ;  /* 0x000000021c1c723c */ /* 0x000fe60000001814 */
        /* <DEDUP_REMOVED lines=45> */
[----:B------:R-:W-:Y:S07]  /*12e2a0*/  STL.64 [R1+0xcc50], R26 ;  /* 0x00cc501a01007387 */ /* 0x000fee0000100a00 */
[C---:B------:R-:W-:Y:S03]  /*12e2b0*/  HMMA.16816.F32 R8, R28.reuse, R22, R44 ;  /* 0x000000161c08723c */ /* 0x040fe6000000182c */
        /* <DEDUP_REMOVED lines=248> */
[----:B---3--:R-:W-:Y:S01]  /*12f240*/  HMMA.16816.F32 R8, R28, R4, R40 ;  /* 0x000000041c08723c */ /* 0x008fe20000001828 */
[----:B------:R-:W-:-:S02]  /*12f250*/  IMAD R40, R51, 0x100, R50 ;  /* 0x0000010033287824 */ /* 0x000fc400078e0232 */
[----:B------:R-:W-:-:S08]  /*12f260*/  IMAD R41, R60, 0x100, R61 ;  /* 0x000001003c297824 */ /* 0x000fd000078e023d */
        /* <DEDUP_REMOVED lines=147> */
[----:B------:R-:W-:Y:S01]  /*12fba0*/  IMAD.MOV.U32 R51, RZ, RZ, R0 ;  /* 0x000000ffff337224 */ /* 0x000fe200078e0000 */
        /* <DEDUP_REMOVED lines=17> */
[----:B------:R-:W2:Y:S01]  /*12fcc0*/  LDL.LU R44, [R1+0x1420] ;  /* 0x00142000012c7983 */ /* 0x000ea20000300800 */
[----:B------:R-:W-:-:S08]  /*12fcd0*/  IMAD R40, R55, 0x100, R54 ;  /* 0x0000010037287824 */ /* 0x000fd000078e0236 */
        /* <DEDUP_REMOVED lines=28> */
[----:B------:R-:W3:Y:S01]  /*12fea0*/  LDL.LU R7, [R1+0x14dc] ;  /* 0x0014dc0001077983 */ /* 0x000ee20000300800 */
[----:B------:R-:W-:Y:S01]  /*12feb0*/  IMAD R41, R60, 0x100, R61 ;  /* 0x000001003c297824 */ /* 0x000fe200078e023d */
[----:B------:R-:W-:-:S02]  /*12fec0*/  F2FP.F16.E4M3.UNPACK_B R28, R38 ;  /* 0x00000026ff1c723e */ /* 0x000fc400020006ff */
[----:B------:R-:W-:Y:S02]  /*12fed0*/  F2FP.F16.E4M3.UNPACK_B R29, R39 ;  /* 0x00000027ff1d723e */ /* 0x000fe400020006ff */
[----:B------:R-:W-:Y:S01]  /*12fee0*/  F2FP.F16.E4M3.UNPACK_B R30, R40 ;  /* 0x00000028ff1e723e */ /* 0x000fe200020006ff */
[----:B------:R-:W4:Y:S01]  /*12fef0*/  LDL.LU R8, [R1+0x14b0] ;  /* 0x0014b00001087983 */ /* 0x000f220000300800 */
[----:B------:R-:W-:-:S03]  /*12ff00*/  F2FP.F16.E4M3.UNPACK_B R31, R41 ;  /* 0x00000029ff1f723e */ /* 0x000fc600020006ff */
        /* <DEDUP_REMOVED lines=15> */
[----:B------:R-:W-:-:S02]  /*130000*/  IMAD.MOV.U32 R43, RZ, RZ, R0 ;  /* 0x000000ffff2b7224 */ /* 0x000fc400078e0000 */
[----:B------:R-:W2:Y:S04]  /*130010*/  LDL.LU R0, [R1+0xcb40] ;  /* 0x00cb400001007983 */ /* 0x000ea80000300800 */
[----:B------:R-:W4:Y:S01]  /*130020*/  LDL.LU R36, [R1+0x1440] ;  /* 0x0014400001247983 */ /* 0x000f220000300800 */
[C---:B---3--:R-:W-:Y:S11]  /*130030*/  HMMA.16816.F32 R4, R28.reuse, R34, R4 ;  /* 0x000000221c04723c */ /* 0x048ff60000001804 */
[----:B------:R0:W-:Y:S04]  /*130040*/  STL.64 [R1+0x270], R56 ;  /* 0x0002703801007387 */ /* 0x0001e80000100a00 */
[----:B------:R1:W-:Y:S04]  /*130050*/  STL.64 [R1+0x278], R58 ;  /* 0x0002783a01007387 */ /* 0x0003e80000100a00 */
[----:B------:R-:W3:Y:S04]  /*130060*/  LDL.LU R37, [R1+0x1444] ;  /* 0x0014440001257983 */ /* 0x000ee80000300800 */
[----:B------:R-:W3:Y:S04]  /*130070*/  LDL.LU R38, [R1+0x1448] ;  /* 0x0014480001267983 */ /* 0x000ee80000300800 */
[----:B------:R-:W3:Y:S04]  /*130080*/  LDL.LU R39, [R1+0x144c] ;  /* 0x00144c0001277983 */ /* 0x000ee80000300800 */
[----:B0-----:R-:W3:Y:S04]  /*130090*/  LDL.LU R57, [R1+0x4320] ;  /* 0x0043200001397983 */ /* 0x001ee80000300800 */
[----:B------:R-:W3:Y:S04]  /*1300a0*/  LDL.LU R56, [R1+0x431c] ;  /* 0x00431c0001387983 */ /* 0x000ee80000300800 */
[----:B------:R-:W3:Y:S04]  /*1300b0*/  LDL.LU R61, [R1+0x4328] ;  /* 0x00432800013d7983 */ /* 0x000ee80000300800 */
[----:B------:R-:W3:Y:S04]  /*1300c0*/  LDL.LU R60, [R1+0x4324] ;  /* 0x00432400013c7983 */ /* 0x000ee80000300800 */
[----:B-1----:R-:W3:Y:S04]  /*1300d0*/  LDL.LU R58, [R1+0x4330] ;  /* 0x00433000013a7983 */ /* 0x002ee80000300800 */
[----:B------:R-:W3:Y:S04]  /*1300e0*/  LDL.LU R59, [R1+0x432c] ;  /* 0x00432c00013b7983 */ /* 0x000ee80000300800 */
[----:B------:R-:W-:Y:S04]  /*1300f0*/  STL.64 [R1+0x160], R4 ;  /* 0x0001600401007387 */ /* 0x000fe80000100a00 */
[----:B------:R0:W-:Y:S01]  /*130100*/  STL.64 [R1+0x168], R6 ;  /* 0x0001680601007387 */ /* 0x0001e20000100a00 */
[----:B------:R-:W-:Y:S03]  /*130110*/  HMMA.16816.F32 R32, R28, R32, R24 ;  /* 0x000000201c20723c */ /* 0x000fe60000001818 */
[----:B0-----:R-:W3:Y:S04]  /*130120*/  LDL.LU.64 R6, [R1+0xcb38] ;  /* 0x00cb380001067983 */ /* 0x001ee80000300a00 */
[----:B------:R-:W3:Y:S04]  /*130130*/  LDL.LU.64 R4, [R1+0xcb30] ;  /* 0x00cb300001047983 */ /* 0x000ee80000300a00 */
[----:B------:R-:W4:Y:S04]  /*130140*/  LDL.LU.64 R26, [R1+0xcb28] ;  /* 0x00cb2800011a7983 */ /* 0x000f280000300a00 */
[----:B------:R-:W3:Y:S04]  /*130150*/  LDL.LU.64 R24, [R1+0xcb20] ;  /* 0x00cb200001187983 */ /* 0x000ee80000300a00 */
[----:B------:R0:W-:Y:S04]  /*130160*/  STL.64 [R1+0x140], R32 ;  /* 0x0001402001007387 */ /* 0x0001e80000100a00 */
[----:B------:R1:W-:Y:S04]  /*130170*/  STL.64 [R1+0x148], R34 ;  /* 0x0001482201007387 */ /* 0x0003e80000100a00 */
[----:B0-----:R-:W3:Y:S04]  /*130180*/  LDL.LU R32, [R1+0x1450] ;  /* 0x0014500001207983 */ /* 0x001ee80000300800 */
[----:B------:R-:W3:Y:S04]  /*130190*/  LDL.LU R33, [R1+0x1454] ;  /* 0x0014540001217983 */ /* 0x000ee80000300800 */
[----:B-1----:R-:W3:Y:S01]  /*1301a0*/  LDL.LU R34, [R1+0x1458] ;  /* 0x0014580001227983 */ /* 0x002ee20000300800 */
[----:B--2---:R-:W-:-:S03]  /*1301b0*/  IMAD.MOV.U32 R35, RZ, RZ, R0 ;  /* 0x000000ffff237224 */ /* 0x004fc600078e0000 */
[----:B------:R-:W2:Y:S01]  /*1301c0*/  LDL.LU R0, [R1+0xcb18] ;  /* 0x00cb180001007983 */ /* 0x000ea20000300800 */
[C---:B----4-:R-:W-:Y:S08]  /*1301d0*/  HMMA.16816.F32 R8, R28.reuse, R26, R8 ;  /* 0x0000001a1c08723c */ /* 0x050ff00000001808 */
[C---:B---3--:R-:W-:Y:S11]  /*1301e0*/  HMMA.16816.F32 R24, R28.reuse, R24, R20 ;  /* 0x000000181c18723c */ /* 0x048ff60000001814 */
[----:B------:R-:W-:Y:S04]  /*1301f0*/  STL.64 [R1+0x120], R8 ;  /* 0x0001200801007387 */ /* 0x000fe80000100a00 */
[----:B------:R0:W-:Y:S04]  /*130200*/  STL.64 [R1+0x128], R10 ;  /* 0x0001280a01007387 */ /* 0x0001e80000100a00 */
[----:B0-----:R-:W3:Y:S04]  /*130210*/  LDL.LU.64 R10, [R1+0xcb10] ;  /* 0x00cb1000010a7983 */ /* 0x001ee80000300a00 */
[----:B------:R-:W4:Y:S04]  /*130220*/  LDL.LU.64 R8, [R1+0xcb08] ;  /* 0x00cb080001087983 */ /* 0x000f280000300a00 */
[----:B------:R-:W2:Y:S04]  /*130230*/  LDL.LU.64 R22, [R1+0xcb00] ;  /* 0x00cb000001167983 */ /* 0x000ea80000300a00 */
[----:B------:R-:W3:Y:S04]  /*130240*/  LDL.LU.64 R20, [R1+0xcaf8] ;  /* 0x00caf80001147983 */ /* 0x000ee80000300a00 */
        /* <DEDUP_REMOVED lines=13> */
[----:B------:R-:W4:Y:S04]  /*130320*/  LDL.LU.64 R16, [R1+0xcad8] ;  /* 0x00cad80001107983 */ /* 0x000f280000300a00 */
[----:B------:R0:W-:Y:S04]  /*130330*/  STL.64 [R1+0xc0], R20 ;  /* 0x0000c01401007387 */ /* 0x0001e80000100a00 */
[----:B------:R1:W-:Y:S04]  /*130340*/  STL.64 [R1+0xc8], R22 ;  /* 0x0000c81601007387 */ /* 0x0003e80000100a00 */
[----:B0-----:R-:W2:Y:S04]  /*130350*/  LDL.LU R20, [R1+0x1470] ;  /* 0x0014700001147983 */ /* 0x001ea80000300800 */
[----:B------:R-:W2:Y:S04]  /*130360*/  LDL.LU R21, [R1+0x1474] ;  /* 0x0014740001157983 */ /* 0x000ea80000300800 */
[----:B-1----:R-:W2:Y:S01]  /*130370*/  LDL.LU R22, [R1+0x1478] ;  /* 0x0014780001167983 */ /* 0x002ea20000300800 */
[----:B------:R-:W-:Y:S01]  /*130380*/  IMAD.MOV.U32 R23, RZ, RZ, R0 ;  /* 0x000000ffff177224 */ /* 0x000fe200078e0000 */
[----:B------:R-:W-:Y:S01]  /*130390*/  HMMA.16816.F32 R52, R28, R6, R52 ;  /* 0x000000061c34723c */ /* 0x000fe20000001834 */
[----:B------:R-:W-:-:S07]  /*1303a0*/  IMAD R6, R59, 0x100, R58 ;  /* 0x000001003b067824 */ /* 0x000fce00078e023a */
[C---:B--2---:R-:W-:Y:S08]  /*1303b0*/  HMMA.16816.F32 R20, R28.reuse, R18, R20 ;  /* 0x000000121c14723c */ /* 0x044ff00000001814 */
[C---:B----4-:R-:W-:Y:S08]  /*1303c0*/  HMMA.16816.F32 R24, R28.reuse, R16, R24 ;  /* 0x000000101c18723c */ /* 0x050ff00000001818 */
[C---:B---3--:R-:W-:Y:S03]  /*1303d0*/  HMMA.16816.F32 R16, R28.reuse, R12, R36 ;  /* 0x0000000c1c10723c */ /* 0x048fe60000001824 */
[----:B------:R-:W-:Y:S04]  /*1303e0*/  STL.64 [R1+0xa0], R20 ;  /* 0x0000a01401007387 */ /* 0x000fe80000100a00 */
[----:B------:R0:W-:Y:S02]  /*1303f0*/  STL.64 [R1+0xa8], R22 ;  /* 0x0000a81601007387 */ /* 0x0001e40000100a00 */
[C---:B0-----:R-:W-:Y:S02]  /*130400*/  HMMA.16816.F32 R20, R28.reuse, R14, R32 ;  /* 0x0000000e1c14723c */ /* 0x041fe40000001820 */
[----:B------:R-:W-:Y:S04]  /*130410*/  STL.64 [R1+0x80], R24 ;  /* 0x0000801801007387 */ /* 0x000fe80000100a00 */
[----:B------:R-:W-:Y:S04]  /*130420*/  STL.64 [R1+0x88], R26 ;  /* 0x0000881a01007387 */ /* 0x000fe80000100a00 */
[----:B------:R-:W-:Y:S01]  /*130430*/  STL.64 [R1+0x40], R16 ;  /* 0x0000401001007387 */ /* 0x000fe20000100a00 */
[----:B------:R-:W-:Y:S01]  /*130440*/  HMMA.16816.F32 R12, R28, R8, R44 ;  /* 0x000000081c0c723c */ /* 0x000fe2000000182c */
[----:B------:R-:W-:-:S07]  /*130450*/  IMAD.MOV.U32 R0, RZ, RZ, R19 ;  /* 0x000000ffff007224 */ /* 0x000fce00078e0013 */
[----:B------:R-:W-:Y:S04]  /*130460*/  STL.64 [R1+0x60], R20 ;  /* 0x0000601401007387 */ /* 0x000fe80000100a00 */
[----:B------:R-:W-:Y:S04]  /*130470*/  STL.64 [R1+0x68], R22 ;  /* 0x0000681601007387 */ /* 0x000fe80000100a00 */
[----:B------:R0:W-:Y:S02]  /*130480*/  STL [R1+0x48], R18 ;  /* 0x0000481201007387 */ /* 0x0001e40000100800 */
[C---:B0-----:R-:W-:Y:S08]  /*130490*/  HMMA.16816.F32 R16, R28.reuse, R10, R40 ;  /* 0x0000000a1c10723c */ /* 0x041ff00000001828 */
[----:B------:R-:W-:Y:S01]  /*1304a0*/  HMMA.16816.F32 R44, R28, R4, R48 ;  /* 0x000000041c2c723c */ /* 0x000fe20000001830 */
[----:B------:R0:W-:Y:S04]  /*1304b0*/  STL [R1+0xbca0], R0 ;  /* 0x00bca00001007387 */ /* 0x0001e80000100800 */
[----:B------:R-:W-:Y:S01]  /*1304c0*/  STL.64 [R1], R12 ;  /* 0x0000000c01007387 */ /* 0x000fe20000100a00 */
[----:B0-----:R-:W-:-:S05]  /*1304d0*/  IMAD.MOV.U32 R0, RZ, RZ, R15 ;  /* 0x000000ffff007224 */ /* 0x001fca00078e000f */
[----:B------:R0:W-:Y:S04]  /*1304e0*/  STL.64 [R1+0x20], R16 ;  /* 0x0000201001007387 */ /* 0x0001e80000100a00 */
[----:B------:R1:W-:Y:S04]  /*1304f0*/  STL.64 [R1+0x28], R18 ;  /* 0x0000281201007387 */ /* 0x0003e80000100a00 */
[----:B------:R-:W-:Y:S04]  /*130500*/  STL [R1+0x8], R14 ;  /* 0x0000080e01007387 */ /* 0x000fe80000100800 */
[----:B------:R-:W-:Y:S04]  /*130510*/  STL [R1+0xbe30], R0 ;  /* 0x00be300001007387 */ /* 0x000fe80000100800 */
        /* <DEDUP_REMOVED lines=8> */
[----:B------:R-:W-:Y:S04]  /*1305a0*/  STL.64 [R1+0xbc68], R46 ;  /* 0x00bc682e01007387 */ /* 0x000fe80000100a00 */
[----:B------:R0:W-:Y:S04]  /*1305b0*/  STL.64 [R1+0xbc60], R44 ;  /* 0x00bc602c01007387 */ /* 0x0001e80000100a00 */
[----:B------:R-:W2:Y:S04]  /*1305c0*/  LDL.LU R48, [R1+0x1620] ;  /* 0x0016200001307983 */ /* 0x000ea80000300800 */
[----:B------:R-:W2:Y:S04]  /*1305d0*/  LDL.LU R49, [R1+0x1624] ;  /* 0x0016240001317983 */ /* 0x000ea80000300800 */
[----:B------:R-:W2:Y:S04]  /*1305e0*/  LDL.LU R50, [R1+0x1628] ;  /* 0x0016280001327983 */ /* 0x000ea80000300800 */
[----:B------:R-:W2:Y:S04]  /*1305f0*/  LDL.LU R51, [R1+0x162c] ;  /* 0x00162c0001337983 */ /* 0x000ea80000300800 */
[----:B------:R-:W2:Y:S04]  /*130600*/  LDL.LU R36, [R1+0x3580] ;  /* 0x0035800001247983 */ /* 0x000ea80000300800 */
[----:B------:R-:W2:Y:S01]  /*130610*/  LDL.LU R37, [R1+0x3584] ;  /* 0x0035840001257983 */ /* 0x000ea20000300800 */
[----:B------:R-:W-:-:S03]  /*130620*/  IMAD R4, R56, 0x100, R57 ;  /* 0x0000010038047824 */ /* 0x000fc600078e0239 */
        /* <DEDUP_REMOVED lines=19> */
[----:B------:R-:W2:Y:S01]  /*130760*/  LDL.LU R23, [R1+0x184c] ;  /* 0x00184c0001177983 */ /* 0x000ea20000300800 */
[----:B----4-:R-:W-:Y:S01]  /*130770*/  IMAD R7, R32, 0x100, R27 ;  /* 0x0000010020077824 */ /* 0x010fe200078e021b */
[----:B---3--:R-:W-:Y:S01]  /*130780*/  HMMA.16816.F32 R40, R28, R2, R40 ;  /* 0x000000021c28723c */ /* 0x008fe20000001828 */
[----:B------:R-:W-:-:S02]  /*130790*/  F2FP.F16.E4M3.UNPACK_B R28, R4 ;  /* 0x00000004ff1c723e */ /* 0x000fc400020006ff */
[----:B------:R-:W-:Y:S02]  /*1307a0*/  F2FP.F16.E4M3.UNPACK_B R29, R5 ;  /* 0x00000005ff1d723e */ /* 0x000fe400020006ff */
[----:B------:R-:W-:Y:S02]  /*1307b0*/  F2FP.F16.E4M3.UNPACK_B R30, R6 ;  /* 0x00000006ff1e723e */ /* 0x000fe400020006ff */
[----:B------:R-:W-:Y:S02]  /*1307c0*/  F2FP.F16.E4M3.UNPACK_B R31, R7 ;  /* 0x00000007ff1f723e */ /* 0x000fe400020006ff */
[----:B--2---:R-:W-:Y:S02]  /*1307d0*/  F2FP.F16.E4M3.UNPACK_B R36, R36.H1 ;  /* 0x00000024ff24723e */ /* 0x004fe400030006ff */
[----:B------:R-:W-:Y:S02]  /*1307e0*/  F2FP.F16.E4M3.UNPACK_B R37, R37.H1 ;  /* 0x00000025ff25723e */ /* 0x000fe400030006ff */
[----:B------:R-:W-:-:S02]  /*1307f0*/  F2FP.F16.E4M3.UNPACK_B R34, R34.H1 ;  /* 0x00000022ff22723e */ /* 0x000fc400030006ff */
[----:B------:R-:W-:-:S03]  /*130800*/  F2FP.F16.E4M3.UNPACK_B R35, R35.H1 ;  /* 0x00000023ff23723e */ /* 0x000fc600030006ff */
[----:B------:R-:W-:Y:S01]  /*130810*/  HMMA.16816.F32 R48, R28, R36, R48 ;  /* 0x000000241c30723c */ /* 0x000fe20000001830 */
[----:B------:R-:W-:-:S07]  /*130820*/  F2FP.F16.E4M3.UNPACK_B R32, R33.H1 ;  /* 0x00000021ff20723e */ /* 0x000fce00030006ff */
[----:B------:R-:W-:Y:S01]  /*130830*/  HMMA.16816.F32 R56, R28, R34, R56 ;  /* 0x000000221c38723c */ /* 0x000fe20000001838 */
[----:B------:R-:W-:-:S07]  /*130840*/  F2FP.F16.E4M3.UNPACK_B R33, R39.H1 ;  /* 0x00000027ff21723e */ /* 0x000fce00030006ff */
[----:B------:R-:W-:Y:S01]  /*130850*/  HMMA.16816.F32 R4, R28, R32, R16 ;  /* 0x000000201c04723c */ /* 0x000fe20000001810 */
[----:B------:R-:W-:Y:S04]  /*130860*/  STL [R1+0xbc3c], R40 ;  /* 0x00bc3c2801007387 */ /* 0x000fe80000100800 */
[----:B------:R-:W-:Y:S04]  /*130870*/  STL [R1+0xbc38], R41 ;  /* 0x00bc382901007387 */ /* 0x000fe80000100800 */
[----:B------:R-:W-:Y:S04]  /*130880*/  STL [R1+0xbc34], R42 ;  /* 0x00bc342a01007387 */ /* 0x000fe80000100800 */
[----:B------:R-:W-:Y:S04]  /*130890*/  STL [R1+0xbc30], R43 ;  /* 0x00bc302b01007387 */ /* 0x000fe80000100800 */
[----:B------:R0:W-:Y:S04]  /*1308a0*/  STL [R1+0xbc4c], R48 ;  /* 0x00bc4c3001007387 */ /* 0x0001e80000100800 */
[----:B------:R1:W-:Y:S04]  /*1308b0*/  STL [R1+0xbc48], R49 ;  /* 0x00bc483101007387 */ /* 0x0003e80000100800 */
[----:B------:R2:W-:Y:S04]  /*1308c0*/  STL [R1+0xbc44], R50 ;  /* 0x00bc443201007387 */ /* 0x0005e80000100800 */
[----:B------:R3:W-:Y:S04]  /*1308d0*/  STL [R1+0xbc40], R51 ;  /* 0x00bc403301007387 */ /* 0x0007e80000100800 */
[----:B------:R-:W-:Y:S04]  /*1308e0*/  STL.64 [R1+0xbc78], R58 ;  /* 0x00bc783a01007387 */ /* 0x000fe80000100a00 */
[----:B------:R-:W-:Y:S04]  /*1308f0*/  STL.64 [R1+0xbc70], R56 ;  /* 0x00bc703801007387 */ /* 0x000fe80000100a00 */
[----:B------:R-:W-:Y:S04]  /*130900*/  STL.64 [R1+0xcad0], R34 ;  /* 0x00cad02201007387 */ /* 0x000fe80000100a00 */
[----:B------:R-:W-:Y:S04]  /*130910*/  STL.64 [R1+0xcac8], R32 ;  /* 0x00cac82001007387 */ /* 0x000fe80000100a00 */
[----:B------:R-:W-:Y:S04]  /*130920*/  STL.64 [R1+0x10], R4 ;  /* 0x0000100401007387 */ /* 0x000fe80000100a00 */
[----:B------:R4:W-:Y:S04]  /*130930*/  STL.64 [R1+0x18], R6 ;  /* 0x0000180601007387 */ /* 0x0009e80000100a00 */
[----:B------:R-:W4:Y:S04]  /*130940*/  LDL.LU R52, [R1+0x1cd0] ;  /* 0x001cd00001347983 */ /* 0x000f280000300800 */
[----:B------:R-:W4:Y:S04]  /*130950*/  LDL.LU R53, [R1+0x1cd4] ;  /* 0x001cd40001357983 */ /* 0x000f280000300800 */
[----:B------:R-:W4:Y:S04]  /*130960*/  LDL.LU R54, [R1+0x1cd8] ;  /* 0x001cd80001367983 */ /* 0x000f280000300800 */
[----:B------:R-:W4:Y:S04]  /*130970*/  LDL.LU R55, [R1+0x1cdc] ;  /* 0x001cdc0001377983 */ /* 0x000f280000300800 */
[----:B------:R-:W4:Y:S01]  /*130980*/  LDL.LU R44, [R1+0x1c00] ;  /* 0x001c0000012c7983 */ /* 0x000f220000300800 */
[----:B------:R-:W-:-:S02]  /*130990*/  F2FP.F16.E4M3.UNPACK_B R26, R38.H1 ;  /* 0x00000026ff1a723e */ /* 0x000fc400030006ff */
[----:B------:R-:W-:Y:S01]  /*1309a0*/  F2FP.F16.E4M3.UNPACK_B R27, R61.H1 ;  /* 0x0000003dff1b723e */ /* 0x000fe200030006ff */
[----:B------:R-:W4:Y:S04]  /*1309b0*/  LDL.LU R45, [R1+0x1c04] ;  /* 0x001c0400012d7983 */ /* 0x000f280000300800 */
[----:B------:R-:W4:Y:S04]  /*1309c0*/  LDL.LU R46, [R1+0x1c08] ;  /* 0x001c0800012e7983 */ /* 0x000f280000300800 */
[----:B------:R-:W4:Y:S04]  /*1309d0*/  LDL.LU R47, [R1+0x1c0c] ;  /* 0x001c0c00012f7983 */ /* 0x000f280000300800 */
[----:B0-----:R-:W4:Y:S04]  /*1309e0*/  LDL.LU R48, [R1+0x1970] ;  /* 0x0019700001307983 */ /* 0x001f280000300800 */
[----:B-1----:R-:W4:Y:S04]  /*1309f0*/  LDL.LU R49, [R1+0x1974] ;  /* 0x0019740001317983 */ /* 0x002f280000300800 */
[----:B--2---:R-:W2:Y:S04]  /*130a00*/  LDL.LU R50, [R1+0x1978] ;  /* 0x0019780001327983 */ /* 0x004ea80000300800 */
[----:B---3--:R-:W2:Y:S01]  /*130a10*/  LDL.LU R51, [R1+0x197c] ;  /* 0x00197c0001337983 */ /* 0x008ea20000300800 */
[----:B----4-:R-:W-:Y:S03]  /*130a20*/  HMMA.16816.F32 R4, R28, R26, R20 ;  /* 0x0000001a1c04723c */ /* 0x010fe60000001814 */
[----:B------:R-:W3:Y:S04]  /*130a30*/  LDL.LU R25, [R1+0x35c4] ;  /* 0x0035c40001197983 */ /* 0x000ee80000300800 */
        /* <DEDUP_REMOVED lines=13> */
[----:B------:R-:W-:-:S02]  /*130b10*/  IMAD.MOV.U32 R40, RZ, RZ, R4 ;  /* 0x000000ffff287224 */ /* 0x000fc400078e0004 */
[----:B------:R-:W-:Y:S01]  /*130b20*/  IMAD.MOV.U32 R41, RZ, RZ, R5 ;  /* 0x000000ffff297224 */ /* 0x000fe200078e0005 */
        /* <DEDUP_REMOVED lines=17> */
[----:B------:R-:W-:-:S03]  /*130c40*/  F2FP.F16.E4M3.UNPACK_B R24, R60.H1 ;  /* 0x0000003cff18723e */ /* 0x000fc600030006ff */
[----:B------:R-:W2:Y:S04]  /*130c50*/  LDL.LU R60, [R1+0x3630] ;  /* 0x00363000013c7983 */ /* 0x000ea80000300800 */
[----:B------:R-:W-:Y:S04]  /*130c60*/  STL.64 [R1+0xbc88], R42 ;  /* 0x00bc882a01007387 */ /* 0x000fe80000100a00 */
[----:B------:R2:W-:Y:S01]  /*130c70*/  STL.64 [R1+0xbc80], R40 ;  /* 0x00bc802801007387 */ /* 0x0005e20000100a00 */
[----:B---3--:R-:W-:Y:S02]  /*130c80*/  F2FP.F16.E4M3.UNPACK_B R25, R25.H1 ;  /* 0x00000019ff19723e */ /* 0x008fe400030006ff */
[----:B----4-:R-:W-:-:S05]  /*130c90*/  F2FP.F16.E4M3.UNPACK_B R22, R22.H1 ;  /* 0x00000016ff16723e */ /* 0x010fca00030006ff */
[----:B--2---:R-:W-:Y:S01]  /*130ca0*/  HMMA.16816.F32 R40, R28, R24, R48 ;  /* 0x000000181c28723c */ /* 0x004fe20000001830 */
[----:B------:R-:W-:-:S07]  /*130cb0*/  F2FP.F16.E4M3.UNPACK_B R23, R23.H1 ;  /* 0x00000017ff17723e */ /* 0x000fce00030006ff */
[----:B------:R-:W-:Y:S01]  /*130cc0*/  HMMA.16816.F32 R32, R28, R22, R32 ;  /* 0x000000161c20723c */ /* 0x000fe20000001820 */
[----:B------:R-:W-:Y:S02]  /*130cd0*/  F2FP.F16.E4M3.UNPACK_B R20, R20.H1 ;  /* 0x00000014ff14723e */ /* 0x000fe400030006ff */
[----:B------:R-:W-:Y:S02]  /*130ce0*/  F2FP.F16.E4M3.UNPACK_B R21, R21.H1 ;  /* 0x00000015ff15723e */ /* 0x000fe400030006ff */
[----:B------:R-:W-:-:S06]  /*130cf0*/  F2FP.F16.E4M3.UNPACK_B R18, R18.H1 ;  /* 0x00000012ff12723e */ /* 0x000fcc00030006ff */
[----:B------:R-:W-:Y:S02]  /*130d00*/  IMAD.MOV.U32 R50, RZ, RZ, R42 ;  /* 0x000000ffff327224 */ /* 0x000fe400078e002a */
[----:B------:R-:W-:Y:S02]  /*130d10*/  IMAD.MOV.U32 R51, RZ, RZ, R43 ;  /* 0x000000ffff337224 */ /* 0x000fe400078e002b */
[----:B------:R-:W-:Y:S02]  /*130d20*/  IMAD.MOV.U32 R48, RZ, RZ, R40 ;  /* 0x000000ffff307224 */ /* 0x000fe400078e0028 */
[----:B------:R-:W-:Y:S01]  /*130d30*/  IMAD.MOV.U32 R49, RZ, RZ, R41 ;  /* 0x000000ffff317224 */ /* 0x000fe200078e0029 */
[----:B------:R-:W-:Y:S01]  /*130d40*/  F2FP.F16.E4M3.UNPACK_B R19, R19.H1 ;  /* 0x00000013ff13723e */ /* 0x000fe200030006ff */
[----:B------:R-:W-:Y:S04]  /*130d50*/  STL.64 [R1+0xbc98], R50 ;  /* 0x00bc983201007387 */ /* 0x000fe80000100a00 */
[----:B------:R-:W-:Y:S04]  /*130d60*/  STL.64 [R1+0xbc90], R48 ;  /* 0x00bc903001007387 */ /* 0x000fe80000100a00 */
[----:B------:R-:W-:Y:S04]  /*130d70*/  STL.64 [R1+0x70], R32 ;  /* 0x0000702001007387 */ /* 0x000fe80000100a00 */
[----:B------:R0:W-:Y:S01]  /*130d80*/  STL.64 [R1+0x78], R34 ;  /* 0x0000782201007387 */ /* 0x0001e20000100a00 */
[C---:B------:R-:W-:Y:S08]  /*130d90*/  HMMA.16816.F32 R4, R28.reuse, R18, R4 ;  /* 0x000000121c04723c */ /* 0x040ff00000001804 */
[----:B0-----:R-:W-:Y:S01]  /*130da0*/  HMMA.16816.F32 R32, R28, R20, R56 ;  /* 0x000000141c20723c */ /* 0x001fe20000001838 */
[----:B------:R-:W-:-:S02]  /*130db0*/  F2FP.F16.E4M3.UNPACK_B R16, R16.H1 ;  /* 0x00000010ff10723e */ /* 0x000fc400030006ff */
[----:B------:R-:W-:Y:S01]  /*130dc0*/  F2FP.F16.E4M3.UNPACK_B R17, R17.H1 ;  /* 0x00000011ff11723e */ /* 0x000fe200030006ff */
[----:B------:R-:W-:Y:S04]  /*130dd0*/  STL.64 [R1+0xcab8], R22 ;  /* 0x00cab81601007387 */ /* 0x000fe80000100a00 */
[----:B------:R-:W-:Y:S11]  /*130de0*/  STL.64 [R1+0xcab0], R20 ;  /* 0x00cab01401007387 */ /* 0x000ff60000100a00 */
[----:B------:R-:W-:Y:S04]  /*130df0*/  STL.64 [R1+0x90], R32 ;  /* 0x0000902001007387 */ /* 0x000fe80000100a00 */
[----:B------:R-:W-:Y:S04]  /*130e00*/  STL.64 [R1+0x98], R34 ;  /* 0x0000982201007387 */ /* 0x000fe80000100a00 */
[----:B------:R-:W-:Y:S04]  /*130e10*/  STL.64 [R1+0xb0], R4 ;  /* 0x0000b00401007387 */ /* 0x000fe80000100a00 */
[----:B------:R0:W-:Y:S02]  /*130e20*/  STL.64 [R1+0xb8], R6 ;  /* 0x0000b80601007387 */ /* 0x0001e40000100a00 */
[----:B0-----:R-:W-:Y:S01]  /*130e30*/  HMMA.16816.F32 R4, R28, R16, R44 ;  /* 0x000000101c04723c */ /* 0x001fe2000000182c */
[----:B------:R-:W-:-:S02]  /*130e40*/  F2FP.F16.E4M3.UNPACK_B R14, R15.H1 ;  /* 0x0000000fff0e723e */ /* 0x000fc400030006ff */
        /* <DEDUP_REMOVED lines=11> */
[----:B0-----:R-:W-:Y:S02]  /*130f00*/  HMMA.16816.F32 R4, R28, R12, R52 ;  /* 0x0000000c1c04723c */ /* 0x001fe40000001834 */
[----:B------:R-:W2:-:S15]  /*130f10*/  LDL.LU R52, [R1+0x2020] ;  /* 0x0020200001347983 */ /* 0x000e9e0000300800 */
[----:B------:R-:W-:Y:S02]  /*130f20*/  NOP ;  /* 0x0000000000007918 */ /* 0x000fe40000000000 */
        /* <DEDUP_REMOVED lines=63> */
[----:B------:R-:W-:Y:S01]  /*131320*/  F2FP.F16.E4M3.UNPACK_B R7, R7.H1 ;  /* 0x00000007ff07723e */ /* 0x000fe200030006ff */
[----:B------:R-:W-:Y:S04]  /*131330*/  STL.64 [R1+0xca88], R10 ;  /* 0x00ca880a01007387 */ /* 0x000fe80000100a00 */
[----:B------:R0:W-:Y:S01]  /*131340*/  STL.64 [R1+0xca80], R8 ;  /* 0x00ca800801007387 */ /* 0x0001e20000100a00 */
[C---:B----4-:R-:W-:Y:S08]  /*131350*/  HMMA.16816.F32 R12, R28.reuse, R8, R12 ;  /* 0x000000081c0c723c */ /* 0x050ff0000000180c */
[----:B0-----:R-:W-:Y:S01]  /*131360*/  HMMA.16816.F32 R8, R28, R6, R16 ;  /* 0x000000061c08723c */ /* 0x001fe20000001810 */
[----:B------:R-:W-:-:S02]  /*131370*/  F2FP.F16.E4M3.UNPACK_B R4, R4.H1 ;  /* 0x00000004ff04723e */ /* 0x000fc400030006ff */
[----:B------:R-:W-:Y:S02]  /*131380*/  F2FP.F16.E4M3.UNPACK_B R5, R5.H1 ;  /* 0x00000005ff05723e */ /* 0x000fe400030006ff */
[----:B------:R-:W-:Y:S02]  /*131390*/  F2FP.F16.E4M3.UNPACK_B R2, R2.H1 ;  /* 0x00000002ff02723e */ /* 0x000fe400030006ff */
[----:B------:R-:W-:-:S04]  /*1313a0*/  F2FP.F16.E4M3.UNPACK_B R3, R3.H1 ;  /* 0x00000003ff03723e */ /* 0x000fc800030006ff */
        /* <DEDUP_REMOVED lines=24> */
[----:B------:R0:W-:Y:S04]  /*131530*/  STL.64 [R1+0x398], R6 ;  /* 0x0003980601007387 */ /* 0x0001e80000100a00 */
[----:B------:R-:W3:Y:S01]  /*131540*/  LDL.LU R40, [R1+0x26c0] ;  /* 0x0026c00001287983 */ /* 0x000ee20000300800 */
[C---:B--2---:R-:W-:Y:S08]  /*131550*/  HMMA.16816.F32 R8, R28.reuse, R34, R44 ;  /* 0x000000221c08723c */ /* 0x044ff0000000182c */
[C---:B0-----:R-:W-:Y:S11]  /*131560*/  HMMA.16816.F32 R4, R28.reuse, R32, R52 ;  /* 0x000000201c04723c */ /* 0x041ff60000001834 */
[----:B------:R-:W-:Y:S04]  /*131570*/  STL.64 [R1+0x380], R8 ;  /* 0x0003800801007387 */ /* 0x000fe80000100a00 */
[----:B------:R-:W-:Y:S04]  /*131580*/  STL.64 [R1+0x388], R10 ;  /* 0x0003880a01007387 */ /* 0x000fe80000100a00 */
[----:B------:R0:W-:Y:S04]  /*131590*/  STL.64 [R1+0x370], R4 ;  /* 0x0003700401007387 */ /* 0x0001e80000100a00 */
[----:B------:R1:W-:Y:S04]  /*1315a0*/  STL.64 [R1+0x378], R6 ;  /* 0x0003780601007387 */ /* 0x0003e80000100a00 */
        /* <DEDUP_REMOVED lines=4751> */
[----:B----4-:R-:W-:Y:S11]  /*143ea0*/  HMMA.16816.F32 R12, R28, R16, R12 ;  /* 0x000000101c0c723c */ /* 0x010ff6000000180c */
[----:B------:R-:W-:Y:S04]  /*143eb0*/  STL.64 [R1+0x1720], R8 ;  /* 0x0017200801007387 */ /* 0x000fe80000100a00 */
[----:B------:R0:W-:Y:S04]  /*143ec0*/  STL.64 [R1+0x1728], R10 ;  /* 0x0017280a01007387 */ /* 0x0001e80000100a00 */
[----:B0-----:R-:W2:Y:S04]  /*143ed0*/  LDL.LU.64 R10, [R1+0xbd10] ;  /* 0x00bd1000010a7983 */ /* 0x001ea80000300a00 */
[----:B------:R-:W4:Y:S04]  /*143ee0*/  LDL.LU.64 R8, [R1+0xbd08] ;  /* 0x00bd080001087983 */ /* 0x000f280000300a00 */
        /* <DEDUP_REMOVED lines=11> */
[----:B------:R-:W-:Y:S01]  /*143fa0*/  IMAD R61, R47, 0x100, R46 ;  /* 0x000001002f3d7824 */ /* 0x000fe200078e022e */
[----:B--2---:R-:W-:-:S15]  /*143fb0*/  HMMA.16816.F32 R16, R28, R14, R16 ;  /* 0x0000000e1c10723c */ /* 0x004fde0000001810 */
[----:B------:R-:W-:-:S04]  /*143fc0*/  NOP ;  /* 0x0000000000007918 */ /* 0x000fc80000000000 */
[----:B------:R-:W-:Y:S04]  /*143fd0*/  STL.64 [R1+0x1700], R16 ;  /* 0x0017001001007387 */ /* 0x000fe80000100a00 */
[----:B------:R3:W-:Y:S04]  /*143fe0*/  STL.64 [R1+0x1708], R18 ;  /* 0x0017081201007387 */ /* 0x0007e80000100a00 */
[----:B------:R-:W-:Y:S04]  /*143ff0*/  STL.64 [R1+0xbce0], R14 ;  /* 0x00bce00e01007387 */ /* 0x000fe80000100a00 */
[----:B------:R0:W-:Y:S01]  /*144000*/  STL.64 [R1+0xbcd8], R12 ;  /* 0x00bcd80c01007387 */ /* 0x0001e20000100a00 */
[C---:B---3--:R-:W-:Y:S08]  /*144010*/  HMMA.16816.F32 R16, R28.reuse, R12, R20 ;  /* 0x0000000c1c10723c */ /* 0x048ff00000001814 */
[C---:B0-----:R-:W-:Y:S08]  /*144020*/  HMMA.16816.F32 R12, R28.reuse, R10, R24 ;  /* 0x0000000a1c0c723c */ /* 0x041ff00000001818 */
[C---:B----4-:R-:W-:Y:S03]  /*144030*/  HMMA.16816.F32 R20, R28.reuse, R8, R32 ;  /* 0x000000081c14723c */ /* 0x050fe60000001820 */
[----:B------:R-:W-:Y:S04]  /*144040*/  STL.64 [R1+0x16f0], R16 ;  /* 0x0016f01001007387 */ /* 0x000fe80000100a00 */
[----:B------:R0:W-:Y:S04]  /*144050*/  STL.64 [R1+0x16f8], R18 ;  /* 0x0016f81201007387 */ /* 0x0001e80000100a00 */
[----:B------:R-:W-:Y:S04]  /*144060*/  STL.64 [R1+0x16e0], R12 ;  /* 0x0016e00c01007387 */ /* 0x000fe80000100a00 */
[----:B------:R1:W-:Y:S01]  /*144070*/  STL.64 [R1+0x16e8], R14 ;  /* 0x0016e80e01007387 */ /* 0x0003e20000100a00 */
[C---:B0-----:R-:W-:Y:S08]  /*144080*/  HMMA.16816.F32 R16, R28.reuse, R6, R48 ;  /* 0x000000061c10723c */ /* 0x041ff00000001830 */
[C---:B-1----:R-:W-:Y:S01]  /*144090*/  HMMA.16816.F32 R12, R28.reuse, R4, R40 ;  /* 0x000000041c0c723c */ /* 0x042fe20000001828 */
[----:B------:R-:W-:Y:S04]  /*1440a0*/  STL.64 [R1+0x16d0], R20 ;  /* 0x0016d01401007387 */ /* 0x000fe80000100a00 */
[----:B------:R-:W-:Y:S06]  /*1440b0*/  STL.64 [R1+0x16d8], R22 ;  /* 0x0016d81601007387 */ /* 0x000fec0000100a00 */
        /* <DEDUP_REMOVED lines=26> */
[----:B0-----:R-:W3:Y:S04]  /*144260*/  LDL.LU R12, [R1+0x160] ;  /* 0x00016000010c7983 */ /* 0x001ee80000300800 */
[----:B------:R-:W3:Y:S04]  /*144270*/  LDL.LU R13, [R1+0x164] ;  /* 0x00016400010d7983 */ /* 0x000ee80000300800 */
[----:B-1----:R-:W3:Y:S01]  /*144280*/  LDL.LU R14, [R1+0x168] ;  /* 0x00016800010e7983 */ /* 0x002ee20000300800 */
        /* <DEDUP_REMOVED lines=35> */
[----:B------:R-:W2:Y:S04]  /*1444c0*/  LDL.LU R36, [R1+0x96a8] ;  /* 0x0096a80001247983 */ /* 0x000ea80000300800 */
[----:B------:R-:W4:Y:S01]  /*1444d0*/  LDL.LU R37, [R1+0x96a4] ;  /* 0x0096a40001257983 */ /* 0x000f220000300800 */
[C---:B---3--:R-:W-:Y:S08]  /*1444e0*/  HMMA.16816.F32 R12, R28.reuse, R34, R12 ;  /* 0x000000221c0c723c */ /* 0x048ff0000000180c */
[C---:B--2---:R-:W-:Y:S11]  /*1444f0*/  HMMA.16816.F32 R24, R28.reuse, R32, R24 ;  /* 0x000000201c18723c */ /* 0x044ff60000001818 */
[----:B------:R-:W-:Y:S04]  /*144500*/  STL.64 [R1+0x19b0], R12 ;  /* 0x0019b00c01007387 */ /* 0x000fe80000100a00 */
[----:B------:R0:W-:Y:S04]  /*144510*/  STL.64 [R1+0x19b8], R14 ;  /* 0x0019b80e01007387 */ /* 0x0001e80000100a00 */
[----:B0-----:R-:W2:Y:S04]  /*144520*/  LDL.LU.64 R14, [R1+0xbce0] ;  /* 0x00bce000010e7983 */ /* 0x001ea80000300a00 */
[----:B------:R-:W3:Y:S04]  /*144530*/  LDL.LU.64 R12, [R1+0xbcd8] ;  /* 0x00bcd800010c7983 */ /* 0x000ee80000300a00 */
[----:B------:R-:W2:Y:S04]  /*144540*/  LDL.LU R34, [R1+0x96a0] ;  /* 0x0096a00001227983 */ /* 0x000ea80000300800 */
[----:B------:R-:W2:Y:S04]  /*144550*/  LDL.LU R35, [R1+0x969c] ;  /* 0x00969c0001237983 */ /* 0x000ea80000300800 */
[----:B------:R-:W-:Y:S04]  /*144560*/  STL.64 [R1+0x18a0], R24 ;  /* 0x0018a01801007387 */ /* 0x000fe80000100a00 */
[----:B------:R0:W-:Y:S04]  /*144570*/  STL.64 [R1+0x18a8], R26 ;  /* 0x0018a81a01007387 */ /* 0x0001e80000100a00 */
[----:B0-----:R-:W4:Y:S04]  /*144580*/  LDL.LU.64 R26, [R1+0xbcd0] ;  /* 0x00bcd000011a7983 */ /* 0x001f280000300a00 */
[----:B------:R-:W2:Y:S01]  /*144590*/  LDL.LU.64 R24, [R1+0xbcc8] ;  /* 0x00bcc80001187983 */ /* 0x000ea20000300a00 */
[C---:B----4-:R-:W-:Y:S08]  /*1445a0*/  HMMA.16816.F32 R16, R28.reuse, R26, R16 ;  /* 0x0000001a1c10723c */ /* 0x050ff00000001810 */
[----:B--2---:R-:W-:Y:S11]  /*1445b0*/  HMMA.16816.F32 R24, R28, R24, R20 ;  /* 0x000000181c18723c */ /* 0x004ff60000001814 */
[----:B------:R-:W-:Y:S04]  /*1445c0*/  STL.64 [R1+0x16a0], R16 ;  /* 0x0016a01001007387 */ /* 0x000fe80000100a00 */
[----:B------:R0:W-:Y:S04]  /*1445d0*/  STL.64 [R1+0x16a8], R18 ;  /* 0x0016a81201007387 */ /* 0x0001e80000100a00 */
[----:B0-----:R-:W2:Y:S04]  /*1445e0*/  LDL.LU.64 R18, [R1+0xbcc0] ;  /* 0x00bcc00001127983 */ /* 0x001ea80000300a00 */
[----:B------:R-:W4:Y:S04]  /*1445f0*/  LDL.LU.64 R16, [R1+0xbcb8] ;  /* 0x00bcb80001107983 */ /* 0x000f280000300a00 */
[----:B------:R-:W2:Y:S04]  /*144600*/  LDL.LU.64 R22, [R1+0xbcb0] ;  /* 0x00bcb00001167983 */ /* 0x000ea80000300a00 */
[----:B------:R-:W3:Y:S04]  /*144610*/  LDL.LU.64 R20, [R1+0xbca8] ;  /* 0x00bca80001147983 */ /* 0x000ee80000300a00 */
[----:B------:R0:W-:Y:S04]  /*144620*/  STL.64 [R1+0x1580], R24 ;  /* 0x0015801801007387 */ /* 0x0001e80000100a00 */
[----:B------:R1:W-:Y:S04]  /*144630*/  STL.64 [R1+0x1588], R26 ;  /* 0x0015881a01007387 */ /* 0x0003e80000100a00 */
[----:B0-----:R-:W4:Y:S04]  /*144640*/  LDL.LU R24, [R1] ;  /* 0x0000000001187983 */ /* 0x001f280000300800 */
[----:B------:R-:W4:Y:S04]  /*144650*/  LDL.LU R25, [R1+0x4] ;  /* 0x0000040001197983 */ /* 0x000f280000300800 */
[----:B-1----:R-:W4:Y:S01]  /*144660*/  LDL.LU R26, [R1+0x8] ;  /* 0x00000800011a7983 */ /* 0x002f220000300800 */
[----:B------:R-:W-:-:S03]  /*144670*/  IMAD.MOV.U32 R27, RZ, RZ, R0 ;  /* 0x000000ffff1b7224 */ /* 0x000fc600078e0000 */
[----:B------:R-:W4:Y:S01]  /*144680*/  LDL.LU R0, [R1+0xbca0] ;  /* 0x00bca00001007983 */ /* 0x000f220000300800 */
[C---:B------:R-:W-:Y:S08]  /*144690*/  HMMA.16816.F32 R52, R28.reuse, R14, R52 ;  /* 0x0000000e1c34723c */ /* 0x040ff00000001834 */
[C---:B--2---:R-:W-:Y:S08]  /*1446a0*/  HMMA.16816.F32 R48, R28.reuse, R22, R48 ;  /* 0x000000161c30723c */ /* 0x044ff00000001830 */
[C---:B---3--:R-:W-:Y:S08]  /*1446b0*/  HMMA.16816.F32 R20, R28.reuse, R20, R40 ;  /* 0x000000141c14723c */ /* 0x048ff00000001828 */
[C---:B------:R-:W-:Y:S08]  /*1446c0*/  HMMA.16816.F32 R56, R28.reuse, R18, R56 ;  /* 0x000000121c38723c */ /* 0x040ff00000001838 */
[----:B----4-:R-:W-:Y:S01]  /*1446d0*/  HMMA.16816.F32 R16, R28, R16, R44 ;  /* 0x000000101c10723c */ /* 0x010fe2000000182c */
[----:B------:R-:W-:Y:S04]  /*1446e0*/  STL.64 [R1+0x1470], R48 ;  /* 0x0014703001007387 */ /* 0x000fe80000100a00 */
[----:B------:R0:W-:Y:S04]  /*1446f0*/  STL.64 [R1+0x1478], R50 ;  /* 0x0014783201007387 */ /* 0x0001e80000100a00 */
[----:B0-----:R-:W2:Y:S04]  /*144700*/  LDL.LU.64 R50, [R1+0xbc98] ;  /* 0x00bc980001327983 */ /* 0x001ea80000300a00 */
[----:B------:R-:W3:Y:S04]  /*144710*/  LDL.LU.64 R48, [R1+0xbc90] ;  /* 0x00bc900001307983 */ /* 0x000ee80000300a00 */
[----:B------:R-:W4:Y:S04]  /*144720*/  LDL.LU.64 R42, [R1+0xbc88] ;  /* 0x00bc8800012a7983 */ /* 0x000f280000300a00 */
[----:B------:R-:W2:Y:S04]  /*144730*/  LDL.LU.64 R40, [R1+0xbc80] ;  /* 0x00bc800001287983 */ /* 0x000ea80000300a00 */
        /* <DEDUP_REMOVED lines=14> */
[----:B0-----:R-:W2:Y:S04]  /*144820*/  LDL.LU R16, [R1+0x40] ;  /* 0x0000400001107983 */ /* 0x001ea80000300800 */
[----:B------:R-:W2:Y:S04]  /*144830*/  LDL.LU R17, [R1+0x44] ;  /* 0x0000440001117983 */ /* 0x000ea80000300800 */
[----:B-1----:R-:W2:Y:S04]  /*144840*/  LDL.LU R18, [R1+0x48] ;  /* 0x0000480001127983 */ /* 0x002ea80000300800 */
[----:B------:R-:W-:Y:S04]  /*144850*/  STL.64 [R1+0xf20], R52 ;  /* 0x000f203401007387 */ /* 0x000fe80000100a00 */
[----:B------:R0:W-:Y:S04]  /*144860*/  STL.64 [R1+0xf28], R54 ;  /* 0x000f283601007387 */ /* 0x0001e80000100a00 */
[----:B0-----:R-:W3:Y:S04]  /*144870*/  LDL.LU.64 R54, [R1+0xbc58] ;  /* 0x00bc580001367983 */ /* 0x001ee80000300a00 */
[----:B------:R-:W3:Y:S01]  /*144880*/  LDL.LU.64 R52, [R1+0xbc50] ;  /* 0x00bc500001347983 */ /* 0x000ee20000300a00 */
[----:B------:R-:W-:-:S07]  /*144890*/  IMAD.MOV.U32 R19, RZ, RZ, R0 ;  /* 0x000000ffff137224 */ /* 0x000fce00078e0000 */
[C---:B--2---:R-:W-:Y:S08]  /*1448a0*/  HMMA.16816.F32 R12, R28.reuse, R12, R16 ;  /* 0x0000000c1c0c723c */ /* 0x044ff00000001810 */
[C---:B------:R-:W-:Y:S08]  /*1448b0*/  HMMA.16816.F32 R16, R28.reuse, R10, R20 ;  /* 0x0000000a1c10723c */ /* 0x040ff00000001814 */
[C---:B------:R-:W-:Y:S08]  /*1448c0*/  HMMA.16816.F32 R8, R28.reuse, R8, R24 ;  /* 0x000000081c08723c */ /* 0x040ff00000001818 */
[C---:B------:R-:W-:Y:S01]  /*1448d0*/  HMMA.16816.F32 R44, R28.reuse, R4, R44 ;  /* 0x000000041c2c723c */ /* 0x040fe2000000182c */
[----:B------:R-:W-:Y:S04]  /*1448e0*/  STL.64 [R1+0xe10], R12 ;  /* 0x000e100c01007387 */ /* 0x000fe80000100a00 */
[----:B------:R3:W-:Y:S03]  /*1448f0*/  STL.64 [R1+0xe18], R14 ;  /* 0x000e180e01007387 */ /* 0x0007e60000100a00 */
[----:B---3--:R-:W-:Y:S01]  /*144900*/  HMMA.16816.F32 R12, R28, R6, R52 ;  /* 0x000000061c0c723c */ /* 0x008fe20000001834 */
[----:B------:R0:W-:Y:S04]  /*144910*/  STL.64 [R1+0x1fe0], R16 ;  /* 0x001fe01001007387 */ /* 0x0001e80000100a00 */
[----:B------:R1:W-:Y:S01]  /*144920*/  STL.64 [R1+0x1fe8], R18 ;  /* 0x001fe81201007387 */ /* 0x0003e20000100a00 */
[----:B------:R-:W-:-:S02]  /*144930*/  IMAD R4, R35, 0x100, R34 ;  /* 0x0000010023047824 */ /* 0x000fc400078e0222 */
[----:B------:R-:W-:Y:S02]  /*144940*/  IMAD R5, R37, 0x100, R36 ;  /* 0x0000010025057824 */ /* 0x000fe400078e0224 */
[----:B------:R-:W-:-:S09]  /*144950*/  IMAD.MOV.U32 R20, RZ, RZ, R40 ;  /* 0x000000ffff147224 */ /* 0x000fd200078e0028 */
[----:B------:R-:W-:Y:S01]  /*144960*/  IMAD.MOV.U32 R0, RZ, RZ, R15 ;  /* 0x000000ffff007224 */ /* 0x000fe200078e000f */
[----:B------:R2:W-:Y:S04]  /*144970*/  STL.64 [R1+0x1fc0], R12 ;  /* 0x001fc00c01007387 */ /* 0x0005e80000100a00 */
[----:B------:R-:W-:Y:S04]  /*144980*/  STL.64 [R1+0x1fd0], R8 ;  /* 0x001fd00801007387 */ /* 0x000fe80000100a00 */
[----:B------:R-:W-:Y:S04]  /*144990*/  STL.64 [R1+0x1fd8], R10 ;  /* 0x001fd80a01007387 */ /* 0x000fe80000100a00 */
[----:B------:R3:W-:Y:S04]  /*1449a0*/  STL [R1+0x1fc8], R14 ;  /* 0x001fc80e01007387 */ /* 0x0007e80000100800 */
[----:B------:R-:W-:Y:S04]  /*1449b0*/  STL [R1+0xadd0], R0 ;  /* 0x00add00001007387 */ /* 0x000fe80000100800 */
[----:B------:R0:W-:Y:S04]  /*1449c0*/  STL [R1+0xad5c], R44 ;  /* 0x00ad5c2c01007387 */ /* 0x0001e80000100800 */
[----:B------:R0:W-:Y:S04]  /*1449d0*/  STL [R1+0xad58], R45 ;  /* 0x00ad582d01007387 */ /* 0x0001e80000100800 */
[----:B------:R0:W-:Y:S04]  /*1449e0*/  STL [R1+0xad54], R46 ;  /* 0x00ad542e01007387 */ /* 0x0001e80000100800 */
[----:B------:R0:W-:Y:S04]  /*1449f0*/  STL [R1+0xad50], R47 ;  /* 0x00ad502f01007387 */ /* 0x0001e80000100800 */
[----:B------:R-:W3:Y:S04]  /*144a00*/  LDL R36, [R1+0x3588] ;  /* 0x0035880001247983 */ /* 0x000ee80000100800 */
[----:B------:R-:W3:Y:S04]  /*144a10*/  LDL R37, [R1+0x358c] ;  /* 0x00358c0001257983 */ /* 0x000ee80000100800 */
[----:B------:R-:W3:Y:S01]  /*144a20*/  LDL R34, [R1+0x3598] ;  /* 0x0035980001227983 */ /* 0x000ee20000100800 */
[----:B0-----:R-:W-:-:S02]  /*144a30*/  IMAD.MOV.U32 R16, RZ, RZ, R48 ;  /* 0x000000ffff107224 */ /* 0x001fc400078e0030 */
[----:B------:R-:W-:Y:S01]  /*144a40*/  IMAD.MOV.U32 R17, RZ, RZ, R49 ;  /* 0x000000ffff117224 */ /* 0x000fe200078e0031 */
[----:B------:R-:W3:Y:S04]  /*144a50*/  LDL.LU R48, [R1+0xbc4c] ;  /* 0x00bc4c0001307983 */ /* 0x000ee80000300800 */
[----:B------:R-:W3:Y:S01]  /*144a60*/  LDL.LU R49, [R1+0xbc48] ;  /* 0x00bc480001317983 */ /* 0x000ee20000300800 */
[----:B-1----:R-:W-:Y:S02]  /*144a70*/  IMAD.MOV.U32 R18, RZ, RZ, R50 ;  /* 0x000000ffff127224 */ /* 0x002fe400078e0032 */
[----:B------:R-:W-:Y:S01]  /*144a80*/  IMAD.MOV.U32 R19, RZ, RZ, R51 ;  /* 0x000000ffff137224 */ /* 0x000fe200078e0033 */
[----:B------:R-:W3:Y:S04]  /*144a90*/  LDL.LU R50, [R1+0xbc44] ;  /* 0x00bc440001327983 */ /* 0x000ee80000300800 */
[----:B------:R-:W3:Y:S04]  /*144aa0*/  LDL.LU R51, [R1+0xbc40] ;  /* 0x00bc400001337983 */ /* 0x000ee80000300800 */
[----:B------:R-:W3:Y:S01]  /*144ab0*/  LDL.LU R40, [R1+0xbc3c] ;  /* 0x00bc3c0001287983 */ /* 0x000ee20000300800 */
[----:B------:R-:W-:-:S02]  /*144ac0*/  IMAD.MOV.U32 R21, RZ, RZ, R41 ;  /* 0x000000ffff157224 */ /* 0x000fc400078e0029 */
[----:B----4-:R-:W-:Y:S01]  /*144ad0*/  IMAD.MOV.U32 R22, RZ, RZ, R42 ;  /* 0x000000ffff167224 */ /* 0x010fe200078e002a */
[----:B------:R-:W4:Y:S04]  /*144ae0*/  LDL.LU R41, [R1+0xbc38] ;  /* 0x00bc380001297983 */ /* 0x000f280000300800 */
[----:B------:R-:W4:Y:S01]  /*144af0*/  LDL.LU R42, [R1+0xbc34] ;  /* 0x00bc3400012a7983 */ /* 0x000f220000300800 */
[----:B------:R-:W-:-:S03]  /*144b00*/  IMAD.MOV.U32 R23, RZ, RZ, R43 ;  /* 0x000000ffff177224 */ /* 0x000fc600078e002b */
[----:B------:R-:W4:Y:S04]  /*144b10*/  LDL.LU R43, [R1+0xbc30] ;  /* 0x00bc3000012b7983 */ /* 0x000f280000300800 */
[----:B------:R-:W4:Y:S04]  /*144b20*/  LDL R35, [R1+0x359c] ;  /* 0x00359c0001237983 */ /* 0x000f280000100800 */
[----:B------:R-:W4:Y:S04]  /*144b30*/  LDL R32, [R1+0x35b8] ;  /* 0x0035b80001207983 */ /* 0x000f280000100800 */
[----:B--2---:R-:W2:Y:S04]  /*144b40*/  LDL.LU R12, [R1+0x10] ;  /* 0x00001000010c7983 */ /* 0x004ea80000300800 */
[----:B------:R-:W2:Y:S04]  /*144b50*/  LDL.LU R13, [R1+0x14] ;  /* 0x00001400010d7983 */ /* 0x000ea80000300800 */
[----:B---3--:R-:W2:Y:S04]  /*144b60*/  LDL.LU R14, [R1+0x18] ;  /* 0x00001800010e7983 */ /* 0x008ea80000300800 */
[----:B------:R-:W2:Y:S04]  /*144b70*/  LDL.LU R15, [R1+0x1c] ;  /* 0x00001c00010f7983 */ /* 0x000ea80000300800 */
[----:B------:R-:W3:Y:S04]  /*144b80*/  LDL R33, [R1+0x35bc] ;  /* 0x0035bc0001217983 */ /* 0x000ee80000100800 */
[----:B------:R-:W2:Y:S04]  /*144b90*/  LDL R26, [R1+0x35a8] ;  /* 0x0035a800011a7983 */ /* 0x000ea80000100800 */
[----:B------:R-:W2:Y:S01]  /*144ba0*/  LDL R27, [R1+0x35ac] ;  /* 0x0035ac00011b7983 */ /* 0x000ea20000100800 */
[----:B------:R-:W-:-:S03]  /*144bb0*/  IMAD R6, R60, 0x100, R61 ;  /* 0x000001003c067824 */ /* 0x000fc600078e023d */
[----:B------:R-:W2:Y:S04]  /*144bc0*/  LDL R61, [R1+0x35c8] ;  /* 0x0035c800013d7983 */ /* 0x000ea80000100800 */
[----:B------:R-:W2:Y:S01]  /*144bd0*/  LDL R60, [R1+0x35cc] ;  /* 0x0035cc00013c7983 */ /* 0x000ea20000100800 */
[----:B------:R-:W-:-:S03]  /*144be0*/  IMAD R7, R38, 0x100, R39 ;  /* 0x0000010026077824 */ /* 0x000fc600078e0227 */
[----:B------:R-:W2:Y:S04]  /*144bf0*/  LDL R38, [R1+0x35dc] ;  /* 0x0035dc0001267983 */ /* 0x000ea80000100800 */
[----:B------:R-:W2:Y:S01]  /*144c00*/  LDL R39, [R1+0x35d8] ;  /* 0x0035d80001277983 */ /* 0x000ea20000100800 */
[----:B------:R-:W-:Y:S02]  /*144c10*/  F2FP.F16.E4M3.UNPACK_B R36, R36 ;  /* 0x00000024ff24723e */ /* 0x000fe400020006ff */
[----:B------:R-:W-:Y:S01]  /*144c20*/  F2FP.F16.E4M3.UNPACK_B R37, R37 ;  /* 0x00000025ff25723e */ /* 0x000fe200020006ff */
[----:B----4-:R-:W-:Y:S01]  /*144c30*/  HMMA.16816.F32 R40, R28, R2, R40 ;  /* 0x000000021c28723c */ /* 0x010fe20000001828 */
[----:B------:R-:W-:Y:S02]  /*144c40*/  F2FP.F16.E4M3.UNPACK_B R28, R4 ;  /* 0x00000004ff1c723e */ /* 0x000fe400020006ff */
[----:B------:R-:W-:-:S02]  /*144c50*/  F2FP.F16.E4M3.UNPACK_B R29, R5 ;  /* 0x00000005ff1d723e */ /* 0x000fc400020006ff */
[----:B------:R-:W-:Y:S02]  /*144c60*/  F2FP.F16.E4M3.UNPACK_B R30, R6 ;  /* 0x00000006ff1e723e */ /* 0x000fe400020006ff */
[----:B------:R-:W-:-:S07]  /*144c70*/  F2FP.F16.E4M3.UNPACK_B R31, R7 ;  /* 0x00000007ff1f723e */ /* 0x000fce00020006ff */
[----:B------:R-:W-:Y:S01]  /*144c80*/  HMMA.16816.F32 R4, R28, R36, R48 ;  /* 0x000000241c04723c */ /* 0x000fe20000001830 */
[----:B------:R-:W-:Y:S02]  /*144c90*/  F2FP.F16.E4M3.UNPACK_B R34, R34 ;  /* 0x00000022ff22723e */ /* 0x000fe400020006ff */
[----:B------:R-:W-:Y:S02]  /*144ca0*/  F2FP.F16.E4M3.UNPACK_B R35, R35 ;  /* 0x00000023ff23723e */ /* 0x000fe400020006ff */
[----:B------:R-:W-:Y:S02]  /*144cb0*/  F2FP.F16.E4M3.UNPACK_B R32, R32 ;  /* 0x00000020ff20723e */ /* 0x000fe400020006ff */
[----:B---3--:R-:W-:-:S12]  /*144cc0*/  F2FP.F16.E4M3.UNPACK_B R33, R33 ;  /* 0x00000021ff21723e */ /* 0x008fd800020006ff */
[----:B------:R-:W-:Y:S02]  /*144cd0*/  IMAD.MOV.U32 R44, RZ, RZ, R4 ;  /* 0x000000ffff2c7224 */ /* 0x000fe400078e0004 */
[----:B------:R-:W-:Y:S02]  /*144ce0*/  IMAD.MOV.U32 R45, RZ, RZ, R5 ;  /* 0x000000ffff2d7224 */ /* 0x000fe400078e0005 */
[----:B------:R-:W-:Y:S02]  /*144cf0*/  IMAD.MOV.U32 R46, RZ, RZ, R6 ;  /* 0x000000ffff2e7224 */ /* 0x000fe400078e0006 */
[----:B------:R-:W-:Y:S02]  /*144d00*/  IMAD.MOV.U32 R47, RZ, RZ, R7 ;  /* 0x000000ffff2f7224 */ /* 0x000fe400078e0007 */
[----:B------:R-:W-:Y:S01]  /*144d10*/  HMMA.16816.F32 R4, R28, R34, R56 ;  /* 0x000000221c04723c */ /* 0x000fe20000001838 */
[----:B------:R0:W-:Y:S04]  /*144d20*/  STL [R1+0xad6c], R40 ;  /* 0x00ad6c2801007387 */ /* 0x0001e80000100800 */
[----:B------:R1:W-:Y:S04]  /*144d30*/  STL [R1+0xad68], R41 ;  /* 0x00ad682901007387 */ /* 0x0003e80000100800 */
[----:B------:R3:W-:Y:S04]  /*144d40*/  STL [R1+0xad64], R42 ;  /* 0x00ad642a01007387 */ /* 0x0007e80000100800 */
[----:B------:R4:W-:Y:S04]  /*144d50*/  STL [R1+0xad60], R43 ;  /* 0x00ad602b01007387 */ /* 0x0009e80000100800 */
[----:B------:R-:W-:Y:S02]  /*144d60*/  STL.64 [R1+0xad78], R46 ;  /* 0x00ad782e01007387 */ /* 0x000fe40000100a00 */
[----:B0-----:R-:W-:-:S02]  /*144d70*/  IMAD.MOV.U32 R40, RZ, RZ, R4 ;  /* 0x000000ffff287224 */ /* 0x001fc400078e0004 */
[----:B-1----:R-:W-:Y:S02]  /*144d80*/  IMAD.MOV.U32 R41, RZ, RZ, R5 ;  /* 0x000000ffff297224 */ /* 0x002fe400078e0005 */
[----:B---3--:R-:W-:Y:S02]  /*144d90*/  IMAD.MOV.U32 R42, RZ, RZ, R6 ;  /* 0x000000ffff2a7224 */ /* 0x008fe400078e0006 */
[----:B----4-:R-:W-:Y:S02]  /*144da0*/  IMAD.MOV.U32 R43, RZ, RZ, R7 ;  /* 0x000000ffff2b7224 */ /* 0x010fe400078e0007 */
[C---:B--2---:R-:W-:Y:S01]  /*144db0*/  HMMA.16816.F32 R4, R28.reuse, R32, R12 ;  /* 0x000000201c04723c */ /* 0x044fe2000000180c */
[----:B------:R-:W-:Y:S01]  /*144dc0*/  STL.64 [R1+0xad70], R44 ;  /* 0x00ad702c01007387 */ /* 0x000fe20000100a00 */
[----:B------:R-:W-:Y:S02]  /*144dd0*/  F2FP.F16.E4M3.UNPACK_B R26, R26 ;  /* 0x0000001aff1a723e */ /* 0x000fe400020006ff */
[----:B------:R-:W-:Y:S01]  /*144de0*/  F2FP.F16.E4M3.UNPACK_B R27, R27 ;  /* 0x0000001bff1b723e */ /* 0x000fe200020006ff */
        /* <DEDUP_REMOVED lines=8> */
[----:B------:R-:W-:-:S15]  /*144e70*/  F2FP.F16.E4M3.UNPACK_B R25, R60 ;  /* 0x0000003cff19723e */ /* 0x000fde00020006ff */
[----:B------:R-:W-:Y:S01]  /*144e80*/  NOP ;  /* 0x0000000000007918 */ /* 0x000fe20000000000 */
        /* <DEDUP_REMOVED lines=13> */
[----:B------:R-:W3:Y:S01]  /*144f60*/  LDL.LU R55, [R1+0x7c] ;  /* 0x00007c0001377983 */ /* 0x000ee20000300800 */
[----:B------:R-:W-:-:S03]  /*144f70*/  F2FP.F16.E4M3.UNPACK_B R23, R38 ;  /* 0x00000026ff17723e */ /* 0x000fc600020006ff */
[----:B------:R-:W4:Y:S04]  /*144f80*/  LDL R38, [R1+0x35e8] ;  /* 0x0035e80001267983 */ /* 0x000f280000100800 */
        /* <DEDUP_REMOVED lines=9> */
[----:B------:R-:W2:Y:S04]  /*145020*/  LDL R18, [R1+0x35f8] ;  /* 0x0035f80001127983 */ /* 0x000ea80000100800 */
[----:B------:R-:W2:Y:S04]  /*145030*/  LDL.LU R40, [R1+0xb0] ;  /* 0x0000b00001287983 */ /* 0x000ea80000300800 */
[----:B------:R-:W2:Y:S04]  /*145040*/  LDL.LU R41, [R1+0xb4] ;  /* 0x0000b40001297983 */ /* 0x000ea80000300800 */
[----:B------:R-:W2:Y:S04]  /*145050*/  LDL.LU R42, [R1+0xb8] ;  /* 0x0000b800012a7983 */ /* 0x000ea80000300800 */
[----:B------:R-:W2:Y:S04]  /*145060*/  LDL.LU R43, [R1+0xbc] ;  /* 0x0000bc00012b7983 */ /* 0x000ea80000300800 */
[----:B------:R-:W2:Y:S04]  /*145070*/  LDL R19, [R1+0x35fc] ;  /* 0x0035fc0001137983 */ /* 0x000ea80000100800 */
[----:B------:R-:W2:Y:S04]  /*145080*/  LDL R16, [R1+0x3608] ;  /* 0x0036080001107983 */ /* 0x000ea80000100800 */
[----:B------:R-:W2:Y:S04]  /*145090*/  LDL R17, [R1+0x360c] ;  /* 0x00360c0001117983 */ /* 0x000ea80000100800 */
[----:B------:R-:W2:Y:S04]  /*1450a0*/  LDL R14, [R1+0x3628] ;  /* 0x00362800010e7983 */ /* 0x000ea80000100800 */
[----:B------:R-:W2:Y:S04]  /*1450b0*/  LDL.LU R44, [R1+0xf0] ;  /* 0x0000f000012c7983 */ /* 0x000ea80000300800 */
[----:B------:R-:W2:Y:S04]  /*1450c0*/  LDL.LU R45, [R1+0xf4] ;  /* 0x0000f400012d7983 */ /* 0x000ea80000300800 */
[----:B------:R-:W2:Y:S04]  /*1450d0*/  LDL.LU R46, [R1+0xf8] ;  /* 0x0000f800012e7983 */ /* 0x000ea80000300800 */
[----:B------:R-:W2:Y:S04]  /*1450e0*/  LDL.LU R47, [R1+0xfc] ;  /* 0x0000fc00012f7983 */ /* 0x000ea80000300800 */
[----:B------:R-:W2:Y:S01]  /*1450f0*/  LDL R15, [R1+0x362c] ;  /* 0x00362c00010f7983 */ /* 0x000ea20000100800 */
[----:B------:R-:W-:-:S03]  /*145100*/  F2FP.F16.E4M3.UNPACK_B R22, R39 ;  /* 0x00000027ff16723e */ /* 0x000fc600020006ff */
[----:B------:R-:W2:Y:S04]  /*145110*/  LDL R12, [R1+0x3618] ;  /* 0x00361800010c7983 */ /* 0x000ea80000100800 */
[----:B------:R-:W2:Y:S04]  /*145120*/  LDL R13, [R1+0x361c] ;  /* 0x00361c00010d7983 */ /* 0x000ea80000100800 */
[----:B------:R-:W2:Y:S04]  /*145130*/  LDL R11, [R1+0x3638] ;  /* 0x00363800010b7983 */ /* 0x000ea80000100800 */
[----:B0-----:R-:W2:Y:S04]  /*145140*/  LDL.LU R4, [R1+0x130] ;  /* 0x0001300001047983 */ /* 0x001ea80000300800 */
[----:B------:R-:W2:Y:S04]  /*145150*/  LDL.LU R5, [R1+0x134] ;  /* 0x0001340001057983 */ /* 0x000ea80000300800 */
[----:B-1----:R-:W2:Y:S04]  /*145160*/  LDL.LU R6, [R1+0x138] ;  /* 0x0001380001067983 */ /* 0x002ea80000300800 */
[----:B------:R-:W2:Y:S04]  /*145170*/  LDL.LU R7, [R1+0x13c] ;  /* 0x00013c0001077983 */ /* 0x000ea80000300800 */
[----:B------:R-:W2:Y:S04]  /*145180*/  LDL R61, [R1+0x363c] ;  /* 0x00363c00013d7983 */ /* 0x000ea80000100800 */
[----:B------:R-:W2:Y:S04]  /*145190*/  LDL R60, [R1+0x3648] ;  /* 0x00364800013c7983 */ /* 0x000ea80000100800 */
[----:B------:R-:W2:Y:S01]  /*1451a0*/  LDL R39, [R1+0x364c] ;  /* 0x00364c0001277983 */ /* 0x000ea20000100800 */
[----:B---3--:R-:W-:Y:S01]  /*1451b0*/  HMMA.16816.F32 R52, R28, R22, R52 ;  /* 0x000000161c34723c */ /* 0x008fe20000001834 */
[----:B----4-:R-:W-:-:S02]  /*1451c0*/  F2FP.F16.E4M3.UNPACK_B R20, R38 ;  /* 0x00000026ff14723e */ /* 0x010fc400020006ff */
[----:B------:R-:W3:-:S15]  /*1451d0*/  LDL R38, [R1+0x3658] ;  /* 0x0036580001267983 */ /* 0x000ede0000100800 */
[----:B------:R-:W-:Y:S01]  /*1451e0*/  NOP ;  /* 0x0000000000007918 */ /* 0x000fe20000000000 */
[----:B------:R0:W-:Y:S04]  /*1451f0*/  STL.64 [R1+0x1f60], R52 ;  /* 0x001f603401007387 */ /* 0x0001e80000100a00 */
[----:B------:R1:W-:Y:S04]  /*145200*/  STL.64 [R1+0x1f68], R54 ;  /* 0x001f683601007387 */ /* 0x0003e80000100a00 */
[----:B0-----:R-:W4:Y:S04]  /*145210*/  LDL.LU R52, [R1+0x150] ;  /* 0x0001500001347983 */ /* 0x001f280000300800 */
[----:B------:R-:W4:Y:S04]  /*145220*/  LDL.LU R53, [R1+0x154] ;  /* 0x0001540001357983 */ /* 0x000f280000300800 */
[----:B-1----:R-:W4:Y:S04]  /*145230*/  LDL.LU R54, [R1+0x158] ;  /* 0x0001580001367983 */ /* 0x002f280000300800 */
[----:B------:R-:W4:Y:S01]  /*145240*/  LDL.LU R55, [R1+0x15c] ;  /* 0x00015c0001377983 */ /* 0x000f220000300800 */
[----:B--2---:R-:W-:-:S07]  /*145250*/  F2FP.F16.E4M3.UNPACK_B R21, R21 ;  /* 0x00000015ff15723e */ /* 0x004fce00020006ff */
[----:B------:R-:W-:Y:S01]  /*145260*/  HMMA.16816.F32 R32, R28, R20, R32 ;  /* 0x000000141c20723c */ /* 0x000fe20000001820 */
[----:B------:R-:W-:Y:S02]  /*145270*/  F2FP.F16.E4M3.UNPACK_B R18, R18 ;  /* 0x00000012ff12723e */ /* 0x000fe400020006ff */
[----:B------:R-:W-:-:S15]  /*145280*/  F2FP.F16.E4M3.UNPACK_B R19, R19 ;  /* 0x00000013ff13723e */ /* 0x000fde00020006ff */
[----:B------:R-:W-:Y:S01]  /*145290*/  NOP ;  /* 0x0000000000007918 */ /* 0x000fe20000000000 */
[----:B------:R-:W-:Y:S04]  /*1452a0*/  STL.64 [R1+0x1f50], R32 ;  /* 0x001f502001007387 */ /* 0x000fe80000100a00 */
[----:B------:R0:W-:Y:S04]  /*1452b0*/  STL.64 [R1+0x1f58], R34 ;  /* 0x001f582201007387 */ /* 0x0001e80000100a00 */
[----:B0-----:R-:W2:Y:S04]  /*1452c0*/  LDL.LU.64 R34, [R1+0xbc28] ;  /* 0x00bc280001227983 */ /* 0x001ea80000300a00 */
[----:B------:R-:W2:Y:S04]  /*1452d0*/  LDL.LU.64 R32, [R1+0xbc20] ;  /* 0x00bc200001207983 */ /* 0x000ea80000300a00 */
        /* <DEDUP_REMOVED lines=16> */
[----:B------:R-:W-:Y:S02]  /*1453e0*/  F2FP.F16.E4M3.UNPACK_B R13, R13 ;  /* 0x0000000dff0d723e */ /* 0x000fe400020006ff */
[----:B------:R-:W-:Y:S02]  /*1453f0*/  F2FP.F16.E4M3.UNPACK_B R8, R60 ;  /* 0x0000003cff08723e */ /* 0x000fe400020006ff */
[----:B------:R-:W-:Y:S01]  /*145400*/  F2FP.F16.E4M3.UNPACK_B R9, R39 ;  /* 0x00000027ff09723e */ /* 0x000fe200020006ff */
[C---:B------:R-:W-:Y:S01]  /*145410*/  HMMA.16816.F32 R4, R28.reuse, R10, R4 ;  /* 0x0000000a1c04723c */ /* 0x040fe20000001804 */
[----:B------:R-:W-:Y:S04]  /*145420*/  STL.64 [R1+0x1f30], R20 ;  /* 0x001f301401007387 */ /* 0x000fe80000100a00 */
[----:B------:R-:W-:Y:S04]  /*145430*/  STL.64 [R1+0x1f38], R22 ;  /* 0x001f381601007387 */ /* 0x000fe80000100a00 */
[----:B------:R-:W-:Y:S04]  /*145440*/  STL.64 [R1+0x1f20], R16 ;  /* 0x001f201001007387 */ /* 0x000fe80000100a00 */
[----:B------:R0:W-:Y:S04]  /*145450*/  STL.64 [R1+0x1f28], R18 ;  /* 0x001f281201007387 */ /* 0x0001e80000100a00 */
[----:B------:R-:W-:Y:S04]  /*145460*/  STL.64 [R1+0xbbd0], R14 ;  /* 0x00bbd00e01007387 */ /* 0x000fe80000100a00 */
[----:B------:R4:W-:Y:S01]  /*145470*/  STL.64 [R1+0xbbc8], R12 ;  /* 0x00bbc80c01007387 */ /* 0x0009e20000100a00 */
[----:B0-----:R-:W-:Y:S01]  /*145480*/  HMMA.16816.F32 R16, R28, R12, R48 ;  /* 0x0000000c1c10723c */ /* 0x001fe20000001830 */
[----:B------:R-:W-:-:S02]  /*145490*/  IMAD.MOV.U32 R60, RZ, RZ, R7 ;  /* 0x000000ffff3c7224 */ /* 0x000fc400078e0007 */
[----:B------:R-:W-:-:S15]  /*1454a0*/  IMAD.MOV.U32 R61, RZ, RZ, R6 ;  /* 0x000000ffff3d7224 */ /* 0x000fde00078e0006 */
[----:B------:R-:W-:Y:S01]  /*1454b0*/  NOP ;  /* 0x0000000000007918 */ /* 0x000fe20000000000 */
[----:B------:R-:W-:Y:S04]  /*1454c0*/  STL.64 [R1+0x1f10], R16 ;  /* 0x001f101001007387 */ /* 0x000fe80000100a00 */
[----:B------:R-:W-:Y:S04]  /*1454d0*/  STL.64 [R1+0x1f18], R18 ;  /* 0x001f181201007387 */ /* 0x000fe80000100a00 */
[----:B------:R-:W-:Y:S04]  /*1454e0*/  STL.64 [R1+0x1f00], R4 ;  /* 0x001f000401007387 */ /* 0x000fe80000100a00 */
[----:B------:R-:W-:Y:S04]  /*1454f0*/  STL [R1+0xad2c], R60 ;  /* 0x00ad2c3c01007387 */ /* 0x000fe80000100800 */
[----:B------:R-:W-:Y:S04]  /*145500*/  STL [R1+0xad28], R61 ;  /* 0x00ad283d01007387 */ /* 0x000fe80000100800 */
[----:B------:R-:W2:Y:S01]  /*145510*/  LDL.LU R40, [R1+0x250] ;  /* 0x0002500001287983 */ /* 0x000ea20000300800 */
[----:B----4-:R-:W-:-:S15]  /*145520*/  HMMA.16816.F32 R12, R28, R8, R52 ;  /* 0x000000081c0c723c */ /* 0x010fde0000001834 */
[----:B------:R-:W-:-:S04]  /*145530*/  NOP ;  /* 0x0000000000007918 */ /* 0x000fc80000000000 */
        /* <DEDUP_REMOVED lines=9> */
[----:B------:R-:W2:Y:S04]  /*1455d0*/  LDL R7, [R1+0x365c] ;  /* 0x00365c0001077983 */ /* 0x000ea80000100800 */
[----:B------:R-:W4:Y:S04]  /*1455e0*/  LDL R4, [R1+0x3668] ;  /* 0x0036680001047983 */ /* 0x000f280000100800 */
[----:B------:R-:W4:Y:S04]  /*1455f0*/  LDL R5, [R1+0x366c] ;  /* 0x00366c0001057983 */ /* 0x000f280000100800 */
[----:B------:R-:W4:Y:S04]  /*145600*/  LDL R2, [R1+0x3678] ;  /* 0x0036780001027983 */ /* 0x000f280000100800 */
[----:B------:R-:W4:Y:S04]  /*145610*/  LDL.LU R16, [R1+0x3a0] ;  /* 0x0003a00001107983 */ /* 0x000f280000300800 */
[----:B------:R-:W4:Y:S04]  /*145620*/  LDL.LU R17, [R1+0x3a4] ;  /* 0x0003a40001117983 */ /* 0x000f280000300800 */
[----:B------:R-:W4:Y:S04]  /*145630*/  LDL.LU R18, [R1+0x3a8] ;  /* 0x0003a80001127983 */ /* 0x000f280000300800 */
[----:B------:R-:W4:Y:S04]  /*145640*/  LDL.LU R19, [R1+0x3ac] ;  /* 0x0003ac0001137983 */ /* 0x000f280000300800 */
[----:B------:R-:W4:Y:S01]  /*145650*/  LDL R3, [R1+0x367c] ;  /* 0x00367c0001037983 */ /* 0x000f220000100800 */
[----:B---3--:R-:W-:-:S03]  /*145660*/  F2FP.F16.E4M3.UNPACK_B R6, R38 ;  /* 0x00000026ff06723e */ /* 0x008fc600020006ff */
        /* <DEDUP_REMOVED lines=21> */
[----:B------:R4:W-:Y:S01]  /*1457c0*/  STL.64 [R1+0xbbb8], R8 ;  /* 0x00bbb80801007387 */ /* 0x0009e20000100a00 */
[----:B--2---:R-:W-:-:S07]  /*1457d0*/  F2FP.F16.E4M3.UNPACK_B R7, R7 ;  /* 0x00000007ff07723e */ /* 0x004fce00020006ff */
[----:B----4-:R-:W-:Y:S01]  /*1457e0*/  HMMA.16816.F32 R8, R28, R6, R12 ;  /* 0x000000061c08723c */ /* 0x010fe2000000180c */
[----:B------:R-:W-:Y:S02]  /*1457f0*/  F2FP.F16.E4M3.UNPACK_B R4, R4 ;  /* 0x00000004ff04723e */ /* 0x000fe400020006ff */
[----:B------:R-:W-:-:S15]  /*145800*/  F2FP.F16.E4M3.UNPACK_B R5, R5 ;  /* 0x00000005ff05723e */ /* 0x000fde00020006ff */
[----:B------:R-:W-:Y:S01]  /*145810*/  NOP ;  /* 0x0000000000007918 */ /* 0x000fe20000000000 */
[----:B------:R-:W-:Y:S04]  /*145820*/  STL [R1+0x1ee4], R9 ;  /* 0x001ee40901007387 */ /* 0x000fe80000100800 */
[----:B------:R0:W-:Y:S01]  /*145830*/  STL.64 [R1+0x1ee8], R10 ;  /* 0x001ee80a01007387 */ /* 0x0001e20000100a00 */
[----:B------:R-:W-:Y:S02]  /*145840*/  IMAD.MOV.U32 R61, RZ, RZ, R8 ;  /* 0x000000ffff3d7224 */ /* 0x000fe400078e0008 */
[----:B0-----:R-:W-:Y:S01]  /*145850*/  HMMA.16816.F32 R8, R28, R4, R16 ;  /* 0x000000041c08723c */ /* 0x001fe20000001810 */
[----:B------:R-:W-:Y:S02]  /*145860*/  F2FP.F16.E4M3.UNPACK_B R2, R2 ;  /* 0x00000002ff02723e */ /* 0x000fe400020006ff */
[----:B------:R-:W-:Y:S01]  /*145870*/  F2FP.F16.E4M3.UNPACK_B R3, R3 ;  /* 0x00000003ff03723e */ /* 0x000fe200020006ff */
[----:B------:R-:W-:Y:S01]  /*145880*/  STL [R1+0xad30], R61 ;  /* 0x00ad303d01007387 */ /* 0x000fe20000100800 */
[----:B---3--:R-:W-:-:S02]  /*145890*/  IMAD R39, R39, 0x100, R48 ;  /* 0x0000010027277824 */ /* 0x008fc400078e0230 */
[----:B------:R-:W-:Y:S02]  /*1458a0*/  IMAD R48, R50, 0x100, R49 ;  /* 0x0000010032307824 */ /* 0x000fe400078e0231 */
[----:B------:R-:W-:-:S10]  /*1458b0*/  IMAD R38, R38, 0x100, R23 ;  /* 0x0000010026267824 */ /* 0x000fd400078e0217 */
[----:B------:R-:W-:Y:S04]  /*1458c0*/  STL.64 [R1+0x1ed0], R8 ;  /* 0x001ed00801007387 */ /* 0x000fe80000100a00 */
[----:B------:R-:W-:Y:S04]  /*1458d0*/  STL [R1+0x1ed8], R10 ;  /* 0x001ed80a01007387 */ /* 0x000fe80000100800 */
[----:B------:R-:W-:Y:S04]  /*1458e0*/  STL.64 [R1+0xbbe0], R6 ;  /* 0x00bbe00601007387 */ /* 0x000fe80000100a00 */
[----:B------:R0:W-:Y:S01]  /*1458f0*/  STL.64 [R1+0xbbd8], R4 ;  /* 0x00bbd80401007387 */ /* 0x0001e20000100a00 */
[----:B------:R-:W-:Y:S01]  /*145900*/  IMAD R49, R0, 0x100, R51 ;  /* 0x0000010000317824 */ /* 0x000fe200078e0233 */
[----:B0-----:R-:W-:Y:S01]  /*145910*/  HMMA.16816.F32 R4, R28, R2, R40 ;  /* 0x000000021c04723c */ /* 0x001fe20000001828 */
[----:B------:R-:W-:Y:S01]  /*145920*/  IMAD.MOV.U32 R60, RZ, RZ, R11 ;  /* 0x000000ffff3c7224 */ /* 0x000fe200078e000b */
[----:B------:R-:W-:-:S02]  /*145930*/  F2FP.F16.E4M3.UNPACK_B R28, R38 ;  /* 0x00000026ff1c723e */ /* 0x000fc400020006ff */
[----:B------:R-:W-:Y:S02]  /*145940*/  F2FP.F16.E4M3.UNPACK_B R29, R39 ;  /* 0x00000027ff1d723e */ /* 0x000fe400020006ff */
[----:B------:R-:W-:Y:S02]  /*145950*/  F2FP.F16.E4M3.UNPACK_B R30, R48 ;  /* 0x00000030ff1e723e */ /* 0x000fe400020006ff */
[----:B------:R-:W-:Y:S01]  /*145960*/  F2FP.F16.E4M3.UNPACK_B R31, R49 ;  /* 0x00000031ff1f723e */ /* 0x000fe200020006ff */
[----:B------:R0:W-:Y:S10]  /*145970*/  STL [R1+0xad34], R60 ;  /* 0x00ad343c01007387 */ /* 0x0001f40000100800 */
[----:B------:R-:W-:Y:S01]  /*145980*/  STL [R1+0x1ec0], R4 ;  /* 0x001ec00401007387 */ /* 0x000fe20000100800 */
[----:B0-----:R-:W-:-:S03]  /*145990*/  IMAD.MOV.U32 R60, RZ, RZ, R5 ;  /* 0x000000ffff3c7224 */ /* 0x001fc600078e0005 */
[----:B------:R0:W-:Y:S01]  /*1459a0*/  STL [R1+0x1ecc], R7 ;  /* 0x001ecc0701007387 */ /* 0x0001e20000100800 */
[----:B------:R-:W-:Y:S02]  /*1459b0*/  IMAD.MOV.U32 R61, RZ, RZ, R6 ;  /* 0x000000ffff3d7224 */ /* 0x000fe400078e0006 */
[C---:B0-----:R-:W-:Y:S01]  /*1459c0*/  HMMA.16816.F32 R4, R28.reuse, R36, R56 ;  /* 0x000000241c04723c */ /* 0x041fe20000001838 */
[----:B------:R-:W-:Y:S04]  /*1459d0*/  STL [R1+0xadd4], R60 ;  /* 0x00add43c01007387 */ /* 0x000fe80000100800 */
[----:B------:R-:W-:Y:S04]  /*1459e0*/  STL [R1+0xad38], R61 ;  /* 0x00ad383d01007387 */ /* 0x000fe80000100800 */
[----:B------:R-:W-:Y:S01]  /*1459f0*/  STL.64 [R1+0xbbf8], R36 ;  /* 0x00bbf82401007387 */ /* 0x000fe20000100a00 */
[C---:B------:R-:W-:Y:S09]  /*145a00*/  HMMA.16816.F32 R8, R28.reuse, R34, R44 ;  /* 0x000000221c08723c */ /* 0x040ff2000000182c */
[----:B------:R-:W-:Y:S04]  /*145a10*/  STL.64 [R1+0x1eb0], R4 ;  /* 0x001eb00401007387 */ /* 0x000fe80000100a00 */
[----:B------:R0:W-:Y:S02]  /*145a20*/  STL.64 [R1+0x1eb8], R6 ;  /* 0x001eb80601007387 */ /* 0x0001e40000100a00 */
[----:B0-----:R-:W-:-:S15]  /*145a30*/  HMMA.16816.F32 R4, R28, R32, R52 ;  /* 0x000000201c04723c */ /* 0x001fde0000001834 */
[----:B------:R-:W-:-:S04]  /*145a40*/  NOP ;  /* 0x0000000000007918 */ /* 0x000fc80000000000 */
[----:B------:R0:W-:Y:S04]  /*145a50*/  STL [R1+0x1e94], R5 ;  /* 0x001e940501007387 */ /* 0x0001e80000100800 */
[----:B------:R-:W-:Y:S04]  /*145a60*/  STL.64 [R1+0x1ea0], R8 ;  /* 0x001ea00801007387 */ /* 0x000fe80000100a00 */
[----:B------:R-:W-:Y:S04]  /*145a70*/  STL.64 [R1+0x1ea8], R10 ;  /* 0x001ea80a01007387 */ /* 0x000fe80000100a00 */
[----:B------:R1:W-:Y:S04]  /*145a80*/  STL.64 [R1+0x1e98], R6 ;  /* 0x001e980601007387 */ /* 0x0003e80000100a00 */
[----:B------:R-:W2:Y:S04]  /*145a90*/  LDL.LU R40, [R1+0x1cd0] ;  /* 0x001cd00001287983 */ /* 0x000ea80000300800 */
[----:B------:R-:W2:Y:S04]  /*145aa0*/  LDL.LU R41, [R1+0x1cd4] ;  /* 0x001cd40001297983 */ /* 0x000ea80000300800 */
[----:B------:R-:W3:Y:S04]  /*145ab0*/  LDL.LU R42, [R1+0x1cd8] ;  /* 0x001cd800012a7983 */ /* 0x000ee80000300800 */
[----:B------:R-:W3:Y:S01]  /*145ac0*/  LDL.LU R43, [R1+0x1cdc] ;  /* 0x001cdc00012b7983 */ /* 0x000ee20000300800 */
[----:B------:R-:W-:-:S03]  /*145ad0*/  IMAD.MOV.U32 R61, RZ, RZ, R4 ;  /* 0x000000ffff3d7224 */ /* 0x000fc600078e0004 */
[----:B---3--:R-:W-:Y:S04]  /*145ae0*/  STL.64 [R1+0xbc18], R42 ;  /* 0x00bc182a01007387 */ /* 0x008fe80000100a00 */
[----:B--2---:R2:W-:Y:S04]  /*145af0*/  STL.64 [R1+0xbc10], R40 ;  /* 0x00bc102801007387 */ /* 0x0045e80000100a00 */
[----:B------:R-:W3:Y:S04]  /*145b00*/  LDL.LU R12, [R1+0x310] ;  /* 0x00031000010c7983 */ /* 0x000ee80000300800 */
[----:B------:R-:W3:Y:S04]  /*145b10*/  LDL.LU R13, [R1+0x314] ;  /* 0x00031400010d7983 */ /* 0x000ee80000300800 */
[----:B------:R-:W3:Y:S04]  /*145b20*/  LDL.LU R14, [R1+0x318] ;  /* 0x00031800010e7983 */ /* 0x000ee80000300800 */
[----:B------:R-:W3:Y:S04]  /*145b30*/  LDL.LU R15, [R1+0x31c] ;  /* 0x00031c00010f7983 */ /* 0x000ee80000300800 */
[----:B------:R-:W4:Y:S04]  /*145b40*/  LDL.LU R4, [R1+0x320] ;  /* 0x0003200001047983 */ /* 0x000f280000300800 */
[----:B0-----:R-:W4:Y:S04]  /*145b50*/  LDL.LU R5, [R1+0x324] ;  /* 0x0003240001057983 */ /* 0x001f280000300800 */
        /* <DEDUP_REMOVED lines=317> */
[----:B------:R-:W2:Y:S01]  /*146f30*/  LDL.LU R55, [R1+0x1c0c] ;  /* 0x001c0c0001377983 */ /* 0x000ea20000300800 */
[----:B---3--:R-:W-:Y:S03]  /*146f40*/  HMMA.16816.F32 R28, R28, R2, R4 ;  /* 0x000000021c1c723c */ /* 0x008fe60000001804 */
[----:B------:R-:W3:Y:S01]  /*146f50*/  LDL.LU.64 R6, [R1+0xbb30] ;  /* 0x00bb300001067983 */ /* 0x000ee20000300a00 */
[----:B----4-:R-:W-:-:S03]  /*146f60*/  IMAD R39, R39, 0x100, R48 ;  /* 0x0000010027277824 */ /* 0x010fc600078e0230 */
[----:B------:R-:W4:Y:S01]  /*146f70*/  LDL.LU.64 R4, [R1+0xbb28] ;  /* 0x00bb280001047983 */ /* 0x000f220000300a00 */
[----:B------:R-:W-:Y:S02]  /*146f80*/  IMAD R48, R50, 0x100, R60 ;  /* 0x0000010032307824 */ /* 0x000fe400078e023c */
[----:B------:R-:W-:-:S09]  /*146f90*/  IMAD R49, R0, 0x100, R51 ;  /* 0x0000010000317824 */ /* 0x000fd200078e0233 */
        /* <DEDUP_REMOVED lines=72> */
[----:B------:R0:W-:Y:S04]  /*147420*/  STL.64 [R1+0xbaa8], R12 ;  /* 0x00baa80c01007387 */ /* 0x0001e80000100a00 */
[----:B------:R-:W-:Y:S04]  /*147430*/  STL.64 [R1+0x1c20], R16 ;  /* 0x001c201001007387 */ /* 0x000fe80000100a00 */
[----:B------:R1:W-:Y:S01]  /*147440*/  STL.64 [R1+0x1c28], R18 ;  /* 0x001c281201007387 */ /* 0x0003e20000100a00 */
[C---:B0-----:R-:W-:Y:S08]  /*147450*/  HMMA.16816.F32 R12, R28.reuse, R8, R52 ;  /* 0x000000081c0c723c */ /* 0x041ff00000001834 */
[----:B-1----:R-:W-:Y:S01]  /*147460*/  HMMA.16816.F32 R16, R28, R10, R44 ;  /* 0x0000000a1c10723c */ /* 0x002fe2000000182c */
[----:B------:R-:W2:-:S15]  /*147470*/  LDL.LU R44, [R1+0x3380] ;  /* 0x00338000012c7983 */ /* 0x000e9e0000300800 */
[----:B------:R-:W-:-:S03]  /*147480*/  NOP ;  /* 0x0000000000007918 */ /* 0x000fc60000000000 */
[----:B------:R-:W-:Y:S04]  /*147490*/  STL.64 [R1+0x1c10], R16 ;  /* 0x001c101001007387 */ /* 0x000fe80000100a00 */
[----:B------:R-:W-:Y:S04]  /*1474a0*/  STL.64 [R1+0x1c18], R18 ;  /* 0x001c181201007387 */ /* 0x000fe80000100a00 */
        /* <DEDUP_REMOVED lines=58> */
[C---:B--2---:R-:W-:Y:S08]  /*147850*/  HMMA.16816.F32 R44, R28.reuse, R6, R44 ;  /* 0x000000061c2c723c */ /* 0x044ff0000000182c */
[----:B----4-:R-:W-:Y:S11]  /*147860*/  HMMA.16816.F32 R28, R28, R2, R16 ;  /* 0x000000021c1c723c */ /* 0x010ff60000001810 */
[----:B------:R-:W-:Y:S04]  /*147870*/  STL.64 [R1+0x1bf0], R44 ;  /* 0x001bf02c01007387 */ /* 0x000fe80000100a00 */
[----:B------:R0:W-:Y:S01]  /*147880*/  STL.64 [R1+0x1bf8], R46 ;  /* 0x001bf82e01007387 */ /* 0x0001e20000100a00 */
[----:B------:R-:W-:-:S02]  /*147890*/  IMAD R38, R38, 0x100, R49 ;  /* 0x0000010026267824 */ /* 0x000fc400078e0231 */
[----:B------:R-:W-:Y:S01]  /*1478a0*/  IMAD R39, R39, 0x100, R48 ;  /* 0x0000010027277824 */ /* 0x000fe200078e0230 */
[----:B0-----:R-:W2:Y:S04]  /*1478b0*/  LDL.LU.64 R46, [R1+0xbac0] ;  /* 0x00bac000012e7983 */ /* 0x001ea80000300a00 */
[----:B------:R-:W2:Y:S04]  /*1478c0*/  LDL.LU.64 R44, [R1+0xbab8] ;  /* 0x00bab800012c7983 */ /* 0x000ea80000300a00 */
[----:B------:R-:W-:Y:S04]  /*1478d0*/  STL.64 [R1+0x1be0], R12 ;  /* 0x001be00c01007387 */ /* 0x000fe80000100a00 */
[----:B------:R0:W-:Y:S01]  /*1478e0*/  STL.64 [R1+0x1be8], R14 ;  /* 0x001be80e01007387 */ /* 0x0001e20000100a00 */
[----:B------:R-:W-:-:S02]  /*1478f0*/  IMAD R48, R50, 0x100, R60 ;  /* 0x0000010032307824 */ /* 0x000fc400078e023c */
[----:B------:R-:W-:Y:S01]  /*147900*/  IMAD R49, R0, 0x100, R51 ;  /* 0x0000010000317824 */ /* 0x000fe200078e0233 */
        /* <DEDUP_REMOVED lines=38> */
[C---:B--2---:R-:W-:Y:S08]  /*147b70*/  HMMA.16816.F32 R32, R28.reuse, R26, R48 ;  /* 0x0000001a1c20723c */ /* 0x044ff00000001830 */
[C---:B---3--:R-:W-:Y:S01]  /*147b80*/  HMMA.16816.F32 R4, R28.reuse, R24, R4 ;  /* 0x000000181c04723c */ /* 0x048fe20000001804 */
        /* <DEDUP_REMOVED lines=104> */
[----:B------:R-:W-:Y:S03]  /*148210*/  HMMA.16816.F32 R28, R28, R2, R32 ;  /* 0x000000021c1c723c */ /* 0x000fe60000001820 */
        /* <DEDUP_REMOVED lines=14> */
[----:B------:R-:W4:Y:S04]  /*148300*/  LDL.LU.64 R34, [R1+0xba10] ;  /* 0x00ba100001227983 */ /* 0x000f280000300a00 */
[----:B------:R-:W3:Y:S01]  /*148310*/  LDL.LU.64 R32, [R1+0xba08] ;  /* 0x00ba080001207983 */ /* 0x000ee20000300a00 */
[----:B------:R-:W-:-:S02]  /*148320*/  IMAD R38, R38, 0x100, R49 ;  /* 0x0000010026267824 */ /* 0x000fc400078e0231 */
[----:B------:R-:W-:Y:S02]  /*148330*/  IMAD R39, R39, 0x100, R48 ;  /* 0x0000010027277824 */ /* 0x000fe400078e0230 */
[----:B------:R-:W-:Y:S02]  /*148340*/  IMAD R48, R50, 0x100, R60 ;  /* 0x0000010032307824 */ /* 0x000fe400078e023c */
[----:B------:R-:W-:Y:S01]  /*148350*/  IMAD R49, R0, 0x100, R51 ;  /* 0x0000010000317824 */ /* 0x000fe200078e0233 */
[----:B------:R0:W-:Y:S04]  /*148360*/  STL.64 [R1+0x19a0], R28 ;  /* 0x0019a01c01007387 */ /* 0x0001e80000100a00 */
[----:B------:R1:W-:Y:S01]  /*148370*/  STL.64 [R1+0x19a8], R30 ;  /* 0x0019a81e01007387 */ /* 0x0003e20000100a00 */
[----:B0-----:R-:W-:-:S02]  /*148380*/  F2FP.F16.E4M3.UNPACK_B R28, R38 ;  /* 0x00000026ff1c723e */ /* 0x001fc400020006ff */
[----:B------:R-:W-:Y:S02]  /*148390*/  F2FP.F16.E4M3.UNPACK_B R29, R39 ;  /* 0x00000027ff1d723e */ /* 0x000fe400020006ff */
[----:B-1----:R-:W-:Y:S02]  /*1483a0*/  F2FP.F16.E4M3.UNPACK_B R30, R48 ;  /* 0x00000030ff1e723e */ /* 0x002fe400020006ff */
[----:B------:R-:W-:-:S07]  /*1483b0*/  F2FP.F16.E4M3.UNPACK_B R31, R49 ;  /* 0x00000031ff1f723e */ /* 0x000fce00020006ff */
[C---:B--2---:R-:W-:Y:S08]  /*1483c0*/  HMMA.16816.F32 R48, R28.reuse, R36, R4 ;  /* 0x000000241c30723c */ /* 0x044ff00000001804 */
[C---:B----4-:R-:W-:Y:S08]  /*1483d0*/  HMMA.16816.F32 R8, R28.reuse, R34, R8 ;  /* 0x000000221c08723c */ /* 0x050ff00000001808 */
[C---:B---3--:R-:W-:Y:S03]  /*1483e0*/  HMMA.16816.F32 R4, R28.reuse, R32, R12 ;  /* 0x000000201c04723c */ /* 0x048fe6000000180c */
        /* <DEDUP_REMOVED lines=3498> */
[----:B------:R3:W-:Y:S04]  /*155e90*/  STL.64 [R1+0x10], R4 ;  /* 0x0000100401007387 */ /* 0x0007e80000100a00 */
[----:B------:R4:W-:Y:S04]  /*155ea0*/  STL.64 [R1+0x18], R6 ;  /* 0x0000180601007387 */ /* 0x0009e80000100a00 */
[----:B------:R-:W2:Y:S04]  /*155eb0*/  LDL.LU R53, [R1+0x1174] ;  /* 0x0011740001357983 */ /* 0x000ea80000300800 */
[----:B------:R-:W2:Y:S04]  /*155ec0*/  LDL.LU R54, [R1+0x1178] ;  /* 0x0011780001367983 */ /* 0x000ea80000300800 */
[----:B------:R-:W2:Y:S04]  /*155ed0*/  LDL.LU R55, [R1+0x117c] ;  /* 0x00117c0001377983 */ /* 0x000ea80000300800 */
[----:B--2---:R-:W-:Y:S04]  /*155ee0*/  STL.64 [R1+0xaf38], R54 ;  /* 0x00af383601007387 */ /* 0x004fe80000100a00 */
[----:B------:R-:W-:Y:S04]  /*155ef0*/  STL.64 [R1+0xaf30], R52 ;  /* 0x00af303401007387 */ /* 0x000fe80000100a00 */
[----:B------:R-:W2:Y:S04]  /*155f00*/  LDL.LU R40, [R1+0x2140] ;  /* 0x0021400001287983 */ /* 0x000ea80000300800 */
[----:B------:R-:W2:Y:S04]  /*155f10*/  LDL.LU R41, [R1+0x2144] ;  /* 0x0021440001297983 */ /* 0x000ea80000300800 */
[----:B------:R-:W2:Y:S04]  /*155f20*/  LDL.LU R42, [R1+0x2148] ;  /* 0x00214800012a7983 */ /* 0x000ea80000300800 */
[----:B------:R-:W2:Y:S04]  /*155f30*/  LDL.LU R43, [R1+0x214c] ;  /* 0x00214c00012b7983 */ /* 0x000ea80000300800 */
[----:B--2---:R-:W-:Y:S04]  /*155f40*/  STL.64 [R1+0xaf58], R42 ;  /* 0x00af582a01007387 */ /* 0x004fe80000100a00 */
[----:B------:R2:W-:Y:S04]  /*155f50*/  STL.64 [R1+0xaf50], R40 ;  /* 0x00af502801007387 */ /* 0x0005e80000100a00 */
[----:B0-----:R-:W2:Y:S04]  /*155f60*/  LDL.LU R8, [R1+0x2180] ;  /* 0x0021800001087983 */ /* 0x001ea80000300800 */
[----:B------:R-:W2:Y:S04]  /*155f70*/  LDL.LU R9, [R1+0x2184] ;  /* 0x0021840001097983 */ /* 0x000ea80000300800 */
[----:B-1----:R-:W2:Y:S04]  /*155f80*/  LDL.LU R10, [R1+0x2188] ;  /* 0x00218800010a7983 */ /* 0x002ea80000300800 */
[----:B------:R-:W2:Y:S04]  /*155f90*/  LDL.LU R11, [R1+0x218c] ;  /* 0x00218c00010b7983 */ /* 0x000ea80000300800 */
[----:B--2---:R-:W-:Y:S04]  /*155fa0*/  STL.64 [R1+0xaf78], R10 ;  /* 0x00af780a01007387 */ /* 0x004fe80000100a00 */
[----:B------:R-:W-:Y:S04]  /*155fb0*/  STL.64 [R1+0xaf70], R8 ;  /* 0x00af700801007387 */ /* 0x000fe80000100a00 */
[----:B---3--:R-:W2:Y:S04]  /*155fc0*/  LDL.LU R4, [R1+0x2190] ;  /* 0x0021900001047983 */ /* 0x008ea80000300800 */
[----:B------:R-:W2:Y:S04]  /*155fd0*/  LDL.LU R5, [R1+0x2194] ;  /* 0x0021940001057983 */ /* 0x000ea80000300800 */
[----:B----4-:R-:W3:Y:S04]  /*155fe0*/  LDL.LU R6, [R1+0x2198] ;  /* 0x0021980001067983 */ /* 0x010ee80000300800 */
        /* <DEDUP_REMOVED lines=131> */
[----:B------:R-:W-:-:S02]  /*156820*/  IMAD R38, R44, 0x100, R59 ;  /* 0x000001002c267824 */ /* 0x000fc400078e023b */
[----:B------:R-:W-:Y:S02]  /*156830*/  IMAD R39, R46, 0x100, R45 ;  /* 0x000001002e277824 */ /* 0x000fe400078e022d */
[----:B------:R-:W-:Y:S01]  /*156840*/  IMAD R48, R50, 0x100, R47 ;  /* 0x0000010032307824 */ /* 0x000fe200078e022f */
        /* <DEDUP_REMOVED lines=8> */
[C---:B----4-:R-:W-:Y:S08]  /*1568d0*/  HMMA.16816.F32 R8, R28.reuse, R4, R40 ;  /* 0x000000041c08723c */ /* 0x050ff00000001828 */
[----:B0-----:R-:W-:-:S15]  /*1568e0*/  HMMA.16816.F32 R12, R28, R6, R32 ;  /* 0x000000061c0c723c */ /* 0x001fde0000001820 */
[----:B------:R-:W-:-:S04]  /*1568f0*/  NOP ;  /* 0x0000000000007918 */ /* 0x000fc80000000000 */
[----:B------:R-:W-:Y:S04]  /*156900*/  STL.64 [R1+0x1e0], R12 ;  /* 0x0001e00c01007387 */ /* 0x000fe80000100a00 */
[----:B------:R-:W-:Y:S04]  /*156910*/  STL.64 [R1+0x1e8], R14 ;  /* 0x0001e80e01007387 */ /* 0x000fe80000100a00 */
[----:B------:R-:W-:Y:S04]  /*156920*/  STL.64 [R1+0x1d0], R8 ;  /* 0x0001d00801007387 */ /* 0x000fe80000100a00 */
[----:B------:R0:W-:Y:S04]  /*156930*/  STL.64 [R1+0x1d8], R10 ;  /* 0x0001d80a01007387 */ /* 0x0001e80000100a00 */
[----:B------:R-:W2:Y:S01]  /*156940*/  LDL.LU R56, [R1+0x2080] ;  /* 0x0020800001387983 */ /* 0x000ea20000300800 */
[----:B0-----:R-:W-:-:S15]  /*156950*/  HMMA.16816.F32 R8, R28, R2, R52 ;  /* 0x000000021c08723c */ /* 0x001fde0000001834 */
[----:B------:R-:W-:-:S04]  /*156960*/  NOP ;  /* 0x0000000000007918 */ /* 0x000fc80000000000 */
[----:B------:R0:W-:Y:S04]  /*156970*/  STL.64 [R1], R8 ;  /* 0x0000000801007387 */ /* 0x0001e80000100a00 */
        /* <DEDUP_REMOVED lines=12> */
[----:B------:R-:W-:-:S03]  /*156a40*/  IMAD R49, R0, 0x100, R51 ;  /* 0x0000010000317824 */ /* 0x000fc600078e0233 */
[----:B------:R-:W2:Y:S04]  /*156a50*/  LDL.LU R52, [R1+0x2110] ;  /* 0x0021100001347983 */ /* 0x000ea80000300800 */
[----:B------:R-:W2:Y:S04]  /*156a60*/  LDL.LU R53, [R1+0x2114] ;  /* 0x0021140001357983 */ /* 0x000ea80000300800 */
[----:B------:R-:W2:Y:S01]  /*156a70*/  LDL.LU R54, [R1+0x2118] ;  /* 0x0021180001367983 */ /* 0x000ea20000300800 */
[----:B------:R-:W-:Y:S02]  /*156a80*/  F2FP.F16.E4M3.UNPACK_B R28, R38 ;  /* 0x00000026ff1c723e */ /* 0x000fe400020006ff */
[----:B------:R-:W-:-:S02]  /*156a90*/  F2FP.F16.E4M3.UNPACK_B R29, R39 ;  /* 0x00000027ff1d723e */ /* 0x000fc400020006ff */
        /* <DEDUP_REMOVED lines=35> */
[C---:B----4-:R-:W-:Y:S08]  /*156cd0*/  HMMA.16816.F32 R44, R28.reuse, R34, R44 ;  /* 0x000000221c2c723c */ /* 0x050ff0000000182c */
[C---:B------:R-:W-:Y:S11]  /*156ce0*/  HMMA.16816.F32 R52, R28.reuse, R32, R52 ;  /* 0x000000201c34723c */ /* 0x040ff60000001834 */
[----:B------:R0:W-:Y:S04]  /*156cf0*/  STL.64 [R1+0x1b0], R44 ;  /* 0x0001b02c01007387 */ /* 0x0001e80000100a00 */
[----:B------:R1:W-:Y:S04]  /*156d00*/  STL.64 [R1+0x1b8], R46 ;  /* 0x0001b82e01007387 */ /* 0x0003e80000100a00 */
[----:B0-----:R-:W2:Y:S04]  /*156d10*/  LDL.LU R44, [R1+0x2070] ;  /* 0x00207000012c7983 */ /* 0x001ea80000300800 */
        /* <DEDUP_REMOVED lines=55> */
[C---:B0-----:R-:W-:Y:S02]  /*157090*/  HMMA.16816.F32 R12, R28.reuse, R10, R56 ;  /* 0x0000000a1c0c723c */ /* 0x041fe40000001838 */
[----:B------:R-:W-:Y:S04]  /*1570a0*/  STL.64 [R1+0x120], R16 ;  /* 0x0001201001007387 */ /* 0x000fe80000100a00 */
[----:B------:R-:W-:Y:S04]  /*1570b0*/  STL.64 [R1+0x128], R18 ;  /* 0x0001281201007387 */ /* 0x000fe80000100a00 */
[----:B------:R-:W2:Y:S09]  /*1570c0*/  LDL.LU R32, [R1+0x2050] ;  /* 0x0020500001207983 */ /* 0x000eb20000300800 */
[----:B------:R-:W-:Y:S04]  /*1570d0*/  STL.64 [R1+0x110], R12 ;  /* 0x0001100c01007387 */ /* 0x000fe80000100a00 */
[----:B------:R0:W-:Y:S04]  /*1570e0*/  STL.64 [R1+0x118], R14 ;  /* 0x0001180e01007387 */ /* 0x0001e80000100a00 */
[----:B------:R-:W2:Y:S04]  /*1570f0*/  LDL.LU R33, [R1+0x2054] ;  /* 0x0020540001217983 */ /* 0x000ea80000300800 */
[----:B------:R-:W2:Y:S04]  /*157100*/  LDL.LU R34, [R1+0x2058] ;  /* 0x0020580001227983 */ /* 0x000ea80000300800 */
[----:B------:R-:W2:Y:S04]  /*157110*/  LDL.LU R35, [R1+0x205c] ;  /* 0x00205c0001237983 */ /* 0x000ea80000300800 */
[----:B------:R-:W3:Y:S04]  /*157120*/  LDL.LU R49, [R1+0x9a40] ;  /* 0x009a400001317983 */ /* 0x000ee80000300800 */
[----:B------:R-:W3:Y:S04]  /*157130*/  LDL.LU R38, [R1+0x9a3c] ;  /* 0x009a3c0001267983 */ /* 0x000ee80000300800 */
[----:B------:R-:W4:Y:S04]  /*157140*/  LDL.LU R48, [R1+0x9a48] ;  /* 0x009a480001307983 */ /* 0x000f280000300800 */
[----:B------:R-:W4:Y:S04]  /*157150*/  LDL.LU R39, [R1+0x9a44] ;  /* 0x009a440001277983 */ /* 0x000f280000300800 */
[----:B------:R-:W-:Y:S04]  /*157160*/  STL.64 [R1+0xae98], R10 ;  /* 0x00ae980a01007387 */ /* 0x000fe80000100a00 */
[----:B------:R1:W-:Y:S01]  /*157170*/  STL.64 [R1+0xae90], R8 ;  /* 0x00ae900801007387 */ /* 0x0003e20000100a00 */
[C---:B0-----:R-:W-:Y:S08]  /*157180*/  HMMA.16816.F32 R12, R28.reuse, R8, R44 ;  /* 0x000000081c0c723c */ /* 0x041ff0000000182c */
[C---:B-1----:R-:W-:Y:S11]  /*157190*/  HMMA.16816.F32 R8, R28.reuse, R6, R52 ;  /* 0x000000061c08723c */ /* 0x042ff60000001834 */
[----:B------:R-:W-:Y:S04]  /*1571a0*/  STL.64 [R1+0x100], R12 ;  /* 0x0001000c01007387 */ /* 0x000fe80000100a00 */
[----:B------:R-:W-:Y:S04]  /*1571b0*/  STL.64 [R1+0x108], R14 ;  /* 0x0001080e01007387 */ /* 0x000fe80000100a00 */
[----:B------:R-:W3:Y:S04]  /*1571c0*/  LDL.LU R44, [R1+0x2010] ;  /* 0x00201000012c7983 */ /* 0x000ee80000300800 */
[----:B------:R-:W-:Y:S04]  /*1571d0*/  STL.64 [R1+0xf0], R8 ;  /* 0x0000f00801007387 */ /* 0x000fe80000100a00 */
        /* <DEDUP_REMOVED lines=26> */
[----:B------:R0:W-:Y:S04]  /*157380*/  STL.64 [R1+0xe0], R8 ;  /* 0x0000e00801007387 */ /* 0x0001e80000100a00 */
[----:B------:R1:W-:Y:S04]  /*157390*/  STL.64 [R1+0xe8], R10 ;  /* 0x0000e80a01007387 */ /* 0x0003e80000100a00 */
        /* <DEDUP_REMOVED lines=17> */
[----:B---3--:R-:W-:-:S02]  /*1574b0*/  IMAD R38, R38, 0x100, R49 ;  /* 0x0000010026267824 */ /* 0x008fc400078e0231 */
[----:B----4-:R-:W-:Y:S01]  /*1574c0*/  IMAD R39, R39, 0x100, R48 ;  /* 0x0000010027277824 */ /* 0x010fe200078e0230 */
[----:B------:R-:W3:Y:S04]  /*1574d0*/  LDL.LU R21, [R1+0x1214] ;  /* 0x0012140001157983 */ /* 0x000ee80000300800 */
[----:B------:R-:W3:Y:S04]  /*1574e0*/  LDL.LU R22, [R1+0x1218] ;  /* 0x0012180001167983 */ /* 0x000ee80000300800 */
[----:B------:R-:W3:Y:S01]  /*1574f0*/  LDL.LU R23, [R1+0x121c] ;  /* 0x00121c0001177983 */ /* 0x000ee20000300800 */
[----:B------:R-:W-:Y:S01]  /*157500*/  HMMA.16816.F32 R28, R28, R2, R16 ;  /* 0x000000021c1c723c */ /* 0x000fe20000001810 */
[----:B------:R-:W-:-:S02]  /*157510*/  IMAD R48, R50, 0x100, R60 ;  /* 0x0000010032307824 */ /* 0x000fc400078e023c */
[----:B------:R-:W4:Y:S01]  /*157520*/  LDL.LU R16, [R1+0x1200] ;  /* 0x0012000001107983 */ /* 0x000f220000300800 */
[----:B------:R-:W-:-:S15]  /*157530*/  IMAD R49, R0, 0x100, R51 ;  /* 0x0000010000317824 */ /* 0x000fde00078e0233 */
[----:B------:R0:W-:Y:S04]  /*157540*/  STL.64 [R1+0x1040], R28 ;  /* 0x0010401c01007387 */ /* 0x0001e80000100a00 */
[----:B------:R1:W-:Y:S04]  /*157550*/  STL.64 [R1+0x1048], R30 ;  /* 0x0010481e01007387 */ /* 0x0003e80000100a00 */
[----:B------:R-:W4:Y:S04]  /*157560*/  LDL.LU R17, [R1+0x1204] ;  /* 0x0012040001117983 */ /* 0x000f280000300800 */
[----:B------:R-:W4:Y:S04]  /*157570*/  LDL.LU R18, [R1+0x1208] ;  /* 0x0012080001127983 */ /* 0x000f280000300800 */
[----:B------:R-:W4:Y:S01]  /*157580*/  LDL.LU R19, [R1+0x120c] ;  /* 0x00120c0001137983 */ /* 0x000f220000300800 */
        /* <DEDUP_REMOVED lines=59> */
[----:B------:R-:W-:Y:S04]  /*157940*/  STL.64 [R1+0x11f0], R24 ;  /* 0x0011f01801007387 */ /* 0x000fe80000100a00 */
[----:B------:R4:W-:Y:S02]  /*157950*/  STL.64 [R1+0x11f8], R26 ;  /* 0x0011f81a01007387 */ /* 0x0009e40000100a00 */
[C---:B----4-:R-:W-:Y:S08]  /*157960*/  HMMA.16816.F32 R24, R28.reuse, R18, R32 ;  /* 0x000000121c18723c */ /* 0x050ff00000001820 */
[C---:B---3--:R-:W-:Y:S08]  /*157970*/  HMMA.16816.F32 R32, R28.reuse, R16, R36 ;  /* 0x000000101c20723c */ /* 0x048ff00000001824 */
[C---:B------:R-:W-:Y:S03]  /*157980*/  HMMA.16816.F32 R36, R28.reuse, R12, R40 ;  /* 0x0000000c1c24723c */ /* 0x040fe60000001828 */
        /* <DEDUP_REMOVED lines=60> */
[----:B0-----:R-:W2:Y:S01]  /*157d50*/  LDL.LU.64 R36, [R1+0xae48] ;  /* 0x00ae480001247983 */ /* 0x001ea20000300a00 */
[----:B---3--:R-:W-:Y:S03]  /*157d60*/  HMMA.16816.F32 R28, R28, R2, R44 ;  /* 0x000000021c1c723c */ /* 0x008fe6000000182c */
[----:B------:R-:W-:Y:S04]  /*157d70*/  STL.64 [R1+0xae00], R6 ;  /* 0x00ae000601007387 */ /* 0x000fe80000100a00 */
[----:B------:R0:W-:Y:S01]  /*157d80*/  STL.64 [R1+0xadf8], R4 ;  /* 0x00adf80401007387 */ /* 0x0001e20000100a00 */
[----:B----4-:R-:W-:-:S02]  /*157d90*/  IMAD R38, R40, 0x100, R60 ;  /* 0x0000010028267824 */ /* 0x010fc400078e023c */
[----:B------:R-:W-:Y:S02]  /*157da0*/  IMAD R39, R42, 0x100, R41 ;  /* 0x000001002a277824 */ /* 0x000fe400078e0229 */
[----:B------:R-:W-:Y:S02]  /*157db0*/  IMAD R48, R50, 0x100, R43 ;  /* 0x0000010032307824 */ /* 0x000fe400078e022b */
[----:B------:R-:W-:Y:S01]  /*157dc0*/  IMAD R49, R0, 0x100, R51 ;  /* 0x0000010000317824 */ /* 0x000fe200078e0233 */
[----:B0-----:R-:W3:Y:S04]  /*157dd0*/  LDL.LU R4, [R1+0x1760] ;  /* 0x0017600001047983 */ /* 0x001ee80000300800 */
[----:B------:R-:W3:Y:S04]  /*157de0*/  LDL.LU R5, [R1+0x1764] ;  /* 0x0017640001057983 */ /* 0x000ee80000300800 */
[----:B------:R-:W3:Y:S04]  /*157df0*/  LDL.LU R6, [R1+0x1768] ;  /* 0x0017680001067983 */ /* 0x000ee80000300800 */
[----:B------:R-:W3:Y:S04]  /*157e00*/  LDL.LU R7, [R1+0x176c] ;  /* 0x00176c0001077983 */ /* 0x000ee80000300800 */
[----:B------:R-:W4:Y:S04]  /*157e10*/  LDL.LU R40, [R1+0x1720] ;  /* 0x0017200001287983 */ /* 0x000f280000300800 */
[----:B------:R0:W-:Y:S04]  /*157e20*/  STL.64 [R1+0x1590], R28 ;  /* 0x0015901c01007387 */ /* 0x0001e80000100a00 */
[----:B------:R1:W-:Y:S04]  /*157e30*/  STL.64 [R1+0x1598], R30 ;  /* 0x0015981e01007387 */ /* 0x0003e80000100a00 */
[----:B------:R-:W4:Y:S04]  /*157e40*/  LDL.LU R41, [R1+0x1724] ;  /* 0x0017240001297983 */ /* 0x000f280000300800 */
[----:B------:R-:W4:Y:S04]  /*157e50*/  LDL.LU R42, [R1+0x1728] ;  /* 0x00172800012a7983 */ /* 0x000f280000300800 */
[----:B------:R-:W4:Y:S04]  /*157e60*/  LDL.LU R43, [R1+0x172c] ;  /* 0x00172c00012b7983 */ /* 0x000f280000300800 */
[----:B------:R-:W3:Y:S04]  /*157e70*/  LDL.LU R44, [R1+0x1710] ;  /* 0x00171000012c7983 */ /* 0x000ee80000300800 */
[----:B------:R-:W3:Y:S04]  /*157e80*/  LDL.LU R45, [R1+0x1714] ;  /* 0x00171400012d7983 */ /* 0x000ee80000300800 */
[----:B------:R-:W3:Y:S04]  /*157e90*/  LDL.LU R46, [R1+0x1718] ;  /* 0x00171800012e7983 */ /* 0x000ee80000300800 */
[----:B------:R-:W3:Y:S01]  /*157ea0*/  LDL.LU R47, [R1+0x171c] ;  /* 0x00171c00012f7983 */ /* 0x000ee20000300800 */
        /* <DEDUP_REMOVED lines=38> */
[----:B------:R-:W-:Y:S05]  /*158110*/  STL.64 [R1+0xada0], R20 ;  /* 0x00ada01401007387 */ /* 0x000fea0000100a00 */
[----:B------:R-:W-:Y:S04]  /*158120*/  STL.64 [R1+0x1730], R4 ;  /* 0x0017300401007387 */ /* 0x000fe80000100a00 */
[----:B------:R1:W-:Y:S04]  /*158130*/  STL.64 [R1+0x1738], R6 ;  /* 0x0017380601007387 */ /* 0x0003e80000100a00 */
[----:B------:R-:W2:Y:S04]  /*158140*/  LDL.LU R56, [R1+0x1030] ;  /* 0x0010300001387983 */ /* 0x000ea80000300800 */
[----:B------:R-:W2:Y:S04]  /*158150*/  LDL.LU R57, [R1+0x1034] ;  /* 0x0010340001397983 */ /* 0x000ea80000300800 */
[----:B------:R-:W3:Y:S04]  /*158160*/  LDL.LU R58, [R1+0x1038] ;  /* 0x00103800013a7983 */ /* 0x000ee80000300800 */
[----:B------:R-:W3:Y:S01]  /*158170*/  LDL.LU R59, [R1+0x103c] ;  /* 0x00103c00013b7983 */ /* 0x000ee20000300800 */
[C---:B0-----:R-:W-:Y:S08]  /*158180*/  HMMA.16816.F32 R8, R28.reuse, R18, R40 ;  /* 0x000000121c08723c */ /* 0x041ff00000001828 */
[C---:B-1----:R-:W-:Y:S01]  /*158190*/  HMMA.16816.F32 R4, R28.reuse, R16, R44 ;  /* 0x000000101c04723c */ /* 0x042fe2000000182c */
        /* <DEDUP_REMOVED lines=8> */
[----:B------:R-:W-:Y:S04]  /*158220*/  STL.64 [R1+0xadf0], R18 ;  /* 0x00adf01201007387 */ /* 0x000fe80000100a00 */
[----:B------:R-:W-:Y:S04]  /*158230*/  STL.64 [R1+0x1720], R8 ;  /* 0x0017200801007387 */ /* 0x000fe80000100a00 */
[----:B------:R-:W-:Y:S04]  /*158240*/  STL.64 [R1+0x1728], R10 ;  /* 0x0017280a01007387 */ /* 0x000fe80000100a00 */
[----:B------:R1:W-:Y:S04]  /*158250*/  STL.64 [R1+0xade8], R16 ;  /* 0x00ade81001007387 */ /* 0x0003e80000100a00 */
[----:B------:R2:W-:Y:S04]  /*158260*/  STL.64 [R1+0x1710], R4 ;  /* 0x0017100401007387 */ /* 0x0005e80000100a00 */
[----:B------:R3:W-:Y:S04]  /*158270*/  STL.64 [R1+0x1718], R6 ;  /* 0x0017180601007387 */ /* 0x0007e80000100a00 */
[----:B0-----:R-:W4:Y:S04]  /*158280*/  LDL.LU R52, [R1+0x16b0] ;  /* 0x0016b00001347983 */ /* 0x001f280000300800 */
[----:B------:R-:W4:Y:S04]  /*158290*/  LDL.LU R53, [R1+0x16b4] ;  /* 0x0016b40001357983 */ /* 0x000f280000300800 */
[----:B------:R-:W2:Y:S04]  /*1582a0*/  LDL.LU R54, [R1+0x16b8] ;  /* 0x0016b80001367983 */ /* 0x000ea80000300800 */
[----:B------:R-:W2:Y:S04]  /*1582b0*/  LDL.LU R55, [R1+0x16bc] ;  /* 0x0016bc0001377983 */ /* 0x000ea80000300800 */
[----:B------:R-:W3:Y:S04]  /*1582c0*/  LDL.LU R44, [R1+0x1700] ;  /* 0x00170000012c7983 */ /* 0x000ee80000300800 */
[----:B------:R-:W3:Y:S04]  /*1582d0*/  LDL.LU R45, [R1+0x1704] ;  /* 0x00170400012d7983 */ /* 0x000ee80000300800 */
[----:B------:R-:W3:Y:S04]  /*1582e0*/  LDL.LU R46, [R1+0x1708] ;  /* 0x00170800012e7983 */ /* 0x000ee80000300800 */
[----:B------:R-:W3:Y:S04]  /*1582f0*/  LDL.LU R47, [R1+0x170c] ;  /* 0x00170c00012f7983 */ /* 0x000ee80000300800 */
[----:B--2---:R-:W-:Y:S04]  /*158300*/  STL.64 [R1+0xae10], R54 ;  /* 0x00ae103601007387 */ /* 0x004fe80000100a00 */
[----:B----4-:R0:W-:Y:S04]  /*158310*/  STL.64 [R1+0xae08], R52 ;  /* 0x00ae083401007387 */ /* 0x0101e80000100a00 */
[----:B-1----:R-:W2:Y:S04]  /*158320*/  LDL.LU R16, [R1+0x16c0] ;  /* 0x0016c00001107983 */ /* 0x002ea80000300800 */
[----:B------:R-:W2:Y:S04]  /*158330*/  LDL.LU R17, [R1+0x16c4] ;  /* 0x0016c40001117983 */ /* 0x000ea80000300800 */
[----:B------:R-:W2:Y:S04]  /*158340*/  LDL.LU R18, [R1+0x16c8] ;  /* 0x0016c80001127983 */ /* 0x000ea80000300800 */
[----:B------:R-:W2:Y:S04]  /*158350*/  LDL.LU R19, [R1+0x16cc] ;  /* 0x0016cc0001137983 */ /* 0x000ea80000300800 */
[----:B------:R-:W4:Y:S04]  /*158360*/  LDL.LU R4, [R1+0x16d0] ;  /* 0x0016d00001047983 */ /* 0x000f280000300800 */
[----:B------:R-:W4:Y:S04]  /*158370*/  LDL.LU R5, [R1+0x16d4] ;  /* 0x0016d40001057983 */ /* 0x000f280000300800 */
[----:B---3--:R-:W4:Y:S04]  /*158380*/  LDL.LU R6, [R1+0x16d8] ;  /* 0x0016d80001067983 */ /* 0x008f280000300800 */
[----:B------:R-:W4:Y:S04]  /*158390*/  LDL.LU R7, [R1+0x16dc] ;  /* 0x0016dc0001077983 */ /* 0x000f280000300800 */
[----:B0-----:R-:W3:Y:S04]  /*1583a0*/  LDL.LU R52, [R1+0x16e0] ;  /* 0x0016e00001347983 */ /* 0x001ee80000300800 */
[----:B------:R-:W3:Y:S04]  /*1583b0*/  LDL.LU R53, [R1+0x16e4] ;  /* 0x0016e40001357983 */ /* 0x000ee80000300800 */
[----:B------:R-:W3:Y:S04]  /*1583c0*/  LDL.LU R54, [R1+0x16e8] ;  /* 0x0016e80001367983 */ /* 0x000ee80000300800 */
[----:B------:R-:W3:Y:S04]  /*1583d0*/  LDL.LU R55, [R1+0x16ec] ;  /* 0x0016ec0001377983 */ /* 0x000ee80000300800 */
[----:B------:R-:W2:Y:S04]  /*1583e0*/  LDL.LU R8, [R1+0x16f0] ;  /* 0x0016f00001087983 */ /* 0x000ea80000300800 */
[----:B------:R-:W2:Y:S04]  /*1583f0*/  LDL.LU R9, [R1+0x16f4] ;  /* 0x0016f40001097983 */ /* 0x000ea80000300800 */
[----:B------:R-:W2:Y:S04]  /*158400*/  LDL.LU R10, [R1+0x16f8] ;  /* 0x0016f800010a7983 */ /* 0x000ea80000300800 */
[----:B------:R-:W2:Y:S01]  /*158410*/  LDL.LU R11, [R1+0x16fc] ;  /* 0x0016fc00010b7983 */ /* 0x000ea20000300800 */
[C---:B------:R-:W-:Y:S03]  /*158420*/  HMMA.16816.F32 R20, R28.reuse, R14, R44 ;  /* 0x0000000e1c14723c */ /* 0x040fe6000000182c */
        /* <DEDUP_REMOVED lines=39> */
[----:B------:R-:W4:Y:S01]  /*1586a0*/  LDL.LU.64 R8, [R1+0xae18] ;  /* 0x00ae180001087983 */ /* 0x000f220000300a00 */
[C---:B---3--:R-:W-:Y:S08]  /*1586b0*/  HMMA.16816.F32 R52, R28.reuse, R10, R52 ;  /* 0x0000000a1c34723c */ /* 0x048ff00000001834 */
[----:B----4-:R-:W-:Y:S11]  /*1586c0*/  HMMA.16816.F32 R4, R28, R8, R4 ;  /* 0x000000081c04723c */ /* 0x010ff60000001804 */
[----:B------:R-:W-:Y:S04]  /*1586d0*/  STL.64 [R1+0x16e0], R52 ;  /* 0x0016e03401007387 */ /* 0x000fe80000100a00 */
[----:B------:R0:W-:Y:S04]  /*1586e0*/  STL.64 [R1+0x16e8], R54 ;  /* 0x0016e83601007387 */ /* 0x0001e80000100a00 */
[----:B0-----:R-:W2:Y:S04]  /*1586f0*/  LDL.LU.64 R54, [R1+0xae10] ;  /* 0x00ae100001367983 */ /* 0x001ea80000300a00 */
[----:B------:R-:W2:Y:S04]  /*158700*/  LDL.LU.64 R52, [R1+0xae08] ;  /* 0x00ae080001347983 */ /* 0x000ea80000300a00 */
        /* <DEDUP_REMOVED lines=8> */
[C---:B---3--:R-:W-:Y:S08]  /*158790*/  HMMA.16816.F32 R16, R28.reuse, R6, R16 ;  /* 0x000000061c10723c */ /* 0x048ff00000001810 */
[C---:B--2---:R-:W-:Y:S08]  /*1587a0*/  HMMA.16816.F32 R52, R28.reuse, R4, R52 ;  /* 0x000000041c34723c */ /* 0x044ff00000001834 */
        /* <DEDUP_REMOVED lines=9> */
[----:B------:R-:W2:Y:S04]  /*158840*/  LDL.LU R60, [R1+0xadd4] ;  /* 0x00add400013c7983 */ /* 0x000ea80000300800 */
[----:B------:R-:W2:Y:S04]  /*158850*/  LDL.LU R0, [R1+0xadd0] ;  /* 0x00add00001007983 */ /* 0x000ea80000300800 */
[----:B------:R-:W3:Y:S04]  /*158860*/  LDL.LU.64 R58, [R1+0xadc8] ;  /* 0x00adc800013a7983 */ /* 0x000ee80000300a00 */
[----:B------:R-:W3:Y:S04]  /*158870*/  LDL.LU.64 R56, [R1+0xadc0] ;  /* 0x00adc00001387983 */ /* 0x000ee80000300a00 */
        /* <DEDUP_REMOVED lines=10> */
[----:B------:R-:W-:Y:S03]  /*158920*/  HMMA.16816.F32 R36, R28, R36, R32 ;  /* 0x000000241c24723c */ /* 0x000fe60000001820 */
        /* <DEDUP_REMOVED lines=29> */
[----:B------:R-:W2:Y:S04]  /*158b00*/  LDL.LU.64 R44, [R1+0xad70] ;  /* 0x00ad7000012c7983 */ /* 0x000ea80000300a00 */
[----:B------:R0:W-:Y:S04]  /*158b10*/  STL.64 [R1+0x1580], R24 ;  /* 0x0015801801007387 */ /* 0x0001e80000100a00 */
[----:B------:R1:W-:Y:S04]  /*158b20*/  STL.64 [R1+0x1588], R26 ;  /* 0x0015881a01007387 */ /* 0x0003e80000100a00 */
[----:B0-----:R-:W2:Y:S04]  /*158b30*/  LDL.LU R24, [R1+0x1470] ;  /* 0x0014700001187983 */ /* 0x001ea80000300800 */
[----:B------:R-:W2:Y:S04]  /*158b40*/  LDL.LU R25, [R1+0x1474] ;  /* 0x0014740001197983 */ /* 0x000ea80000300800 */
[----:B-1----:R-:W2:Y:S04]  /*158b50*/  LDL.LU R26, [R1+0x1478] ;  /* 0x00147800011a7983 */ /* 0x002ea80000300800 */
[----:B------:R-:W2:Y:S01]  /*158b60*/  LDL.LU R27, [R1+0x147c] ;  /* 0x00147c00011b7983 */ /* 0x000ea20000300800 */
[C---:B----4-:R-:W-:Y:S08]  /*158b70*/  HMMA.16816.F32 R32, R28.reuse, R20, R32 ;  /* 0x000000141c20723c */ /* 0x050ff00000001820 */
[C---:B--2---:R-:W-:Y:S08]  /*158b80*/  HMMA.16816.F32 R24, R28.reuse, R22, R24 ;  /* 0x000000161c18723c */ /* 0x044ff00000001818 */
[C---:B------:R-:W-:Y:S11]  /*158b90*/  HMMA.16816.F32 R20, R28.reuse, R16, R56 ;  /* 0x000000101c14723c */ /* 0x040ff60000001838 */
[----:B------:R-:W-:Y:S04]  /*158ba0*/  STL.64 [R1+0x1470], R24 ;  /* 0x0014701801007387 */ /* 0x000fe80000100a00 */
[----:B------:R0:W-:Y:S02]  /*158bb0*/  STL.64 [R1+0x1478], R26 ;  /* 0x0014781a01007387 */ /* 0x0001e40000100a00 */
[C---:B0-----:R-:W-:Y:S08]  /*158bc0*/  HMMA.16816.F32 R24, R28.reuse, R18, R48 ;  /* 0x000000121c18723c */ /* 0x041ff00000001830 */
[C---:B------:R-:W-:Y:S01]  /*158bd0*/  HMMA.16816.F32 R16, R28.reuse, R14, R52 ;  /* 0x0000000e1c10723c */ /* 0x040fe20000001834 */
[----:B------:R-:W-:Y:S07]  /*158be0*/  STL.64 [R1+0x1360], R32 ;  /* 0x0013602001007387 */ /* 0x000fee0000100a00 */
[----:B------:R-:W-:Y:S01]  /*158bf0*/  HMMA.16816.F32 R12, R28, R12, R36 ;  /* 0x0000000c1c0c723c */ /* 0x000fe20000001824 */
[----:B------:R-:W-:Y:S04]  /*158c00*/  STL.64 [R1+0x1368], R34 ;  /* 0x0013682201007387 */ /* 0x000fe80000100a00 */
        /* <DEDUP_REMOVED lines=17> */
[----:B------:R-:W-:Y:S01]  /*158d20*/  STL.64 [R1+0xe10], R12 ;  /* 0x000e100c01007387 */ /* 0x000fe20000100a00 */
[----:B------:R-:W-:-:S03]  /*158d30*/  IMAD.MOV.U32 R51, RZ, RZ, R0 ;  /* 0x000000ffff337224 */ /* 0x000fc600078e0000 */
[----:B------:R0:W-:Y:S01]  /*158d40*/  STL [R1+0xe18], R14 ;  /* 0x000e180e01007387 */ /* 0x0001e20000100800 */
[----:B------:R-:W-:-:S03]  /*158d50*/  IMAD.MOV.U32 R0, RZ, RZ, R15 ;  /* 0x000000ffff007224 */ /* 0x000fc600078e000f */
        /* <DEDUP_REMOVED lines=10> */
[----:B---3--:R-:W-:-:S02]  /*158e00*/  IMAD.MOV.U32 R24, RZ, RZ, R40 ;  /* 0x000000ffff187224 */ /* 0x008fc400078e0028 */
[----:B------:R-:W-:Y:S01]  /*158e10*/  IMAD.MOV.U32 R25, RZ, RZ, R41 ;  /* 0x000000ffff197224 */ /* 0x000fe200078e0029 */
[----:B------:R-:W3:Y:S04]  /*158e20*/  LDL.LU R40, [R1+0xad6c] ;  /* 0x00ad6c0001287983 */ /* 0x000ee80000300800 */
[----:B------:R-:W3:Y:S01]  /*158e30*/  LDL.LU R41, [R1+0xad68] ;  /* 0x00ad680001297983 */ /* 0x000ee20000300800 */
[----:B------:R-:W-:Y:S02]  /*158e40*/  IMAD.MOV.U32 R26, RZ, RZ, R42 ;  /* 0x000000ffff1a7224 */ /* 0x000fe400078e002a */
[----:B------:R-:W-:Y:S01]  /*158e50*/  IMAD.MOV.U32 R27, RZ, RZ, R43 ;  /* 0x000000ffff1b7224 */ /* 0x000fe200078e002b */
[----:B------:R-:W3:Y:S04]  /*158e60*/  LDL.LU R42, [R1+0xad64] ;  /* 0x00ad6400012a7983 */ /* 0x000ee80000300800 */
[----:B------:R-:W3:Y:S04]  /*158e70*/  LDL.LU R43, [R1+0xad60] ;  /* 0x00ad6000012b7983 */ /* 0x000ee80000300800 */
[----:B------:R-:W3:Y:S01]  /*158e80*/  LDL.LU R34, [R1+0x3598] ;  /* 0x0035980001227983 */ /* 0x000ee20000300800 */
[----:B------:R-:W-:-:S02]  /*158e90*/  IMAD.MOV.U32 R20, RZ, RZ, R44 ;  /* 0x000000ffff147224 */ /* 0x000fc400078e002c */
[----:B------:R-:W-:Y:S01]  /*158ea0*/  IMAD.MOV.U32 R21, RZ, RZ, R45 ;  /* 0x000000ffff157224 */ /* 0x000fe200078e002d */
[----:B------:R-:W3:Y:S04]  /*158eb0*/  LDL.LU R44, [R1+0xad5c] ;  /* 0x00ad5c00012c7983 */ /* 0x000ee80000300800 */
[----:B------:R-:W3:Y:S01]  /*158ec0*/  LDL.LU R45, [R1+0xad58] ;  /* 0x00ad5800012d7983 */ /* 0x000ee20000300800 */
[----:B------:R-:W-:Y:S02]  /*158ed0*/  IMAD.MOV.U32 R22, RZ, RZ, R46 ;  /* 0x000000ffff167224 */ /* 0x000fe400078e002e */
[----:B------:R-:W-:Y:S01]  /*158ee0*/  IMAD.MOV.U32 R23, RZ, RZ, R47 ;  /* 0x000000ffff177224 */ /* 0x000fe200078e002f */
[----:B------:R-:W3:Y:S04]  /*158ef0*/  LDL.LU R46, [R1+0xad54] ;  /* 0x00ad5400012e7983 */ /* 0x000ee80000300800 */
[----:B------:R-:W3:Y:S04]  /*158f00*/  LDL.LU R47, [R1+0xad50] ;  /* 0x00ad5000012f7983 */ /* 0x000ee80000300800 */
[----:B------:R-:W3:Y:S04]  /*158f10*/  LDL.LU R35, [R1+0x359c] ;  /* 0x00359c0001237983 */ /* 0x000ee80000300800 */
[----:B------:R-:W3:Y:S04]  /*158f20*/  LDL.LU R39, [R1+0x35b8] ;  /* 0x0035b80001277983 */ /* 0x000ee80000300800 */
[----:B------:R-:W3:Y:S04]  /*158f30*/  LDL.LU R38, [R1+0x35bc] ;  /* 0x0035bc0001267983 */ /* 0x000ee80000300800 */
[----:B------:R-:W-:Y:S01]  /*158f40*/  STL [R1+0xa080], R0 ;  /* 0x00a0800001007387 */ /* 0x000fe20000100800 */
[C---:B--2---:R-:W-:Y:S08]  /*158f50*/  HMMA.16816.F32 R56, R28.reuse, R10, R56 ;  /* 0x0000000a1c38723c */ /* 0x044ff00000001838 */
[C---:B----4-:R-:W-:Y:S08]  /*158f60*/  HMMA.16816.F32 R48, R28.reuse, R6, R48 ;  /* 0x000000061c30723c */ /* 0x050ff00000001830 */
[----:B------:R-:W-:Y:S01]  /*158f70*/  HMMA.16816.F32 R52, R28, R8, R52 ;  /* 0x000000081c34723c */ /* 0x000fe20000001834 */
[----:B------:R-:W-:-:S02]  /*158f80*/  IMAD R6, R19, 0x100, R18 ;  /* 0x0000010013067824 */ /* 0x000fc400078e0212 */
[----:B------:R-:W-:Y:S01]  /*158f90*/  IMAD R7, R33, 0x100, R32 ;  /* 0x0000010021077824 */ /* 0x000fe200078e0220 */
[----:B------:R-:W-:Y:S02]  /*158fa0*/  F2FP.F16.E4M3.UNPACK_B R36, R36.H1 ;  /* 0x00000024ff24723e */ /* 0x000fe400030006ff */
[----:B------:R-:W-:Y:S02]  /*158fb0*/  F2FP.F16.E4M3.UNPACK_B R37, R37.H1 ;  /* 0x00000025ff25723e */ /* 0x000fe400030006ff */
[C---:B---3--:R-:W-:Y:S08]  /*158fc0*/  HMMA.16816.F32 R40, R28.reuse, R2, R40 ;  /* 0x000000021c28723c */ /* 0x048ff00000001828 */
[----:B------:R-:W-:Y:S01]  /*158fd0*/  HMMA.16816.F32 R44, R28, R4, R44 ;  /* 0x000000041c2c723c */ /* 0x000fe2000000182c */
[----:B------:R-:W-:-:S02]  /*158fe0*/  IMAD R4, R15, 0x100, R14 ;  /* 0x000001000f047824 */ /* 0x000fc400078e020e */
[----:B------:R-:W-:Y:S01]  /*158ff0*/  IMAD R5, R17, 0x100, R16 ;  /* 0x0000010011057824 */ /* 0x000fe200078e0210 */
[----:B------:R-:W-:Y:S02]  /*159000*/  F2FP.F16.E4M3.UNPACK_B R30, R6 ;  /* 0x00000006ff1e723e */ /* 0x000fe400020006ff */
[----:B------:R-:W-:Y:S02]  /*159010*/  F2FP.F16.E4M3.UNPACK_B R31, R7 ;  /* 0x00000007ff1f723e */ /* 0x000fe400020006ff */
[----:B------:R-:W-:Y:S02]  /*159020*/  F2FP.F16.E4M3.UNPACK_B R28, R4 ;  /* 0x00000004ff1c723e */ /* 0x000fe400020006ff */
[----:B------:R-:W-:-:S07]  /*159030*/  F2FP.F16.E4M3.UNPACK_B R29, R5 ;  /* 0x00000005ff1d723e */ /* 0x000fce00020006ff */
[----:B------:R-:W-:Y:S01]  /*159040*/  HMMA.16816.F32 R4, R28, R36, R20 ;  /* 0x000000241c04723c */ /* 0x000fe20000001814 */
[----:B------:R-:W-:Y:S04]  /*159050*/  STL.64 [R1+0x9ea8], R58 ;  /* 0x009ea83a01007387 */ /* 0x000fe80000100a00 */
[----:B------:R0:W-:Y:S04]  /*159060*/  STL.64 [R1+0x9ea0], R56 ;  /* 0x009ea03801007387 */ /* 0x0001e80000100a00 */
[----:B------:R-:W-:Y:S04]  /*159070*/  STL.64 [R1+0x9ec0], R54 ;  /* 0x009ec03601007387 */ /* 0x000fe80000100a00 */
[----:B------:R-:W-:Y:S04]  /*159080*/  STL.64 [R1+0x9eb8], R52 ;  /* 0x009eb83401007387 */ /* 0x000fe80000100a00 */
[----:B------:R-:W-:Y:S04]  /*159090*/  STL.64 [R1+0x9ed0], R50 ;  /* 0x009ed03201007387 */ /* 0x000fe80000100a00 */
[----:B------:R-:W-:Y:S01]  /*1590a0*/  STL.64 [R1+0x9ec8], R48 ;  /* 0x009ec83001007387 */ /* 0x000fe20000100a00 */
[----:B------:R-:W-:-:S02]  /*1590b0*/  F2FP.F16.E4M3.UNPACK_B R34, R34.H1 ;  /* 0x00000022ff22723e */ /* 0x000fc400030006ff */
[----:B------:R-:W-:Y:S01]  /*1590c0*/  F2FP.F16.E4M3.UNPACK_B R35, R35.H1 ;  /* 0x00000023ff23723e */ /* 0x000fe200030006ff */
[----:B------:R-:W-:Y:S04]  /*1590d0*/  STL.64 [R1+0x9ee0], R46 ;  /* 0x009ee02e01007387 */ /* 0x000fe80000100a00 */
[----:B------:R-:W-:Y:S04]  /*1590e0*/  STL.64 [R1+0x9ed8], R44 ;  /* 0x009ed82c01007387 */ /* 0x000fe80000100a00 */
[----:B------:R-:W-:Y:S04]  /*1590f0*/  STL.64 [R1+0x9ef0], R42 ;  /* 0x009ef02a01007387 */ /* 0x000fe80000100a00 */
[----:B------:R-:W-:Y:S04]  /*159100*/  STL.64 [R1+0x9ee8], R40 ;  /* 0x009ee82801007387 */ /* 0x000fe80000100a00 */
[----:B------:R-:W-:Y:S04]  /*159110*/  STL.64 [R1+0x1fb0], R4 ;  /* 0x001fb00401007387 */ /* 0x000fe80000100a00 */
[----:B------:R1:W-:Y:S04]  /*159120*/  STL.64 [R1+0x1fb8], R6 ;  /* 0x001fb80601007387 */ /* 0x0003e80000100a00 */
[----:B0-----:R-:W2:Y:S01]  /*159130*/  LDL.LU R56, [R1+0x1f10] ;  /* 0x001f100001387983 */ /* 0x001ea20000300800 */
[----:B-1----:R-:W-:-:S15]  /*159140*/  HMMA.16816.F32 R4, R28, R34, R24 ;  /* 0x000000221c04723c */ /* 0x002fde0000001818 */
        /* <DEDUP_REMOVED lines=26> */
[----:B------:R-:W2:Y:S01]  /*1592f0*/  LDL.LU R24, [R1+0x35c8] ;  /* 0x0035c80001187983 */ /* 0x000ea20000300800 */
[----:B------:R-:W-:-:S02]  /*159300*/  F2FP.F16.E4M3.UNPACK_B R32, R39.H1 ;  /* 0x00000027ff20723e */ /* 0x000fc400030006ff */
[----:B------:R-:W-:Y:S01]  /*159310*/  F2FP.F16.E4M3.UNPACK_B R33, R38.H1 ;  /* 0x00000026ff21723e */ /* 0x000fe200030006ff */
        /* <DEDUP_REMOVED lines=38> */
[----:B--2---:R-:W-:-:S02]  /*159580*/  F2FP.F16.E4M3.UNPACK_B R26, R26.H1 ;  /* 0x0000001aff1a723e */ /* 0x004fc400030006ff */
[----:B------:R-:W-:Y:S02]  /*159590*/  F2FP.F16.E4M3.UNPACK_B R27, R27.H1 ;  /* 0x0000001bff1b723e */ /* 0x000fe400030006ff */
[----:B------:R-:W-:Y:S02]  /*1595a0*/  F2FP.F16.E4M3.UNPACK_B R24, R24.H1 ;  /* 0x00000018ff18723e */ /* 0x000fe400030006ff */
[----:B------:R-:W-:-:S07]  /*1595b0*/  F2FP.F16.E4M3.UNPACK_B R25, R25.H1 ;  /* 0x00000019ff19723e */ /* 0x000fce00030006ff */
[----:B------:R-:W-:Y:S01]  /*1595c0*/  HMMA.16816.F32 R4, R28, R24, R4 ;  /* 0x000000181c04723c */ /* 0x000fe20000001804 */
[----:B------:R-:W-:Y:S02]  /*1595d0*/  F2FP.F16.E4M3.UNPACK_B R22, R22.H1 ;  /* 0x00000016ff16723e */ /* 0x000fe400030006ff */
[----:B------:R-:W-:Y:S02]  /*1595e0*/  F2FP.F16.E4M3.UNPACK_B R23, R23.H1 ;  /* 0x00000017ff17723e */ /* 0x000fe400030006ff */
[----:B------:R-:W-:Y:S02]  /*1595f0*/  F2FP.F16.E4M3.UNPACK_B R20, R20.H1 ;  /* 0x00000014ff14723e */ /* 0x000fe400030006ff */
[----:B------:R-:W-:Y:S02]  /*159600*/  F2FP.F16.E4M3.UNPACK_B R21, R21.H1 ;  /* 0x00000015ff15723e */ /* 0x000fe400030006ff */
[----:B------:R-:W-:Y:S02]  /*159610*/  F2FP.F16.E4M3.UNPACK_B R18, R18.H1 ;  /* 0x00000012ff12723e */ /* 0x000fe400030006ff */
[----:B------:R-:W-:-:S02]  /*159620*/  F2FP.F16.E4M3.UNPACK_B R19, R19.H1 ;  /* 0x00000013ff13723e */ /* 0x000fc400030006ff */
[----:B---3--:R-:W-:Y:S02]  /*159630*/  F2FP.F16.E4M3.UNPACK_B R16, R16.H1 ;  /* 0x00000010ff10723e */ /* 0x008fe400030006ff */
[----:B------:R-:W-:Y:S02]  /*159640*/  F2FP.F16.E4M3.UNPACK_B R17, R17.H1 ;  /* 0x00000011ff11723e */ /* 0x000fe400030006ff */
[----:B------:R-:W-:Y:S02]  /*159650*/  F2FP.F16.E4M3.UNPACK_B R14, R14.H1 ;  /* 0x0000000eff0e723e */ /* 0x000fe400030006ff */
[----:B------:R-:W-:Y:S02]  /*159660*/  F2FP.F16.E4M3.UNPACK_B R15, R15.H1 ;  /* 0x0000000fff0f723e */ /* 0x000fe400030006ff */
[----:B------:R-:W-:Y:S02]  /*159670*/  F2FP.F16.E4M3.UNPACK_B R12, R13.H1 ;  /* 0x0000000dff0c723e */ /* 0x000fe400030006ff */
[----:B------:R-:W-:Y:S01]  /*159680*/  F2FP.F16.E4M3.UNPACK_B R13, R39.H1 ;  /* 0x00000027ff0d723e */ /* 0x000fe200030006ff */
[----:B----4-:R-:W-:-:S15]  /*159690*/  HMMA.16816.F32 R32, R28, R26, R32 ;  /* 0x0000001a1c20723c */ /* 0x010fde0000001820 */
[----:B------:R-:W-:-:S04]  /*1596a0*/  NOP ;  /* 0x0000000000007918 */ /* 0x000fc80000000000 */
[----:B------:R-:W-:Y:S04]  /*1596b0*/  STL.64 [R1+0x1f80], R32 ;  /* 0x001f802001007387 */ /* 0x000fe80000100a00 */
[----:B------:R-:W-:Y:S04]  /*1596c0*/  STL.64 [R1+0x1f88], R34 ;  /* 0x001f882201007387 */ /* 0x000fe80000100a00 */
        /* <DEDUP_REMOVED lines=24> */
[----:B0-----:R-:W-:Y:S01]  /*159850*/  HMMA.16816.F32 R4, R28, R12, R56 ;  /* 0x0000000c1c04723c */ /* 0x001fe20000001838 */
[----:B------:R-:W-:Y:S02]  /*159860*/  IMAD.MOV.U32 R56, RZ, RZ, R61 ;  /* 0x000000ffff387224 */ /* 0x000fe400078e003d */
[----:B------:R-:W2:Y:S01]  /*159870*/  LDL.LU R61, [R1+0xad38] ;  /* 0x00ad3800013d7983 */ /* 0x000ea20000300800 */
[----:B------:R-:W-:-:S15]  /*159880*/  IMAD.MOV.U32 R45, RZ, RZ, R60 ;  /* 0x000000ffff2d7224 */ /* 0x000fde00078e003c */
[----:B------:R-:W-:Y:S04]  /*159890*/  STL.64 [R1+0x1f10], R4 ;  /* 0x001f100401007387 */ /* 0x000fe80000100a00 */
[----:B------:R0:W-:Y:S04]  /*1598a0*/  STL.64 [R1+0x1f18], R6 ;  /* 0x001f180601007387 */ /* 0x0001e80000100a00 */
[----:B------:R-:W3:Y:S04]  /*1598b0*/  LDL.LU R57, [R1+0x1e94] ;  /* 0x001e940001397983 */ /* 0x000ee80000300800 */
[----:B------:R-:W3:Y:S04]  /*1598c0*/  LDL.LU R58, [R1+0x1e98] ;  /* 0x001e9800013a7983 */ /* 0x000ee80000300800 */
[----:B------:R-:W3:Y:S04]  /*1598d0*/  LDL.LU R59, [R1+0x1e9c] ;  /* 0x001e9c00013b7983 */ /* 0x000ee80000300800 */
[----:B------:R-:W4:Y:S04]  /*1598e0*/  LDL.LU R44, [R1+0x1ec0] ;  /* 0x001ec000012c7983 */ /* 0x000f280000300800 */
[----:B------:R-:W3:Y:S01]  /*1598f0*/  LDL.LU R60, [R1+0xad34] ;  /* 0x00ad3400013c7983 */ /* 0x000ee20000300800 */
[----:B--2---:R-:W-:-:S03]  /*159900*/  IMAD.MOV.U32 R46, RZ, RZ, R61 ;  /* 0x000000ffff2e7224 */ /* 0x004fc600078e003d */
[----:B------:R-:W2:Y:S04]  /*159910*/  LDL.LU R61, [R1+0xad30] ;  /* 0x00ad3000013d7983 */ /* 0x000ea80000300800 */
[----:B------:R-:W4:Y:S04]  /*159920*/  LDL.LU R47, [R1+0x1ecc] ;  /* 0x001ecc00012f7983 */ /* 0x000f280000300800 */
[----:B------:R-:W4:Y:S04]  /*159930*/  LDL.LU R20, [R1+0x1ed0] ;  /* 0x001ed00001147983 */ /* 0x000f280000300800 */
[----:B------:R-:W4:Y:S04]  /*159940*/  LDL.LU R21, [R1+0x1ed4] ;  /* 0x001ed40001157983 */ /* 0x000f280000300800 */
[----:B------:R-:W4:Y:S01]  /*159950*/  LDL.LU R22, [R1+0x1ed8] ;  /* 0x001ed80001167983 */ /* 0x000f220000300800 */
[----:B---3--:R-:W-:-:S03]  /*159960*/  IMAD.MOV.U32 R23, RZ, RZ, R60 ;  /* 0x000000ffff177224 */ /* 0x008fc600078e003c */
[----:B------:R-:W3:Y:S01]  /*159970*/  LDL.LU R60, [R1+0xad2c] ;  /* 0x00ad2c00013c7983 */ /* 0x000ee20000300800 */
[----:B--2---:R-:W-:-:S03]  /*159980*/  IMAD.MOV.U32 R16, RZ, RZ, R61 ;  /* 0x000000ffff107224 */ /* 0x004fc600078e003d */
        /* <DEDUP_REMOVED lines=19> */
[----:B------:R-:W4:Y:S01]  /*159ac0*/  LDL.LU R39, [R1+0x9ac4] ;  /* 0x009ac40001277983 */ /* 0x000f220000300800 */
[----:B---3--:R-:W-:-:S03]  /*159ad0*/  IMAD.MOV.U32 R35, RZ, RZ, R60 ;  /* 0x000000ffff237224 */ /* 0x008fc600078e003c */
[----:B------:R-:W3:Y:S04]  /*159ae0*/  LDL.LU R43, [R1+0x9ad0] ;  /* 0x009ad000012b7983 */ /* 0x000ee80000300800 */
[----:B------:R-:W3:Y:S04]  /*159af0*/  LDL.LU R60, [R1+0x9acc] ;  /* 0x009acc00013c7983 */ /* 0x000ee80000300800 */
[----:B------:R-:W3:Y:S01]  /*159b00*/  LDL.LU R0, [R1+0x9ad8] ;  /* 0x009ad80001007983 */ /* 0x000ee20000300800 */
[----:B--2---:R-:W-:-:S03]  /*159b10*/  IMAD.MOV.U32 R34, RZ, RZ, R61 ;  /* 0x000000ffff227224 */ /* 0x004fc600078e003d */
        /* <DEDUP_REMOVED lines=15> */
[----:B----4-:R-:W-:-:S07]  /*159c10*/  F2FP.F16.E4M3.UNPACK_B R11, R11.H1 ;  /* 0x0000000bff0b723e */ /* 0x010fce00030006ff */
[----:B------:R-:W-:-:S15]  /*159c20*/  HMMA.16816.F32 R32, R28, R10, R32 ;  /* 0x0000000a1c20723c */ /* 0x000fde0000001820 */
[----:B------:R-:W-:-:S04]  /*159c30*/  NOP ;  /* 0x0000000000007918 */ /* 0x000fc80000000000 */
[----:B------:R-:W-:Y:S04]  /*159c40*/  STL.64 [R1+0x1f00], R32 ;  /* 0x001f002001007387 */ /* 0x000fe80000100a00 */
[----:B------:R0:W-:Y:S04]  /*159c50*/  STL.64 [R1+0x1f08], R34 ;  /* 0x001f082201007387 */ /* 0x0001e80000100a00 */
[----:B0-----:R-:W4:Y:S04]  /*159c60*/  LDL.LU.64 R34, [R1+0xad20] ;  /* 0x00ad200001227983 */ /* 0x001f280000300a00 */
[----:B------:R-:W4:Y:S01]  /*159c70*/  LDL.LU.64 R32, [R1+0xad18] ;  /* 0x00ad180001207983 */ /* 0x000f220000300a00 */
[----:B------:R-:W-:-:S02]  /*159c80*/  F2FP.F16.E4M3.UNPACK_B R8, R8.H1 ;  /* 0x00000008ff08723e */ /* 0x000fc400030006ff */
[----:B------:R-:W-:Y:S02]  /*159c90*/  F2FP.F16.E4M3.UNPACK_B R9, R9.H1 ;  /* 0x00000009ff09723e */ /* 0x000fe400030006ff */
[----:B------:R-:W-:Y:S02]  /*159ca0*/  F2FP.F16.E4M3.UNPACK_B R6, R6.H1 ;  /* 0x00000006ff06723e */ /* 0x000fe400030006ff */
[----:B------:R-:W-:Y:S01]  /*159cb0*/  F2FP.F16.E4M3.UNPACK_B R7, R5.H1 ;  /* 0x00000005ff07723e */ /* 0x000fe200030006ff */
[----:B------:R-:W-:Y:S04]  /*159cc0*/  STL.64 [R1+0xacd8], R10 ;  /* 0x00acd80a01007387 */ /* 0x000fe80000100a00 */
[----:B------:R0:W-:Y:S01]  /*159cd0*/  STL.64 [R1+0xacd0], R8 ;  /* 0x00acd00801007387 */ /* 0x0001e20000100a00 */
[----:B------:R-:W-:-:S02]  /*159ce0*/  F2FP.F16.E4M3.UNPACK_B R4, R4.H1 ;  /* 0x00000004ff04723e */ /* 0x000fc400030006ff */
[----:B------:R-:W-:Y:S02]  /*159cf0*/  F2FP.F16.E4M3.UNPACK_B R5, R40.H1 ;  /* 0x00000028ff05723e */ /* 0x000fe400030006ff */
[----:B------:R-:W-:Y:S02]  /*159d00*/  F2FP.F16.E4M3.UNPACK_B R2, R2.H1 ;  /* 0x00000002ff02723e */ /* 0x000fe400030006ff */
[----:B------:R-:W-:Y:S01]  /*159d10*/  F2FP.F16.E4M3.UNPACK_B R3, R3.H1 ;  /* 0x00000003ff03723e */ /* 0x000fe200030006ff */
[----:B------:R-:W-:Y:S02]  /*159d20*/  IMAD R38, R38, 0x100, R41 ;  /* 0x0000010026267824 */ /* 0x000fe400078e0229 */
[----:B------:R-:W-:Y:S02]  /*159d30*/  IMAD R39, R39, 0x100, R42 ;  /* 0x0000010027277824 */ /* 0x000fe400078e022a */
[----:B---3--:R-:W-:Y:S01]  /*159d40*/  IMAD R60, R60, 0x100, R43 ;  /* 0x000001003c3c7824 */ /* 0x008fe200078e022b */
[C---:B--2---:R-:W-:Y:S08]  /*159d50*/  HMMA.16816.F32 R12, R28.reuse, R8, R12 ;  /* 0x000000081c0c723c */ /* 0x044ff0000000180c */
[----:B0-----:R-:W-:Y:S01]  /*159d60*/  HMMA.16816.F32 R8, R28, R6, R16 ;  /* 0x000000061c08723c */ /* 0x001fe20000001810 */
[----:B------:R-:W-:-:S10]  /*159d70*/  IMAD R61, R61, 0x100, R0 ;  /* 0x000001003d3d7824 */ /* 0x000fd400078e0200 */
        /* <DEDUP_REMOVED lines=18> */
[C---:B----4-:R-:W-:Y:S11]  /*159ea0*/  HMMA.16816.F32 R8, R28.reuse, R34, R52 ;  /* 0x000000221c08723c */ /* 0x050ff60000001834 */
        /* <DEDUP_REMOVED lines=4345> */
[----:B0-----:R-:W2:Y:S04]  /*16ae40*/  LDL.LU R4, [R1] ;  /* 0x0000000001047983 */ /* 0x001ea80000300800 */
        /* <DEDUP_REMOVED lines=501> */
[----:B----4-:R-:W-:Y:S03]  /*16cda0*/  HMMA.16816.F32 R36, R28, R36, R32 ;  /* 0x000000241c24723c */ /* 0x010fe60000001820 */
[----:B------:R-:W2:Y:S04]  /*16cdb0*/  LDL.LU.64 R34, [R1+0x9f40] ;  /* 0x009f400001227983 */ /* 0x000ea80000300a00 */
[----:B------:R-:W4:-:S12]  /*16cdc0*/  LDL.LU.64 R32, [R1+0x9f38] ;  /* 0x009f380001207983 */ /* 0x000f180000300a00 */
[----:B------:R0:W-:Y:S04]  /*16cdd0*/  STL.64 [R1+0xbd0], R36 ;  /* 0x000bd02401007387 */ /* 0x0001e80000100a00 */
[----:B------:R1:W-:Y:S04]  /*16cde0*/  STL.64 [R1+0xbd8], R38 ;  /* 0x000bd82601007387 */ /* 0x0003e80000100a00 */
[----:B0-----:R-:W3:Y:S04]  /*16cdf0*/  LDL.LU R36, [R1+0x3a9c] ;  /* 0x003a9c0001247983 */ /* 0x001ee80000300800 */
[----:B------:R-:W3:Y:S04]  /*16ce00*/  LDL.LU R37, [R1+0x3a98] ;  /* 0x003a980001257983 */ /* 0x000ee80000300800 */
[----:B-1----:R-:W3:Y:S04]  /*16ce10*/  LDL.LU R38, [R1+0x3a94] ;  /* 0x003a940001267983 */ /* 0x002ee80000300800 */
        /* <DEDUP_REMOVED lines=9> */
[----:B------:R-:W2:Y:S04]  /*16ceb0*/  LDL.LU R34, [R1+0x3aa4] ;  /* 0x003aa40001227983 */ /* 0x000ea80000300800 */
[----:B------:R-:W2:Y:S04]  /*16cec0*/  LDL.LU R35, [R1+0x3aa0] ;  /* 0x003aa00001237983 */ /* 0x000ea80000300800 */
[----:B------:R-:W-:Y:S04]  /*16ced0*/  STL.64 [R1+0xac0], R24 ;  /* 0x000ac01801007387 */ /* 0x000fe80000100a00 */
[----:B------:R0:W-:Y:S04]  /*16cee0*/  STL.64 [R1+0xac8], R26 ;  /* 0x000ac81a01007387 */ /* 0x0001e80000100a00 */
[----:B0-----:R-:W2:Y:S04]  /*16cef0*/  LDL.LU.64 R26, [R1+0x9f20] ;  /* 0x009f2000011a7983 */ /* 0x001ea80000300a00 */
[----:B------:R-:W3:Y:S04]  /*16cf00*/  LDL.LU.64 R24, [R1+0x9f18] ;  /* 0x009f180001187983 */ /* 0x000ee80000300a00 */
[----:B------:R-:W3:Y:S04]  /*16cf10*/  LDL.LU R32, [R1+0x3aac] ;  /* 0x003aac0001207983 */ /* 0x000ee80000300800 */
[----:B------:R-:W4:Y:S01]  /*16cf20*/  LDL.LU R33, [R1+0x3aa8] ;  /* 0x003aa80001217983 */ /* 0x000f220000300800 */
[C---:B--2---:R-:W-:Y:S08]  /*16cf30*/  HMMA.16816.F32 R16, R28.reuse, R26, R16 ;  /* 0x0000001a1c10723c */ /* 0x044ff00000001810 */
[C---:B---3--:R-:W-:Y:S11]  /*16cf40*/  HMMA.16816.F32 R20, R28.reuse, R24, R20 ;  /* 0x000000181c14723c */ /* 0x048ff60000001814 */
[----:B------:R-:W-:Y:S04]  /*16cf50*/  STL.64 [R1+0xa80], R16 ;  /* 0x000a801001007387 */ /* 0x000fe80000100a00 */
[----:B------:R0:W-:Y:S04]  /*16cf60*/  STL.64 [R1+0xa88], R18 ;  /* 0x000a881201007387 */ /* 0x0001e80000100a00 */
[----:B0-----:R-:W2:Y:S04]  /*16cf70*/  LDL.LU.64 R18, [R1+0x9f10] ;  /* 0x009f100001127983 */ /* 0x001ea80000300a00 */
[----:B------:R-:W3:Y:S04]  /*16cf80*/  LDL.LU.64 R16, [R1+0x9f08] ;  /* 0x009f080001107983 */ /* 0x000ee80000300a00 */
[----:B------:R-:W3:Y:S04]  /*16cf90*/  LDL.LU R26, [R1+0x3ac0] ;  /* 0x003ac000011a7983 */ /* 0x000ee80000300800 */
[----:B------:R-:W4:Y:S04]  /*16cfa0*/  LDL.LU R27, [R1+0x3ac4] ;  /* 0x003ac400011b7983 */ /* 0x000f280000300800 */
[----:B------:R-:W-:Y:S04]  /*16cfb0*/  STL.64 [R1+0xa70], R20 ;  /* 0x000a701401007387 */ /* 0x000fe80000100a00 */
[----:B------:R0:W-:Y:S04]  /*16cfc0*/  STL.64 [R1+0xa78], R22 ;  /* 0x000a781601007387 */ /* 0x0001e80000100a00 */
[----:B0-----:R-:W4:Y:S04]  /*16cfd0*/  LDL.LU.64 R22, [R1+0x9f00] ;  /* 0x009f000001167983 */ /* 0x001f280000300a00 */
[----:B------:R-:W4:Y:S04]  /*16cfe0*/  LDL.LU.64 R20, [R1+0x9ef8] ;  /* 0x009ef80001147983 */ /* 0x000f280000300a00 */
[----:B------:R-:W4:Y:S04]  /*16cff0*/  LDL.LU R24, [R1+0x3ab8] ;  /* 0x003ab80001187983 */ /* 0x000f280000300800 */
[----:B------:R-:W4:Y:S01]  /*16d000*/  LDL.LU R25, [R1+0x3abc] ;  /* 0x003abc0001197983 */ /* 0x000f220000300800 */
[C---:B------:R-:W-:Y:S08]  /*16d010*/  HMMA.16816.F32 R56, R28.reuse, R14, R56 ;  /* 0x0000000e1c38723c */ /* 0x040ff00000001838 */
[C---:B--2---:R-:W-:Y:S08]  /*16d020*/  HMMA.16816.F32 R48, R28.reuse, R18, R48 ;  /* 0x000000121c30723c */ /* 0x044ff00000001830 */
[C---:B---3--:R-:W-:Y:S08]  /*16d030*/  HMMA.16816.F32 R16, R28.reuse, R16, R52 ;  /* 0x000000101c10723c */ /* 0x048ff00000001834 */
[C---:B----4-:R-:W-:Y:S08]  /*16d040*/  HMMA.16816.F32 R40, R28.reuse, R22, R40 ;  /* 0x000000161c28723c */ /* 0x050ff00000001828 */
[----:B------:R-:W-:Y:S11]  /*16d050*/  HMMA.16816.F32 R44, R28, R20, R44 ;  /* 0x000000141c2c723c */ /* 0x000ff6000000182c */
[----:B------:R-:W-:Y:S04]  /*16d060*/  STL.64 [R1+0xa20], R40 ;  /* 0x000a202801007387 */ /* 0x000fe80000100a00 */
[----:B------:R0:W-:Y:S04]  /*16d070*/  STL.64 [R1+0xa28], R42 ;  /* 0x000a282a01007387 */ /* 0x0001e80000100a00 */
[----:B0-----:R-:W2:Y:S04]  /*16d080*/  LDL.LU.64 R42, [R1+0x9ef0] ;  /* 0x009ef000012a7983 */ /* 0x001ea80000300a00 */
[----:B------:R-:W2:Y:S04]  /*16d090*/  LDL.LU.64 R40, [R1+0x9ee8] ;  /* 0x009ee80001287983 */ /* 0x000ea80000300a00 */
[----:B------:R-:W3:Y:S04]  /*16d0a0*/  LDL.LU R22, [R1+0x3ab0] ;  /* 0x003ab00001167983 */ /* 0x000ee80000300800 */
        /* <DEDUP_REMOVED lines=15> */
[----:B-1----:R-:W2:Y:S01]  /*16d1a0*/  LDL.LU R18, [R1+0xe18] ;  /* 0x000e180001127983 */ /* 0x002ea20000300800 */
[----:B------:R-:W-:-:S03]  /*16d1b0*/  IMAD.MOV.U32 R19, RZ, RZ, R0 ;  /* 0x000000ffff137224 */ /* 0x000fc600078e0000 */
[----:B------:R0:W5:Y:S04]  /*16d1c0*/  LDL.LU R0, [R1+0x9eb0] ;  /* 0x009eb00001007983 */ /* 0x0001680000300800 */
[----:B------:R-:W-:Y:S04]  /*16d1d0*/  STL.64 [R1+0x890], R56 ;  /* 0x0008903801007387 */ /* 0x000fe80000100a00 */
[----:B------:R1:W-:Y:S04]  /*16d1e0*/  STL.64 [R1+0x898], R58 ;  /* 0x0008983a01007387 */ /* 0x0003e80000100a00 */
[----:B-1----:R-:W2:Y:S04]  /*16d1f0*/  LDL.LU.64 R58, [R1+0x9ea8] ;  /* 0x009ea800013a7983 */ /* 0x002ea80000300a00 */
[----:B------:R-:W2:Y:S01]  /*16d200*/  LDL.LU.64 R56, [R1+0x9ea0] ;  /* 0x009ea00001387983 */ /* 0x000ea20000300a00 */
[----:B------:R-:W-:-:S02]  /*16d210*/  IADD3 R24, P4, PT, R24, UR51, RZ ;  /* 0x0000003318187c10 */ /* 0x000fc4000ff9e0ff */
[----:B------:R-:W-:Y:S02]  /*16d220*/  IADD3 R25, P3, PT, R25, UR51, RZ ;  /* 0x0000003319197c10 */ /* 0x000fe4000ff7e0ff */
[----:B------:R-:W-:Y:S02]  /*16d230*/  IADD3 R26, P2, PT, R26, UR51, RZ ;  /* 0x000000331a1a7c10 */ /* 0x000fe4000ff5e0ff */
[----:B------:R-:W-:Y:S02]  /*16d240*/  IADD3 R27, P1, PT, R27, UR51, RZ ;  /* 0x000000331b1b7c10 */ /* 0x000fe4000ff3e0ff */
[----:B------:R-:W-:Y:S02]  /*16d250*/  IADD3 R32, P0, PT, R32, UR51, RZ ;  /* 0x0000003320207c10 */ /* 0x000fe4000ff1e0ff */
[----:B------:R-:W-:Y:S02]  /*16d260*/  IADD3.X R37, PT, PT, R37, UR72, RZ, P4, !PT ;  /* 0x0000004825257c10 */ /* 0x000fe4000a7fe4ff */
[----:B------:R-:W-:-:S02]  /*16d270*/  IADD3 R38, P4, PT, R38, UR51, RZ ;  /* 0x0000003326267c10 */ /* 0x000fc4000ff9e0ff */
[----:B------:R-:W-:Y:S02]  /*16d280*/  IADD3.X R39, PT, PT, R39, UR72, RZ, P3, !PT ;  /* 0x0000004827277c10 */ /* 0x000fe40009ffe4ff */
[----:B------:R-:W-:Y:S02]  /*16d290*/  IADD3 R60, P3, PT, R60, UR51, RZ ;  /* 0x000000333c3c7c10 */ /* 0x000fe4000ff7e0ff */
[----:B------:R-:W-:Y:S02]  /*16d2a0*/  IADD3.X R61, PT, PT, R61, UR72, RZ, P2, !PT ;  /* 0x000000483d3d7c10 */ /* 0x000fe400097fe4ff */
[----:B---3--:R-:W-:Y:S02]  /*16d2b0*/  IADD3 R22, P6, PT, R22, UR51, RZ ;  /* 0x0000003316167c10 */ /* 0x008fe4000ffde0ff */
[----:B----4-:R-:W-:Y:S01]  /*16d2c0*/  IADD3 R23, P5, PT, R23, UR51, RZ ;  /* 0x0000003317177c10 */ /* 0x010fe2000ffbe0ff */
[C---:B--2---:R-:W-:Y:S08]  /*16d2d0*/  HMMA.16816.F32 R12, R28.reuse, R12, R16 ;  /* 0x0000000c1c0c723c */ /* 0x044ff00000001810 */
[C---:B------:R-:W-:Y:S08]  /*16d2e0*/  HMMA.16816.F32 R16, R28.reuse, R8, R52 ;  /* 0x000000081c10723c */ /* 0x040ff00000001834 */
[C---:B------:R-:W-:Y:S03]  /*16d2f0*/  HMMA.16816.F32 R56, R28.reuse, R10, R56 ;  /* 0x0000000a1c38723c */ /* 0x040fe60000001838 */
[----:B------:R-:W-:Y:S04]  /*16d300*/  STL.64 [R1+0x880], R12 ;  /* 0x0008800c01007387 */ /* 0x000fe80000100a00 */
[----:B------:R1:W-:Y:S01]  /*16d310*/  STL.64 [R1+0x888], R14 ;  /* 0x0008880e01007387 */ /* 0x0003e20000100a00 */
[C---:B------:R-:W-:Y:S08]  /*16d320*/  HMMA.16816.F32 R8, R28.reuse, R4, R44 ;  /* 0x000000041c08723c */ /* 0x040ff0000000182c */
[C---:B-1----:R-:W-:Y:S08]  /*16d330*/  HMMA.16816.F32 R12, R28.reuse, R6, R48 ;  /* 0x000000061c0c723c */ /* 0x042ff00000001830 */
[----:B------:R-:W-:Y:S01]  /*16d340*/  HMMA.16816.F32 R4, R28, R2, R40 ;  /* 0x000000021c04723c */ /* 0x000fe20000001828 */
[----:B------:R-:W-:Y:S04]  /*16d350*/  STL.64 [R1+0x810], R56 ;  /* 0x0008103801007387 */ /* 0x000fe80000100a00 */
[----:B------:R-:W-:Y:S04]  /*16d360*/  STL.64 [R1+0x818], R58 ;  /* 0x0008183a01007387 */ /* 0x000fe80000100a00 */
[----:B------:R-:W-:Y:S04]  /*16d370*/  STL.64 [R1+0x7b0], R16 ;  /* 0x0007b01001007387 */ /* 0x000fe80000100a00 */
[----:B------:R-:W-:Y:S01]  /*16d380*/  STL.64 [R1+0x7b8], R18 ;  /* 0x0007b81201007387 */ /* 0x000fe20000100a00 */
[----:B------:R-:W-:-:S02]  /*16d390*/  IADD3.X R33, PT, PT, R33, UR72, RZ, P6, !PT ;  /* 0x0000004821217c10 */ /* 0x000fc4000b7fe4ff */
[----:B------:R-:W-:Y:S01]  /*16d3a0*/  IADD3 R34, P6, PT, R34, UR51, RZ ;  /* 0x0000003322227c10 */ /* 0x000fe2000ffde0ff */
[----:B------:R-:W-:Y:S04]  /*16d3b0*/  STL.64 [R1+0x770], R12 ;  /* 0x0007700c01007387 */ /* 0x000fe80000100a00 */
[----:B------:R-:W-:Y:S04]  /*16d3c0*/  STL.64 [R1+0x778], R14 ;  /* 0x0007780e01007387 */ /* 0x000fe80000100a00 */
[----:B------:R-:W-:Y:S04]  /*16d3d0*/  STL.64 [R1+0x730], R8 ;  /* 0x0007300801007387 */ /* 0x000fe80000100a00 */
[----:B------:R1:W-:Y:S04]  /*16d3e0*/  STL.64 [R1+0x738], R10 ;  /* 0x0007380a01007387 */ /* 0x0003e80000100a00 */
[----:B------:R-:W-:Y:S04]  /*16d3f0*/  STL.64 [R1+0x6e0], R4 ;  /* 0x0006e00401007387 */ /* 0x000fe80000100a00 */
[----:B------:R-:W-:Y:S04]  /*16d400*/  STL.64 [R1+0x6e8], R6 ;  /* 0x0006e80601007387 */ /* 0x000fe80000100a00 */
[----:B------:R2:W-:Y:S04]  /*16d410*/  STL [R1+0x3ab0], R22 ;  /* 0x003ab01601007387 */ /* 0x0005e80000100800 */
[----:B------:R3:W-:Y:S04]  /*16d420*/  STL [R1+0x3ab4], R23 ;  /* 0x003ab41701007387 */ /* 0x0007e80000100800 */
[----:B------:R4:W-:Y:S04]  /*16d430*/  STL [R1+0x3ab8], R24 ;  /* 0x003ab81801007387 */ /* 0x0009e80000100800 */
[----:B------:R0:W-:Y:S04]  /*16d440*/  STL [R1+0x3abc], R25 ;  /* 0x003abc1901007387 */ /* 0x0001e80000100800 */
[----:B------:R0:W-:Y:S01]  /*16d450*/  STL [R1+0x3ac0], R26 ;  /* 0x003ac01a01007387 */ /* 0x0001e20000100800 */
[----:B------:R-:W-:-:S03]  /*16d460*/  IADD3.X R35, PT, PT, R35, UR72, RZ, P5, !PT ;  /* 0x0000004823237c10 */ /* 0x000fc6000affe4ff */
[----:B------:R0:W-:Y:S01]  /*16d470*/  STL [R1+0x3ac4], R27 ;  /* 0x003ac41b01007387 */ /* 0x0001e20000100800 */
[----:B------:R-:W-:-:S03]  /*16d480*/  IADD3 R36, P5, PT, R36, UR51, RZ ;  /* 0x0000003324247c10 */ /* 0x000fc6000ffbe0ff */
[----:B------:R0:W-:Y:S04]  /*16d490*/  STL [R1+0x3aac], R32 ;  /* 0x003aac2001007387 */ /* 0x0001e80000100800 */
[----:B------:R0:W-:Y:S04]  /*16d4a0*/  STL [R1+0x3aa8], R33 ;  /* 0x003aa82101007387 */ /* 0x0001e80000100800 */
[----:B------:R0:W-:Y:S04]  /*16d4b0*/  STL [R1+0x3aa4], R34 ;  /* 0x003aa42201007387 */ /* 0x0001e80000100800 */
[----:B------:R0:W-:Y:S04]  /*16d4c0*/  STL [R1+0x3aa0], R35 ;  /* 0x003aa02301007387 */ /* 0x0001e80000100800 */
[----:B------:R0:W-:Y:S04]  /*16d4d0*/  STL [R1+0x3a9c], R36 ;  /* 0x003a9c2401007387 */ /* 0x0001e80000100800 */
[----:B------:R0:W-:Y:S04]  /*16d4e0*/  STL [R1+0x3a98], R37 ;  /* 0x003a982501007387 */ /* 0x0001e80000100800 */
[----:B------:R0:W-:Y:S04]  /*16d4f0*/  STL [R1+0x3a94], R38 ;  /* 0x003a942601007387 */ /* 0x0001e80000100800 */
[----:B-1----:R-:W4:Y:S04]  /*16d500*/  LDL.LU R11, [R1+0x3a84] ;  /* 0x003a8400010b7983 */ /* 0x002f280000300800 */
[----:B------:R1:W-:Y:S04]  /*16d510*/  STL [R1+0x3a90], R39 ;  /* 0x003a902701007387 */ /* 0x0003e80000100800 */
[----:B------:R-:W4:Y:S04]  /*16d520*/  LDL.LU R56, [R1+0x3a80] ;  /* 0x003a800001387983 */ /* 0x000f280000300800 */
[----:B------:R0:W-:Y:S04]  /*16d530*/  STL [R1+0x3a8c], R60 ;  /* 0x003a8c3c01007387 */ /* 0x0001e80000100800 */
[----:B------:R-:W4:Y:S04]  /*16d540*/  LDL.LU R57, [R1+0x3a7c] ;  /* 0x003a7c0001397983 */ /* 0x000f280000300800 */
[----:B------:R0:W-:Y:S04]  /*16d550*/  STL [R1+0x3a88], R61 ;  /* 0x003a883d01007387 */ /* 0x0001e80000100800 */
        /* <DEDUP_REMOVED lines=12> */
[----:B--2---:R-:W2:Y:S04]  /*16d620*/  LDL.LU R22, [R1+0x3a54] ;  /* 0x003a540001167983 */ /* 0x004ea80000300800 */
[----:B---3--:R-:W3:Y:S04]  /*16d630*/  LDL.LU R23, [R1+0x832c] ;  /* 0x00832c0001177983 */ /* 0x008ee80000300800 */
[----:B----4-:R-:W4:Y:S04]  /*16d640*/  LDL.LU R24, [R1+0x3a50] ;  /* 0x003a500001187983 */ /* 0x010f280000300800 */
        /* <DEDUP_REMOVED lines=12> */
[----:B------:R-:W4:Y:S01]  /*16d710*/  LDL.LU R61, [R1+0x82f4] ;  /* 0x0082f400013d7983 */ /* 0x000f220000300800 */
[----:B------:R-:W-:-:S02]  /*16d720*/  IADD3 R11, P2, PT, R11, UR51, RZ ;  /* 0x000000330b0b7c10 */ /* 0x000fc4000ff5e0ff */
[----:B------:R-:W-:Y:S02]  /*16d730*/  IADD3.X R56, PT, PT, R56, UR72, RZ, P1, !PT ;  /* 0x0000004838387c10 */ /* 0x000fe40008ffe4ff */
[----:B------:R-:W-:Y:S02]  /*16d740*/  IADD3 R57, P1, PT, R57, UR51, RZ ;  /* 0x0000003339397c10 */ /* 0x000fe4000ff3e0ff */
[----:B------:R-:W-:Y:S02]  /*16d750*/  IADD3.X R58, PT, PT, R58, UR72, RZ, P0, !PT ;  /* 0x000000483a3a7c10 */ /* 0x000fe400087fe4ff */
[----:B------:R-:W-:Y:S01]  /*16d760*/  IADD3 R59, P0, PT, R59, UR51, RZ ;  /* 0x000000333b3b7c10 */ /* 0x000fe2000ff1e0ff */
[----:B------:R0:W-:Y:S01]  /*16d770*/  STL [R1+0x3a84], R11 ;  /* 0x003a840b01007387 */ /* 0x0001e20000100800 */
[----:B------:R-:W-:-:S03]  /*16d780*/  IADD3.X R12, PT, PT, R12, UR72, RZ, P6, !PT ;  /* 0x000000480c0c7c10 */ /* 0x000fc6000b7fe4ff */
[----:B------:R1:W-:Y:S01]  /*16d790*/  STL [R1+0x3a80], R56 ;  /* 0x003a803801007387 */ /* 0x0003e20000100800 */
[----:B------:R-:W-:-:S03]  /*16d7a0*/  IADD3 R13, P6, PT, R13, UR51, RZ ;  /* 0x000000330d0d7c10 */ /* 0x000fc6000ffde0ff */
        /* <DEDUP_REMOVED lines=17> */
[----:B--2---:R-:W-:-:S03]  /*16d8c0*/  IADD3.X R22, PT, PT, R22, UR72, RZ, P1, !PT ;  /* 0x0000004816167c10 */ /* 0x004fc60008ffe4ff */
[----:B------:R2:W-:Y:S01]  /*16d8d0*/  STL [R1+0x3a5c], R18 ;  /* 0x003a5c1201007387 */ /* 0x0005e20000100800 */
[----:B---3--:R-:W-:-:S03]  /*16d8e0*/  IADD3 R23, P1, PT, R23, UR51, RZ ;  /* 0x0000003317177c10 */ /* 0x008fc6000ff3e0ff */
[----:B------:R3:W-:Y:S01]  /*16d8f0*/  STL [R1+0x833c], R19 ;  /* 0x00833c1301007387 */ /* 0x0007e20000100800 */
[----:B----4-:R-:W-:-:S03]  /*16d900*/  IADD3.X R24, PT, PT, R24, UR72, RZ, P0, !PT ;  /* 0x0000004818187c10 */ /* 0x010fc600087fe4ff */
        /* <DEDUP_REMOVED lines=20> */
[----:B------:R0:W-:Y:S04]  /*16da50*/  STL [R1+0x8340], R34 ;  /* 0x0083402201007387 */ /* 0x0001e80000100800 */
[----:B------:R0:W-:Y:S01]  /*16da60*/  STL [R1+0x830c], R35 ;  /* 0x00830c2301007387 */ /* 0x0001e20000100800 */
[----:B------:R-:W-:-:S03]  /*16da70*/  IADD3 R39, P2, PT, R39, UR51, RZ ;  /* 0x0000003327277c10 */ /* 0x000fc6000ff5e0ff */
[----:B------:R0:W-:Y:S01]  /*16da80*/  STL [R1+0x8338], R36 ;  /* 0x0083382401007387 */ /* 0x0001e20000100800 */
[----:B------:R-:W-:-:S03]  /*16da90*/  IADD3.X R60, PT, PT, R60, UR72, RZ, P1, !PT ;  /* 0x000000483c3c7c10 */ /* 0x000fc60008ffe4ff */
[----:B------:R1:W-:Y:S04]  /*16daa0*/  STL [R1+0x8304], R37 ;  /* 0x0083042501007387 */ /* 0x0003e80000100800 */
[----:B------:R1:W-:Y:S01]  /*16dab0*/  STL [R1+0x8330], R38 ;  /* 0x0083302601007387 */ /* 0x0003e20000100800 */
[----:B------:R-:W-:-:S03]  /*16dac0*/  IADD3 R61, P1, PT, R61, UR51, RZ ;  /* 0x000000333d3d7c10 */ /* 0x000fc6000ff3e0ff */
[----:B0-----:R-:W4:Y:S04]  /*16dad0*/  LDL.LU R11, [R1+0x8320] ;  /* 0x00832000010b7983 */ /* 0x001f280000300800 */
[----:B------:R0:W-:Y:S04]  /*16dae0*/  STL [R1+0x82fc], R39 ;  /* 0x0082fc2701007387 */ /* 0x0001e80000100800 */
[----:B-1----:R-:W4:Y:S04]  /*16daf0*/  LDL.LU R56, [R1+0x82ec] ;  /* 0x0082ec0001387983 */ /* 0x002f280000300800 */
        /* <DEDUP_REMOVED lines=29> */
[----:B-1----:R-:W4:Y:S04]  /*16dcd0*/  LDL.LU R60, [R1+0x827c] ;  /* 0x00827c00013c7983 */ /* 0x002f280000300800 */
[----:B------:R-:W4:Y:S01]  /*16dce0*/  LDL.LU R61, [R1+0x82a8] ;  /* 0x0082a800013d7983 */ /* 0x000f220000300800 */
[----:B------:R-:W-:-:S02]  /*16dcf0*/  IADD3.X R11, PT, PT, R11, UR72, RZ, P0, !PT ;  /* 0x000000480b0b7c10 */ /* 0x000fc400087fe4ff */
[----:B------:R-:W-:Y:S02]  /*16dd00*/  IADD3 R56, P0, PT, R56, UR51, RZ ;  /* 0x0000003338387c10 */ /* 0x000fe4000ff1e0ff */
[----:B------:R-:W-:Y:S02]  /*16dd10*/  IADD3.X R57, PT, PT, R57, UR72, RZ, P6, !PT ;  /* 0x0000004839397c10 */ /* 0x000fe4000b7fe4ff */
[----:B------:R-:W-:Y:S02]  /*16dd20*/  IADD3 R58, P6, PT, R58, UR51, RZ ;  /* 0x000000333a3a7c10 */ /* 0x000fe4000ffde0ff */
[----:B------:R-:W-:Y:S01]  /*16dd30*/  IADD3.X R59, PT, PT, R59, UR72, RZ, P5, !PT ;  /* 0x000000483b3b7c10 */ /* 0x000fe2000affe4ff */
        /* <DEDUP_REMOVED lines=13> */
[----:B--2---:R-:W-:-:S03]  /*16de10*/  IADD3 R18, P2, PT, R18, UR51, RZ ;  /* 0x0000003312127c10 */ /* 0x004fc6000ff5e0ff */
[----:B------:R2:W-:Y:S01]  /*16de20*/  STL [R1+0x82d4], R14 ;  /* 0x0082d40e01007387 */ /* 0x0005e20000100800 */
[----:B---3--:R-:W-:-:S03]  /*16de30*/  IADD3.X R19, PT, PT, R19, UR72, RZ, P1, !PT ;  /* 0x0000004813137c10 */ /* 0x008fc60008ffe4ff */
[----:B------:R3:W-:Y:S01]  /*16de40*/  STL [R1+0x8300], R15 ;  /* 0x0083000f01007387 */ /* 0x0007e20000100800 */
[----:B----4-:R-:W-:-:S03]  /*16de50*/  IADD3 R20, P1, PT, R20, UR51, RZ ;  /* 0x0000003314147c10 */ /* 0x010fc6000ff3e0ff */
        /* <DEDUP_REMOVED lines=28> */
[----:B------:R0:W-:Y:S04]  /*16e020*/  STL [R1+0x8294], R34 ;  /* 0x0082942201007387 */ /* 0x0001e80000100800 */
[----:B------:R0:W-:Y:S01]  /*16e030*/  STL [R1+0x82c0], R35 ;  /* 0x0082c02301007387 */ /* 0x0001e20000100800 */
[----:B------:R-:W-:-:S03]  /*16e040*/  IADD3.X R39, PT, PT, R39, UR72, RZ, P0, !PT ;  /* 0x0000004827277c10 */ /* 0x000fc600087fe4ff */
[----:B------:R0:W-:Y:S01]  /*16e050*/  STL [R1+0x828c], R36 ;  /* 0x00828c2401007387 */ /* 0x0001e20000100800 */
[----:B------:R-:W-:-:S03]  /*16e060*/  IADD3 R60, P0, PT, R60, UR51, RZ ;  /* 0x000000333c3c7c10 */ /* 0x000fc6000ff1e0ff */
[----:B------:R1:W-:Y:S04]  /*16e070*/  STL [R1+0x82b8], R37 ;  /* 0x0082b82501007387 */ /* 0x0003e80000100800 */
[----:B------:R1:W-:Y:S01]  /*16e080*/  STL [R1+0x8284], R38 ;  /* 0x0082842601007387 */ /* 0x0003e20000100800 */
[----:B------:R-:W-:-:S03]  /*16e090*/  IADD3.X R61, PT, PT, R61, UR72, RZ, P6, !PT ;  /* 0x000000483d3d7c10 */ /* 0x000fc6000b7fe4ff */
        /* <DEDUP_REMOVED lines=130> */
[----:B--2---:R-:W-:Y:S02]  /*16e8c0*/  IADD3 R58, P3, PT, R58, UR51, RZ ;  /* 0x000000333a3a7c10 */ /* 0x004fe4000ff7e0ff */
[----:B---3--:R-:W-:Y:S01]  /*16e8d0*/  IADD3.X R59, PT, PT, R59, UR72, RZ, P2, !PT ;  /* 0x000000483b3b7c10 */ /* 0x008fe200097fe4ff */
        /* <DEDUP_REMOVED lines=58> */
[----:B--2---:R-:W2:Y:S04]  /*16ec80*/  LDL.LU R57, [R1+0x8174] ;  /* 0x0081740001397983 */ /* 0x004ea80000300800 */
[----:B------:R0:W-:Y:S04]  /*16ec90*/  STL [R1+0x81b0], R61 ;  /* 0x0081b03d01007387 */ /* 0x0001e80000100800 */
        /* <DEDUP_REMOVED lines=30> */
[----:B--2---:R-:W-:Y:S02]  /*16ee80*/  IADD3 R57, P2, PT, R57, UR51, RZ ;  /* 0x0000003339397c10 */ /* 0x004fe4000ff5e0ff */
[----:B---3--:R-:W-:Y:S02]  /*16ee90*/  IADD3.X R58, PT, PT, R58, UR72, RZ, P1, !PT ;  /* 0x000000483a3a7c10 */ /* 0x008fe40008ffe4ff */
[----:B----4-:R-:W-:Y:S01]  /*16eea0*/  IADD3 R59, P1, PT, R59, UR51, RZ ;  /* 0x000000333b3b7c10 */ /* 0x010fe2000ff3e0ff */
        /* <DEDUP_REMOVED lines=90> */
[----:B--2---:R-:W-:Y:S02]  /*16f450*/  IADD3.X R57, PT, PT, R57, UR72, RZ, P0, !PT ;  /* 0x0000004839397c10 */ /* 0x004fe400087fe4ff */
[----:B---3--:R-:W-:Y:S02]  /*16f460*/  IADD3 R58, P0, PT, R58, UR51, RZ ;  /* 0x000000333a3a7c10 */ /* 0x008fe4000ff1e0ff */
[----:B----4-:R-:W-:Y:S01]  /*16f470*/  IADD3.X R59, PT, PT, R59, UR72, RZ, P6, !PT ;  /* 0x000000483b3b7c10 */ /* 0x010fe2000b7fe4ff */
        /* <DEDUP_REMOVED lines=2883> */
[----:B------:R-:W-:Y:S01]  /*17a8b0*/  STL [R1+0x71fc], R11 ;  /* 0x0071fc0b01007387 */ /* 0x000fe20000100800 */
[----:B------:R-:W-:-:S03]  /*17a8c0*/  IADD3.X R12, PT, PT, R12, UR72, RZ, P1, !PT ;  /* 0x000000480c0c7c10 */ /* 0x000fc60008ffe4ff */
[----:B------:R-:W-:Y:S01]  /*17a8d0*/  STL [R1+0x7228], R56 ;  /* 0x0072283801007387 */ /* 0x000fe20000100800 */
[----:B------:R-:W-:-:S03]  /*17a8e0*/  IADD3 R13, P1, PT, R13, UR51, RZ ;  /* 0x000000330d0d7c10 */ /* 0x000fc6000ff3e0ff */
        /* <DEDUP_REMOVED lines=48> */
[----:B------:R-:W-:Y:S04]  /*17abf0*/  STL [R1+0x71c0], R37 ;  /* 0x0071c02501007387 */ /* 0x000fe80000100800 */
[----:B------:R-:W-:Y:S04]  /*17ac00*/  STL [R1+0x71b8], R38 ;  /* 0x0071b82601007387 */ /* 0x000fe80000100800 */
[----:B------:R-:W-:Y:S04]  /*17ac10*/  STL [R1+0x71a0], R61 ;  /* 0x0071a03d01007387 */ /* 0x000fe80000100800 */
[----:B------:R1:W-:Y:S04]  /*17ac20*/  STL [R1+0x71b0], R39 ;  /* 0x0071b02701007387 */ /* 0x0003e80000100800 */
[----:B------:R2:W-:Y:S04]  /*17ac30*/  STL [R1+0x71a8], R60 ;  /* 0x0071a83c01007387 */ /* 0x0005e80000100800 */
[----:B0-----:R-:W4:Y:S04]  /*17ac40*/  LDL.LU R16, [R1+0x7198] ;  /* 0x0071980001107983 */ /* 0x001f280000300800 */
[----:B-1----:R-:W4:Y:S04]  /*17ac50*/  LDL.LU R17, [R1+0x7194] ;  /* 0x0071940001117983 */ /* 0x002f280000300800 */
        /* <DEDUP_REMOVED lines=20> */
[----:B------:R-:W-:-:S02]  /*17ada0*/  IADD3.X R16, PT, PT, R16, UR72, RZ, P6, !PT ;  /* 0x0000004810107c10 */ /* 0x000fc4000b7fe4ff */
[----:B------:R-:W-:-:S03]  /*17adb0*/  IADD3 R17, P5, PT, R17, UR51, RZ ;  /* 0x0000003311117c10 */ /* 0x000fc6000ffbe0ff */
[----:B------:R-:W-:Y:S01]  /*17adc0*/  STL [R1+0x7198], R16 ;  /* 0x0071981001007387 */ /* 0x000fe20000100800 */
[----:B--2---:R-:W-:Y:S02]  /*17add0*/  IADD3 R18, P0, PT, R18, UR51, RZ ;  /* 0x0000003312127c10 */ /* 0x004fe4000ff1e0ff */
[----:B---3--:R-:W-:Y:S02]  /*17ade0*/  IADD3 R19, P4, PT, R19, UR51, RZ ;  /* 0x0000003313137c10 */ /* 0x008fe4000ff9e0ff */
[----:B----4-:R-:W-:Y:S02]  /*17adf0*/  IADD3 R20, P3, PT, R20, UR51, RZ ;  /* 0x0000003314147c10 */ /* 0x010fe4000ff7e0ff */
[----:B------:R-:W-:Y:S02]  /*17ae00*/  IADD3 R21, P2, PT, R21, UR51, RZ ;  /* 0x0000003315157c10 */ /* 0x000fe4000ff5e0ff */
[----:B------:R-:W-:Y:S02]  /*17ae10*/  IADD3 R39, P1, PT, R39, UR51, RZ ;  /* 0x0000003327277c10 */ /* 0x000fe4000ff3e0ff */
[----:B------:R-:W-:-:S02]  /*17ae20*/  IADD3 R22, P6, PT, R22, UR51, RZ ;  /* 0x0000003316167c10 */ /* 0x000fc4000ffde0ff */
[----:B------:R-:W-:Y:S02]  /*17ae30*/  IADD3.X R23, PT, PT, R23, UR72, RZ, P5, !PT ;  /* 0x0000004817177c10 */ /* 0x000fe4000affe4ff */
[----:B------:R-:W-:Y:S02]  /*17ae40*/  IADD3 R24, P5, PT, R24, UR51, RZ ;  /* 0x0000003318187c10 */ /* 0x000fe4000ffbe0ff */
[----:B------:R-:W-:Y:S02]  /*17ae50*/  IADD3.X R25, PT, PT, R25, UR72, RZ, P0, !PT ;  /* 0x0000004819197c10 */ /* 0x000fe400087fe4ff */
[----:B------:R-:W-:Y:S02]  /*17ae60*/  IADD3 R26, P0, PT, R26, UR51, RZ ;  /* 0x000000331a1a7c10 */ /* 0x000fe4000ff1e0ff */
[----:B------:R-:W-:Y:S02]  /*17ae70*/  IADD3.X R27, PT, PT, R27, UR72, RZ, P4, !PT ;  /* 0x000000481b1b7c10 */ /* 0x000fe4000a7fe4ff */
[----:B------:R-:W-:-:S02]  /*17ae80*/  IADD3 R60, P4, PT, R60, UR51, RZ ;  /* 0x000000333c3c7c10 */ /* 0x000fc4000ff9e0ff */
[----:B------:R-:W-:Y:S02]  /*17ae90*/  IADD3.X R32, PT, PT, R32, UR72, RZ, P3, !PT ;  /* 0x0000004820207c10 */ /* 0x000fe40009ffe4ff */
[----:B------:R-:W-:Y:S01]  /*17aea0*/  IADD3 R33, P3, PT, R33, UR51, RZ ;  /* 0x0000003321217c10 */ /* 0x000fe2000ff7e0ff */
[----:B------:R-:W-:-:S05]  /*17aeb0*/  VIADD R35, R35, 0x1 ;  /* 0x0000000123237836 */ /* 0x000fca0000000000 */
        /* <DEDUP_REMOVED lines=8> */
[----:B------:R-:W-:Y:S04]  /*17af40*/  STL [R1+0x7164], R22 ;  /* 0x0071641601007387 */ /* 0x000fe80000100800 */
[----:B------:R-:W-:Y:S04]  /*17af50*/  STL [R1+0x7190], R23 ;  /* 0x0071901701007387 */ /* 0x000fe80000100800 */
[----:B------:R-:W-:Y:S04]  /*17af60*/  STL [R1+0x715c], R24 ;  /* 0x00715c1801007387 */ /* 0x000fe80000100800 */
[----:B------:R-:W-:Y:S01]  /*17af70*/  STL [R1+0x7188], R25 ;  /* 0x0071881901007387 */ /* 0x000fe20000100800 */
[----:B------:R-:W-:-:S03]  /*17af80*/  IADD3.X R34, PT, PT, R34, UR72, RZ, P2, !PT ;  /* 0x0000004822227c10 */ /* 0x000fc600097fe4ff */
[----:B------:R0:W-:Y:S01]  /*17af90*/  STL [R1+0x714c], R60 ;  /* 0x00714c3c01007387 */ /* 0x0001e20000100800 */
[----:B------:R-:W-:-:S03]  /*17afa0*/  IADD3.X R37, PT, PT, R37, UR72, RZ, P1, !PT ;  /* 0x0000004825257c10 */ /* 0x000fc60008ffe4ff */
[----:B------:R-:W-:Y:S01]  /*17afb0*/  STL [R1+0x7154], R26 ;  /* 0x0071541a01007387 */ /* 0x000fe20000100800 */
[----:B------:R-:W-:Y:S02]  /*17afc0*/  IADD3 R38, P1, PT, R38, UR51, RZ ;  /* 0x0000003326267c10 */ /* 0x000fe4000ff3e0ff */
[----:B------:R-:W-:Y:S01]  /*17afd0*/  IADD3 R36, P2, PT, R36, UR51, RZ ;  /* 0x0000003324247c10 */ /* 0x000fe2000ff5e0ff */
[----:B0-----:R-:W3:Y:S04]  /*17afe0*/  LDL.LU R60, [R1+0x7158] ;  /* 0x00715800013c7983 */ /* 0x001ee80000300800 */
[----:B------:R-:W-:Y:S04]  /*17aff0*/  STL [R1+0x7180], R27 ;  /* 0x0071801b01007387 */ /* 0x000fe80000100800 */
[----:B------:R-:W-:Y:S04]  /*17b000*/  STL [R1+0x7178], R32 ;  /* 0x0071782001007387 */ /* 0x000fe80000100800 */
[----:B------:R-:W-:Y:S04]  /*17b010*/  STL [R1+0x7144], R33 ;  /* 0x0071442101007387 */ /* 0x000fe80000100800 */
[----:B------:R-:W-:Y:S04]  /*17b020*/  STL [R1+0x7170], R34 ;  /* 0x0071702201007387 */ /* 0x000fe80000100800 */
[----:B------:R0:W-:Y:S04]  /*17b030*/  STL [R1+0x7134], R38 ;  /* 0x0071342601007387 */ /* 0x0001e80000100800 */
[----:B------:R-:W-:Y:S04]  /*17b040*/  STL [R1+0x713c], R36 ;  /* 0x00713c2401007387 */ /* 0x000fe80000100800 */
[----:B0-----:R-:W4:Y:S01]  /*17b050*/  LDL.LU R38, [R1+0x7124] ;  /* 0x0071240001267983 */ /* 0x001f220000300800 */
[----:B------:R-:W-:-:S03]  /*17b060*/  IADD3.X R61, PT, PT, R61, UR72, RZ, P6, !PT ;  /* 0x000000483d3d7c10 */ /* 0x000fc6000b7fe4ff */
[----:B------:R-:W-:Y:S04]  /*17b070*/  STL [R1+0x7168], R37 ;  /* 0x0071682501007387 */ /* 0x000fe80000100800 */
[----:B------:R-:W4:Y:S04]  /*17b080*/  LDL.LU R57, [R1+0x7150] ;  /* 0x0071500001397983 */ /* 0x000f280000300800 */
[----:B------:R-:W4:Y:S04]  /*17b090*/  LDL.LU R58, [R1+0x711c] ;  /* 0x00711c00013a7983 */ /* 0x000f280000300800 */
        /* <DEDUP_REMOVED lines=15> */
[----:B------:R-:W4:Y:S01]  /*17b190*/  LDL.LU R24, [R1+0x7110] ;  /* 0x0071100001187983 */ /* 0x000f220000300800 */
[----:B--2---:R-:W-:-:S05]  /*17b1a0*/  IADD3 R39, P6, PT, R39, UR51, RZ ;  /* 0x0000003327277c10 */ /* 0x004fca000ffde0ff */
[----:B------:R0:W-:Y:S04]  /*17b1b0*/  STL [R1+0x712c], R39 ;  /* 0x00712c2701007387 */ /* 0x0001e80000100800 */
[----:B------:R-:W2:Y:S04]  /*17b1c0*/  LDL.LU R25, [R1+0x70dc] ;  /* 0x0070dc0001197983 */ /* 0x000ea80000300800 */
[----:B------:R-:W2:Y:S04]  /*17b1d0*/  LDL.LU R26, [R1+0x7108] ;  /* 0x00710800011a7983 */ /* 0x000ea80000300800 */
[----:B------:R-:W2:Y:S04]  /*17b1e0*/  LDL.LU R27, [R1+0x70d4] ;  /* 0x0070d400011b7983 */ /* 0x000ea80000300800 */
[----:B0-----:R-:W2:Y:S04]  /*17b1f0*/  LDL.LU R39, [R1+0x7100] ;  /* 0x0071000001277983 */ /* 0x001ea80000300800 */
[----:B------:R-:W2:Y:S04]  /*17b200*/  LDL.LU R32, [R1+0x70cc] ;  /* 0x0070cc0001207983 */ /* 0x000ea80000300800 */
[----:B------:R-:W2:Y:S04]  /*17b210*/  LDL.LU R33, [R1+0x70f8] ;  /* 0x0070f80001217983 */ /* 0x000ea80000300800 */
[----:B------:R-:W2:Y:S01]  /*17b220*/  LDL.LU R34, [R1+0x70c4] ;  /* 0x0070c40001227983 */ /* 0x000ea20000300800 */
[----:B---3--:R-:W-:-:S05]  /*17b230*/  IADD3.X R60, PT, PT, R60, UR72, RZ, P5, !PT ;  /* 0x000000483c3c7c10 */ /* 0x008fca000affe4ff */
[----:B------:R0:W-:Y:S04]  /*17b240*/  STL [R1+0x7158], R60 ;  /* 0x0071583c01007387 */ /* 0x0001e80000100800 */
[----:B------:R-:W3:Y:S04]  /*17b250*/  LDL.LU R36, [R1+0x70f0] ;  /* 0x0070f00001247983 */ /* 0x000ee80000300800 */
[----:B------:R-:W3:Y:S04]  /*17b260*/  LDL.LU R37, [R1+0x70bc] ;  /* 0x0070bc0001257983 */ /* 0x000ee80000300800 */
[----:B0-----:R-:W3:Y:S01]  /*17b270*/  LDL.LU R60, [R1+0x70e8] ;  /* 0x0070e800013c7983 */ /* 0x001ee20000300800 */
[----:B----4-:R-:W-:-:S05]  /*17b280*/  IADD3 R38, P5, PT, R38, UR51, RZ ;  /* 0x0000003326267c10 */ /* 0x010fca000ffbe0ff */
[----:B------:R0:W-:Y:S04]  /*17b290*/  STL [R1+0x7124], R38 ;  /* 0x0071242601007387 */ /* 0x0001e80000100800 */
[----:B0-----:R-:W4:Y:S01]  /*17b2a0*/  LDL.LU R38, [R1+0x70b4] ;  /* 0x0070b40001267983 */ /* 0x001f220000300800 */
[----:B------:R-:W-:Y:S02]  /*17b2b0*/  IADD3.X R57, PT, PT, R57, UR72, RZ, P0, !PT ;  /* 0x0000004839397c10 */ /* 0x000fe400087fe4ff */
[----:B------:R-:W-:Y:S02]  /*17b2c0*/  IADD3 R58, P0, PT, R58, UR51, RZ ;  /* 0x000000333a3a7c10 */ /* 0x000fe4000ff1e0ff */
[----:B------:R-:W-:Y:S01]  /*17b2d0*/  IADD3.X R59, PT, PT, R59, UR72, RZ, P4, !PT ;  /* 0x000000483b3b7c10 */ /* 0x000fe2000a7fe4ff */
        /* <DEDUP_REMOVED lines=17> */
[----:B------:R-:W-:Y:S02]  /*17b3f0*/  IADD3 R20, P6, PT, R20, UR51, RZ ;  /* 0x0000003314147c10 */ /* 0x000fe4000ffde0ff */
[----:B------:R-:W-:Y:S01]  /*17b400*/  IADD3.X R21, PT, PT, R21, UR72, RZ, P5, !PT ;  /* 0x0000004815157c10 */ /* 0x000fe2000affe4ff */
[----:B------:R-:W-:Y:S01]  /*17b410*/  STL [R1+0x70fc], R18 ;  /* 0x0070fc1201007387 */ /* 0x000fe20000100800 */
[----:B------:R-:W-:-:S03]  /*17b420*/  IADD3 R61, P5, PT, R61, UR51, RZ ;  /* 0x000000333d3d7c10 */ /* 0x000fc6000ffbe0ff */
[----:B------:R-:W-:Y:S04]  /*17b430*/  STL [R1+0x7128], R19 ;  /* 0x0071281301007387 */ /* 0x000fe80000100800 */
[----:B------:R0:W-:Y:S04]  /*17b440*/  STL [R1+0x70ec], R61 ;  /* 0x0070ec3d01007387 */ /* 0x0001e80000100800 */
[----:B------:R-:W-:Y:S04]  /*17b450*/  STL [R1+0x70f4], R20 ;  /* 0x0070f41401007387 */ /* 0x000fe80000100800 */
[----:B0-----:R-:W4:Y:S01]  /*17b460*/  LDL.LU R61, [R1+0x70e0] ;  /* 0x0070e000013d7983 */ /* 0x001f220000300800 */
[----:B------:R-:W-:-:S02]  /*17b470*/  IADD3.X R22, PT, PT, R22, UR72, RZ, P0, !PT ;  /* 0x0000004816167c10 */ /* 0x000fc400087fe4ff */
[----:B------:R-:W-:Y:S02]  /*17b480*/  IADD3 R23, P0, PT, R23, UR51, RZ ;  /* 0x0000003317177c10 */ /* 0x000fe4000ff1e0ff */
[----:B------:R-:W-:Y:S01]  /*17b490*/  IADD3.X R24, PT, PT, R24, UR72, RZ, P4, !PT ;  /* 0x0000004818187c10 */ /* 0x000fe2000a7fe4ff */
[----:B------:R-:W-:Y:S04]  /*17b4a0*/  STL [R1+0x7120], R21 ;  /* 0x0071201501007387 */ /* 0x000fe80000100800 */
[----:B------:R-:W-:Y:S04]  /*17b4b0*/  STL [R1+0x7118], R22 ;  /* 0x0071181601007387 */ /* 0x000fe80000100800 */
[----:B------:R-:W-:Y:S04]  /*17b4c0*/  STL [R1+0x70e4], R23 ;  /* 0x0070e41701007387 */ /* 0x000fe80000100800 */
[----:B------:R-:W-:Y:S01]  /*17b4d0*/  STL [R1+0x7110], R24 ;  /* 0x0071101801007387 */ /* 0x000fe20000100800 */
[----:B--2---:R-:W-:-:S02]  /*17b4e0*/  IADD3 R25, P4, PT, R25, UR51, RZ ;  /* 0x0000003319197c10 */ /* 0x004fc4000ff9e0ff */
[----:B------:R-:W-:-:S03]  /*17b4f0*/  IADD3.X R26, PT, PT, R26, UR72, RZ, P3, !PT ;  /* 0x000000481a1a7c10 */ /* 0x000fc60009ffe4ff */
[----:B------:R-:W-:Y:S01]  /*17b500*/  STL [R1+0x70dc], R25 ;  /* 0x0070dc1901007387 */ /* 0x000fe20000100800 */
[----:B------:R-:W-:Y:S02]  /*17b510*/  IADD3.X R39, PT, PT, R39, UR72, RZ, P2, !PT ;  /* 0x0000004827277c10 */ /* 0x000fe400097fe4ff */
[----:B------:R-:W-:Y:S02]  /*17b520*/  IADD3 R27, P3, PT, R27, UR51, RZ ;  /* 0x000000331b1b7c10 */ /* 0x000fe4000ff7e0ff */
[----:B------:R-:W-:Y:S01]  /*17b530*/  IADD3 R32, P2, PT, R32, UR51, RZ ;  /* 0x0000003320207c10 */ /* 0x000fe2000ff5e0ff */
[----:B------:R0:W-:Y:S01]  /*17b540*/  STL [R1+0x7100], R39 ;  /* 0x0071002701007387 */ /* 0x0001e20000100800 */
[----:B------:R-:W-:-:S03]  /*17b550*/  IADD3.X R33, PT, PT, R33, UR72, RZ, P1, !PT ;  /* 0x0000004821217c10 */ /* 0x000fc60008ffe4ff */
[----:B------:R-:W-:Y:S01]  /*17b560*/  STL [R1+0x7108], R26 ;  /* 0x0071081a01007387 */ /* 0x000fe20000100800 */
[----:B------:R-:W-:-:S03]  /*17b570*/  IADD3 R34, P1, PT, R34, UR51, RZ ;  /* 0x0000003322227c10 */ /* 0x000fc6000ff3e0ff */
[----:B0-----:R-:W2:Y:S04]  /*17b580*/  LDL.LU R39, [R1+0x70ac] ;  /* 0x0070ac0001277983 */ /* 0x001ea80000300800 */
[----:B------:R-:W-:Y:S01]  /*17b590*/  STL [R1+0x70d4], R27 ;  /* 0x0070d41b01007387 */ /* 0x000fe20000100800 */
[----:B---3--:R-:W-:-:S03]  /*17b5a0*/  IADD3.X R36, PT, PT, R36, UR72, RZ, P6, !PT ;  /* 0x0000004824247c10 */ /* 0x008fc6000b7fe4ff */
[----:B------:R-:W-:Y:S01]  /*17b5b0*/  STL [R1+0x70cc], R32 ;  /* 0x0070cc2001007387 */ /* 0x000fe20000100800 */
[----:B------:R-:W-:-:S03]  /*17b5c0*/  IADD3 R37, P6, PT, R37, UR51, RZ ;  /* 0x0000003325257c10 */ /* 0x000fc6000ffde0ff */
[----:B------:R-:W-:Y:S01]  /*17b5d0*/  STL [R1+0x70f8], R33 ;  /* 0x0070f82101007387 */ /* 0x000fe20000100800 */
[----:B------:R-:W-:-:S03]  /*17b5e0*/  IADD3.X R60, PT, PT, R60, UR72, RZ, P5, !PT ;  /* 0x000000483c3c7c10 */ /* 0x000fc6000affe4ff */
[----:B------:R-:W-:Y:S04]  /*17b5f0*/  STL [R1+0x70c4], R34 ;  /* 0x0070c42201007387 */ /* 0x000fe80000100800 */
[----:B------:R0:W-:Y:S04]  /*17b600*/  STL [R1+0x70e8], R60 ;  /* 0x0070e83c01007387 */ /* 0x0001e80000100800 */
[----:B------:R-:W-:Y:S04]  /*17b610*/  STL [R1+0x70f0], R36 ;  /* 0x0070f02401007387 */ /* 0x000fe80000100800 */
[----:B0-----:R-:W3:Y:S04]  /*17b620*/  LDL.LU R60, [R1+0x70d8] ;  /* 0x0070d800013c7983 */ /* 0x001ee80000300800 */
[----:B------:R-:W-:Y:S04]  /*17b630*/  STL [R1+0x70bc], R37 ;  /* 0x0070bc2501007387 */ /* 0x000fe80000100800 */
[----:B------:R-:W3:Y:S04]  /*17b640*/  LDL.LU R57, [R1+0x70a4] ;  /* 0x0070a40001397983 */ /* 0x000ee80000300800 */
[----:B------:R-:W3:Y:S01]  /*17b650*/  LDL.LU R58, [R1+0x70d0] ;  /* 0x0070d000013a7983 */ /* 0x000ee20000300800 */
[----:B----4-:R-:W-:-:S03]  /*17b660*/  IADD3 R38, P5, PT, R38, UR51, RZ ;  /* 0x0000003326267c10 */ /* 0x010fc6000ffbe0ff */
        /* <DEDUP_REMOVED lines=16> */
[----:B------:R-:W-:-:S05]  /*17b770*/  IADD3.X R61, PT, PT, R61, UR72, RZ, P0, !PT ;  /* 0x000000483d3d7c10 */ /* 0x000fca00087fe4ff */
[----:B------:R0:W-:Y:S04]  /*17b780*/  STL [R1+0x70e0], R61 ;  /* 0x0070e03d01007387 */ /* 0x0001e80000100800 */
        /* <DEDUP_REMOVED lines=11> */
[----:B0-----:R-:W2:Y:S01]  /*17b840*/  LDL.LU R39, [R1+0x703c] ;  /* 0x00703c0001277983 */ /* 0x001ea20000300800 */
[----:B---3--:R-:W-:-:S05]  /*17b850*/  IADD3.X R60, PT, PT, R60, UR72, RZ, P4, !PT ;  /* 0x000000483c3c7c10 */ /* 0x008fca000a7fe4ff */
[----:B------:R0:W-:Y:S01]  /*17b860*/  STL [R1+0x70d8], R60 ;  /* 0x0070d83c01007387 */ /* 0x0001e20000100800 */
[----:B------:R-:W-:Y:S02]  /*17b870*/  IADD3 R57, P4, PT, R57, UR51, RZ ;  /* 0x0000003339397c10 */ /* 0x000fe4000ff9e0ff */
[----:B------:R-:W-:Y:S01]  /*17b880*/  IADD3.X R58, PT, PT, R58, UR72, RZ, P3, !PT ;  /* 0x000000483a3a7c10 */ /* 0x000fe20009ffe4ff */
[----:B0-----:R-:W3:Y:S01]  /*17b890*/  LDL.LU R60, [R1+0x7068] ;  /* 0x00706800013c7983 */ /* 0x001ee20000300800 */
[----:B----4-:R-:W-:-:S03]  /*17b8a0*/  IADD3 R59, P3, PT, R59, UR51, RZ ;  /* 0x000000333b3b7c10 */ /* 0x010fc6000ff7e0ff */
        /* <DEDUP_REMOVED lines=20> */
[----:B------:R-:W-:Y:S04]  /*17b9f0*/  STL [R1+0x707c], R19 ;  /* 0x00707c1301007387 */ /* 0x000fe80000100800 */
[----:B------:R0:W-:Y:S04]  /*17ba00*/  STL [R1+0x70a0], R38 ;  /* 0x0070a02601007387 */ /* 0x0001e80000100800 */
[----:B------:R-:W-:Y:S04]  /*17ba10*/  STL [R1+0x70a8], R20 ;  /* 0x0070a81401007387 */ /* 0x000fe80000100800 */
[----:B0-----:R-:W4:Y:S01]  /*17ba20*/  LDL.LU R38, [R1+0x7034] ;  /* 0x0070340001267983 */ /* 0x001f220000300800 */
[----:B------:R-:W-:-:S02]  /*17ba30*/  IADD3 R21, P0, PT, R21, UR51, RZ ;  /* 0x0000003315157c10 */ /* 0x000fc4000ff1e0ff */
[----:B------:R-:W-:Y:S02]  /*17ba40*/  IADD3 R22, P4, PT, R22, UR51, RZ ;  /* 0x0000003316167c10 */ /* 0x000fe4000ff9e0ff */
[----:B------:R-:W-:Y:S02]  /*17ba50*/  IADD3.X R23, PT, PT, R23, UR72, RZ, P3, !PT ;  /* 0x0000004817177c10 */ /* 0x000fe40009ffe4ff */
[----:B------:R-:W-:Y:S01]  /*17ba60*/  IADD3 R24, P3, PT, R24, UR51, RZ ;  /* 0x0000003318187c10 */ /* 0x000fe2000ff7e0ff */
[----:B------:R-:W-:Y:S01]  /*17ba70*/  STL [R1+0x7074], R21 ;  /* 0x0070741501007387 */ /* 0x000fe20000100800 */
[----:B------:R-:W-:Y:S02]  /*17ba80*/  IADD3.X R25, PT, PT, R25, UR72, RZ, P2, !PT ;  /* 0x0000004819197c10 */ /* 0x000fe400097fe4ff */
[----:B------:R-:W-:Y:S01]  /*17ba90*/  IADD3 R26, P2, PT, R26, UR51, RZ ;  /* 0x000000331a1a7c10 */ /* 0x000fe2000ff5e0ff */
[----:B------:R-:W-:Y:S01]  /*17baa0*/  STL [R1+0x706c], R22 ;  /* 0x00706c1601007387 */ /* 0x000fe20000100800 */
[----:B------:R-:W-:-:S03]  /*17bab0*/  IADD3.X R27, PT, PT, R27, UR72, RZ, P1, !PT ;  /* 0x000000481b1b7c10 */ /* 0x000fc60008ffe4ff */
[----:B------:R-:W-:Y:S01]  /*17bac0*/  STL [R1+0x7098], R23 ;  /* 0x0070981701007387 */ /* 0x000fe20000100800 */
[----:B------:R-:W-:-:S03]  /*17bad0*/  IADD3 R61, P1, PT, R61, UR51, RZ ;  /* 0x000000333d3d7c10 */ /* 0x000fc6000ff3e0ff */
[----:B------:R-:W-:Y:S04]  /*17bae0*/  STL [R1+0x7064], R24 ;  /* 0x0070641801007387 */ /* 0x000fe80000100800 */
        /* <DEDUP_REMOVED lines=12> */
[----:B------:R-:W-:Y:S02]  /*17bbb0*/  IADD3.X R37, PT, PT, R37, UR72, RZ, P0, !PT ;  /* 0x0000004825257c10 */ /* 0x000fe400087fe4ff */
[----:B------:R-:W-:-:S05]  /*17bbc0*/  IADD3 R39, P0, PT, R39, UR51, RZ ;  /* 0x0000003327277c10 */ /* 0x000fca000ff1e0ff */
[----:B------:R0:W-:Y:S04]  /*17bbd0*/  STL [R1+0x703c], R39 ;  /* 0x00703c2701007387 */ /* 0x0001e80000100800 */
[----:B------:R-:W-:Y:S04]  /*17bbe0*/  STL [R1+0x7044], R36 ;  /* 0x0070442401007387 */ /* 0x000fe80000100800 */
[----:B0-----:R-:W2:Y:S04]  /*17bbf0*/  LDL.LU R39, [R1+0x702c] ;  /* 0x00702c0001277983 */ /* 0x001ea80000300800 */
[----:B------:R-:W-:Y:S04]  /*17bc00*/  STL [R1+0x7070], R37 ;  /* 0x0070702501007387 */ /* 0x000fe80000100800 */
[----:B------:R-:W2:Y:S04]  /*17bc10*/  LDL.LU R57, [R1+0x7058] ;  /* 0x0070580001397983 */ /* 0x000ea80000300800 */
[----:B------:R-:W2:Y:S01]  /*17bc20*/  LDL.LU R58, [R1+0x7024] ;  /* 0x00702400013a7983 */ /* 0x000ea20000300800 */
[----:B---3--:R-:W-:-:S03]  /*17bc30*/  IADD3.X R60, PT, PT, R60, UR72, RZ, P4, !PT ;  /* 0x000000483c3c7c10 */ /* 0x008fc6000a7fe4ff */
[----:B------:R-:W3:Y:S04]  /*17bc40*/  LDL.LU R59, [R1+0x7050] ;  /* 0x00705000013b7983 */ /* 0x000ee80000300800 */
[----:B------:R0:W-:Y:S04]  /*17bc50*/  STL [R1+0x7068], R60 ;  /* 0x0070683c01007387 */ /* 0x0001e80000100800 */
        /* <DEDUP_REMOVED lines=12> */
[----:B------:R-:W3:Y:S04]  /*17bd20*/  LDL.LU R23, [R1+0x6fec] ;  /* 0x006fec0001177983 */ /* 0x000ee80000300800 */
[----:B------:R-:W3:Y:S01]  /*17bd30*/  LDL.LU R24, [R1+0x7018] ;  /* 0x0070180001187983 */ /* 0x000ee20000300800 */
[----:B----4-:R-:W-:-:S05]  /*17bd40*/  IADD3 R38, P4, PT, R38, UR51, RZ ;  /* 0x0000003326267c10 */ /* 0x010fca000ff9e0ff */
        /* <DEDUP_REMOVED lines=12> */
[----:B0-----:R-:W4:Y:S01]  /*17be10*/  LDL.LU R61, [R1+0x6ff0] ;  /* 0x006ff000013d7983 */ /* 0x001f220000300800 */
[----:B--2---:R-:W-:-:S05]  /*17be20*/  IADD3 R39, P3, PT, R39, UR51, RZ ;  /* 0x0000003327277c10 */ /* 0x004fca000ff7e0ff */
[----:B------:R0:W-:Y:S01]  /*17be30*/  STL [R1+0x702c], R39 ;  /* 0x00702c2701007387 */ /* 0x0001e20000100800 */
[----:B------:R-:W-:Y:S02]  /*17be40*/  IADD3.X R57, PT, PT, R57, UR72, RZ, P2, !PT ;  /* 0x0000004839397c10 */ /* 0x000fe400097fe4ff */
[----:B------:R-:W-:Y:S01]  /*17be50*/  IADD3 R58, P2, PT, R58, UR51, RZ ;  /* 0x000000333a3a7c10 */ /* 0x000fe2000ff5e0ff */
[----:B0-----:R-:W2:Y:S01]  /*17be60*/  LDL.LU R39, [R1+0x6fbc] ;  /* 0x006fbc0001277983 */ /* 0x001ea20000300800 */
[----:B---3--:R-:W-:-:S03]  /*17be70*/  IADD3.X R59, PT, PT, R59, UR72, RZ, P1, !PT ;  /* 0x000000483b3b7c10 */ /* 0x008fc60008ffe4ff */
        /* <DEDUP_REMOVED lines=21> */
[----:B------:R-:W-:Y:S01]  /*17bfd0*/  STL [R1+0x7030], R19 ;  /* 0x0070301301007387 */ /* 0x000fe20000100800 */
[----:B------:R-:W-:-:S03]  /*17bfe0*/  IADD3.X R22, PT, PT, R22, UR72, RZ, P2, !PT ;  /* 0x0000004816167c10 */ /* 0x000fc600097fe4ff */
[----:B------:R0:W-:Y:S01]  /*17bff0*/  STL [R1+0x6ff4], R60 ;  /* 0x006ff43c01007387 */ /* 0x0001e20000100800 */
[----:B------:R-:W-:-:S03]  /*17c000*/  IADD3 R23, P2, PT, R23, UR51, RZ ;  /* 0x0000003317177c10 */ /* 0x000fc6000ff5e0ff */
[----:B------:R-:W-:Y:S01]  /*17c010*/  STL [R1+0x6ffc], R20 ;  /* 0x006ffc1401007387 */ /* 0x000fe20000100800 */
[----:B------:R-:W-:-:S03]  /*17c020*/  IADD3.X R24, PT, PT, R24, UR72, RZ, P1, !PT ;  /* 0x0000004818187c10 */ /* 0x000fc60008ffe4ff */
[----:B0-----:R-:W3:Y:S04]  /*17c030*/  LDL.LU R60, [R1+0x6fe8] ;  /* 0x006fe800013c7983 */ /* 0x001ee80000300800 */
[----:B------:R-:W-:Y:S01]  /*17c040*/  STL [R1+0x7028], R21 ;  /* 0x0070281501007387 */ /* 0x000fe20000100800 */
[----:B----4-:R-:W-:-:S03]  /*17c050*/  IADD3 R25, P1, PT, R25, UR51, RZ ;  /* 0x0000003319197c10 */ /* 0x010fc6000ff3e0ff */
[----:B------:R-:W-:Y:S01]  /*17c060*/  STL [R1+0x7020], R22 ;  /* 0x0070201601007387 */ /* 0x000fe20000100800 */
[----:B------:R-:W-:-:S03]  /*17c070*/  IADD3.X R26, PT, PT, R26, UR72, RZ, P6, !PT ;  /* 0x000000481a1a7c10 */ /* 0x000fc6000b7fe4ff */
[----:B------:R-:W-:Y:S04]  /*17c080*/  STL [R1+0x6fec], R23 ;  /* 0x006fec1701007387 */ /* 0x000fe80000100800 */
        /* <DEDUP_REMOVED lines=19> */
[----:B------:R-:W-:-:S05]  /*17c1c0*/  IADD3 R37, P4, PT, R37, UR51, RZ ;  /* 0x0000003325257c10 */ /* 0x000fca000ff9e0ff */
[----:B------:R-:W-:Y:S04]  /*17c1d0*/  STL [R1+0x6fc4], R37 ;  /* 0x006fc42501007387 */ /* 0x000fe80000100800 */
        /* <DEDUP_REMOVED lines=32> */
[----:B0-----:R-:W4:Y:S01]  /*17c3e0*/  LDL.LU R38, [R1+0x6f44] ;  /* 0x006f440001267983 */ /* 0x001f220000300800 */
[----:B------:R-:W-:-:S05]  /*17c3f0*/  IADD3.X R61, PT, PT, R61, UR72, RZ, P1, !PT ;  /* 0x000000483d3d7c10 */ /* 0x000fca0008ffe4ff */
[----:B------:R0:W-:Y:S04]  /*17c400*/  STL [R1+0x6fe0], R61 ;  /* 0x006fe03d01007387 */ /* 0x0001e80000100800 */
[----:B0-----:R-:W4:Y:S01]  /*17c410*/  LDL.LU R61, [R1+0x6f70] ;  /* 0x006f7000013d7983 */ /* 0x001f220000300800 */
[----:B------:R-:W-:Y:S02]  /*17c420*/  IADD3 R57, P1, PT, R57, UR51, RZ ;  /* 0x0000003339397c10 */ /* 0x000fe4000ff3e0ff */
[----:B------:R-:W-:Y:S02]  /*17c430*/  IADD3.X R58, PT, PT, R58, UR72, RZ, P6, !PT ;  /* 0x000000483a3a7c10 */ /* 0x000fe4000b7fe4ff */
[----:B------:R-:W-:Y:S01]  /*17c440*/  IADD3 R59, P6, PT, R59, UR51, RZ ;  /* 0x000000333b3b7c10 */ /* 0x000fe2000ffde0ff */
[----:B------:R-:W-:Y:S04]  /*17c450*/  STL [R1+0x6fac], R57 ;  /* 0x006fac3901007387 */ /* 0x000fe80000100800 */
[----:B------:R-:W-:Y:S04]  /*17c460*/  STL [R1+0x6fd8], R58 ;  /* 0x006fd83a01007387 */ /* 0x000fe80000100800 */
[----:B------:R-:W-:Y:S01]  /*17c470*/  STL [R1+0x6fa4], R59 ;  /* 0x006fa43b01007387 */ /* 0x000fe20000100800 */
[----:B--2---:R-:W-:-:S02]  /*17c480*/  IADD3.X R12, PT, PT, R12, UR72, RZ, P5, !PT ;  /* 0x000000480c0c7c10 */ /* 0x004fc4000affe4ff */
        /* <DEDUP_REMOVED lines=43> */
[----:B------:R-:W-:Y:S01]  /*17c740*/  STL [R1+0x6f54], R33 ;  /* 0x006f542101007387 */ /* 0x000fe20000100800 */
[----:B------:R-:W-:-:S03]  /*17c750*/  IADD3 R38, P2, PT, R38, UR51, RZ ;  /* 0x0000003326267c10 */ /* 0x000fc6000ff5e0ff */
[----:B------:R-:W-:Y:S04]  /*17c760*/  STL [R1+0x6f80], R34 ;  /* 0x006f802201007387 */ /* 0x000fe80000100800 */
[----:B------:R0:W-:Y:S04]  /*17c770*/  STL [R1+0x6f44], R38 ;  /* 0x006f442601007387 */ /* 0x0001e80000100800 */
[----:B------:R-:W-:Y:S04]  /*17c780*/  STL [R1+0x6f4c], R36 ;  /* 0x006f4c2401007387 */ /* 0x000fe80000100800 */
[----:B0-----:R-:W4:Y:S04]  /*17c790*/  LDL.LU R38, [R1+0x6f34] ;  /* 0x006f340001267983 */ /* 0x001f280000300800 */
[----:B------:R-:W-:Y:S04]  /*17c7a0*/  STL [R1+0x6f78], R37 ;  /* 0x006f782501007387 */ /* 0x000fe80000100800 */
        /* <DEDUP_REMOVED lines=82> */
[----:B------:R-:W-:Y:S04]  /*17ccd0*/  STL [R1+0x6ee4], R27 ;  /* 0x006ee41b01007387 */ /* 0x000fe80000100800 */
[----:B------:R-:W-:Y:S01]  /*17cce0*/  STL [R1+0x6edc], R32 ;  /* 0x006edc2001007387 */ /* 0x000fe20000100800 */
[----:B---3--:R-:W-:-:S03]  /*17ccf0*/  IADD3.X R36, PT, PT, R36, UR72, RZ, P1, !PT ;  /* 0x0000004824247c10 */ /* 0x008fc60008ffe4ff */
[----:B------:R-:W-:Y:S01]  /*17cd00*/  STL [R1+0x6f08], R33 ;  /* 0x006f082101007387 */ /* 0x000fe20000100800 */
[----:B------:R-:W-:Y:S02]  /*17cd10*/  IADD3 R37, P1, PT, R37, UR51, RZ ;  /* 0x0000003325257c10 */ /* 0x000fe4000ff3e0ff */
[----:B------:R-:W-:Y:S01]  /*17cd20*/  IADD3.X R60, PT, PT, R60, UR72, RZ, P6, !PT ;  /* 0x000000483c3c7c10 */ /* 0x000fe2000b7fe4ff */
        /* <DEDUP_REMOVED lines=180> */
[----:B------:R-:W-:Y:S04]  /*17d870*/  STL [R1+0x6dec], R27 ;  /* 0x006dec1b01007387 */ /* 0x000fe80000100800 */
        /* <DEDUP_REMOVED lines=92> */
[----:B------:R-:W-:Y:S04]  /*17de40*/  STL [R1+0x6da0], R27 ;  /* 0x006da01b01007387 */ /* 0x000fe80000100800 */
[----:B------:R-:W-:Y:S01]  /*17de50*/  STL [R1+0x6d98], R32 ;  /* 0x006d982001007387 */ /* 0x000fe20000100800 */
[----:B----4-:R-:W-:Y:S02]  /*17de60*/  IADD3 R36, P4, PT, R36, UR51, RZ ;  /* 0x0000003324247c10 */ /* 0x010fe4000ff9e0ff */
[----:B------:R-:W-:Y:S01]  /*17de70*/  IADD3.X R37, PT, PT, R37, UR72, RZ, P3, !PT ;  /* 0x0000004825257c10 */ /* 0x000fe20009ffe4ff */
        /* <DEDUP_REMOVED lines=46> */
[----:B------:R-:W-:Y:S04]  /*17e160*/  STL [R1+0x6d70], R57 ;  /* 0x006d703901007387 */ /* 0x000fe80000100800 */
        /* <DEDUP_REMOVED lines=18> */
[----:B------:R-:W-:Y:S02]  /*17e290*/  IADD3.X R21, PT, PT, R21, UR72, RZ, P1, !PT ;  /* 0x0000004815157c10 */ /* 0x000fe40008ffe4ff */
[----:B------:R-:W-:Y:S01]  /*17e2a0*/  IADD3 R61, P1, PT, R61, UR51, RZ ;  /* 0x000000333d3d7c10 */ /* 0x000fe2000ff3e0ff */
        /* <DEDUP_REMOVED lines=7720> */
[----:B------:R-:W-:-:S03]  /*19c530*/  IADD3 R22, P2, PT, R22, UR51, RZ ;  /* 0x0000003316167c10 */ /* 0x000fc6000ff5e0ff */
        /* <DEDUP_REMOVED lines=128> */
[----:B------:R-:W-:Y:S04]  /*19cd40*/  STL [R1+0x443c], R38 ;  /* 0x00443c2601007387 */ /* 0x000fe80000100800 */
        /* <DEDUP_REMOVED lines=51> */
[----:B------:R-:W-:Y:S01]  /*19d080*/  STL [R1+0x4438], R18 ;  /* 0x0044381201007387 */ /* 0x000fe20000100800 */
[----:B------:R-:W-:-:S03]  /*19d090*/  IADD3.X R25, PT, PT, R25, UR72, RZ, P5, !PT ;  /* 0x0000004819197c10 */ /* 0x000fc6000affe4ff */
[----:B------:R-:W-:Y:S04]  /*19d0a0*/  STL [R1+0x4404], R19 ;  /* 0x0044041301007387 */ /* 0x000fe80000100800 */
[----:B------:R0:W-:Y:S02]  /*19d0b0*/  STL [R1+0x4428], R25 ;  /* 0x0044281901007387 */ /* 0x0001e40000100800 */
[----:B0-----:R-:W0:Y:S01]  /*19d0c0*/  LDC R25, c[0x0][0x3ac] ;  /* 0x0000eb00ff197b82 */ /* 0x001e220000000800 */
[----:B------:R-:W-:Y:S02]  /*19d0d0*/  IADD3.X R20, PT, PT, R20, UR72, RZ, P6, !PT ;  /* 0x0000004814147c10 */ /* 0x000fe4000b7fe4ff */
[----:B------:R-:W-:Y:S02]  /*19d0e0*/  IADD3 R21, P6, PT, R21, UR51, RZ ;  /* 0x0000003315157c10 */ /* 0x000fe4000ffde0ff */
[----:B------:R-:W-:-:S02]  /*19d0f0*/  IADD3 R22, P5, PT, R22, UR51, RZ ;  /* 0x0000003316167c10 */ /* 0x000fc4000ffbe0ff */
[----:B------:R-:W-:Y:S01]  /*19d100*/  IADD3.X R23, PT, PT, R23, UR72, RZ, P0, !PT ;  /* 0x0000004817177c10 */ /* 0x000fe200087fe4ff */
[----:B------:R-:W-:Y:S01]  /*19d110*/  STL [R1+0x4430], R20 ;  /* 0x0044301401007387 */ /* 0x000fe20000100800 */
[----:B------:R-:W-:-:S03]  /*19d120*/  IADD3 R24, P0, PT, R24, UR51, RZ ;  /* 0x0000003318187c10 */ /* 0x000fc6000ff1e0ff */
[----:B------:R-:W-:Y:S01]  /*19d130*/  STL [R1+0x43fc], R21 ;  /* 0x0043fc1501007387 */ /* 0x000fe20000100800 */
[----:B------:R-:W-:-:S03]  /*19d140*/  IADD3.X R26, PT, PT, R26, UR72, RZ, P4, !PT ;  /* 0x000000481a1a7c10 */ /* 0x000fc6000a7fe4ff */
[----:B------:R-:W-:Y:S01]  /*19d150*/  STL [R1+0x43f4], R22 ;  /* 0x0043f41601007387 */ /* 0x000fe20000100800 */
[----:B------:R-:W-:Y:S01]  /*19d160*/  IADD3 R27, P4, PT, R27, UR51, RZ ;  /* 0x000000331b1b7c10 */ /* 0x000fe2000ff9e0ff */
[----:B0-----:R-:W-:Y:S01]  /*19d170*/  IMAD.SHL.U32 R3, R25, 0x80, RZ ;  /* 0x0000008019037824 */ /* 0x001fe200078e00ff */
[----:B------:R-:W-:Y:S01]  /*19d180*/  IADD3.X R32, PT, PT, R32, UR72, RZ, P3, !PT ;  /* 0x0000004820207c10 */ /* 0x000fe20009ffe4ff */
[----:B------:R-:W-:Y:S03]  /*19d190*/  STL [R1+0x4420], R23 ;  /* 0x0044201701007387 */ /* 0x000fe60000100800 */
[----:B------:R-:W-:Y:S01]  /*19d1a0*/  IADD3 R61, P3, PT, R3, R61, RZ ;  /* 0x0000003d033d7210 */ /* 0x000fe20007f7e0ff */
[----:B------:R-:W-:Y:S04]  /*19d1b0*/  STL [R1+0x43ec], R24 ;  /* 0x0043ec1801007387 */ /* 0x000fe80000100800 */
[----:B------:R-:W-:Y:S04]  /*19d1c0*/  STL [R1+0x4418], R26 ;  /* 0x0044181a01007387 */ /* 0x000fe80000100800 */
[----:B------:R0:W-:Y:S04]  /*19d1d0*/  STL [R1+0x9348], R61 ;  /* 0x0093483d01007387 */ /* 0x0001e80000100800 */
[----:B------:R1:W-:Y:S04]  /*19d1e0*/  STL [R1+0x43e4], R27 ;  /* 0x0043e41b01007387 */ /* 0x0003e80000100800 */
[----:B0-----:R-:W4:Y:S01]  /*19d1f0*/  LDL.LU R61, [R1+0x8374] ;  /* 0x00837400013d7983 */ /* 0x001f220000300800 */
[----:B------:R-:W-:-:S02]  /*19d200*/  IADD3.X R33, PT, PT, R33, UR72, RZ, P2, !PT ;  /* 0x0000004821217c10 */ /* 0x000fc400097fe4ff */
[C---:B------:R-:W-:Y:S02]  /*19d210*/  IADD3 R34, P2, PT, R3.reuse, R34, RZ ;  /* 0x0000002203227210 */ /* 0x040fe40007f5e0ff */
[----:B------:R-:W-:Y:S01]  /*19d220*/  IADD3.X R36, PT, PT, R36, UR72, RZ, P1, !PT ;  /* 0x0000004824247c10 */ /* 0x000fe20008ffe4ff */
[----:B------:R0:W-:Y:S04]  /*19d230*/  STL [R1+0x4410], R32 ;  /* 0x0044102001007387 */ /* 0x0001e80000100800 */
[----:B------:R0:W-:Y:S04]  /*19d240*/  STL [R1+0x4408], R33 ;  /* 0x0044082101007387 */ /* 0x0001e80000100800 */
[----:B------:R-:W-:Y:S04]  /*19d250*/  STL [R1+0x9350], R34 ;  /* 0x0093502201007387 */ /* 0x000fe80000100800 */
[----:B------:R-:W-:Y:S04]  /*19d260*/  STL [R1+0x4400], R36 ;  /* 0x0044002401007387 */ /* 0x000fe80000100800 */
[----:B------:R-:W4:Y:S01]  /*19d270*/  LDL.LU R56, [R1+0x43e8] ;  /* 0x0043e80001387983 */ /* 0x000f220000300800 */
[----:B--2---:R-:W-:-:S02]  /*19d280*/  IADD3 R37, P1, PT, R3, R37, RZ ;  /* 0x0000002503257210 */ /* 0x004fc40007f3e0ff */
[----:B------:R-:W-:-:S03]  /*19d290*/  IADD3.X R38, PT, PT, R38, UR72, RZ, P6, !PT ;  /* 0x0000004826267c10 */ /* 0x000fc6000b7fe4ff */
[----:B------:R-:W-:Y:S01]  /*19d2a0*/  STL [R1+0x934c], R37 ;  /* 0x00934c2501007387 */ /* 0x000fe20000100800 */
[----:B------:R-:W-:-:S03]  /*19d2b0*/  IADD3 R39, P6, PT, R3, R39, RZ ;  /* 0x0000002703277210 */ /* 0x000fc60007fde0ff */
[----:B------:R-:W-:Y:S04]  /*19d2c0*/  STL [R1+0x43f8], R38 ;  /* 0x0043f82601007387 */ /* 0x000fe80000100800 */
[----:B------:R-:W2:Y:S04]  /*19d2d0*/  LDL.LU R57, [R1+0x837c] ;  /* 0x00837c0001397983 */ /* 0x000ea80000300800 */
[----:B------:R-:W-:Y:S04]  /*19d2e0*/  STL [R1+0x9418], R39 ;  /* 0x0094182701007387 */ /* 0x000fe80000100800 */
[----:B------:R-:W2:Y:S04]  /*19d2f0*/  LDL.LU R58, [R1+0x43e0] ;  /* 0x0043e000013a7983 */ /* 0x000ea80000300800 */
[----:B------:R-:W2:Y:S01]  /*19d300*/  LDL.LU R59, [R1+0x8384] ;  /* 0x00838400013b7983 */ /* 0x000ea20000300800 */
[----:B---3--:R-:W-:-:S05]  /*19d310*/  IADD3.X R60, PT, PT, R60, UR72, RZ, P5, !PT ;  /* 0x000000483c3c7c10 */ /* 0x008fca000affe4ff */
        /* <DEDUP_REMOVED lines=16> */
[----:B-1----:R-:W2:Y:S04]  /*19d420*/  LDL.LU R27, [R1+0x83c4] ;  /* 0x0083c400011b7983 */ /* 0x002ea80000300800 */
[----:B0-----:R-:W2:Y:S04]  /*19d430*/  LDL.LU R32, [R1+0x836c] ;  /* 0x00836c0001207983 */ /* 0x001ea80000300800 */
[----:B------:R-:W2:Y:S04]  /*19d440*/  LDL.LU R33, [R1+0x83d4] ;  /* 0x0083d40001217983 */ /* 0x000ea80000300800 */
[----:B---3--:R-:W3:Y:S04]  /*19d450*/  LDL.LU R60, [R1+0x8370] ;  /* 0x00837000013c7983 */ /* 0x008ee80000300800 */
[----:B------:R-:W3:Y:S04]  /*19d460*/  LDL.LU R34, [R1+0x83d0] ;  /* 0x0083d00001227983 */ /* 0x000ee80000300800 */
[----:B------:R-:W3:Y:S04]  /*19d470*/  LDL.LU R36, [R1+0x8378] ;  /* 0x0083780001247983 */ /* 0x000ee80000300800 */
[----:B------:R-:W3:Y:S01]  /*19d480*/  LDL.LU R37, [R1+0x83e8] ;  /* 0x0083e80001257983 */ /* 0x000ee20000300800 */
[----:B----4-:R-:W-:-:S05]  /*19d490*/  IADD3 R61, P5, PT, R3, R61, RZ ;  /* 0x0000003d033d7210 */ /* 0x010fca0007fbe0ff */
[----:B------:R0:W-:Y:S04]  /*19d4a0*/  STL [R1+0x8374], R61 ;  /* 0x0083743d01007387 */ /* 0x0001e80000100800 */
[----:B------:R-:W4:Y:S04]  /*19d4b0*/  LDL.LU R38, [R1+0x8380] ;  /* 0x0083800001267983 */ /* 0x000f280000300800 */
[----:B------:R-:W4:Y:S04]  /*19d4c0*/  LDL.LU R39, [R1+0x83e4] ;  /* 0x0083e40001277983 */ /* 0x000f280000300800 */
[----:B0-----:R-:W4:Y:S01]  /*19d4d0*/  LDL.LU R61, [R1+0x8388] ;  /* 0x00838800013d7983 */ /* 0x001f220000300800 */
[----:B------:R-:W-:-:S02]  /*19d4e0*/  SHF.R.S32.HI R2, RZ, 0x1f, R3 ;  /* 0x0000001fff027819 */ /* 0x000fc40000011403 */
[----:B------:R-:W-:-:S05]  /*19d4f0*/  IADD3.X R56, PT, PT, R56, UR72, RZ, P0, !PT ;  /* 0x0000004838387c10 */ /* 0x000fca00087fe4ff */
[----:B------:R-:W-:Y:S01]  /*19d500*/  STL [R1+0x43e8], R56 ;  /* 0x0043e83801007387 */ /* 0x000fe20000100800 */
[----:B--2---:R-:W-:Y:S02]  /*19d510*/  IADD3 R57, P0, PT, R3, R57, RZ ;  /* 0x0000003903397210 */ /* 0x004fe40007f1e0ff */
[----:B------:R-:W-:-:S03]  /*19d520*/  IADD3.X R58, PT, PT, R58, UR72, RZ, P4, !PT ;  /* 0x000000483a3a7c10 */ /* 0x000fc6000a7fe4ff */
[----:B------:R-:W-:Y:S01]  /*19d530*/  STL [R1+0x837c], R57 ;  /* 0x00837c3901007387 */ /* 0x000fe20000100800 */
[----:B------:R-:W-:-:S03]  /*19d540*/  IADD3 R59, P4, PT, R3, R59, RZ ;  /* 0x0000003b033b7210 */ /* 0x000fc60007f9e0ff */
[----:B------:R-:W-:Y:S04]  /*19d550*/  STL [R1+0x43e0], R58 ;  /* 0x0043e03a01007387 */ /* 0x000fe80000100800 */
[----:B------:R-:W-:Y:S01]  /*19d560*/  STL [R1+0x8384], R59 ;  /* 0x0083843b01007387 */ /* 0x000fe20000100800 */
[----:B------:R-:W-:Y:S01]  /*19d570*/  IMAD.X R12, R2, 0x1, R12, P3 ;  /* 0x00000001020c7824 */ /* 0x000fe200018e060c */
[----:B------:R-:W-:-:S04]  /*19d580*/  IADD3 R13, P3, PT, R3, R13, RZ ;  /* 0x0000000d030d7210 */ /* 0x000fc80007f7e0ff */
[----:B------:R-:W-:Y:S01]  /*19d590*/  STL [R1+0x9328], R12 ;  /* 0x0093280c01007387 */ /* 0x000fe20000100800 */
[----:B------:R-:W-:-:S03]  /*19d5a0*/  IMAD.X R14, R2, 0x1, R14, P2 ;  /* 0x00000001020e7824 */ /* 0x000fc600010e060e */
[----:B------:R-:W-:Y:S01]  /*19d5b0*/  STL [R1+0x838c], R13 ;  /* 0x00838c0d01007387 */ /* 0x000fe20000100800 */
[----:B------:R-:W-:-:S03]  /*19d5c0*/  IADD3 R15, P2, PT, R3, R15, RZ ;  /* 0x0000000f030f7210 */ /* 0x000fc60007f5e0ff */
        /* <DEDUP_REMOVED lines=27> */
[C---:B------:R-:W-:Y:S01]  /*19d780*/  IADD3 R33, P2, PT, R3.reuse, R33, RZ ;  /* 0x0000002103217210 */ /* 0x040fe20007f5e0ff */
[----:B---3--:R-:W-:Y:S01]  /*19d790*/  IMAD.X R60, R2, 0x1, R60, P1 ;  /* 0x00000001023c7824 */ /* 0x008fe200008e063c */
[----:B------:R-:W-:-:S04]  /*19d7a0*/  IADD3 R34, P1, PT, R3, R34, RZ ;  /* 0x0000002203227210 */ /* 0x000fc80007f3e0ff */
[----:B------:R0:W-:Y:S01]  /*19d7b0*/  STL [R1+0x8370], R60 ;  /* 0x0083703c01007387 */ /* 0x0001e20000100800 */
[----:B------:R-:W-:-:S03]  /*19d7c0*/  IMAD.X R36, R2, 0x1, R36, P6 ;  /* 0x0000000102247824 */ /* 0x000fc600030e0624 */
[----:B------:R1:W-:Y:S01]  /*19d7d0*/  STL [R1+0x836c], R32 ;  /* 0x00836c2001007387 */ /* 0x0003e20000100800 */
[----:B------:R-:W-:-:S03]  /*19d7e0*/  IADD3 R37, P6, PT, R3, R37, RZ ;  /* 0x0000002503257210 */ /* 0x000fc60007fde0ff */
[----:B0-----:R-:W2:Y:S04]  /*19d7f0*/  LDL.LU R60, [R1+0x83f4] ;  /* 0x0083f400013c7983 */ /* 0x001ea80000300800 */
[----:B------:R0:W-:Y:S04]  /*19d800*/  STL [R1+0x83d4], R33 ;  /* 0x0083d42101007387 */ /* 0x0001e80000100800 */
[----:B------:R-:W-:Y:S04]  /*19d810*/  STL [R1+0x83d0], R34 ;  /* 0x0083d02201007387 */ /* 0x000fe80000100800 */
[----:B------:R-:W-:Y:S04]  /*19d820*/  STL [R1+0x8378], R36 ;  /* 0x0083782401007387 */ /* 0x000fe80000100800 */
[----:B------:R-:W-:Y:S04]  /*19d830*/  STL [R1+0x83e8], R37 ;  /* 0x0083e82501007387 */ /* 0x000fe80000100800 */
[----:B------:R-:W3:Y:S01]  /*19d840*/  LDL.LU R11, [R1+0x8390] ;  /* 0x00839000010b7983 */ /* 0x000ee20000300800 */
[----:B----4-:R-:W-:Y:S01]  /*19d850*/  IMAD.X R38, R2, 0x1, R38, P5 ;  /* 0x0000000102267824 */ /* 0x010fe200028e0626 */
[----:B------:R-:W-:-:S04]  /*19d860*/  IADD3 R39, P5, PT, R3, R39, RZ ;  /* 0x0000002703277210 */ /* 0x000fc80007fbe0ff */
[----:B------:R-:W-:Y:S01]  /*19d870*/  STL [R1+0x8380], R38 ;  /* 0x0083802601007387 */ /* 0x000fe20000100800 */
[----:B------:R-:W-:-:S03]  /*19d880*/  IMAD.X R61, R2, 0x1, R61, P0 ;  /* 0x00000001023d7824 */ /* 0x000fc600000e063d */
[----:B------:R-:W4:Y:S04]  /*19d890*/  LDL.LU R56, [R1+0x83f0] ;  /* 0x0083f00001387983 */ /* 0x000f280000300800 */
[----:B------:R-:W-:Y:S04]  /*19d8a0*/  STL [R1+0x83e4], R39 ;  /* 0x0083e42701007387 */ /* 0x000fe80000100800 */
        /* <DEDUP_REMOVED lines=21> */
[----:B0-----:R-:W4:Y:S04]  /*19da00*/  LDL.LU R33, [R1+0x83d8] ;  /* 0x0083d80001217983 */ /* 0x001f280000300800 */
[----:B------:R-:W4:Y:S04]  /*19da10*/  LDL.LU R61, [R1+0x8454] ;  /* 0x00845400013d7983 */ /* 0x000f280000300800 */
[----:B------:R-:W4:Y:S04]  /*19da20*/  LDL.LU R34, [R1+0x83ec] ;  /* 0x0083ec0001227983 */ /* 0x000f280000300800 */
[----:B------:R-:W4:Y:S04]  /*19da30*/  LDL.LU R36, [R1+0x8450] ;  /* 0x0084500001247983 */ /* 0x000f280000300800 */
[----:B------:R-:W4:Y:S01]  /*19da40*/  LDL.LU R37, [R1+0x8400] ;  /* 0x0084000001257983 */ /* 0x000f220000300800 */
[----:B--2---:R-:W-:-:S05]  /*19da50*/  IADD3 R60, P0, PT, R3, R60, RZ ;  /* 0x0000003c033c7210 */ /* 0x004fca0007f1e0ff */
[----:B------:R0:W-:Y:S04]  /*19da60*/  STL [R1+0x83f4], R60 ;  /* 0x0083f43c01007387 */ /* 0x0001e80000100800 */
[----:B------:R-:W2:Y:S04]  /*19da70*/  LDL.LU R38, [R1+0x8468] ;  /* 0x0084680001267983 */ /* 0x000ea80000300800 */
[----:B------:R-:W2:Y:S04]  /*19da80*/  LDL.LU R39, [R1+0x83fc] ;  /* 0x0083fc0001277983 */ /* 0x000ea80000300800 */
[----:B0-----:R-:W2:Y:S01]  /*19da90*/  LDL.LU R60, [R1+0x8464] ;  /* 0x00846400013c7983 */ /* 0x001ea20000300800 */
[----:B---3--:R-:W-:-:S05]  /*19daa0*/  IMAD.X R11, R2, 0x1, R11, P4 ;  /* 0x00000001020b7824 */ /* 0x008fca00020e060b */
[----:B------:R-:W-:Y:S01]  /*19dab0*/  STL [R1+0x8390], R11 ;  /* 0x0083900b01007387 */ /* 0x000fe20000100800 */
[----:B----4-:R-:W-:Y:S01]  /*19dac0*/  IADD3 R56, P4, PT, R3, R56, RZ ;  /* 0x0000003803387210 */ /* 0x010fe20007f9e0ff */
[----:B------:R-:W-:-:S04]  /*19dad0*/  IMAD.X R57, R2, 0x1, R57, P3 ;  /* 0x0000000102397824 */ /* 0x000fc800018e0639 */
        /* <DEDUP_REMOVED lines=38> */
[C---:B------:R-:W-:Y:S01]  /*19dd40*/  IMAD.X R33, R2.reuse, 0x1, R33, P6 ;  /* 0x0000000102217824 */ /* 0x040fe200030e0621 */
[C---:B------:R-:W-:Y:S01]  /*19dd50*/  IADD3 R61, P6, PT, R3.reuse, R61, RZ ;  /* 0x0000003d033d7210 */ /* 0x040fe20007fde0ff */
[----:B------:R-:W-:Y:S04]  /*19dd60*/  STL [R1+0x83dc], R27 ;  /* 0x0083dc1b01007387 */ /* 0x000fe80000100800 */
[----:B------:R0:W-:Y:S04]  /*19dd70*/  STL [R1+0x8454], R61 ;  /* 0x0084543d01007387 */ /* 0x0001e80000100800 */
[----:B------:R1:W-:Y:S04]  /*19dd80*/  STL [R1+0x8444], R32 ;  /* 0x0084442001007387 */ /* 0x0003e80000100800 */
[----:B0-----:R-:W3:Y:S01]  /*19dd90*/  LDL.LU R61, [R1+0x83f8] ;  /* 0x0083f800013d7983 */ /* 0x001ee20000300800 */
[C---:B------:R-:W-:Y:S01]  /*19dda0*/  IMAD.X R34, R2.reuse, 0x1, R34, P5 ;  /* 0x0000000102227824 */ /* 0x040fe200028e0622 */
[C---:B------:R-:W-:Y:S01]  /*19ddb0*/  IADD3 R36, P5, PT, R3.reuse, R36, RZ ;  /* 0x0000002403247210 */ /* 0x040fe20007fbe0ff */
[C---:B------:R-:W-:Y:S01]  /*19ddc0*/  IMAD.X R37, R2.reuse, 0x1, R37, P0 ;  /* 0x0000000102257824 */ /* 0x040fe200000e0625 */
[----:B------:R0:W-:Y:S04]  /*19ddd0*/  STL [R1+0x83d8], R33 ;  /* 0x0083d82101007387 */ /* 0x0001e80000100800 */
[----:B------:R-:W-:Y:S04]  /*19dde0*/  STL [R1+0x83ec], R34 ;  /* 0x0083ec2201007387 */ /* 0x000fe80000100800 */
[----:B------:R-:W-:Y:S04]  /*19ddf0*/  STL [R1+0x8450], R36 ;  /* 0x0084502401007387 */ /* 0x000fe80000100800 */
[----:B------:R-:W-:Y:S04]  /*19de00*/  STL [R1+0x8400], R37 ;  /* 0x0084002501007387 */ /* 0x000fe80000100800 */
[----:B------:R-:W4:Y:S01]  /*19de10*/  LDL.LU R11, [R1+0x8474] ;  /* 0x00847400010b7983 */ /* 0x000f220000300800 */
[----:B--2---:R-:W-:Y:S01]  /*19de20*/  IADD3 R38, P0, PT, R3, R38, RZ ;  /* 0x0000002603267210 */ /* 0x004fe20007f1e0ff */
[----:B------:R-:W-:-:S04]  /*19de30*/  IMAD.X R39, R2, 0x1, R39, P4 ;  /* 0x0000000102277824 */ /* 0x000fc800020e0627 */
[----:B------:R-:W-:Y:S01]  /*19de40*/  STL [R1+0x8468], R38 ;  /* 0x0084682601007387 */ /* 0x000fe20000100800 */
[----:B------:R-:W-:-:S03]  /*19de50*/  IADD3 R60, P4, PT, R3, R60, RZ ;  /* 0x0000003c033c7210 */ /* 0x000fc60007f9e0ff */
[----:B------:R-:W2:Y:S04]  /*19de60*/  LDL.LU R56, [R1+0x840c] ;  /* 0x00840c0001387983 */ /* 0x000ea80000300800 */
[----:B------:R-:W-:Y:S04]  /*19de70*/  STL [R1+0x83fc], R39 ;  /* 0x0083fc2701007387 */ /* 0x000fe80000100800 */
[----:B------:R-:W2:Y:S04]  /*19de80*/  LDL.LU R57, [R1+0x8470] ;  /* 0x0084700001397983 */ /* 0x000ea80000300800 */
        /* <DEDUP_REMOVED lines=22> */
[----:B------:R-:W2:Y:S04]  /*19dff0*/  LDL.LU R34, [R1+0x84d4] ;  /* 0x0084d40001227983 */ /* 0x000ea80000300800 */
[----:B------:R-:W2:Y:S04]  /*19e000*/  LDL.LU R36, [R1+0x846c] ;  /* 0x00846c0001247983 */ /* 0x000ea80000300800 */
[----:B------:R-:W2:Y:S01]  /*19e010*/  LDL.LU R37, [R1+0x84d0] ;  /* 0x0084d00001257983 */ /* 0x000ea20000300800 */
[----:B---3--:R-:W-:-:S05]  /*19e020*/  IMAD.X R61, R2, 0x1, R61, P3 ;  /* 0x00000001023d7824 */ /* 0x008fca00018e063d */
[----:B------:R0:W-:Y:S04]  /*19e030*/  STL [R1+0x83f8], R61 ;  /* 0x0083f83d01007387 */ /* 0x0001e80000100800 */
[----:B------:R-:W3:Y:S04]  /*19e040*/  LDL.LU R38, [R1+0x8480] ;  /* 0x0084800001267983 */ /* 0x000ee80000300800 */
[----:B------:R-:W3:Y:S04]  /*19e050*/  LDL.LU R39, [R1+0x84e8] ;  /* 0x0084e80001277983 */ /* 0x000ee80000300800 */
[----:B0-----:R-:W3:Y:S01]  /*19e060*/  LDL.LU R61, [R1+0x847c] ;  /* 0x00847c00013d7983 */ /* 0x001ee20000300800 */
[----:B----4-:R-:W-:-:S05]  /*19e070*/  IADD3 R11, P3, PT, R3, R11, RZ ;  /* 0x0000000b030b7210 */ /* 0x010fca0007f7e0ff */
[----:B------:R-:W-:Y:S01]  /*19e080*/  STL [R1+0x8474], R11 ;  /* 0x0084740b01007387 */ /* 0x000fe20000100800 */
[----:B--2---:R-:W-:Y:S01]  /*19e090*/  IMAD.X R56, R2, 0x1, R56, P2 ;  /* 0x0000000102387824 */ /* 0x004fe200010e0638 */
        /* <DEDUP_REMOVED lines=41> */
[----:B------:R-:W-:Y:S01]  /*19e330*/  IMAD.X R60, R2, 0x1, R60, P0 ;  /* 0x00000001023c7824 */ /* 0x000fe200000e063c */
        /* <DEDUP_REMOVED lines=10> */
[----:B------:R-:W4:Y:S01]  /*19e3e0*/  LDL.LU R11, [R1+0x8478] ;  /* 0x00847800010b7983 */ /* 0x000f220000300800 */
[----:B---3--:R-:W-:Y:S01]  /*19e3f0*/  IMAD.X R38, R2, 0x1, R38, P3 ;  /* 0x0000000102267824 */ /* 0x008fe200018e0626 */
[----:B------:R-:W-:-:S04]  /*19e400*/  IADD3 R39, P3, PT, R3, R39, RZ ;  /* 0x0000002703277210 */ /* 0x000fc80007f7e0ff */
[----:B------:R-:W-:Y:S01]  /*19e410*/  STL [R1+0x8480], R38 ;  /* 0x0084802601007387 */ /* 0x000fe20000100800 */
[----:B------:R-:W-:-:S03]  /*19e420*/  IMAD.X R61, R2, 0x1, R61, P2 ;  /* 0x00000001023d7824 */ /* 0x000fc600010e063d */
[----:B------:R-:W3:Y:S04]  /*19e430*/  LDL.LU R56, [R1+0x84f4] ;  /* 0x0084f40001387983 */ /* 0x000ee80000300800 */
[----:B------:R-:W-:Y:S04]  /*19e440*/  STL [R1+0x84e8], R39 ;  /* 0x0084e82701007387 */ /* 0x000fe80000100800 */
        /* <DEDUP_REMOVED lines=21> */
[----:B0-----:R-:W3:Y:S04]  /*19e5a0*/  LDL.LU R33, [R1+0x84dc] ;  /* 0x0084dc0001217983 */ /* 0x001ee80000300800 */
[----:B------:R-:W3:Y:S04]  /*19e5b0*/  LDL.LU R61, [R1+0x8544] ;  /* 0x00854400013d7983 */ /* 0x000ee80000300800 */
[----:B------:R-:W3:Y:S04]  /*19e5c0*/  LDL.LU R34, [R1+0x84d8] ;  /* 0x0084d80001227983 */ /* 0x000ee80000300800 */
[----:B------:R-:W3:Y:S04]  /*19e5d0*/  LDL.LU R36, [R1+0x8554] ;  /* 0x0085540001247983 */ /* 0x000ee80000300800 */
[----:B------:R-:W3:Y:S01]  /*19e5e0*/  LDL.LU R37, [R1+0x84ec] ;  /* 0x0084ec0001257983 */ /* 0x000ee20000300800 */
[----:B--2---:R-:W-:-:S05]  /*19e5f0*/  IADD3 R60, P2, PT, R3, R60, RZ ;  /* 0x0000003c033c7210 */ /* 0x004fca0007f5e0ff */
[----:B------:R0:W-:Y:S04]  /*19e600*/  STL [R1+0x84e4], R60 ;  /* 0x0084e43c01007387 */ /* 0x0001e80000100800 */
[----:B------:R-:W2:Y:S04]  /*19e610*/  LDL.LU R38, [R1+0x8550] ;  /* 0x0085500001267983 */ /* 0x000ea80000300800 */
[----:B------:R-:W2:Y:S04]  /*19e620*/  LDL.LU R39, [R1+0x8500] ;  /* 0x0085000001277983 */ /* 0x000ea80000300800 */
[----:B0-----:R-:W2:Y:S01]  /*19e630*/  LDL.LU R60, [R1+0x8568] ;  /* 0x00856800013c7983 */ /* 0x001ea20000300800 */
[----:B----4-:R-:W-:-:S05]  /*19e640*/  IMAD.X R11, R2, 0x1, R11, P1 ;  /* 0x00000001020b7824 */ /* 0x010fca00008e060b */
[----:B------:R-:W-:Y:S01]  /*19e650*/  STL [R1+0x8478], R11 ;  /* 0x0084780b01007387 */ /* 0x000fe20000100800 */
[----:B---3--:R-:W-:Y:S01]  /*19e660*/  IADD3 R56, P1, PT, R3, R56, RZ ;  /* 0x0000003803387210 */ /* 0x008fe20007f3e0ff */
        /* <DEDUP_REMOVED lines=2653> */
[----:B------:R4:W-:Y:S04]  /*1a8c40*/  STL [R1+0x9280], R34 ;  /* 0x0092802201007387 */ /* 0x0009e80000100800 */
[----:B------:R0:W-:Y:S04]  /*1a8c50*/  STL [R1+0x92e8], R36 ;  /* 0x0092e82401007387 */ /* 0x0001e80000100800 */
[----:B------:R0:W-:Y:S04]  /*1a8c60*/  STL [R1+0x927c], R37 ;  /* 0x00927c2501007387 */ /* 0x0001e80000100800 */
[----:B------:R-:W3:Y:S01]  /*1a8c70*/  LDL.LU R11, [R1+0x92f0] ;  /* 0x0092f000010b7983 */ /* 0x000ee20000300800 */
[----:B--2---:R-:W-:Y:S01]  /*1a8c80*/  IADD3 R38, P2, PT, R3, R38, RZ ;  /* 0x0000002603267210 */ /* 0x004fe20007f5e0ff */
[----:B------:R-:W-:-:S04]  /*1a8c90*/  IMAD.X R39, R2, 0x1, R39, P1 ;  /* 0x0000000102277824 */ /* 0x000fc800008e0627 */
[----:B------:R2:W-:Y:S01]  /*1a8ca0*/  STL [R1+0x92e4], R38 ;  /* 0x0092e42601007387 */ /* 0x0005e20000100800 */
[----:B------:R-:W-:-:S03]  /*1a8cb0*/  IADD3 R60, P1, PT, R3, R60, RZ ;  /* 0x0000003c033c7210 */ /* 0x000fc60007f3e0ff */
[----:B------:R-:W3:Y:S04]  /*1a8cc0*/  LDL.LU R56, [R1+0x92a0] ;  /* 0x0092a00001387983 */ /* 0x000ee80000300800 */
[----:B------:R0:W-:Y:S04]  /*1a8cd0*/  STL [R1+0x9278], R39 ;  /* 0x0092782701007387 */ /* 0x0001e80000100800 */
        /* <DEDUP_REMOVED lines=22> */
[----:B----4-:R-:W4:Y:S04]  /*1a8e40*/  LDL.LU R34, [R1+0x92ec] ;  /* 0x0092ec0001227983 */ /* 0x010f280000300800 */
[----:B------:R-:W4:Y:S04]  /*1a8e50*/  LDL.LU R36, [R1+0x9300] ;  /* 0x0093000001247983 */ /* 0x000f280000300800 */
[----:B------:R-:W4:Y:S04]  /*1a8e60*/  LDL.LU R37, [R1+0x92fc] ;  /* 0x0092fc0001257983 */ /* 0x000f280000300800 */
[----:B--2---:R-:W2:Y:S01]  /*1a8e70*/  LDL.LU R38, [R1+0x92f8] ;  /* 0x0092f80001267983 */ /* 0x004ea20000300800 */
[----:B---3--:R-:W-:-:S05]  /*1a8e80*/  IMAD.X R61, R2, 0x1, R61, P6 ;  /* 0x00000001023d7824 */ /* 0x008fca00030e063d */
[----:B------:R0:W-:Y:S04]  /*1a8e90*/  STL [R1+0x928c], R61 ;  /* 0x00928c3d01007387 */ /* 0x0001e80000100800 */
[----:B------:R-:W3:Y:S04]  /*1a8ea0*/  LDL.LU R39, [R1+0x930c] ;  /* 0x00930c0001277983 */ /* 0x000ee80000300800 */
[----:B------:R-:W3:Y:S04]  /*1a8eb0*/  LDL.LU R60, [R1+0x931c] ;  /* 0x00931c00013c7983 */ /* 0x000ee80000300800 */
[----:B0-----:R-:W3:Y:S01]  /*1a8ec0*/  LDL.LU R61, [R1+0x9318] ;  /* 0x00931800013d7983 */ /* 0x001ee20000300800 */
[----:B------:R-:W-:-:S05]  /*1a8ed0*/  IADD3 R11, P6, PT, R3, R11, RZ ;  /* 0x0000000b030b7210 */ /* 0x000fca0007fde0ff */
[----:B------:R0:W-:Y:S01]  /*1a8ee0*/  STL [R1+0x92f0], R11 ;  /* 0x0092f00b01007387 */ /* 0x0001e20000100800 */
[----:B------:R-:W-:Y:S01]  /*1a8ef0*/  IMAD.X R56, R2, 0x1, R56, P5 ;  /* 0x0000000102387824 */ /* 0x000fe200028e0638 */
[----:B------:R-:W-:-:S04]  /*1a8f00*/  IADD3 R57, P5, PT, R3, R57, RZ ;  /* 0x0000003903397210 */ /* 0x000fc80007fbe0ff */
[----:B------:R0:W-:Y:S01]  /*1a8f10*/  STL [R1+0x92a0], R56 ;  /* 0x0092a03801007387 */ /* 0x0001e20000100800 */
[----:B------:R-:W-:-:S03]  /*1a8f20*/  IMAD.X R58, R2, 0x1, R58, P0 ;  /* 0x00000001023a7824 */ /* 0x000fc600000e063a */
[----:B------:R0:W-:Y:S01]  /*1a8f30*/  STL [R1+0x9308], R57 ;  /* 0x0093083901007387 */ /* 0x0001e20000100800 */
[----:B------:R-:W-:-:S03]  /*1a8f40*/  IADD3 R59, P0, PT, R3, R59, RZ ;  /* 0x0000003b033b7210 */ /* 0x000fc60007f1e0ff */
        /* <DEDUP_REMOVED lines=37> */
[----:B----4-:R-:W-:-:S03]  /*1a91a0*/  IMAD.X R34, R2, 0x1, R34, P2 ;  /* 0x0000000102227824 */ /* 0x010fc600010e0622 */
[----:B------:R0:W-:Y:S01]  /*1a91b0*/  STL [R1+0x9334], R33 ;  /* 0x0093342101007387 */ /* 0x0001e20000100800 */
[----:B------:R-:W-:-:S03]  /*1a91c0*/  IMAD.X R36, R2, 0x1, R36, P1 ;  /* 0x0000000102247824 */ /* 0x000fc600008e0624 */
[----:B------:R0:W-:Y:S01]  /*1a91d0*/  STL [R1+0x92ec], R34 ;  /* 0x0092ec2201007387 */ /* 0x0001e20000100800 */
[----:B------:R-:W-:-:S03]  /*1a91e0*/  IMAD.X R37, R2, 0x1, R37, P6 ;  /* 0x0000000102257824 */ /* 0x000fc600030e0625 */
[----:B------:R0:W-:Y:S01]  /*1a91f0*/  STL [R1+0x9300], R36 ;  /* 0x0093002401007387 */ /* 0x0001e20000100800 */
[----:B--2---:R-:W-:-:S03]  /*1a9200*/  IMAD.X R38, R2, 0x1, R38, P5 ;  /* 0x0000000102267824 */ /* 0x004fc600028e0626 */
[----:B------:R0:W-:Y:S04]  /*1a9210*/  STL [R1+0x92fc], R37 ;  /* 0x0092fc2501007387 */ /* 0x0001e80000100800 */
[----:B------:R0:W-:Y:S01]  /*1a9220*/  STL [R1+0x92f8], R38 ;  /* 0x0092f82601007387 */ /* 0x0001e20000100800 */
[----:B------:R-:W-:Y:S01]  /*1a9230*/  ISETP.NE.U32.AND P2, PT, R35, UR25, PT ;  /* 0x0000001923007c0c */ /* 0x000fe2000bf45070 */
[C---:B---3--:R-:W-:Y:S02]  /*1a9240*/  IMAD.X R39, R2.reuse, 0x1, R39, P0 ;  /* 0x0000000102277824 */ /* 0x048fe400000e0627 */
[C---:B------:R-:W-:Y:S02]  /*1a9250*/  IMAD.X R60, R2.reuse, 0x1, R60, P4 ;  /* 0x00000001023c7824 */ /* 0x040fe400020e063c */
[----:B------:R-:W-:-:S05]  /*1a9260*/  IMAD.X R61, R2, 0x1, R61, P3 ;  /* 0x00000001023d7824 */ /* 0x000fca00018e063d */
[----:B------:R0:W-:Y:S04]  /*1a9270*/  STL [R1+0x9318], R61 ;  /* 0x0093183d01007387 */ /* 0x0001e80000100800 */
[----:B------:R0:W-:Y:S04]  /*1a9280*/  STL [R1+0x930c], R39 ;  /* 0x00930c2701007387 */ /* 0x0001e80000100800 */
[----:B------:R0:W-:Y:S01]  /*1a9290*/  STL [R1+0x931c], R60 ;  /* 0x00931c3c01007387 */ /* 0x0001e20000100800 */
[----:B------:R-:W-:Y:S05]  /*1a92a0*/  @P2 BRA `(.L_x_1) ;  /* 0xffffe9dc00582947 */ /* 0x000fea000383ffff */
.L_x_0:
[----:B0-----:R-:W3:Y:S01]  /*1a92b0*/  LDL.LU R15, [R1+0x1fb0] ;  /* 0x001fb000010f7983 */ /* 0x001ee20000300800 */
[----:B------:R-:W0:Y:S03]  /*1a92c0*/  LDCU UR12, c[0x0][0x3b8] ;  /* 0x00007700ff0c77ac */ /* 0x000e260008000800 */
[----:B------:R-:W3:Y:S01]  /*1a92d0*/  LDL.LU R14, [R1+0x1fb4] ;  /* 0x001fb400010e7983 */ /* 0x000ee20000300800 */
[----:B------:R-:W1:Y:S03]  /*1a92e0*/  LDCU UR13, c[0x0][0x3b8] ;  /* 0x00007700ff0d77ac */ /* 0x000e660008000800 */
[----:B------:R-:W4:Y:S01]  /*1a92f0*/  LDL.LU R9, [R1+0x1fb8] ;  /* 0x001fb80001097983 */ /* 0x000f220000300800 */
[----:B------:R-:W2:Y:S03]  /*1a9300*/  LDCU UR14, c[0x0][0x3b8] ;  /* 0x00007700ff0e77ac */ /* 0x000ea60008000800 */
[----:B------:R-:W4:Y:S01]  /*1a9310*/  LDL.LU R8, [R1+0x1fbc] ;  /* 0x001fbc0001087983 */ /* 0x000f220000300800 */
[----:B------:R-:W0:Y:S03]  /*1a9320*/  LDCU UR15, c[0x0][0x3b8] ;  /* 0x00007700ff0f77ac */ /* 0x000e260008000800 */
[----:B------:R-:W2:Y:S01]  /*1a9330*/  LDL.LU R5, [R1+0x1fa0] ;  /* 0x001fa00001057983 */ /* 0x000ea20000300800 */
[----:B------:R-:W0:Y:S03]  /*1a9340*/  LDCU UR22, c[0x0][0x3b8] ;  /* 0x00007700ff1677ac */ /* 0x000e260008000800 */
[----:B------:R-:W2:Y:S01]  /*1a9350*/  LDL.LU R4, [R1+0x1fa4] ;  /* 0x001fa40001047983 */ /* 0x000ea20000300800 */
[----:B------:R-:W0:Y:S03]  /*1a9360*/  LDCU UR23, c[0x0][0x3b8] ;  /* 0x00007700ff1777ac */ /* 0x000e260008000800 */
[----:B------:R-:W2:Y:S01]  /*1a9370*/  LDL.LU R26, [R1+0x1fa8] ;  /* 0x001fa800011a7983 */ /* 0x000ea20000300800 */
[----:B------:R-:W0:Y:S03]  /*1a9380*/  LDCU UR27, c[0x0][0x3b8] ;  /* 0x00007700ff1b77ac */ /* 0x000e260008000800 */
[----:B------:R-:W2:Y:S01]  /*1a9390*/  LDL.LU R25, [R1+0x1fac] ;  /* 0x001fac0001197983 */ /* 0x000ea20000300800 */
[----:B------:R-:W0:Y:S03]  /*1a93a0*/  LDCU UR28, c[0x0][0x3b8] ;  /* 0x00007700ff1c77ac */ /* 0x000e260008000800 */
[----:B--2---:R-:W2:Y:S01]  /*1a93b0*/  LDL.LU R13, [R1+0x1f90] ;  /* 0x001f9000010d7983 */ /* 0x004ea20000300800 */
        /* <DEDUP_REMOVED lines=15> */
[----:B------:R-:W0:Y:S01]  /*1a94b0*/  LDL R21, [R1+0x3688] ;  /* 0x0036880001157983 */ /* 0x000e220000100800 */
[----:B------:R-:W0:Y:S03]  /*1a94c0*/  LDCU UR37, c[0x0][0x3b8] ;  /* 0x00007700ff2577ac */ /* 0x000e260008000800 */
[----:B------:R-:W-:Y:S01]  /*1a94d0*/  STL [R1+0x9f10], R60 ;  /* 0x009f103c01007387 */ /* 0x000fe20000100800 */
        /* <DEDUP_REMOVED lines=27> */
[----:B------:R-:W2:Y:S01]  /*1a9690*/  LDL.LU R24, [R1+0x1f70] ;  /* 0x001f700001187983 */ /* 0x000ea20000300800 */
[----:B------:R-:W0:Y:S03]  /*1a96a0*/  LDCU UR5, c[0x0][0x3b8] ;  /* 0x00007700ff0577ac */ /* 0x000e260008000800 */
[----:B------:R-:W2:Y:S01]  /*1a96b0*/  LDL.LU R23, [R1+0x1f74] ;  /* 0x001f740001177983 */ /* 0x000ea20000300800 */
[----:B------:R-:W0:Y:S01]  /*1a96c0*/  LDCU UR4, c[0x0][0x3b8] ;  /* 0x00007700ff0477ac */ /* 0x000e220008000800 */
[----:B------:R-:W0:Y:S01]  /*1a96d0*/  LDCU UR68, c[0x0][0x3b8] ;  /* 0x00007700ff4477ac */ /* 0x000e220008000800 */
[----:B------:R-:W0:Y:S01]  /*1a96e0*/  LDCU UR67, c[0x0][0x3b4] ;  /* 0x00007680ff4377ac */ /* 0x000e220008000800 */
[----:B------:R-:W0:Y:S01]  /*1a96f0*/  LDCU UR65, c[0x0][0x3b8] ;  /* 0x00007700ff4177ac */ /* 0x000e220008000800 */
[----:B------:R-:W0:Y:S01]  /*1a9700*/  LDCU UR66, c[0x0][0x3b8] ;  /* 0x00007700ff4277ac */ /* 0x000e220008000800 */
[----:B------:R-:W0:Y:S01]  /*1a9710*/  LDCU UR9, c[0x0][0x3b4] ;  /* 0x00007680ff0977ac */ /* 0x000e220008000800 */
[----:B------:R-:W0:Y:S01]  /*1a9720*/  LDCU UR8, c[0x0][0x3b8] ;  /* 0x00007700ff0877ac */ /* 0x000e220008000800 */
[----:B------:R-:W-:Y:S01]  /*1a9730*/  LOP3.LUT R18, R18, 0xfffbffff, RZ, 0xc0, !PT ;  /* 0xfffbffff12127812 */ /* 0x000fe200078ec0ff */
        /* <DEDUP_REMOVED lines=33> */
[----:B---3-5:R-:W-:-:S05]  /*1a9950*/  F2FP.SATFINITE.E4M3.F32.PACK_AB_MERGE_C R0, R14, R15, RZ ;  /* 0x0000000f0e00723e */ /* 0x028fca00048070ff */
[----:B------:R4:W-:Y:S04]  /*1a9960*/  STL [R1+0x5410], R0 ;  /* 0x0054100001007387 */ /* 0x0009e80000100800 */
[----:B------:R-:W3:Y:S04]  /*1a9970*/  LDL.LU R22, [R1+0x1f78] ;  /* 0x001f780001167983 */ /* 0x000ee80000300800 */
[----:B------:R-:W3:Y:S01]  /*1a9980*/  LDL.LU R20, [R1+0x1f7c] ;  /* 0x001f7c0001147983 */ /* 0x000ee20000300800 */
[----:B----4-:R-:W-:-:S03]  /*1a9990*/  F2FP.SATFINITE.E4M3.F32.PACK_AB_MERGE_C R0, R8, R9, RZ ;  /* 0x000000090800723e */ /* 0x010fc600048070ff */
[----:B------:R-:W4:Y:S04]  /*1a99a0*/  LDL.LU R19, [R1+0x1f60] ;  /* 0x001f600001137983 */ /* 0x000f280000300800 */
[----:B------:R-:W4:Y:S04]  /*1a99b0*/  LDL.LU R17, [R1+0x1f64] ;  /* 0x001f640001117983 */ /* 0x000f280000300800 */
[----:B------:R1:W-:Y:S04]  /*1a99c0*/  STL [R1+0x5418], R0 ;  /* 0x0054180001007387 */ /* 0x0003e80000100800 */
[----:B------:R-:W4:Y:S04]  /*1a99d0*/  LDL.LU R15, [R1+0x1f68] ;  /* 0x001f6800010f7983 */ /* 0x000f280000300800 */
[----:B------:R-:W4:Y:S01]  /*1a99e0*/  LDL.LU R14, [R1+0x1f6c] ;  /* 0x001f6c00010e7983 */ /* 0x000f220000300800 */
[----:B-1----:R-:W-:-:S03]  /*1a99f0*/  F2FP.SATFINITE.E4M3.F32.PACK_AB_MERGE_C R0, R4, R5, RZ ;  /* 0x000000050400723e */ /* 0x002fc600048070ff */
[----:B------:R-:W4:Y:S04]  /*1a9a00*/  LDL.LU R9, [R1+0x1f50] ;  /* 0x001f500001097983 */ /* 0x000f280000300800 */
[----:B------:R-:W4:Y:S04]  /*1a9a10*/  LDL.LU R8, [R1+0x1f54] ;  /* 0x001f540001087983 */ /* 0x000f280000300800 */
[----:B------:R1:W-:Y:S01]  /*1a9a20*/  STL [R1+0x5348], R0 ;  /* 0x0053480001007387 */ /* 0x0003e20000100800 */
[----:B--2---:R-:W-:-:S03]  /*1a9a30*/  F2FP.SATFINITE.E4M3.F32.PACK_AB_MERGE_C R12, R12, R13, RZ ;  /* 0x0000000d0c0c723e */ /* 0x004fc600048070ff */
[----:B------:R-:W2:Y:S04]  /*1a9a40*/  LDL.LU R5, [R1+0x1f58] ;  /* 0x001f580001057983 */ /* 0x000ea80000300800 */
[----:B------:R-:W2:Y:S01]  /*1a9a50*/  LDL.LU R4, [R1+0x1f5c] ;  /* 0x001f5c0001047983 */ /* 0x000ea20000300800 */
[----:B-1----:R-:W-:-:S05]  /*1a9a60*/  F2FP.SATFINITE.E4M3.F32.PACK_AB_MERGE_C R0, R25, R26, RZ ;  /* 0x0000001a1900723e */ /* 0x002fca00048070ff */
[----:B------:R1:W-:Y:S04]  /*1a9a70*/  STL [R1+0x5358], R0 ;  /* 0x0053580001007387 */ /* 0x0003e80000100800 */
[----:B------:R0:W-:Y:S04]  /*1a9a80*/  STL [R1+0x524c], R12 ;  /* 0x00524c0c01007387 */ /* 0x0001e80000100800 */
[----:B------:R-:W2:Y:S01]  /*1a9a90*/  LDL.LU R13, [R1+0x1f40] ;  /* 0x001f4000010d7983 */ /* 0x000ea20000300800 */
[----:B-1----:R-:W-:-:S03]  /*1a9aa0*/  F2FP.SATFINITE.E4M3.F32.PACK_AB_MERGE_C R0, R10, R11, RZ ;  /* 0x0000000b0a00723e */ /* 0x002fc600048070ff */
[----:B0-----:R-:W2:Y:S04]  /*1a9ab0*/  LDL.LU R12, [R1+0x1f44] ;  /* 0x001f4400010c7983 */ /* 0x001ea80000300800 */
[----:B------:R0:W-:Y:S04]  /*1a9ac0*/  STL [R1+0x5250], R0 ;  /* 0x0052500001007387 */ /* 0x0001e80000100800 */
[----:B------:R-:W2:Y:S04]  /*1a9ad0*/  LDL.LU R11, [R1+0x1f48] ;  /* 0x001f4800010b7983 */ /* 0x000ea80000300800 */
[----:B------:R-:W2:Y:S01]  /*1a9ae0*/  LDL.LU R10, [R1+0x1f4c] ;  /* 0x001f4c00010a7983 */ /* 0x000ea20000300800 */
[----:B0-----:R-:W-:-:S03]  /*1a9af0*/  F2FP.SATFINITE.E4M3.F32.PACK_AB_MERGE_C R0, R2, R3, RZ ;  /* 0x000000030200723e */ /* 0x001fc600048070ff */
[----:B------:R-:W2:Y:S04]  /*1a9b00*/  LDL.LU R3, [R1+0x1f30] ;  /* 0x001f300001037983 */ /* 0x000ea80000300800 */
[----:B------:R-:W2:Y:S04]  /*1a9b10*/  LDL.LU R2, [R1+0x1f34] ;  /* 0x001f340001027983 */ /* 0x000ea80000300800 */
[----:B------:R0:W-:Y:S02]  /*1a9b20*/  STL [R1+0x523c], R0 ;  /* 0x00523c0001007387 */ /* 0x0001e40000100800 */
[----:B0-----:R-:W-:-:S02]  /*1a9b30*/  F2FP.SATFINITE.E4M3.F32.PACK_AB_MERGE_C R0, R6, R7, RZ ;  /* 0x000000070600723e */ /* 0x001fc400048070ff */
[----:B------:R-:W2:Y:S04]  /*1a9b40*/  LDL.LU R7, [R1+0x1f38] ;  /* 0x001f380001077983 */ /* 0x000ea80000300800 */
[----:B------:R-:W2:Y:S01]  /*1a9b50*/  LDL.LU R6, [R1+0x1f3c] ;  /* 0x001f3c0001067983 */ /* 0x000ea20000300800 */
[----:B------:R-:W-:Y:S01]  /*1a9b60*/  IMAD R16, R21, UR12, RZ ;  /* 0x0000000c15107c24 */ /* 0x000fe2000f8e02ff */
[----:B------:R-:W0:Y:S02]  /*1a9b70*/  LDCU UR12, c[0x0][0x3b8] ;  /* 0x00007700ff0c77ac */ /* 0x000e240008000800 */
[----:B------:R-:W-:Y:S01]  /*1a9b80*/  STL [R1+0x5240], R0 ;  /* 0x0052400001007387 */ /* 0x000fe20000100800 */
[----:B------:R-:W-:Y:S01]  /*1a9b90*/  VIADD R58, R16, UR13 ;  /* 0x0000000d103a7c36 */ /* 0x000fe20008000000 */
[----:B------:R-:W1:Y:S02]  /*1a9ba0*/  LDCU UR13, c[0x0][0x3b8] ;  /* 0x00007700ff0d77ac */ /* 0x000e640008000800 */
[----:B------:R0:W-:Y:S01]  /*1a9bb0*/  STL [R1+0x9f44], R16 ;  /* 0x009f441001007387 */ /* 0x0001e20000100800 */
[----:B------:R-:W-:Y:S01]  /*1a9bc0*/  VIADD R59, R58, UR14 ;  /* 0x0000000e3a3b7c36 */ /* 0x000fe20008000000 */
[----:B------:R-:W1:Y:S01]  /*1a9bd0*/  LDCU UR14, c[0x0][0x3b8] ;  /* 0x00007700ff0e77ac */ /* 0x000e620008000800 */
[----:B0-----:R-:W-:-:S05]  /*1a9be0*/  F2FP.SATFINITE.E4M3.F32.PACK_AB_MERGE_C R16, R23, R24, RZ ;  /* 0x000000181710723e */ /* 0x001fca00048070ff */
[----:B------:R4:W-:Y:S04]  /*1a9bf0*/  STL [R1+0x522c], R16 ;  /* 0x00522c1001007387 */ /* 0x0009e80000100800 */
[----:B------:R-:W-:Y:S01]  /*1a9c00*/  STL [R1+0x9f14], R58 ;  /* 0x009f143a01007387 */ /* 0x000fe20000100800 */
[----:B------:R-:W-:Y:S01]  /*1a9c10*/  VIADD R61, R59, UR15 ;  /* 0x0000000f3b3d7c36 */ /* 0x000fe20008000000 */
[----:B------:R-:W0:Y:S03]  /*1a9c20*/  LDCU UR15, c[0x0][0x3b8] ;  /* 0x00007700ff0f77ac */ /* 0x000e260008000800 */
[----:B------:R-:W-:Y:S01]  /*1a9c30*/  VIADD R60, R61, UR22 ;  /* 0x000000163d3c7c36 */ /* 0x000fe20008000000 */
[----:B------:R-:W0:Y:S01]  /*1a9c40*/  LDCU UR22, c[0x0][0x3b8] ;  /* 0x00007700ff1677ac */ /* 0x000e220008000800 */
[----:B---3--:R-:W-:-:S05]  /*1a9c50*/  F2FP.SATFINITE.E4M3.F32.PACK_AB_MERGE_C R0, R20, R22, RZ ;  /* 0x000000161400723e */ /* 0x008fca00048070ff */
[----:B------:R3:W-:Y:S01]  /*1a9c60*/  STL [R1+0x5230], R0 ;  /* 0x0052300001007387 */ /* 0x0007e20000100800 */
[----:B----4-:R-:W-:-:S05]  /*1a9c70*/  F2FP.SATFINITE.E4M3.F32.PACK_AB_MERGE_C R16, R17, R19, RZ ;  /* 0x000000131110723e */ /* 0x010fca00048070ff */
[----:B------:R-:W-:Y:S01]  /*1a9c80*/  STL [R1+0x5220], R16 ;  /* 0x0052201001007387 */ /* 0x000fe20000100800 */
[----:B---3--:R-:W-:-:S03]  /*1a9c90*/  F2FP.SATFINITE.E4M3.F32.PACK_AB_MERGE_C R0, R14, R15, RZ ;  /* 0x0000000f0e00723e */ /* 0x008fc600048070ff */
[----:B------:R-:W-:Y:S04]  /*1a9ca0*/  STL [R1+0x9f18], R59 ;  /* 0x009f183b01007387 */ /* 0x000fe80000100800 */
[----:B------:R2:W-:Y:S01]  /*1a9cb0*/  STL [R1+0x521c], R0 ;  /* 0x00521c0001007387 */ /* 0x0005e20000100800 */
[----:B------:R-:W-:-:S03]  /*1a9cc0*/  F2FP.SATFINITE.E4M3.F32.PACK_AB_MERGE_C R8, R8, R9, RZ ;  /* 0x000000090808723e */ /* 0x000fc600048070ff */
[----:B------:R-:W3:Y:S04]  /*1a9cd0*/  LDL.LU R9, [R1+0x1f20] ;  /* 0x001f200001097983 */ /* 0x000ee80000300800 */
[----:B------:R4:W-:Y:S01]  /*1a9ce0*/  STL [R1+0x520c], R8 ;  /* 0x00520c0801007387 */ /* 0x0009e20000100800 */
[----:B--2---:R-:W-:-:S03]  /*1a9cf0*/  F2FP.SATFINITE.E4M3.F32.PACK_AB_MERGE_C R0, R4, R5, RZ ;  /* 0x000000050400723e */ /* 0x004fc600048070ff */
[----:B----4-:R-:W3:Y:S04]  /*1a9d00*/  LDL.LU R8, [R1+0x1f24] ;  /* 0x001f240001087983 */ /* 0x010ee80000300800 */
[----:B------:R2:W-:Y:S04]  /*1a9d10*/  STL [R1+0x5210], R0 ;  /* 0x0052100001007387 */ /* 0x0005e80000100800 */
[----:B------:R-:W4:Y:S04]  /*1a9d20*/  LDL.LU R5, [R1+0x1f28] ;  /* 0x001f280001057983 */ /* 0x000f280000300800 */
[----:B------:R-:W4:Y:S01]  /*1a9d30*/  LDL.LU R4, [R1+0x1f2c] ;  /* 0x001f2c0001047983 */ /* 0x000f220000300800 */
[----:B------:R-:W-:-:S03]  /*1a9d40*/  F2FP.SATFINITE.E4M3.F32.PACK_AB_MERGE_C R12, R12, R13, RZ ;  /* 0x0000000d0c0c723e */ /* 0x000fc600048070ff */
[----:B------:R-:W-:Y:S04]  /*1a9d50*/  STL [R1+0x9f1c], R61 ;  /* 0x009f1c3d01007387 */ /* 0x000fe80000100800 */
[----:B------:R-:W-:Y:S01]  /*1a9d60*/  STL [R1+0x51fc], R12 ;  /* 0x0051fc0c01007387 */ /* 0x000fe20000100800 */
[----:B--2---:R-:W-:-:S03]  /*1a9d70*/  F2FP.SATFINITE.E4M3.F32.PACK_AB_MERGE_C R0, R10, R11, RZ ;  /* 0x0000000b0a00723e */ /* 0x004fc600048070ff */
[----:B------:R-:W-:Y:S04]  /*1a9d80*/  STL [R1+0x9f20], R60 ;  /* 0x009f203c01007387 */ /* 0x000fe80000100800 */
[----:B------:R2:W-:Y:S04]  /*1a9d90*/  STL [R1+0x5200], R0 ;  /* 0x0052000001007387 */ /* 0x0005e80000100800 */
[----:B------:R-:W4:Y:S04]  /*1a9da0*/  LDL.LU R28, [R1+0x1f10] ;  /* 0x001f1000011c7983 */ /* 0x000f280000300800 */
[----:B------:R-:W4:Y:S01]  /*1a9db0*/  LDL.LU R27, [R1+0x1f14] ;  /* 0x001f1400011b7983 */ /* 0x000f220000300800 */
[----:B--2---:R-:W-:-:S05]  /*1a9dc0*/  F2FP.SATFINITE.E4M3.F32.PACK_AB_MERGE_C R0, R2, R3, RZ ;  /* 0x000000030200723e */ /* 0x004fca00048070ff */
[----:B------:R2:W-:Y:S04]  /*1a9dd0*/  STL [R1+0x4014], R0 ;  /* 0x0040140001007387 */ /* 0x0005e80000100800 */
[----:B------:R-:W4:Y:S04]  /*1a9de0*/  LDL.LU R3, [R1+0x1f18] ;  /* 0x001f180001037983 */ /* 0x000f280000300800 */
[----:B------:R-:W4:Y:S01]  /*1a9df0*/  LDL.LU R2, [R1+0x1f1c] ;  /* 0x001f1c0001027983 */ /* 0x000f220000300800 */
[----:B--2---:R-:W-:-:S03]  /*1a9e00*/  F2FP.SATFINITE.E4M3.F32.PACK_AB_MERGE_C R0, R6, R7, RZ ;  /* 0x000000070600723e */ /* 0x004fc600048070ff */
[----:B------:R-:W2:Y:S04]  /*1a9e10*/  LDL.LU R26, [R1+0x1f00] ;  /* 0x001f0000011a7983 */ /* 0x000ea80000300800 */
        /* <DEDUP_REMOVED lines=12> */
[----:B------:R-:W-:Y:S01]  /*1a9ee0*/  VIADD R58, R60, UR23 ;  /* 0x000000173c3a7c36 */ /* 0x000fe20008000000 */
[----:B------:R-:W0:Y:S04]  /*1a9ef0*/  LDCU UR23, c[0x0][0x3b8] ;  /* 0x00007700ff1777ac */ /* 0x000e280008000800 */
[----:B------:R-:W-:Y:S04]  /*1a9f00*/  STL [R1+0x9f24], R58 ;  /* 0x009f243a01007387 */ /* 0x000fe80000100800 */
[----:B------:R-:W2:Y:S01]  /*1a9f10*/  LDL.LU R13, [R1+0x1ed0] ;  /* 0x001ed000010d7983 */ /* 0x000ea20000300800 */
[----:B------:R-:W-:-:S04]  /*1a9f20*/  VIADD R59, R58, UR27 ;  /* 0x0000001b3a3b7c36 */ /* 0x000fc80008000000 */
[----:B------:R-:W-:-:S04]  /*1a9f30*/  VIADD R61, R59, UR28 ;  /* 0x0000001c3b3d7c36 */ /* 0x000fc80008000000 */
[----:B------:R-:W-:Y:S01]  /*1a9f40*/  VIADD R60, R61, UR29 ;  /* 0x0000001d3d3c7c36 */ /* 0x000fe20008000000 */
[----:B---3--:R-:W-:-:S05]  /*1a9f50*/  F2FP.SATFINITE.E4M3.F32.PACK_AB_MERGE_C R8, R8, R9, RZ ;  /* 0x000000090808723e */ /* 0x008fca00048070ff */
[----:B------:R3:W-:Y:S04]  /*1a9f60*/  STL [R1+0x84c], R8 ;  /* 0x00084c0801007387 */ /* 0x0007e80000100800 */
[----:B------:R-:W2:Y:S01]  /*1a9f70*/  LDL.LU R12, [R1+0x1ed4] ;  /* 0x001ed400010c7983 */ /* 0x000ea20000300800 */
[----:B----4-:R-:W-:-:S05]  /*1a9f80*/  F2FP.SATFINITE.E4M3.F32.PACK_AB_MERGE_C R0, R4, R5, RZ ;  /* 0x000000050400723e */ /* 0x010fca00048070ff */
[----:B------:R4:W-:Y:S04]  /*1a9f90*/  STL [R1+0x85c], R0 ;  /* 0x00085c0001007387 */ /* 0x0009e80000100800 */
[----:B------:R-:W2:Y:S04]  /*1a9fa0*/  LDL.LU R11, [R1+0x1ed8] ;  /* 0x001ed800010b7983 */ /* 0x000ea80000300800 */
[----:B------:R-:W2:Y:S04]  /*1a9fb0*/  LDL.LU R10, [R1+0x1edc] ;  /* 0x001edc00010a7983 */ /* 0x000ea80000300800 */
[----:B------:R-:W2:Y:S04]  /*1a9fc0*/  LDL.LU R9, [R1+0x1ec0] ;  /* 0x001ec00001097983 */ /* 0x000ea80000300800 */
[----:B---3--:R-:W3:Y:S04]  /*1a9fd0*/  LDL.LU R8, [R1+0x1ec4] ;  /* 0x001ec40001087983 */ /* 0x008ee80000300800 */
[----:B------:R-:W3:Y:S04]  /*1a9fe0*/  LDL.LU R5, [R1+0x1ec8] ;  /* 0x001ec80001057983 */ /* 0x000ee80000300800 */
[----:B------:R-:W3:Y:S01]  /*1a9ff0*/  LDL.LU R4, [R1+0x1ecc] ;  /* 0x001ecc0001047983 */ /* 0x000ee20000300800 */
[----:B------:R-:W-:-:S03]  /*1aa000*/  F2FP.SATFINITE.E4M3.F32.PACK_AB_MERGE_C R16, R27, R28, RZ ;  /* 0x0000001c1b10723e */ /* 0x000fc600048070ff */
[----:B------:R-:W-:Y:S01]  /*1aa010*/  STL [R1+0x9f28], R59 ;  /* 0x009f283b01007387 */ /* 0x000fe20000100800 */
[----:B----4-:R-:W-:-:S03]  /*1aa020*/  F2FP.SATFINITE.E4M3.F32.PACK_AB_MERGE_C R0, R2, R3, RZ ;  /* 0x000000030200723e */ /* 0x010fc600048070ff */
[----:B------:R-:W4:Y:S04]  /*1aa030*/  LDL.LU R3, [R1+0x1eb0] ;  /* 0x001eb00001037983 */ /* 0x000f280000300800 */
[----:B------:R2:W-:Y:S04]  /*1aa040*/  STL [R1+0x7c4], R16 ;  /* 0x0007c41001007387 */ /* 0x0005e80000100800 */
[----:B------:R-:W4:Y:S04]  /*1aa050*/  LDL.LU R2, [R1+0x1eb4] ;  /* 0x001eb40001027983 */ /* 0x000f280000300800 */
[----:B------:R0:W-:Y:S01]  /*1aa060*/  STL [R1+0x7a8], R0 ;  /* 0x0007a80001007387 */ /* 0x0001e20000100800 */
[----:B--2---:R-:W-:-:S03]  /*1aa070*/  F2FP.SATFINITE.E4M3.F32.PACK_AB_MERGE_C R16, R25, R26, RZ ;  /* 0x0000001a1910723e */ /* 0x004fc600048070ff */
[----:B------:R-:W-:Y:S01]  /*1aa080*/  STL [R1+0x9f2c], R61 ;  /* 0x009f2c3d01007387 */ /* 0x000fe20000100800 */
[----:B0-----:R-:W-:-:S03]  /*1aa090*/  F2FP.SATFINITE.E4M3.F32.PACK_AB_MERGE_C R0, R23, R24, RZ ;  /* 0x000000181700723e */ /* 0x001fc600048070ff */
[----:B------:R0:W-:Y:S04]  /*1aa0a0*/  STL [R1+0x718], R16 ;  /* 0x0007181001007387 */ /* 0x0001e80000100800 */
[----:B------:R-:W-:Y:S04]  /*1aa0b0*/  STL [R1+0x9f30], R60 ;  /* 0x009f303c01007387 */ /* 0x000fe80000100800 */
[----:B------:R2:W-:Y:S01]  /*1aa0c0*/  STL [R1+0x714], R0 ;  /* 0x0007140001007387 */ /* 0x0005e20000100800 */
[----:B0-----:R-:W-:Y:S02]  /*1aa0d0*/  F2FP.SATFINITE.E4M3.F32.PACK_AB_MERGE_C R16, R20, R22, RZ ;  /* 0x000000161410723e */ /* 0x001fe400048070ff */
[----:B--2---:R-:W-:-:S03]  /*1aa0e0*/  F2FP.SATFINITE.E4M3.F32.PACK_AB_MERGE_C R0, R17, R19, RZ ;  /* 0x000000131100723e */ /* 0x004fc600048070ff */
[----:B------:R-:W-:Y:S01]  /*1aa0f0*/  STL [R1+0x6f0], R16 ;  /* 0x0006f01001007387 */ /* 0x000fe20000100800 */
[----:B------:R-:W-:-:S03]  /*1aa100*/  F2FP.SATFINITE.E4M3.F32.PACK_AB_MERGE_C R14, R14, R15, RZ ;  /* 0x0000000f0e0e723e */ /* 0x000fc600048070ff */
[----:B------:R0:W-:Y:S02]  /*1aa110*/  STL [R1+0x6f4], R0 ;  /* 0x0006f40001007387 */ /* 0x0001e40000100800 */
[----:B0-----:R-:W-:Y:S02]  /*1aa120*/  F2FP.SATFINITE.E4M3.F32.PACK_AB_MERGE_C R0, R6, R7, RZ ;  /* 0x000000070600723e */ /* 0x001fe400048070ff */
[----:B------:R-:W2:Y:S04]  /*1aa130*/  LDL.LU R7, [R1+0x1eb8] ;  /* 0x001eb80001077983 */ /* 0x000ea80000300800 */
[----:B------:R-:W-:Y:S04]  /*1aa140*/  STL [R1+0x6cc], R14 ;  /* 0x0006cc0e01007387 */ /* 0x000fe80000100800 */
[----:B------:R-:W2:Y:S01]  /*1aa150*/  LDL.LU R6, [R1+0x1ebc] ;  /* 0x001ebc0001067983 */ /* 0x000ea20000300800 */
[----:B------:R-:W-:-:S04]  /*1aa160*/  VIADD R59, R60, UR30 ;  /* 0x0000001e3c3b7c36 */ /* 0x000fc80008000000 */
[----:B------:R-:W-:Y:S01]  /*1aa170*/  VIADD R41, R59, UR31 ;  /* 0x0000001f3b297c36 */ /* 0x000fe20008000000 */
[----:B------:R0:W-:Y:S01]  /*1aa180*/  STL [R1+0x6c8], R0 ;  /* 0x0006c80001007387 */ /* 0x0001e20000100800 */
[----:B------:R-:W0:Y:S02]  /*1aa190*/  LDCU.128 UR28, c[0x0][0x390] ;  /* 0x00007200ff1c77ac */ /* 0x000e240008000c00 */
[----:B------:R-:W-:Y:S01]  /*1aa1a0*/  VIADD R16, R41, UR32 ;  /* 0x0000002029107c36 */ /* 0x000fe20008000000 */
[----:B------:R-:W-:-:S03]  /*1aa1b0*/  F2FP.SATFINITE.E4M3.F32.PACK_AB_MERGE_C R12, R12, R13, RZ ;  /* 0x0000000d0c0c723e */ /* 0x000fc600048070ff */
[----:B0-----:R-:W-:Y:S01]  /*1aa1c0*/  VIADD R0, R16, UR33 ;  /* 0x0000002110007c36 */ /* 0x001fe20008000000 */
[----:B------:R-:W-:Y:S01]  /*1aa1d0*/  F2FP.SATFINITE.E4M3.F32.PACK_AB_MERGE_C R10, R10, R11, RZ ;  /* 0x0000000b0a0a723e */ /* 0x000fe200048070ff */
[----:B------:R-:W-:Y:S01]  /*1aa1e0*/  STL [R1+0x6ac], R12 ;  /* 0x0006ac0c01007387 */ /* 0x000fe20000100800 */
[----:B---3--:R-:W-:-:S03]  /*1aa1f0*/  F2FP.SATFINITE.E4M3.F32.PACK_AB_MERGE_C R8, R8, R9, RZ ;  /* 0x000000090808723e */ /* 0x008fc600048070ff */
[----:B------:R-:W-:Y:S01]  /*1aa200*/  STL [R1+0x6b8], R10 ;  /* 0x0006b80a01007387 */ /* 0x000fe20000100800 */
[----:B------:R-:W-:-:S03]  /*1aa210*/  F2FP.SATFINITE.E4M3.F32.PACK_AB_MERGE_C R4, R4, R5, RZ ;  /* 0x000000050404723e */ /* 0x000fc600048070ff */
[----:B------:R4:W-:Y:S01]  /*1aa220*/  STL [R1+0xf0], R0 ;  /* 0x0000f00001007387 */ /* 0x0009e20000100800 */
[----:B------:R-:W-:Y:S01]  /*1aa230*/  SHF.R.S32.HI R58, RZ, 0x1f, R59 ;  /* 0x0000001fff3a7819 */ /* 0x000fe2000001143b */
[----:B------:R-:W0:Y:S02]  /*1aa240*/  LDCU UR32, c[0x0][0x3b8] ;  /* 0x00007700ff2077ac */ /* 0x000e240008000800 */
[----:B------:R-:W-:Y:S01]  /*1aa250*/  STL [R1+0x684], R8 ;  /* 0x0006840801007387 */ /* 0x000fe20000100800 */
[----:B------:R-:W-:Y:S01]  /*1aa260*/  VIADD R40, R0, UR34 ;  /* 0x0000002200287c36 */ /* 0x000fe20008000000 */
[----:B------:R-:W3:Y:S02]  /*1aa270*/  LDCU UR33, c[0x0][0x3b8] ;  /* 0x00007700ff2177ac */ /* 0x000ee40008000800 */
[----:B------:R0:W-:Y:S01]  /*1aa280*/  STL [R1+0x688], R4 ;  /* 0x0006880401007387 */ /* 0x0001e20000100800 */
[----:B------:R-:W0:Y:S03]  /*1aa290*/  LDCU UR34, c[0x0][0x3b8] ;  /* 0x00007700ff2277ac */ /* 0x000e260008000800 */
[----:B------:R-:W3:Y:S04]  /*1aa2a0*/  LDL.LU R33, [R1+0x1ea0] ;  /* 0x001ea00001217983 */ /* 0x000ee80000300800 */
[----:B------:R-:W3:Y:S04]  /*1aa2b0*/  LDL.LU R32, [R1+0x1ea4] ;  /* 0x001ea40001207983 */ /* 0x000ee80000300800 */
[----:B------:R-:W3:Y:S04]  /*1aa2c0*/  LDL.LU R31, [R1+0x1ea8] ;  /* 0x001ea800011f7983 */ /* 0x000ee80000300800 */
[----:B------:R-:W3:Y:S01]  /*1aa2d0*/  LDL.LU R30, [R1+0x1eac] ;  /* 0x001eac00011e7983 */ /* 0x000ee20000300800 */
[----:B----4-:R-:W-:-:S03]  /*1aa2e0*/  F2FP.SATFINITE.E4M3.F32.PACK_AB_MERGE_C R0, R2, R3, RZ ;  /* 0x000000030200723e */ /* 0x010fc600048070ff */
        /* <DEDUP_REMOVED lines=15> */
[----:B--2---:R-:W-:-:S03]  /*1aa3e0*/  F2FP.SATFINITE.E4M3.F32.PACK_AB_MERGE_C R0, R6, R7, RZ ;  /* 0x000000070600723e */ /* 0x004fc600048070ff */
[----:B------:R-:W2:Y:S04]  /*1aa3f0*/  LDL.LU R3, [R1+0x1e68] ;  /* 0x001e680001037983 */ /* 0x000ea80000300800 */
[----:B------:R-:W2:Y:S04]  /*1aa400*/  LDL.LU R2, [R1+0x1e6c] ;  /* 0x001e6c0001027983 */ /* 0x000ea80000300800 */
        /* <DEDUP_REMOVED lines=8> */
[----:B------:R-:W2:Y:S01]  /*1aa490*/  LDL.LU R6, [R1+0x1e4c] ;  /* 0x001e4c0001067983 */ /* 0x000ea20000300800 */
[----:B------:R-:W-:Y:S01]  /*1aa4a0*/  VIADD R22, R40, UR35 ;  /* 0x0000002328167c36 */ /* 0x000fe20008000000 */
[----:B------:R-:W0:Y:S02]  /*1aa4b0*/  LDCU UR35, c[0x0][0x3b8] ;  /* 0x00007700ff2377ac */ /* 0x000e240008000800 */
[----:B------:R-:W-:Y:S04]  /*1aa4c0*/  STL [R1+0xec], R40 ;  /* 0x0000ec2801007387 */ /* 0x000fe80000100800 */
[----:B------:R-:W-:Y:S01]  /*1aa4d0*/  STL [R1+0xe8], R22 ;  /* 0x0000e81601007387 */ /* 0x000fe20000100800 */
[----:B---3--:R-:W-:-:S05]  /*1aa4e0*/  F2FP.SATFINITE.E4M3.F32.PACK_AB_MERGE_C R0, R32, R33, RZ ;  /* 0x000000212000723e */ /* 0x008fca00048070ff */
[----:B------:R3:W-:Y:S01]  /*1aa4f0*/  STL [R1+0x5330], R0 ;  /* 0x0053300001007387 */ /* 0x0007e20000100800 */
[----:B------:R-:W-:Y:S01]  /*1aa500*/  F2FP.SATFINITE.E4M3.F32.PACK_AB_MERGE_C R30, R30, R31, RZ ;  /* 0x0000001f1e1e723e */ /* 0x000fe200048070ff */
[----:B---3--:R-:W-:Y:S01]  /*1aa510*/  VIADD R0, R22, UR36 ;  /* 0x0000002416007c36 */ /* 0x008fe20008000000 */
[----:B----4-:R-:W-:-:S03]  /*1aa520*/  F2FP.SATFINITE.E4M3.F32.PACK_AB_MERGE_C R28, R28, R29, RZ ;  /* 0x0000001d1c1c723e */ /* 0x010fc600048070ff */
[----:B------:R-:W-:Y:S01]  /*1aa530*/  STL [R1+0x533c], R30 ;  /* 0x00533c1e01007387 */ /* 0x000fe20000100800 */
[----:B------:R-:W3:Y:S03]  /*1aa540*/  LDCU UR36, c[0x0][0x3b8] ;  /* 0x00007700ff2477ac */ /* 0x000ee60008000800 */
[----:B------:R4:W-:Y:S01]  /*1aa550*/  STL [R1+0xe4], R0 ;  /* 0x0000e40001007387 */ /* 0x0009e20000100800 */
[----:B------:R-:W-:Y:S01]  /*1aa560*/  F2FP.SATFINITE.E4M3.F32.PACK_AB_MERGE_C R27, R19, R27, RZ ;  /* 0x0000001b131b723e */ /* 0x000fe200048070ff */
[----:B------:R-:W-:Y:S02]  /*1aa570*/  VIADD R19, R0, UR37 ;  /* 0x0000002500137c36 */ /* 0x000fe40008000000 */
[----:B------:R-:W-:Y:S01]  /*1aa580*/  STL [R1+0x5248], R28 ;  /* 0x0052481c01007387 */ /* 0x000fe20000100800 */
[----:B------:R-:W0:Y:S01]  /*1aa590*/  LDCU UR37, c[0x0][0x3b8] ;  /* 0x00007700ff2577ac */ /* 0x000e220008000800 */
[----:B----4-:R-:W-:Y:S01]  /*1aa5a0*/  VIADD R0, R19, UR38 ;  /* 0x0000002613007c36 */ /* 0x010fe20008000000 */
[----:B------:R-:W-:Y:S01]  /*1aa5b0*/  F2FP.SATFINITE.E4M3.F32.PACK_AB_MERGE_C R25, R25, R26, RZ ;  /* 0x0000001a1919723e */ /* 0x000fe200048070ff */
[----:B------:R-:W-:Y:S01]  /*1aa5c0*/  STL [R1+0x5244], R27 ;  /* 0x0052441b01007387 */ /* 0x000fe20000100800 */
[----:B------:R-:W4:Y:S01]  /*1aa5d0*/  LDCU UR38, c[0x0][0x3b8] ;  /* 0x00007700ff2677ac */ /* 0x000f220008000800 */
[----:B------:R-:W-:-:S02]  /*1aa5e0*/  F2FP.SATFINITE.E4M3.F32.PACK_AB_MERGE_C R23, R23, R24, RZ ;  /* 0x000000181717723e */ /* 0x000fc400048070ff */
[----:B------:R-:W-:Y:S04]  /*1aa5f0*/  STL [R1+0x5234], R25 ;  /* 0x0052341901007387 */ /* 0x000fe80000100800 */
[----:B------:R-:W-:Y:S01]  /*1aa600*/  STL [R1+0x5238], R23 ;  /* 0x0052381701007387 */ /* 0x000fe20000100800 */
[----:B------:R-:W-:-:S03]  /*1aa610*/  F2FP.SATFINITE.E4M3.F32.PACK_AB_MERGE_C R17, R17, R20, RZ ;  /* 0x000000141111723e */ /* 0x000fc600048070ff */
[----:B------:R0:W-:Y:S01]  /*1aa620*/  STL [R1+0xdc], R0 ;  /* 0x0000dc0001007387 */ /* 0x0001e20000100800 */
[----:B------:R-:W-:Y:S01]  /*1aa630*/  F2FP.SATFINITE.E4M3.F32.PACK_AB_MERGE_C R14, R14, R15, RZ ;  /* 0x0000000f0e0e723e */ /* 0x000fe200048070ff */
[----:B0-----:R-:W-:Y:S02]  /*1aa640*/  VIADD R0, R0, UR69 ;  /* 0x0000004500007c36 */ /* 0x001fe40008000000 */
[----:B------:R-:W-:Y:S01]  /*1aa650*/  STL [R1+0x5224], R17 ;  /* 0x0052241101007387 */ /* 0x000fe20000100800 */
[----:B------:R-:W0:Y:S01]  /*1aa660*/  LDCU UR69, c[0x0][0x398] ;  /* 0x00007300ff4577ac */ /* 0x000e220008000800 */
[----:B------:R-:W-:Y:S02]  /*1aa670*/  F2FP.SATFINITE.E4M3.F32.PACK_AB_MERGE_C R4, R4, R5, RZ ;  /* 0x000000050404723e */ /* 0x000fe400048070ff */
[----:B------:R-:W-:Y:S04]  /*1aa680*/  STL [R1+0x5228], R14 ;  /* 0x0052280e01007387 */ /* 0x000fe80000100800 */
[----:B------:R1:W-:Y:S01]  /*1aa690*/  STL [R1+0xd8], R0 ;  /* 0x0000d80001007387 */ /* 0x0003e20000100800 */
[----:B--2---:R-:W-:-:S03]  /*1aa6a0*/  F2FP.SATFINITE.E4M3.F32.PACK_AB_MERGE_C R2, R2, R3, RZ ;  /* 0x000000030202723e */ /* 0x004fc600048070ff */
[----:B------:R2:W-:Y:S04]  /*1aa6b0*/  STL [R1+0x5218], R4 ;  /* 0x0052180401007387 */ /* 0x0005e80000100800 */
[----:B------:R0:W-:Y:S01]  /*1aa6c0*/  STL [R1+0x5214], R2 ;  /* 0x0052140201007387 */ /* 0x0001e20000100800 */
[----:B-1----:R-:W-:Y:S01]  /*1aa6d0*/  VIADD R0, R0, UR70 ;  /* 0x0000004600007c36 */ /* 0x002fe20008000000 */
[----:B------:R-:W-:Y:S02]  /*1aa6e0*/  F2FP.SATFINITE.E4M3.F32.PACK_AB_MERGE_C R12, R12, R13, RZ ;  /* 0x0000000d0c0c723e */ /* 0x000fe400048070ff */
[----:B------:R-:W3:Y:S01]  /*1aa6f0*/  LDL.LU R5, [R1+0x1e30] ;  /* 0x001e300001057983 */ /* 0x000ee20000300800 */
[----:B------:R-:W1:Y:S03]  /*1aa700*/  LDCU UR70, c[0x0][0x398] ;  /* 0x00007300ff4677ac */ /* 0x000e660008000800 */
[----:B--2---:R-:W3:Y:S04]  /*1aa710*/  LDL.LU R4, [R1+0x1e34] ;  /* 0x001e340001047983 */ /* 0x004ee80000300800 */
[----:B------:R-:W2:Y:S01]  /*1aa720*/  LDL.LU R3, [R1+0x1e38] ;  /* 0x001e380001037983 */ /* 0x000ea20000300800 */
[----:B------:R-:W-:-:S03]  /*1aa730*/  F2FP.SATFINITE.E4M3.F32.PACK_AB_MERGE_C R10, R10, R11, RZ ;  /* 0x0000000b0a0a723e */ /* 0x000fc600048070ff */
[----:B------:R1:W-:Y:S04]  /*1aa740*/  STL [R1+0xd4], R0 ;  /* 0x0000d40001007387 */ /* 0x0003e80000100800 */
[----:B0-----:R-:W2:Y:S01]  /*1aa750*/  LDL.LU R2, [R1+0x1e3c] ;  /* 0x001e3c0001027983 */ /* 0x001ea20000300800 */
[----:B------:R-:W-:-:S03]  /*1aa760*/  F2FP.SATFINITE.E4M3.F32.PACK_AB_MERGE_C R8, R8, R9, RZ ;  /* 0x000000090808723e */ /* 0x000fc600048070ff */
[----:B------:R-:W-:Y:S01]  /*1aa770*/  STL [R1+0x5208], R12 ;  /* 0x0052080c01007387 */ /* 0x000fe20000100800 */
[----:B------:R-:W-:-:S03]  /*1aa780*/  VIADD R38, R0, UR26 ;  /* 0x0000001a00267c36 */ /* 0x000fc60008000000 */
[----:B------:R-:W-:Y:S01]  /*1aa790*/  STL [R1+0x5204], R10 ;  /* 0x0052040a01007387 */ /* 0x000fe20000100800 */
[----:B-1----:R-:W-:-:S03]  /*1aa7a0*/  F2FP.SATFINITE.E4M3.F32.PACK_AB_MERGE_C R0, R6, R7, RZ ;  /* 0x000000070600723e */ /* 0x002fc600048070ff */
        /* <DEDUP_REMOVED lines=16> */
[----:B0-----:R-:W-:-:S03]  /*1aa8b0*/  VIADD R0, R38, UR25 ;  /* 0x0000001926007c36 */ /* 0x001fc60008000000 */
        /* <DEDUP_REMOVED lines=8> */
[----:B------:R-:W-:Y:S01]  /*1aa940*/  VIADD R37, R0, UR24 ;  /* 0x0000001800257c36 */ /* 0x000fe20008000000 */
[----:B------:R-:W0:Y:S01]  /*1aa950*/  LDCU.128 UR24, c[0x0][0x390] ;  /* 0x00007200ff1877ac */ /* 0x000e220008000c00 */
[----:B---3--:R-:W-:-:S05]  /*1aa960*/  F2FP.SATFINITE.E4M3.F32.PACK_AB_MERGE_C R4, R4, R5, RZ ;  /* 0x000000050404723e */ /* 0x008fca00048070ff */
[----:B------:R1:W-:Y:S04]  /*1aa970*/  STL [R1+0x368c], R4 ;  /* 0x00368c0401007387 */ /* 0x0003e80000100800 */
[----:B------:R-:W3:Y:S01]  /*1aa980*/  LDL.LU R8, [R1+0x1dd0] ;  /* 0x001dd00001087983 */ /* 0x000ee20000300800 */
[----:B--2---:R-:W-:-:S05]  /*1aa990*/  F2FP.SATFINITE.E4M3.F32.PACK_AB_MERGE_C R2, R2, R3, RZ ;  /* 0x000000030202723e */ /* 0x004fca00048070ff */
[----:B------:R2:W-:Y:S04]  /*1aa9a0*/  STL [R1+0x3fd0], R2 ;  /* 0x003fd00201007387 */ /* 0x0005e80000100800 */
[----:B------:R-:W3:Y:S04]  /*1aa9b0*/  LDL.LU R6, [R1+0x1dd4] ;  /* 0x001dd40001067983 */ /* 0x000ee80000300800 */
[----:B------:R-:W3:Y:S04]  /*1aa9c0*/  LDL.LU R5, [R1+0x1dd8] ;  /* 0x001dd80001057983 */ /* 0x000ee80000300800 */
[----:B-1----:R-:W3:Y:S01]  /*1aa9d0*/  LDL.LU R4, [R1+0x1ddc] ;  /* 0x001ddc0001047983 */ /* 0x002ee20000300800 */
[----:B----4-:R-:W-:-:S03]  /*1aa9e0*/  F2FP.SATFINITE.E4M3.F32.PACK_AB_MERGE_C R0, R31, R32, RZ ;  /* 0x000000201f00723e */ /* 0x010fc600048070ff */
[----:B------:R-:W4:Y:S04]  /*1aa9f0*/  LDL.LU R3, [R1+0x3110] ;  /* 0x0031100001037983 */ /* 0x000f280000300800 */
[----:B--2---:R-:W4:Y:S04]  /*1aaa00*/  LDL.LU R2, [R1+0x3114] ;  /* 0x0031140001027983 */ /* 0x004f280000300800 */
[----:B------:R-:W-:Y:S01]  /*1aaa10*/  STL [R1+0xc8], R37 ;  /* 0x0000c82501007387 */ /* 0x000fe20000100800 */
[----:B------:R-:W-:-:S03]  /*1aaa20*/  F2FP.SATFINITE.E4M3.F32.PACK_AB_MERGE_C R29, R29, R30, RZ ;  /* 0x0000001e1d1d723e */ /* 0x000fc600048070ff */
[----:B------:R1:W-:Y:S04]  /*1aaa30*/  STL [R1+0x838], R0 ;  /* 0x0008380001007387 */ /* 0x0003e80000100800 */
[----:B------:R-:W-:Y:S01]  /*1aaa40*/  STL [R1+0x840], R29 ;  /* 0x0008401d01007387 */ /* 0x000fe20000100800 */
[----:B-1----:R-:W-:Y:S01]  /*1aaa50*/  VIADD R0, R37, UR21 ;  /* 0x0000001525007c36 */ /* 0x002fe20008000000 */
[----:B------:R-:W-:-:S04]  /*1aaa60*/  F2FP.SATFINITE.E4M3.F32.PACK_AB_MERGE_C R27, R27, R28, RZ ;  /* 0x0000001c1b1b723e */ /* 0x000fc800048070ff */
[----:B------:R1:W-:Y:S01]  /*1aaa70*/  STL [R1+0xc4], R0 ;  /* 0x0000c40001007387 */ /* 0x0003e20000100800 */
[----:B------:R-:W-:-:S03]  /*1aaa80*/  F2FP.SATFINITE.E4M3.F32.PACK_AB_MERGE_C R25, R25, R26, RZ ;  /* 0x0000001a1919723e */ /* 0x000fc600048070ff */
[----:B------:R-:W-:Y:S01]  /*1aaa90*/  STL [R1+0x790], R27 ;  /* 0x0007901b01007387 */ /* 0x000fe20000100800 */
[----:B------:R-:W-:Y:S01]  /*1aaaa0*/  F2FP.SATFINITE.E4M3.F32.PACK_AB_MERGE_C R23, R23, R24, RZ ;  /* 0x000000181717723e */ /* 0x000fe200048070ff */
[----:B-1----:R-:W-:Y:S02]  /*1aaab0*/  VIADD R0, R0, UR20 ;  /* 0x0000001400007c36 */ /* 0x002fe40008000000 */
[----:B------:R-:W-:Y:S01]  /*1aaac0*/  STL [R1+0x76c], R25 ;  /* 0x00076c1901007387 */ /* 0x000fe20000100800 */
[----:B------:R-:W1:Y:S01]  /*1aaad0*/  LDCU.64 UR20, c[0x0][0x398] ;  /* 0x00007300ff1477ac */ /* 0x000e620008000a00 */
[----:B------:R-:W-:Y:S01]  /*1aaae0*/  VIADD R36, R0, UR19 ;  /* 0x0000001300247c36 */ /* 0x000fe20008000000 */
[----:B------:R-:W-:Y:S01]  /*1aaaf0*/  F2FP.SATFINITE.E4M3.F32.PACK_AB_MERGE_C R17, R17, R20, RZ ;  /* 0x000000141111723e */ /* 0x000fe200048070ff */
[----:B------:R2:W-:Y:S01]  /*1aab00*/  STL [R1+0xc0], R0 ;  /* 0x0000c00001007387 */ /* 0x0005e20000100800 */
[----:B------:R-:W0:Y:S03]  /*1aab10*/  LDC R20, c[0x0][0x3b4] ;  /* 0x0000ed00ff147b82 */ /* 0x000e260000000800 */
[----:B------:R-:W-:Y:S01]  /*1aab20*/  STL [R1+0x710], R23 ;  /* 0x0007101701007387 */ /* 0x000fe20000100800 */
[----:B------:R-:W-:-:S03]  /*1aab30*/  F2FP.SATFINITE.E4M3.F32.PACK_AB_MERGE_C R14, R14, R15, RZ ;  /* 0x0000000f0e0e723e */ /* 0x000fc600048070ff */
[----:B------:R1:W-:Y:S04]  /*1aab40*/  STL [R1+0x708], R17 ;  /* 0x0007081101007387 */ /* 0x0003e80000100800 */
[----:B------:R-:W-:Y:S04]  /*1aab50*/  STL [R1+0xbc], R36 ;  /* 0x0000bc2401007387 */ /* 0x000fe80000100800 */
[----:B------:R-:W-:Y:S01]  /*1aab60*/  STL [R1+0x6d4], R14 ;  /* 0x0006d40e01007387 */ /* 0x000fe20000100800 */
[----:B--2---:R-:W-:Y:S01]  /*1aab70*/  F2FP.SATFINITE.E4M3.F32.PACK_AB_MERGE_C R0, R12, R13, RZ ;  /* 0x0000000d0c00723e */ /* 0x004fe200048070ff */
[----:B-1----:R-:W1:Y:S02]  /*1aab80*/  LDC R17, c[0x0][0x3b4] ;  /* 0x0000ed00ff117b82 */ /* 0x002e640000000800 */
[----:B------:R-:W2:Y:S04]  /*1aab90*/  LDL.LU R49, [R1+0x40] ;  /* 0x0000400001317983 */ /* 0x000ea80000300800 */
[----:B------:R0:W-:Y:S01]  /*1aaba0*/  STL [R1+0x6d0], R0 ;  /* 0x0006d00001007387 */ /* 0x0001e20000100800 */
[----:B------:R-:W-:Y:S01]  /*1aabb0*/  F2FP.SATFINITE.E4M3.F32.PACK_AB_MERGE_C R10, R10, R11, RZ ;  /* 0x0000000b0a0a723e */ /* 0x000fe200048070ff */
[----:B------:R-:W1:Y:S01]  /*1aabc0*/  LDC R12, c[0x0][0x3b4] ;  /* 0x0000ed00ff0c7b82 */ /* 0x000e620000000800 */
[----:B0-----:R-:W-:Y:S01]  /*1aabd0*/  VIADD R0, R36, UR18 ;  /* 0x0000001224007c36 */ /* 0x001fe20008000000 */
[----:B------:R-:W-:Y:S01]  /*1aabe0*/  F2FP.SATFINITE.E4M3.F32.PACK_AB_MERGE_C R7, R7, R9, RZ ;  /* 0x000000090707723e */ /* 0x000fe200048070ff */
[----:B------:R-:W0:Y:S05]  /*1aabf0*/  LDCU.64 UR18, c[0x0][0x398] ;  /* 0x00007300ff1277ac */ /* 0x000e2a0008000a00 */
[----:B------:R-:W0:Y:S01]  /*1aac00*/  LDC R9, c[0x0][0x3b4] ;  /* 0x0000ed00ff097b82 */ /* 0x000e220000000800 */
[----:B------:R1:W-:Y:S04]  /*1aac10*/  STL [R1+0xb8], R0 ;  /* 0x0000b80001007387 */ /* 0x0003e80000100800 */
[----:B------:R1:W-:Y:S03]  /*1aac20*/  STL [R1+0x6bc], R10 ;  /* 0x0006bc0a01007387 */ /* 0x0003e60000100800 */
[----:B------:R-:W0:Y:S01]  /*1aac30*/  LDC R11, c[0x0][0x3b4] ;  /* 0x0000ed00ff0b7b82 */ /* 0x000e220000000800 */
[----:B-1----:R-:W-:Y:S01]  /*1aac40*/  VIADD R0, R0, UR11 ;  /* 0x0000000b00007c36 */ /* 0x002fe20008000000 */
[----:B------:R1:W-:Y:S03]  /*1aac50*/  STL [R1+0x6b0], R7 ;  /* 0x0006b00701007387 */ /* 0x0003e60000100800 */
[----:B------:R-:W-:-:S03]  /*1aac60*/  VIADD R35, R0, UR7 ;  /* 0x0000000700237c36 */ /* 0x000fc60008000000 */
[----:B------:R-:W0:Y:S01]  /*1aac70*/  LDC R10, c[0x0][0x3b4] ;  /* 0x0000ed00ff0a7b82 */ /* 0x000e220000000800 */
[----:B-1----:R-:W2:Y:S07]  /*1aac80*/  LDL R7, [R1+0x3fdc] ;  /* 0x003fdc0001077983 */ /* 0x002eae0000100800 */
[----:B------:R-:W1:Y:S01]  /*1aac90*/  LDC R13, c[0x0][0x3b4] ;  /* 0x0000ed00ff0d7b82 */ /* 0x000e620000000800 */
[----:B------:R0:W-:Y:S07]  /*1aaca0*/  STL [R1+0xb4], R0 ;  /* 0x0000b40001007387 */ /* 0x0001ee0000100800 */
[----:B------:R-:W1:Y:S01]  /*1aacb0*/  LDC R14, c[0x0][0x3b4] ;  /* 0x0000ed00ff0e7b82 */ /* 0x000e620000000800 */
[----:B0-----:R-:W-:-:S05]  /*1aacc0*/  VIADD R0, R21, 0x54 ;  /* 0x0000005415007836 */ /* 0x001fca0000000000 */
[----:B------:R-:W-:Y:S02]  /*1aacd0*/  ISETP.GE.AND P1, PT, R0, UR27, PT ;  /* 0x0000001b00007c0c */ /* 0x000fe4000bf26270 */
[----:B---3--:R-:W-:Y:S02]  /*1aace0*/  F2FP.SATFINITE.E4M3.F32.PACK_AB_MERGE_C R6, R6, R8, RZ ;  /* 0x000000080606723e */ /* 0x008fe400048070ff */
[----:B------:R-:W-:-:S03]  /*1aacf0*/  F2FP.SATFINITE.E4M3.F32.PACK_AB_MERGE_C R4, R4, R5, RZ ;  /* 0x000000050404723e */ /* 0x000fc600048070ff */
[----:B------:R-:W-:Y:S01]  /*1aad00*/  STL [R1+0x690], R6 ;  /* 0x0006900601007387 */ /* 0x000fe20000100800 */
[----:B----4-:R-:W-:-:S03]  /*1aad10*/  F2FP.SATFINITE.E4M3.F32.PACK_AB_MERGE_C R2, R2, R3, RZ ;  /* 0x000000030202723e */ /* 0x010fc600048070ff */
[----:B------:R-:W-:Y:S01]  /*1aad20*/  STL [R1+0x68c], R4 ;  /* 0x00068c0401007387 */ /* 0x000fe20000100800 */
[----:B--2---:R-:W-:-:S03]  /*1aad30*/  LOP3.LUT R49, R49, 0xffffefff, RZ, 0xc0, !PT ;  /* 0xffffefff31317812 */ /* 0x004fc600078ec0ff */
[----:B------:R-:W2:Y:S01]  /*1aad40*/  LDL R5, [R1+0x3fe0] ;  /* 0x003fe00001057983 */ /* 0x000ea20000100800 */
[C---:B------:R-:W-:Y:S01]  /*1aad50*/  VIADD R0, R21.reuse, 0x6b ;  /* 0x0000006b15007836 */ /* 0x040fe20000000000 */
[----:B------:R-:W-:Y:S01]  /*1aad60*/  SHF.R.S32.HI R37, RZ, 0x1f, R37 ;  /* 0x0000001fff257819 */ /* 0x000fe20000011425 */
[----:B------:R-:W0:Y:S01]  /*1aad70*/  LDCU UR27, c[0x0][0x3b8] ;  /* 0x00007700ff1b77ac */ /* 0x000e220008000800 */
[----:B------:R3:W-:Y:S02]  /*1aad80*/  STL [R1+0x65c], R2 ;  /* 0x00065c0201007387 */ /* 0x0007e40000100800 */
[----:B---3--:R-:W-:-:S05]  /*1aad90*/  VIADD R2, R21, 0x55 ;  /* 0x0000005515027836 */ /* 0x008fca0000000000 */
[----:B------:R-:W-:Y:S02]  /*1aada0*/  ISETP.GE.AND P2, PT, R2, UR31, PT ;  /* 0x0000001f02007c0c */ /* 0x000fe4000bf46270 */
[----:B------:R-:W-:Y:S01]  /*1aadb0*/  @P1 LOP3.LUT R49, R49, 0x1000, RZ, 0xfc, !PT ;  /* 0x0000100031311812 */ /* 0x000fe200078efcff */
[----:B------:R-:W-:Y:S01]  /*1aadc0*/  VIADD R3, R35, UR6 ;  /* 0x0000000623037c36 */ /* 0x000fe20008000000 */
[----:B------:R-:W-:Y:S01]  /*1aadd0*/  STL [R1+0xb0], R35 ;  /* 0x0000b02301007387 */ /* 0x000fe20000100800 */
[----:B------:R-:W3:Y:S01]  /*1aade0*/  LDCU.64 UR6, c[0x0][0x390] ;  /* 0x00007200ff0677ac */ /* 0x000ee20008000a00 */
[----:B------:R-:W-:Y:S01]  /*1aadf0*/  LOP3.LUT R49, R49, 0xffffdfff, RZ, 0xc0, !PT ;  /* 0xffffdfff31317812 */ /* 0x000fe200078ec0ff */
[----:B------:R-:W-:Y:S01]  /*1aae00*/  VIADD R4, R3, UR10 ;  /* 0x0000000a03047c36 */ /* 0x000fe20008000000 */
[----:B------:R4:W-:Y:S01]  /*1aae10*/  STL [R1+0xac], R3 ;  /* 0x0000ac0301007387 */ /* 0x0009e20000100800 */
[----:B------:R-:W-:Y:S01]  /*1aae20*/  ISETP.GE.AND P0, PT, R0, UR21, PT ;  /* 0x0000001500007c0c */ /* 0x000fe2000bf06270 */
[----:B------:R-:W-:Y:S01]  /*1aae30*/  VIADD R2, R21, 0x6a ;  /* 0x0000006a15027836 */ /* 0x000fe20000000000 */
[----:B------:R-:W0:Y:S02]  /*1aae40*/  LDCU.64 UR10, c[0x0][0x390] ;  /* 0x00007200ff0a77ac */ /* 0x000e240008000a00 */
[----:B------:R-:W-:Y:S01]  /*1aae50*/  @P2 LOP3.LUT R49, R49, 0x2000, RZ, 0xfc, !PT ;  /* 0x0000200031312812 */ /* 0x000fe200078efcff */
[----:B------:R1:W-:Y:S01]  /*1aae60*/  STL [R1+0xa8], R4 ;  /* 0x0000a80401007387 */ /* 0x0003e20000100800 */
[----:B------:R-:W-:-:S02]  /*1aae70*/  VIADD R34, R4, UR5 ;  /* 0x0000000504227c36 */ /* 0x000fc40008000000 */
[----:B------:R-:W-:Y:S01]  /*1aae80*/  IMAD R7, R7, UR67, RZ ;  /* 0x0000004307077c24 */ /* 0x000fe2000f8e02ff */
[----:B------:R-:W-:Y:S01]  /*1aae90*/  STL [R1+0x9f48], R49 ;  /* 0x009f483101007387 */ /* 0x000fe20000100800 */
[----:B------:R-:W-:Y:S01]  /*1aaea0*/  VIADD R6, R34, UR4 ;  /* 0x0000000422067c36 */ /* 0x000fe20008000000 */
[----:B------:R-:W-:Y:S01]  /*1aaeb0*/  ISETP.GE.AND P1, PT, R2, UR19, PT ;  /* 0x0000001302007c0c */ /* 0x000fe2000bf26270 */
[----:B----4-:R-:W4:Y:S01]  /*1aaec0*/  LDC R3, c[0x0][0x3b4] ;  /* 0x0000ed00ff037b82 */ /* 0x010f220000000800 */
[----:B-1----:R-:W4:Y:S01]  /*1aaed0*/  LDL R4, [R1+0x3fd4] ;  /* 0x003fd40001047983 */ /* 0x002f220000100800 */
[----:B------:R-:W-:Y:S01]  /*1aaee0*/  @P0 LOP3.LUT R18, R18, 0x40000, RZ, 0xfc, !PT ;  /* 0x0004000012120812 */ /* 0x000fe200078efcff */
[----:B------:R-:W1:Y:S02]  /*1aaef0*/  LDCU.64 UR4, c[0x0][0x390] ;  /* 0x00007200ff0477ac */ /* 0x000e640008000a00 */
[----:B------:R-:W-:Y:S01]  /*1aaf00*/  STL [R1+0xa4], R34 ;  /* 0x0000a42201007387 */ /* 0x000fe20000100800 */
[----:B--2---:R-:W-:-:S03]  /*1aaf10*/  IMAD R5, R5, UR9, RZ ;  /* 0x0000000905057c24 */ /* 0x004fc6000f8e02ff */
[----:B------:R2:W-:Y:S01]  /*1aaf20*/  STL [R1+0xa0], R6 ;  /* 0x0000a00601007387 */ /* 0x0005e20000100800 */
[C---:B---3--:R-:W-:Y:S01]  /*1aaf30*/  IADD3 R8, P0, PT, R7.reuse, UR6, RZ ;  /* 0x0000000607087c10 */ /* 0x048fe2000ff1e0ff */
[----:B------:R-:W3:Y:S01]  /*1aaf40*/  LDCU UR19, c[0x0][0x3b8] ;  /* 0x00007700ff1377ac */ /* 0x000ee20008000800 */
[----:B------:R-:W-:Y:S02]  /*1aaf50*/  LOP3.LUT R18, R18, 0xfffdffff, RZ, 0xc0, !PT ;  /* 0xfffdffff12127812 */ /* 0x000fe400078ec0ff */
[----:B------:R-:W-:Y:S01]  /*1aaf60*/  SHF.R.S32.HI R36, RZ, 0x1f, R36 ;  /* 0x0000001fff247819 */ /* 0x000fe20000011424 */
[----:B------:R-:W0:Y:S01]  /*1aaf70*/  LDCU UR21, c[0x0][0x3b8] ;  /* 0x00007700ff1577ac */ /* 0x000e220008000800 */
[----:B--2---:R-:W-:Y:S01]  /*1aaf80*/  VIADD R6, R6, UR68 ;  /* 0x0000004406067c36 */ /* 0x004fe20008000000 */
[----:B------:R-:W-:Y:S01]  /*1aaf90*/  @P1 LOP3.LUT R18, R18, 0x20000, RZ, 0xfc, !PT ;  /* 0x0002000012121812 */ /* 0x000fe200078efcff */
[----:B------:R-:W2:Y:S02]  /*1aafa0*/  LDCU UR31, c[0x0][0x3b8] ;  /* 0x00007700ff1f77ac */ /* 0x000ea40008000800 */
[----:B------:R-:W-:Y:S01]  /*1aafb0*/  VIADD R39, R6, UR65 ;  /* 0x0000004106277c36 */ /* 0x000fe20008000000 */
[----:B------:R-:W-:Y:S01]  /*1aafc0*/  LEA.HI.X.SX32 R7, R7, UR7, 0x1, P0 ;  /* 0x0000000707077c11 */ /* 0x000fe200080f0eff */
[----:B------:R-:W1:Y:S02]  /*1aafd0*/  LDCU.64 UR6, c[0x0][0x390] ;  /* 0x00007200ff0677ac */ /* 0x000e640008000a00 */
[----:B------:R-:W-:Y:S01]  /*1aafe0*/  VIADD R0, R39, UR66 ;  /* 0x0000004227007c36 */ /* 0x000fe20008000000 */
[----:B------:R0:W-:Y:S01]  /*1aaff0*/  STL [R1+0x9c], R6 ;  /* 0x00009c0601007387 */ /* 0x0001e20000100800 */
[----:B------:R-:W-:Y:S01]  /*1ab000*/  SHF.R.S32.HI R35, RZ, 0x1f, R35 ;  /* 0x0000001fff237819 */ /* 0x000fe20000011423 */
[----:B------:R-:W1:Y:S01]  /*1ab010*/  LDCU UR66, c[0x0][0x398] ;  /* 0x00007300ff4277ac */ /* 0x000e620008000800 */
[----:B------:R-:W-:Y:S01]  /*1ab020*/  VIADD R2, R0, UR8 ;  /* 0x0000000800027c36 */ /* 0x000fe20008000000 */
[----:B------:R-:W-:Y:S01]  /*1ab030*/  STL [R1+0xa044], R8 ;  /* 0x00a0440801007387 */ /* 0x000fe20000100800 */
[----:B------:R-:W1:Y:S02]  /*1ab040*/  LDCU.64 UR8, c[0x0][0x390] ;  /* 0x00007200ff0877ac */ /* 0x000e640008000a00 */
[----:B------:R-:W-:Y:S01]  /*1ab050*/  VIADD R32, R2, UR64 ;  /* 0x0000004002207c36 */ /* 0x000fe20008000000 */
[----:B------:R-:W-:Y:S01]  /*1ab060*/  STL [R1+0xa040], R18 ;  /* 0x00a0401201007387 */ /* 0x000fe20000100800 */
[C---:B0-----:R-:W-:Y:S01]  /*1ab070*/  IADD3 R6, P0, PT, R5.reuse, UR10, RZ ;  /* 0x0000000a05067c10 */ /* 0x041fe2000ff1e0ff */
[----:B------:R-:W0:Y:S02]  /*1ab080*/  LDCU.64 UR64, c[0x0][0x398] ;  /* 0x00007300ff4077ac */ /* 0x000e240008000a00 */
[----:B------:R-:W-:Y:S01]  /*1ab090*/  STL [R1+0x98], R39 ;  /* 0x0000982701007387 */ /* 0x000fe20000100800 */
[----:B------:R-:W-:Y:S01]  /*1ab0a0*/  SHF.R.S32.HI R34, RZ, 0x1f, R34 ;  /* 0x0000001fff227819 */ /* 0x000fe20000011422 */
[----:B------:R-:W0:Y:S02]  /*1ab0b0*/  LDCU UR68, c[0x0][0x398] ;  /* 0x00007300ff4477ac */ /* 0x000e240008000800 */
[----:B------:R-:W-:Y:S01]  /*1ab0c0*/  STL [R1+0xa048], R7 ;  /* 0x00a0480701007387 */ /* 0x000fe20000100800 */
[----:B------:R-:W0:Y:S03]  /*1ab0d0*/  LDCU UR67, c[0x0][0x398] ;  /* 0x00007300ff4377ac */ /* 0x000e260008000800 */
[----:B------:R4:W-:Y:S04]  /*1ab0e0*/  STL [R1+0x94], R0 ;  /* 0x0000940001007387 */ /* 0x0009e80000100800 */
[----:B------:R1:W-:Y:S01]  /*1ab0f0*/  STL [R1+0xa04c], R6 ;  /* 0x00a04c0601007387 */ /* 0x0003e20000100800 */
[----:B------:R-:W-:Y:S01]  /*1ab100*/  LEA.HI.X.SX32 R5, R5, UR11, 0x1, P0 ;  /* 0x0000000b05057c11 */ /* 0x000fe200080f0eff */
[----:B------:R-:W0:Y:S01]  /*1ab110*/  LDCU.64 UR10, c[0x0][0x390] ;  /* 0x00007200ff0a77ac */ /* 0x000e220008000a00 */
[----:B----4-:R-:W-:Y:S01]  /*1ab120*/  IMAD R0, R4, UR63, RZ ;  /* 0x0000003f04007c24 */ /* 0x010fe2000f8e02ff */
[----:B------:R4:W-:Y:S01]  /*1ab130*/  STL [R1+0x90], R2 ;  /* 0x0000900201007387 */ /* 0x0009e20000100800 */
[----:B-1----:R-:W-:-:S03]  /*1ab140*/  VIADD R6, R32, UR62 ;  /* 0x0000003e20067c36 */ /* 0x002fc60008000000 */
[C---:B------:R-:W-:Y:S01]  /*1ab150*/  IADD3 R4, P0, PT, R0.reuse, UR4, RZ ;  /* 0x0000000400047c10 */ /* 0x040fe2000ff1e0ff */
[----:B------:R-:W-:Y:S01]  /*1ab160*/  STL [R1+0x8c], R32 ;  /* 0x00008c2001007387 */ /* 0x000fe20000100800 */
[----:B------:R-:W1:Y:S03]  /*1ab170*/  LDCU.64 UR62, c[0x0][0x398] ;  /* 0x00007300ff3e77ac */ /* 0x000e660008000a00 */
[----:B------:R0:W-:Y:S01]  /*1ab180*/  STL [R1+0x88], R6 ;  /* 0x0000880601007387 */ /* 0x0001e20000100800 */
[----:B----4-:R-:W-:Y:S01]  /*1ab190*/  IMAD R2, R3, 0x80, R0 ;  /* 0x0000008003027824 */ /* 0x010fe200078e0200 */
[----:B------:R-:W-:Y:S01]  /*1ab1a0*/  LEA.HI.X.SX32 R56, R0, UR5, 0x1, P0 ;  /* 0x0000000500387c11 */ /* 0x000fe200080f0eff */
[----:B------:R-:W4:Y:S03]  /*1ab1b0*/  LDCU.64 UR4, c[0x0][0x390] ;  /* 0x00007200ff0477ac */ /* 0x000f260008000a00 */
[----:B------:R-:W-:Y:S01]  /*1ab1c0*/  IADD3 R3, P0, PT, R2, UR6, RZ ;  /* 0x0000000602037c10 */ /* 0x000fe2000ff1e0ff */
[----:B0-----:R-:W-:-:S03]  /*1ab1d0*/  VIADD R6, R6, UR60 ;  /* 0x0000003c06067c36 */ /* 0x001fc60008000000 */
[----:B------:R-:W-:Y:S01]  /*1ab1e0*/  LEA.HI.X.SX32 R57, R2, UR7, 0x1, P0 ;  /* 0x0000000702397c11 */ /* 0x000fe200080f0eff */
[----:B------:R-:W-:Y:S01]  /*1ab1f0*/  STL [R1+0x44], R56 ;  /* 0x0000443801007387 */ /* 0x000fe20000100800 */
[----:B------:R-:W-:Y:S01]  /*1ab200*/  IMAD R0, R9, 0x20, R2 ;  /* 0x0000002009007824 */ /* 0x000fe200078e0202 */
[----:B------:R-:W0:Y:S01]  /*1ab210*/  LDCU.64 UR6, c[0x0][0x390] ;  /* 0x00007200ff0677ac */ /* 0x000e220008000a00 */
[----:B------:R-:W-:Y:S01]  /*1ab220*/  VIADD R31, R6, UR61 ;  /* 0x0000003d061f7c36 */ /* 0x000fe20008000000 */
[----:B------:R-:W-:Y:S01]  /*1ab230*/  STL [R1+0x84], R6 ;  /* 0x0000840601007387 */ /* 0x000fe20000100800 */
[----:B------:R-:W-:Y:S01]  /*1ab240*/  IMAD R9, R10, 0x20, R0 ;  /* 0x000000200a097824 */ /* 0x000fe200078e0200 */
[C---:B------:R-:W-:Y:S01]  /*1ab250*/  IADD3 R2, P0, PT, R0.reuse, UR8, RZ ;  /* 0x0000000800027c10 */ /* 0x040fe2000ff1e0ff */
[----:B------:R-:W-:Y:S01]  /*1ab260*/  VIADD R7, R31, UR58 ;  /* 0x0000003a1f077c36 */ /* 0x000fe20008000000 */
[----:B------:R-:W-:Y:S01]  /*1ab270*/  STL [R1+0x80], R31 ;  /* 0x0000801f01007387 */ /* 0x000fe20000100800 */
[----:B------:R-:W-:Y:S01]  /*1ab280*/  IMAD R10, R11, 0x20, R9 ;  /* 0x000000200b0a7824 */ /* 0x000fe200078e0209 */
[----:B------:R-:W-:Y:S01]  /*1ab290*/  LEA.HI.X.SX32 R0, R0, UR9, 0x1, P0 ;  /* 0x0000000900007c11 */ /* 0x000fe200080f0eff */
[----:B------:R-:W0:Y:S01]  /*1ab2a0*/  LDCU.64 UR8, c[0x0][0x390] ;  /* 0x00007200ff0877ac */ /* 0x000e220008000a00 */
[----:B------:R-:W-:Y:S01]  /*1ab2b0*/  STL [R1+0x3c], R57 ;  /* 0x00003c3901007387 */ /* 0x000fe20000100800 */
[----:B------:R-:W1:Y:S01]  /*1ab2c0*/  LDC R11, c[0x0][0x3b4] ;  /* 0x0000ed00ff0b7b82 */ /* 0x000e620000000800 */
[----:B------:R-:W-:Y:S01]  /*1ab2d0*/  SHF.R.S32.HI R32, RZ, 0x1f, R32 ;  /* 0x0000001fff207819 */ /* 0x000fe20000011420 */
[----:B------:R-:W0:Y:S01]  /*1ab2e0*/  LDCU UR58, c[0x0][0x3b8] ;  /* 0x00007700ff3a77ac */ /* 0x000e220008000800 */
[----:B------:R2:W-:Y:S01]  /*1ab2f0*/  STL [R1+0x7c], R7 ;  /* 0x00007c0701007387 */ /* 0x0005e20000100800 */
[----:B------:R-:W-:Y:S01]  /*1ab300*/  IADD3 R55, P0, PT, R9, UR10, RZ ;  /* 0x0000000a09377c10 */ /* 0x000fe2000ff1e0ff */
[----:B------:R-:W0:Y:S01]  /*1ab310*/  LDCU.64 UR60, c[0x0][0x398] ;  /* 0x00007300ff3c77ac */ /* 0x000e220008000a00 */
[----:B--2---:R-:W-:-:S04]  /*1ab320*/  VIADD R7, R7, UR59 ;  /* 0x0000003b07077c36 */ /* 0x004fc80008000000 */
[----:B------:R-:W-:Y:S01]  /*1ab330*/  VIADD R30, R7, UR55 ;  /* 0x00000037071e7c36 */ /* 0x000fe20008000000 */
[----:B------:R-:W-:Y:S01]  /*1ab340*/  STL [R1+0x78], R7 ;  /* 0x0000780701007387 */ /* 0x000fe20000100800 */
[----:B------:R-:W-:Y:S01]  /*1ab350*/  LEA.HI.X.SX32 R54, R9, UR11, 0x1, P0 ;  /* 0x0000000b09367c11 */ /* 0x000fe200080f0eff */
[----:B------:R-:W2:Y:S01]  /*1ab360*/  LDCU UR55, c[0x0][0x3b8] ;  /* 0x00007700ff3777ac */ /* 0x000ea20008000800 */
[----:B------:R-:W-:Y:S01]  /*1ab370*/  VIADD R8, R30, UR56 ;  /* 0x000000381e087c36 */ /* 0x000fe20008000000 */
[----:B------:R-:W-:Y:S01]  /*1ab380*/  STL [R1+0x74], R30 ;  /* 0x0000741e01007387 */ /* 0x000fe20000100800 */
[----:B------:R-:W-:Y:S01]  /*1ab390*/  IMAD R9, R12, 0x20, R10 ;  /* 0x000000200c097824 */ /* 0x000fe200078e020a */
[C---:B----4-:R-:W-:Y:S01]  /*1ab3a0*/  IADD3 R53, P0, PT, R10.reuse, UR4, RZ ;  /* 0x000000040a357c10 */ /* 0x050fe2000ff1e0ff */
[----:B------:R-:W4:Y:S01]  /*1ab3b0*/  LDC R12, c[0x0][0x3b4] ;  /* 0x0000ed00ff0c7b82 */ /* 0x000f220000000800 */
[----:B------:R-:W-:Y:S01]  /*1ab3c0*/  STL [R1+0x38], R55 ;  /* 0x0000383701007387 */ /* 0x000fe20000100800 */
[----:B------:R-:W1:Y:S03]  /*1ab3d0*/  LDCU.64 UR10, c[0x0][0x390] ;  /* 0x00007200ff0a77ac */ /* 0x000e660008000a00 */
[----:B------:R0:W-:Y:S01]  /*1ab3e0*/  STL [R1+0x70], R8 ;  /* 0x0000700801007387 */ /* 0x0001e20000100800 */
[----:B------:R-:W-:Y:S01]  /*1ab3f0*/  LEA.HI.X.SX32 R52, R10, UR5, 0x1, P0 ;  /* 0x000000050a347c11 */ /* 0x000fe200080f0eff */
[----:B------:R-:W1:Y:S01]  /*1ab400*/  LDCU.64 UR4, c[0x0][0x390] ;  /* 0x00007200ff0477ac */ /* 0x000e620008000a00 */
[----:B0-----:R-:W-:Y:S01]  /*1ab410*/  VIADD R8, R8, UR57 ;  /* 0x0000003908087c36 */ /* 0x001fe20008000000 */
[----:B------:R-:W-:Y:S01]  /*1ab420*/  IADD3 R24, P0, PT, R9, UR8, RZ ;  /* 0x0000000809187c10 */ /* 0x000fe2000ff1e0ff */
[----:B------:R-:W-:Y:S01]  /*1ab430*/  IMAD R10, R13, 0x20, R9 ;  /* 0x000000200d0a7824 */ /* 0x000fe200078e0209 */
[----:B------:R-:W-:Y:S01]  /*1ab440*/  STL [R1+0x34], R54 ;  /* 0x0000343601007387 */ /* 0x000fe20000100800 */
[----:B------:R-:W-:Y:S01]  /*1ab450*/  VIADD R29, R8, UR54 ;  /* 0x00000036081d7c36 */ /* 0x000fe20008000000 */
[----:B------:R-:W-:Y:S01]  /*1ab460*/  LEA.HI.X.SX32 R51, R9, UR9, 0x1, P0 ;  /* 0x0000000909337c11 */ /* 0x000fe200080f0eff */
[----:B------:R-:W-:Y:S01]  /*1ab470*/  IMAD R17, R17, 0x20, R10 ;  /* 0x0000002011117824 */ /* 0x000fe200078e020a */
[----:B------:R-:W-:Y:S01]  /*1ab480*/  STL [R1+0x6c], R8 ;  /* 0x00006c0801007387 */ /* 0x000fe20000100800 */
[----:B------:R-:W-:Y:S01]  /*1ab490*/  VIADD R15, R29, UR52 ;  /* 0x000000341d0f7c36 */ /* 0x000fe20008000000 */
[----:B------:R-:W0:Y:S01]  /*1ab4a0*/  LDCU.64 UR8, c[0x0][0x390] ;  /* 0x00007200ff0877ac */ /* 0x000e220008000a00 */
[----:B------:R-:W0:Y:S02]  /*1ab4b0*/  LDC R13, c[0x0][0x3b4] ;  /* 0x0000ed00ff0d7b82 */ /* 0x000e240000000800 */
[----:B------:R-:W-:Y:S01]  /*1ab4c0*/  VIADD R33, R15, UR53 ;  /* 0x000000350f217c36 */ /* 0x000fe20008000000 */
[----:B------:R-:W-:Y:S01]  /*1ab4d0*/  STL [R1+0x30], R53 ;  /* 0x0000303501007387 */ /* 0x000fe20000100800 */
[C---:B------:R-:W-:Y:S01]  /*1ab4e0*/  IADD3 R23, P0, PT, R10.reuse, UR6, RZ ;  /* 0x000000060a177c10 */ /* 0x040fe2000ff1e0ff */
[----:B-1----:R-:W-:Y:S01]  /*1ab4f0*/  IMAD R9, R11, 0x20, R17 ;  /* 0x000000200b097824 */ /* 0x002fe200078e0211 */
[----:B------:R-:W-:Y:S01]  /*1ab500*/  IADD3 R18, P3, PT, R17, UR24, RZ ;  /* 0x0000001811127c10 */ /* 0x000fe2000ff7e0ff */
[----:B------:R-:W-:Y:S01]  /*1ab510*/  VIADD R28, R33, UR51 ;  /* 0x00000033211c7c36 */ /* 0x000fe20008000000 */
[----:B------:R-:W-:Y:S01]  /*1ab520*/  STL [R1+0x68], R29 ;  /* 0x0000681d01007387 */ /* 0x000fe20000100800 */
[----:B------:R-:W-:Y:S01]  /*1ab530*/  SHF.R.S32.HI R31, RZ, 0x1f, R31 ;  /* 0x0000001fff1f7819 */ /* 0x000fe2000001141f */
[----:B------:R-:W1:Y:S02]  /*1ab540*/  LDCU.64 UR52, c[0x0][0x398] ;  /* 0x00007300ff3477ac */ /* 0x000e640008000a00 */
[----:B------:R-:W-:Y:S01]  /*1ab550*/  STL [R1+0x2c], R52 ;  /* 0x00002c3401007387 */ /* 0x000fe20000100800 */
[----:B------:R-:W-:Y:S01]  /*1ab560*/  SHF.R.S32.HI R30, RZ, 0x1f, R30 ;  /* 0x0000001fff1e7819 */ /* 0x000fe2000001141e */
[----:B------:R-:W0:Y:S02]  /*1ab570*/  LDCU.64 UR56, c[0x0][0x398] ;  /* 0x00007300ff3877ac */ /* 0x000e240008000a00 */
[----:B------:R2:W-:Y:S01]  /*1ab580*/  STL [R1+0x64], R15 ;  /* 0x0000640f01007387 */ /* 0x0005e20000100800 */
[----:B------:R-:W-:Y:S01]  /*1ab590*/  LEA.HI.X.SX32 R50, R10, UR7, 0x1, P0 ;  /* 0x000000070a327c11 */ /* 0x000fe200080f0eff */
[----:B------:R-:W0:Y:S02]  /*1ab5a0*/  LDCU.64 UR6, c[0x0][0x390] ;  /* 0x00007200ff0677ac */ /* 0x000e240008000a00 */
[----:B------:R-:W-:Y:S01]  /*1ab5b0*/  STL [R1+0x28], R24 ;  /* 0x0000281801007387 */ /* 0x000fe20000100800 */
[----:B------:R-:W-:Y:S01]  /*1ab5c0*/  IADD3 R10, P0, PT, R9, UR4, RZ ;  /* 0x00000004090a7c10 */ /* 0x000fe2000ff1e0ff */
[----:B--2---:R-:W-:-:S02]  /*1ab5d0*/  VIADD R15, R28, UR40 ;  /* 0x000000281c0f7c36 */ /* 0x004fc40008000000 */
[----:B------:R-:W-:Y:S01]  /*1ab5e0*/  STL [R1+0x60], R33 ;  /* 0x0000602101007387 */ /* 0x000fe20000100800 */
[----:B------:R-:W-:Y:S01]  /*1ab5f0*/  SHF.R.S32.HI R29, RZ, 0x1f, R29 ;  /* 0x0000001fff1d7819 */ /* 0x000fe2000001141d */
[----:B------:R-:W2:Y:S01]  /*1ab600*/  LDCU UR40, c[0x0][0x3b8] ;  /* 0x00007700ff2877ac */ /* 0x000ea20008000800 */
[----:B------:R-:W-:Y:S01]  /*1ab610*/  VIADD R27, R15, UR41 ;  /* 0x000000290f1b7c36 */ /* 0x000fe20008000000 */
[----:B------:R-:W-:Y:S04]  /*1ab620*/  STL [R1+0x24], R51 ;  /* 0x0000243301007387 */ /* 0x000fe80000100800 */
[----:B------:R-:W-:Y:S04]  /*1ab630*/  STL [R1+0x5c], R28 ;  /* 0x00005c1c01007387 */ /* 0x000fe80000100800 */
[----:B------:R0:W-:Y:S04]  /*1ab640*/  STL [R1+0x58], R15 ;  /* 0x0000580f01007387 */ /* 0x0001e80000100800 */
[----:B------:R-:W-:Y:S01]  /*1ab650*/  STL [R1+0x20], R23 ;  /* 0x0000201701007387 */ /* 0x000fe20000100800 */
[----:B------:R-:W-:-:S03]  /*1ab660*/  VIADD R26, R27, UR42 ;  /* 0x0000002a1b1a7c36 */ /* 0x000fc60008000000 */
[----:B0-----:R-:W2:Y:S04]  /*1ab670*/  LDL R15, [R1+0x3fd8] ;  /* 0x003fd800010f7983 */ /* 0x001ea80000100800 */
[----:B------:R-:W-:Y:S04]  /*1ab680*/  STL [R1+0x54], R27 ;  /* 0x0000541b01007387 */ /* 0x000fe80000100800 */
[----:B------:R0:W-:Y:S01]  /*1ab690*/  STL [R1+0x10], R10 ;  /* 0x0000100a01007387 */ /* 0x0001e20000100800 */
[----:B------:R-:W-:Y:S01]  /*1ab6a0*/  VIADD R11, R26, UR43 ;  /* 0x0000002b1a0b7c36 */ /* 0x000fe20008000000 */
[----:B------:R-:W-:Y:S01]  /*1ab6b0*/  SHF.R.S32.HI R28, RZ, 0x1f, R28 ;  /* 0x0000001fff1c7819 */ /* 0x000fe2000001141c */
[----:B------:R-:W1:Y:S01]  /*1ab6c0*/  LDCU.64 UR42, c[0x0][0x398] ;  /* 0x00007300ff2a77ac */ /* 0x000e620008000a00 */
[----:B0-----:R-:W-:Y:S01]  /*1ab6d0*/  IMAD R10, R14, 0x20, R9 ;  /* 0x000000200e0a7824 */ /* 0x001fe200078e0209 */
[----:B------:R-:W-:Y:S01]  /*1ab6e0*/  LEA.HI.X.SX32 R9, R9, UR5, 0x1, P0 ;  /* 0x0000000509097c11 */ /* 0x000fe200080f0eff */
[----:B------:R-:W-:Y:S01]  /*1ab6f0*/  STL [R1+0x1c], R50 ;  /* 0x00001c3201007387 */ /* 0x000fe20000100800 */
[----:B------:R-:W-:Y:S01]  /*1ab700*/  VIADD R25, R11, UR44 ;  /* 0x0000002c0b197c36 */ /* 0x000fe20008000000 */
[----:B------:R-:W0:Y:S01]  /*1ab710*/  LDCU.64 UR4, c[0x0][0x390] ;  /* 0x00007200ff0477ac */ /* 0x000e220008000a00 */
[----:B------:R-:W-:Y:S01]  /*1ab720*/  IADD3 R14, P0, PT, R10, UR8, RZ ;  /* 0x000000080a0e7c10 */ /* 0x000fe2000ff1e0ff */
[----:B------:R-:W-:Y:S01]  /*1ab730*/  STL [R1+0x50], R26 ;  /* 0x0000501a01007387 */ /* 0x000fe20000100800 */
[----:B------:R-:W-:Y:S01]  /*1ab740*/  VIADD R48, R25, UR45 ;  /* 0x0000002d19307c36 */ /* 0x000fe20008000000 */
[----:B------:R-:W0:Y:S02]  /*1ab750*/  LDCU UR8, c[0x0][0x3b8] ;  /* 0x00007700ff0877ac */ /* 0x000e240008000800 */
[----:B------:R4:W-:Y:S01]  /*1ab760*/  STL [R1+0xc], R9 ;  /* 0x00000c0901007387 */ /* 0x0009e20000100800 */
[----:B------:R-:W0:Y:S03]  /*1ab770*/  LDCU.64 UR44, c[0x0][0x398] ;  /* 0x00007300ff2c77ac */ /* 0x000e260008000a00 */
[----:B------:R-:W-:Y:S04]  /*1ab780*/  STL [R1+0x8], R14 ;  /* 0x0000080e01007387 */ /* 0x000fe80000100800 */
[----:B------:R1:W-:Y:S01]  /*1ab790*/  STL [R1+0x4c], R11 ;  /* 0x00004c0b01007387 */ /* 0x0003e20000100800 */
[----:B----4-:R-:W-:Y:S01]  /*1ab7a0*/  IMAD R9, R12, 0x20, R10 ;  /* 0x000000200c097824 */ /* 0x010fe200078e020a */
[----:B-1----:R-:W-:Y:S01]  /*1ab7b0*/  LEA.HI.X.SX32 R11, R10, UR9, 0x1, P0 ;  /* 0x000000090a0b7c11 */ /* 0x002fe200080f0eff */
[----:B------:R-:W-:Y:S01]  /*1ab7c0*/  VIADD R47, R48, UR46 ;  /* 0x0000002e302f7c36 */ /* 0x000fe20008000000 */
[----:B------:R-:W-:Y:S01]  /*1ab7d0*/  SHF.R.S32.HI R26, RZ, 0x1f, R26 ;  /* 0x0000001fff1a7819 */ /* 0x000fe2000001141a */
[----:B------:R-:W1:Y:S02]  /*1ab7e0*/  LDCU UR9, c[0x0][0x3b8] ;  /* 0x00007700ff0977ac */ /* 0x000e640008000800 */
[----:B------:R4:W-:Y:S01]  /*1ab7f0*/  STL [R1+0x4], R11 ;  /* 0x0000040b01007387 */ /* 0x0009e20000100800 */
[----:B------:R-:W-:Y:S01]  /*1ab800*/  IADD3 R10, P0, PT, R9, UR10, RZ ;  /* 0x0000000a090a7c10 */ /* 0x000fe2000ff1e0ff */
[----:B------:R-:W-:Y:S01]  /*1ab810*/  VIADD R46, R47, UR47 ;  /* 0x0000002f2f2e7c36 */ /* 0x000fe20008000000 */
[----:B------:R-:W0:Y:S01]  /*1ab820*/  LDCU UR10, c[0x0][0x3b8] ;  /* 0x00007700ff0a77ac */ /* 0x000e220008000800 */
[----:B----4-:R-:W-:Y:S01]  /*1ab830*/  IMAD R11, R13, 0x20, R9 ;  /* 0x000000200d0b7824 */ /* 0x010fe200078e0209 */
[----:B------:R-:W-:Y:S01]  /*1ab840*/  STL [R1+0x48], R25 ;  /* 0x0000481901007387 */ /* 0x000fe20000100800 */
[----:B------:R-:W4:Y:S02]  /*1ab850*/  LDCU.64 UR46, c[0x0][0x398] ;  /* 0x00007300ff2e77ac */ /* 0x000f240008000a00 */
[----:B------:R-:W-:-:S02]  /*1ab860*/  IMAD R13, R20, 0x20, R11 ;  /* 0x00000020140d7824 */ /* 0x000fc400078e020b */
[----:B------:R-:W-:-:S04]  /*1ab870*/  IMAD.MOV.U32 R20, RZ, RZ, R21 ;  /* 0x000000ffff147224 */ /* 0x000fc800078e0015 */
[----:B------:R-:W-:Y:S01]  /*1ab880*/  VIADD R60, R20, 0x69 ;  /* 0x00000069143c7836 */ /* 0x000fe20000000000 */
[----:B------:R-:W-:Y:S04]  /*1ab890*/  STL [R1], R10 ;  /* 0x0000000a01007387 */ /* 0x000fe80000100800 */
[----:B------:R0:W-:Y:S04]  /*1ab8a0*/  STL [R1+0x9f4c], R60 ;  /* 0x009f4c3c01007387 */ /* 0x0001e80000100800 */
[----:B0-----:R-:W2:Y:S01]  /*1ab8b0*/  LDL.LU R60, [R1+0xf0] ;  /* 0x0000f000013c7983 */ /* 0x001ea20000300800 */
[----:B------:R-:W-:Y:S01]  /*1ab8c0*/  LEA.HI.X.SX32 R21, R17, UR25, 0x1, P3 ;  /* 0x0000001911157c11 */ /* 0x000fe200098f0eff */
[----:B------:R-:W-:-:S02]  /*1ab8d0*/  IMAD.MOV.U32 R17, RZ, RZ, R41 ;  /* 0x000000ffff117224 */ /* 0x000fc400078e0029 */
[----:B------:R-:W-:Y:S01]  /*1ab8e0*/  VIADD R45, R46, UR48 ;  /* 0x000000302e2d7c36 */ /* 0x000fe20008000000 */
[----:B------:R-:W-:Y:S01]  /*1ab8f0*/  STL [R1+0x18], R18 ;  /* 0x0000181201007387 */ /* 0x000fe20000100800 */
[----:B------:R-:W-:Y:S01]  /*1ab900*/  LEA.HI.X.SX32 R9, R9, UR11, 0x1, P0 ;  /* 0x0000000b09097c11 */ /* 0x000fe200080f0eff */
[----:B------:R-:W0:Y:S01]  /*1ab910*/  LDCU UR11, c[0x0][0x3b8] ;  /* 0x00007700ff0b77ac */ /* 0x000e220008000800 */
[----:B------:R-:W-:Y:S01]  /*1ab920*/  SHF.R.S32.HI R61, RZ, 0x1f, R17 ;  /* 0x0000001fff3d7819 */ /* 0x000fe20000011411 */
[----:B------:R-:W-:Y:S01]  /*1ab930*/  STL [R1+0x14], R21 ;  /* 0x0000141501007387 */ /* 0x000fe20000100800 */
[----:B------:R-:W0:Y:S03]  /*1ab940*/  LDCU.64 UR24, c[0x0][0x398] ;  /* 0x00007300ff1877ac */ /* 0x000e260008000a00 */
[----:B------:R1:W-:Y:S04]  /*1ab950*/  STL.64 [R1+0x9f38], R58 ;  /* 0x009f383a01007387 */ /* 0x0003e80000100a00 */
[----:B-1----:R-:W3:Y:S04]  /*1ab960*/  LDL R58, [R1+0xd4] ;  /* 0x0000d400013a7983 */ /* 0x002ee80000100800 */
[----:B------:R1:W-:Y:S02]  /*1ab970*/  STL [R1+0x9f50], R61 ;  /* 0x009f503d01007387 */ /* 0x0003e40000100800 */
[----:B-1----:R-:W-:-:S02]  /*1ab980*/  SHF.R.S32.HI R61, RZ, 0x1f, R40 ;  /* 0x0000001fff3d7819 */ /* 0x002fc40000011428 */
[----:B--2---:R-:W-:-:S05]  /*1ab990*/  SHF.R.S32.HI R49, RZ, 0x1f, R60 ;  /* 0x0000001fff317819 */ /* 0x004fca000001143c */
[----:B------:R1:W-:Y:S04]  /*1ab9a0*/  STL [R1+0x9f70], R49 ;  /* 0x009f703101007387 */ /* 0x0003e80000100800 */
[----:B-1----:R-:W2:Y:S04]  /*1ab9b0*/  LDL.LU R49, [R1+0xdc] ;  /* 0x0000dc0001317983 */ /* 0x002ea80000300800 */
[----:B------:R1:W-:Y:S04]  /*1ab9c0*/  STL.64 [R1+0x9f60], R60 ;  /* 0x009f603c01007387 */ /* 0x0003e80000100a00 */
[----:B-1----:R-:W2:Y:S04]  /*1ab9d0*/  LDL.LU R61, [R1+0xe4] ;  /* 0x0000e400013d7983 */ /* 0x002ea80000300800 */
[----:B--2---:R1:W-:Y:S04]  /*1ab9e0*/  STL [R1+0x9f74], R61 ;  /* 0x009f743d01007387 */ /* 0x0043e80000100800 */
[----:B-1----:R-:W2:Y:S04]  /*1ab9f0*/  LDL.LU R61, [R1+0xd8] ;  /* 0x0000d800013d7983 */ /* 0x002ea80000300800 */
[----:B------:R1:W-:Y:S02]  /*1aba00*/  STL [R1+0x9f78], R49 ;  /* 0x009f783101007387 */ /* 0x0003e40000100800 */
[----:B-1----:R-:W-:-:S02]  /*1aba10*/  SHF.R.S32.HI R49, RZ, 0x1f, R38 ;  /* 0x0000001fff317819 */ /* 0x002fc40000011426 */
[----:B--2---:R1:W-:Y:S04]  /*1aba20*/  STL [R1+0x9f7c], R61 ;  /* 0x009f7c3d01007387 */ /* 0x0043e80000100800 */
[----:B-1----:R-:W2:Y:S04]  /*1aba30*/  LDL R61, [R1+0xcc] ;  /* 0x0000cc00013d7983 */ /* 0x002ea80000100800 */
[----:B------:R1:W-:Y:S04]  /*1aba40*/  STL [R1+0x9f80], R49 ;  /* 0x009f803101007387 */ /* 0x0003e80000100800 */
[----:B-1----:R-:W3:Y:S01]  /*1aba50*/  LDL.LU R49, [R1+0xc4] ;  /* 0x0000c40001317983 */ /* 0x002ee20000300800 */
[----:B--2---:R-:W-:-:S05]  /*1aba60*/  SHF.R.S32.HI R61, RZ, 0x1f, R61 ;  /* 0x0000001fff3d7819 */ /* 0x004fca000001143d */
[----:B------:R1:W-:Y:S04]  /*1aba70*/  STL [R1+0x9f84], R61 ;  /* 0x009f843d01007387 */ /* 0x0003e80000100800 */
[----:B-1----:R-:W2:Y:S04]  /*1aba80*/  LDL R61, [R1+0xc0] ;  /* 0x0000c000013d7983 */ /* 0x002ea80000100800 */
[----:B---3--:R1:W-:Y:S04]  /*1aba90*/  STL [R1+0x9f88], R49 ;  /* 0x009f883101007387 */ /* 0x0083e80000100800 */
[----:B-1----:R-:W3:Y:S04]  /*1abaa0*/  LDL.LU R49, [R1+0xb8] ;  /* 0x0000b80001317983 */ /* 0x002ee80000300800 */
[----:B------:R-:W-:Y:S01]  /*1abab0*/  STL [R1+0x138], R37 ;  /* 0x0001382501007387 */ /* 0x000fe20000100800 */
        /* <DEDUP_REMOVED lines=16> */
[----:B-1----:R-:W3:Y:S01]  /*1abbc0*/  LDL.LU R49, [R1+0x94] ;  /* 0x0000940001317983 */ /* 0x002ee20000300800 */
[----:B------:R-:W-:-:S03]  /*1abbd0*/  IMAD.MOV.U32 R60, RZ, RZ, R39 ;  /* 0x000000ffff3c7224 */ /* 0x000fc600078e0027 */
[----:B------:R-:W-:Y:S02]  /*1abbe0*/  STL [R1+0x15c], R34 ;  /* 0x00015c2201007387 */ /* 0x000fe40000100800 */
[----:B------:R-:W-:Y:S02]  /*1abbf0*/  SHF.R.S32.HI R60, RZ, 0x1f, R60 ;  /* 0x0000001fff3c7819 */ /* 0x000fe4000001143c */
[----:B--2---:R-:W-:-:S05]  /*1abc00*/  SHF.R.S32.HI R61, RZ, 0x1f, R61 ;  /* 0x0000001fff3d7819 */ /* 0x004fca000001143d */
[----:B------:R1:W-:Y:S04]  /*1abc10*/  STL [R1+0x9fa4], R61 ;  /* 0x009fa43d01007387 */ /* 0x0003e80000100800 */
[----:B-1----:R-:W2:Y:S04]  /*1abc20*/  LDL R61, [R1+0x90] ;  /* 0x00009000013d7983 */ /* 0x002ea80000100800 */
[----:B------:R-:W-:Y:S04]  /*1abc30*/  STL [R1+0x168], R60 ;  /* 0x0001683c01007387 */ /* 0x000fe80000100800 */
[----:B---3--:R1:W-:Y:S04]  /*1abc40*/  STL [R1+0x9fa8], R49 ;  /* 0x009fa83101007387 */ /* 0x0083e80000100800 */
[----:B-1----:R-:W3:Y:S01]  /*1abc50*/  LDL.LU R49, [R1+0x88] ;  /* 0x0000880001317983 */ /* 0x002ee20000300800 */
[----:B--2---:R-:W-:-:S05]  /*1abc60*/  SHF.R.S32.HI R61, RZ, 0x1f, R61 ;  /* 0x0000001fff3d7819 */ /* 0x004fca000001143d */
[----:B------:R1:W-:Y:S02]  /*1abc70*/  STL [R1+0x9fac], R61 ;  /* 0x009fac3d01007387 */ /* 0x0003e40000100800 */
[----:B-1----:R-:W-:Y:S02]  /*1abc80*/  IMAD.MOV.U32 R61, RZ, RZ, R6 ;  /* 0x000000ffff3d7224 */ /* 0x002fe400078e0006 */
[----:B------:R-:W2:Y:S04]  /*1abc90*/  LDL.LU R6, [R1+0xa04c] ;  /* 0x00a04c0001067983 */ /* 0x000ea80000300800 */
[----:B---3--:R1:W-:Y:S04]  /*1abca0*/  STL [R1+0x9fb0], R49 ;  /* 0x009fb03101007387 */ /* 0x0083e80000100800 */
[----:B-1----:R-:W3:Y:S01]  /*1abcb0*/  LDL.LU R49, [R1+0x7c] ;  /* 0x00007c0001317983 */ /* 0x002ee20000300800 */
[----:B------:R-:W-:-:S03]  /*1abcc0*/  SHF.R.S32.HI R61, RZ, 0x1f, R61 ;  /* 0x0000001fff3d7819 */ /* 0x000fc6000001143d */
[----:B------:R-:W-:Y:S04]  /*1abcd0*/  STL [R1+0x174], R32 ;  /* 0x0001742001007387 */ /* 0x000fe80000100800 */
        /* <DEDUP_REMOVED lines=14> */
[----:B------:R-:W-:Y:S01]  /*1abdc0*/  STL [R1+0x9fc4], R61 ;  /* 0x009fc43d01007387 */ /* 0x000fe20000100800 */
[----:B------:R-:W-:-:S03]  /*1abdd0*/  IMAD.MOV.U32 R60, RZ, RZ, R33 ;  /* 0x000000ffff3c7224 */ /* 0x000fc600078e0021 */
[----:B---3--:R1:W-:Y:S04]  /*1abde0*/  STL [R1+0x9fc8], R49 ;  /* 0x009fc83101007387 */ /* 0x0083e80000100800 */
[----:B-1----:R-:W3:Y:S01]  /*1abdf0*/  LDL.LU R49, [R1+0x58] ;  /* 0x0000580001317983 */ /* 0x002ee20000300800 */
[----:B------:R-:W-:-:S03]  /*1abe00*/  SHF.R.S32.HI R61, RZ, 0x1f, R60 ;  /* 0x0000001fff3d7819 */ /* 0x000fc6000001143c */
[----:B------:R-:W-:Y:S04]  /*1abe10*/  STL [R1+0x198], R29 ;  /* 0x0001981d01007387 */ /* 0x000fe80000100800 */
[----:B------:R1:W-:Y:S01]  /*1abe20*/  STL [R1+0x9fcc], R61 ;  /* 0x009fcc3d01007387 */ /* 0x0003e20000100800 */
[----:B------:R-:W-:Y:S01]  /*1abe30*/  VIADD R44, R45, UR49 ;  /* 0x000000312d2c7c36 */ /* 0x000fe20008000000 */
[----:B------:R-:W-:Y:S01]  /*1abe40*/  IADD3 R10, P0, PT, R11, UR6, RZ ;  /* 0x000000060b0a7c10 */ /* 0x000fe2000ff1e0ff */
[----:B------:R-:W-:Y:S01]  /*1abe50*/  IMAD.MOV.U32 R60, RZ, RZ, R24 ;  /* 0x000000ffff3c7224 */ /* 0x000fe200078e0018 */
[----:B------:R-:W-:Y:S01]  /*1abe60*/  SHF.R.S32.HI R59, RZ, 0x1f, R22 ;  /* 0x0000001fff3b7819 */ /* 0x000fe20000011416 */
[----:B------:R-:W-:Y:S01]  /*1abe70*/  VIADD R43, R44, UR50 ;  /* 0x000000322c2b7c36 */ /* 0x000fe20008000000 */
[----:B---3--:R3:W-:Y:S01]  /*1abe80*/  STL [R1+0x9fd0], R49 ;  /* 0x009fd03101007387 */ /* 0x0087e20000100800 */
[----:B-1----:R-:W-:Y:S01]  /*1abe90*/  SHF.R.S32.HI R61, RZ, 0x1f, R27 ;  /* 0x0000001fff3d7819 */ /* 0x002fe2000001141b */
[----:B------:R-:W-:Y:S01]  /*1abea0*/  IMAD R15, R15, UR39, RZ ;  /* 0x000000270f0f7c24 */ /* 0x000fe2000f8e02ff */
[----:B------:R-:W-:Y:S01]  /*1abeb0*/  SHF.R.S32.HI R22, RZ, 0x1f, R19 ;  /* 0x0000001fff167819 */ /* 0x000fe20000011413 */
[----:B------:R-:W1:Y:S01]  /*1abec0*/  LDCU.64 UR48, c[0x0][0x398] ;  /* 0x00007300ff3077ac */ /* 0x000e620008000a00 */
[----:B------:R-:W-:-:S02]  /*1abed0*/  LEA.HI.X.SX32 R11, R11, UR7, 0x1, P0 ;  /* 0x000000070b0b7c11 */ /* 0x000fc400080f0eff */
[----:B------:R-:W-:Y:S01]  /*1abee0*/  SHF.R.S32.HI R58, RZ, 0x1f, R58 ;  /* 0x0000001fff3a7819 */ /* 0x000fe2000001143a */
[----:B------:R-:W-:Y:S01]  /*1abef0*/  VIADD R42, R43, UR12 ;  /* 0x0000000c2b2a7c36 */ /* 0x000fe20008000000 */
[----:B------:R-:W0:Y:S01]  /*1abf00*/  LDCU.64 UR50, c[0x0][0x398] ;  /* 0x00007300ff3277ac */ /* 0x000e220008000a00 */
[----:B---3--:R-:W3:Y:S02]  /*1abf10*/  LDL.LU R49, [R1+0x4c] ;  /* 0x00004c0001317983 */ /* 0x008ee40000300800 */
[----:B------:R-:W-:Y:S01]  /*1abf20*/  VIADD R41, R42, UR13 ;  /* 0x0000000d2a297c36 */ /* 0x000fe20008000000 */
[----:B------:R-:W-:Y:S01]  /*1abf30*/  IADD3 R12, P0, PT, R13, UR4, RZ ;  /* 0x000000040d0c7c10 */ /* 0x000fe2000ff1e0ff */
[----:B------:R-:W-:Y:S01]  /*1abf40*/  STL [R1+0x1a4], R28 ;  /* 0x0001a41c01007387 */ /* 0x000fe20000100800 */
[----:B------:R-:W0:Y:S01]  /*1abf50*/  LDCU UR4, c[0x0][0x3b8] ;  /* 0x00007700ff0477ac */ /* 0x000e220008000800 */
[----:B------:R-:W-:Y:S02]  /*1abf60*/  VIADD R40, R41, UR14 ;  /* 0x0000000e29287c36 */ /* 0x000fe40008000000 */
[----:B------:R1:W-:Y:S01]  /*1abf70*/  STL [R1+0x9fd4], R61 ;  /* 0x009fd43d01007387 */ /* 0x0003e20000100800 */
[----:B------:R-:W-:Y:S01]  /*1abf80*/  LEA.HI.X.SX32 R13, R13, UR5, 0x1, P0 ;  /* 0x000000050d0d7c11 */ /* 0x000fe200080f0eff */
[----:B------:R-:W-:Y:S01]  /*1abf90*/  VIADD R39, R40, UR15 ;  /* 0x0000000f28277c36 */ /* 0x000fe20008000000 */
[----:B------:R-:W0:Y:S03]  /*1abfa0*/  LDCU.64 UR6, c[0x0][0x398] ;  /* 0x00007300ff0677ac */ /* 0x000e260008000a00 */
[----:B------:R-:W-:Y:S01]  /*1abfb0*/  VIADD R38, R39, UR22 ;  /* 0x0000001627267c36 */ /* 0x000fe20008000000 */
[----:B------:R-:W0:Y:S01]  /*1abfc0*/  LDCU UR12, c[0x0][0x398] ;  /* 0x00007300ff0c77ac */ /* 0x000e220008000800 */
[----:B-1----:R-:W-:-:S02]  /*1abfd0*/  SHF.R.S32.HI R61, RZ, 0x1f, R25 ;  /* 0x0000001fff3d7819 */ /* 0x002fc40000011419 */
[----:B------:R-:W-:Y:S01]  /*1abfe0*/  VIADD R37, R38, UR23 ;  /* 0x0000001726257c36 */ /* 0x000fe20008000000 */
[----:B------:R-:W-:Y:S01]  /*1abff0*/  STL [R1+0x1b0], R26 ;  /* 0x0001b01a01007387 */ /* 0x000fe20000100800 */
[----:B------:R-:W-:Y:S01]  /*1ac000*/  IADD3 R14, P0, PT, R15, UR28, RZ ;  /* 0x0000001c0f0e7c10 */ /* 0x000fe2000ff1e0ff */
[----:B------:R-:W1:Y:S01]  /*1ac010*/  LDCU UR5, c[0x0][0x3b8] ;  /* 0x00007700ff0577ac */ /* 0x000e620008000800 */
[----:B------:R-:W-:Y:S01]  /*1ac020*/  VIADD R36, R37, UR32 ;  /* 0x0000002025247c36 */ /* 0x000fe20008000000 */
[----:B------:R-:W-:Y:S01]  /*1ac030*/  STL [R1+0x9ffc], R61 ;  /* 0x009ffc3d01007387 */ /* 0x000fe20000100800 */
[----:B------:R-:W0:Y:S02]  /*1ac040*/  LDCU.64 UR22, c[0x0][0x398] ;  /* 0x00007300ff1677ac */ /* 0x000e240008000a00 */
[----:B------:R-:W-:Y:S01]  /*1ac050*/  VIADD R35, R36, UR33 ;  /* 0x0000002124237c36 */ /* 0x000fe20008000000 */
[----:B------:R-:W-:Y:S01]  /*1ac060*/  LEA.HI.X.SX32 R15, R15, UR29, 0x1, P0 ;  /* 0x0000001d0f0f7c11 */ /* 0x000fe200080f0eff */
[----:B------:R-:W0:Y:S02]  /*1ac070*/  LDCU.64 UR28, c[0x0][0x398] ;  /* 0x00007300ff1c77ac */ /* 0x000e240008000a00 */
[----:B------:R-:W-:Y:S01]  /*1ac080*/  VIADD R34, R35, UR34 ;  /* 0x0000002223227c36 */ /* 0x000fe20008000000 */
[----:B------:R-:W0:Y:S03]  /*1ac090*/  LDCU.64 UR32, c[0x0][0x398] ;  /* 0x00007300ff2077ac */ /* 0x000e260008000a00 */
[----:B------:R-:W-:Y:S01]  /*1ac0a0*/  VIADD R33, R34, UR35 ;  /* 0x0000002322217c36 */ /* 0x000fe20008000000 */
[----:B------:R-:W0:Y:S03]  /*1ac0b0*/  LDCU.64 UR34, c[0x0][0x398] ;  /* 0x00007300ff2277ac */ /* 0x000e260008000a00 */
[----:B------:R-:W-:Y:S01]  /*1ac0c0*/  VIADD R32, R33, UR36 ;  /* 0x0000002421207c36 */ /* 0x000fe20008000000 */
[----:B------:R-:W0:Y:S03]  /*1ac0d0*/  LDCU UR13, c[0x0][0x398] ;  /* 0x00007300ff0d77ac */ /* 0x000e260008000800 */
[----:B------:R-:W-:Y:S01]  /*1ac0e0*/  VIADD R31, R32, UR37 ;  /* 0x00000025201f7c36 */ /* 0x000fe20008000000 */
[----:B------:R-:W0:Y:S01]  /*1ac0f0*/  LDCU.64 UR36, c[0x0][0x398] ;  /* 0x00007300ff2477ac */ /* 0x000e220008000a00 */
[----:B------:R-:W0:Y:S01]  /*1ac100*/  LDCU UR14, c[0x0][0x398] ;  /* 0x00007300ff0e77ac */ /* 0x000e220008000800 */
[----:B------:R-:W0:Y:S01]  /*1ac110*/  LDCU UR15, c[0x0][0x398] ;  /* 0x00007300ff0f77ac */ /* 0x000e220008000800 */
[----:B---3--:R-:W-:Y:S04]  /*1ac120*/  STL.64 [R1+0x9fd8], R48 ;  /* 0x009fd83001007387 */ /* 0x008fe80000100a00 */
[----:B------:R-:W-:Y:S04]  /*1ac130*/  STL [R1+0x9fe0], R49 ;  /* 0x009fe03101007387 */ /* 0x000fe80000100800 */
[----:B------:R3:W-:Y:S04]  /*1ac140*/  STL.64 [R1+0x9fe8], R46 ;  /* 0x009fe82e01007387 */ /* 0x0007e80000100a00 */
[----:B------:R-:W-:Y:S04]  /*1ac150*/  STL.64 [R1+0x9ff0], R44 ;  /* 0x009ff02c01007387 */ /* 0x000fe80000100a00 */
[----:B------:R-:W-:Y:S04]  /*1ac160*/  STL [R1+0x9ff8], R45 ;  /* 0x009ff82d01007387 */ /* 0x000fe80000100800 */
[----:B------:R-:W-:Y:S04]  /*1ac170*/  STL.64 [R1+0xa000], R42 ;  /* 0x00a0002a01007387 */ /* 0x000fe80000100a00 */
[----:B------:R-:W-:Y:S04]  /*1ac180*/  STL [R1+0xa008], R41 ;  /* 0x00a0082901007387 */ /* 0x000fe80000100800 */
[----:B------:R0:W-:Y:S01]  /*1ac190*/  STL [R1+0xa00c], R40 ;  /* 0x00a00c2801007387 */ /* 0x0001e20000100800 */
[----:B---3--:R-:W-:-:S03]  /*1ac1a0*/  SHF.R.S32.HI R46, RZ, 0x1f, R34 ;  /* 0x0000001fff2e7819 */ /* 0x008fc60000011422 */
[----:B0-----:R-:W3:Y:S04]  /*1ac1b0*/  LDL R40, [R1+0x10] ;  /* 0x0000100001287983 */ /* 0x001ee80000100800 */
[----:B------:R-:W-:Y:S04]  /*1ac1c0*/  STL [R1+0xa010], R39 ;  /* 0x00a0102701007387 */ /* 0x000fe80000100800 */
[----:B------:R0:W-:Y:S04]  /*1ac1d0*/  STL [R1+0xa014], R38 ;  /* 0x00a0142601007387 */ /* 0x0001e80000100800 */
[----:B0-----:R-:W2:Y:S04]  /*1ac1e0*/  LDL R38, [R1+0xc] ;  /* 0x00000c0001267983 */ /* 0x001ea80000100800 */
[----:B------:R-:W-:Y:S04]  /*1ac1f0*/  STL [R1+0xa018], R37 ;  /* 0x00a0182501007387 */ /* 0x000fe80000100800 */
[----:B------:R0:W-:Y:S04]  /*1ac200*/  STL [R1+0xa01c], R36 ;  /* 0x00a01c2401007387 */ /* 0x0001e80000100800 */
[----:B0-----:R-:W2:Y:S04]  /*1ac210*/  LDL R36, [R1+0x8] ;  /* 0x0000080001247983 */ /* 0x001ea80000100800 */
[----:B------:R-:W-:Y:S04]  /*1ac220*/  STL [R1+0xa020], R35 ;  /* 0x00a0202301007387 */ /* 0x000fe80000100800 */
[----:B------:R-:W-:Y:S04]  /*1ac230*/  STL [R1+0xa028], R46 ;  /* 0x00a0282e01007387 */ /* 0x000fe80000100800 */
[----:B------:R0:W-:Y:S04]  /*1ac240*/  STL [R1+0xa024], R34 ;  /* 0x00a0242201007387 */ /* 0x0001e80000100800 */
[----:B0-----:R-:W4:Y:S01]  /*1ac250*/  LDL R34, [R1+0x4] ;  /* 0x0000040001227983 */ /* 0x001f220000100800 */
[----:B------:R-:W-:Y:S01]  /*1ac260*/  VIADD R30, R31, UR38 ;  /* 0x000000261f1e7c36 */ /* 0x000fe20008000000 */
[----:B------:R-:W0:Y:S03]  /*1ac270*/  LDCU.64 UR38, c[0x0][0x398] ;  /* 0x00007300ff2677ac */ /* 0x000e260008000a00 */
[----:B------:R-:W-:-:S02]  /*1ac280*/  VIADD R29, R30, UR27 ;  /* 0x0000001b1e1d7c36 */ /* 0x000fc40008000000 */
[----:B------:R-:W-:Y:S02]  /*1ac290*/  IMAD.MOV.U32 R45, RZ, RZ, R23 ;  /* 0x000000ffff2d7224 */ /* 0x000fe400078e0017 */
[----:B------:R-:W-:Y:S02]  /*1ac2a0*/  IMAD.MOV.U32 R49, RZ, RZ, R22 ;  /* 0x000000ffff317224 */ /* 0x000fe400078e0016 */
[----:B------:R-:W-:Y:S02]  /*1ac2b0*/  IMAD.MOV.U32 R43, RZ, RZ, R21 ;  /* 0x000000ffff2b7224 */ /* 0x000fe400078e0015 */
[----:B------:R-:W-:Y:S01]  /*1ac2c0*/  IMAD.MOV.U32 R48, RZ, RZ, R59 ;  /* 0x000000ffff307224 */ /* 0x000fe200078e003b */
[----:B------:R0:W-:Y:S01]  /*1ac2d0*/  STL [R1+0xa02c], R33 ;  /* 0x00a02c2101007387 */ /* 0x0001e20000100800 */
[----:B------:R-:W-:Y:S01]  /*1ac2e0*/  VIADD R28, R29, UR19 ;  /* 0x000000131d1c7c36 */ /* 0x000fe20008000000 */
[----:B------:R-:W1:Y:S03]  /*1ac2f0*/  LDCU UR27, c[0x0][0x398] ;  /* 0x00007300ff1b77ac */ /* 0x000e660008000800 */
[----:B------:R-:W-:-:S02]  /*1ac300*/  VIADD R27, R28, UR21 ;  /* 0x000000151c1b7c36 */ /* 0x000fc40008000000 */
[----:B------:R-:W-:Y:S01]  /*1ac310*/  IMAD.MOV.U32 R59, RZ, RZ, R20 ;  /* 0x000000ffff3b7224 */ /* 0x000fe200078e0014 */
[----:B------:R1:W-:Y:S01]  /*1ac320*/  STL.64 [R1+0xa030], R30 ;  /* 0x00a0301e01007387 */ /* 0x0003e20000100a00 */
[----:B------:R-:W-:Y:S02]  /*1ac330*/  VIADD R26, R27, UR31 ;  /* 0x0000001f1b1a7c36 */ /* 0x000fe40008000000 */
[----:B------:R-:W-:Y:S01]  /*1ac340*/  IMAD.MOV.U32 R44, RZ, RZ, R19 ;  /* 0x000000ffff2c7224 */ /* 0x000fe200078e0013 */
[----:B------:R1:W-:Y:S01]  /*1ac350*/  STL.64 [R1+0xa038], R28 ;  /* 0x00a0381c01007387 */ /* 0x0003e20000100a00 */
[----:B------:R-:W-:Y:S02]  /*1ac360*/  VIADD R25, R26, UR58 ;  /* 0x0000003a1a197c36 */ /* 0x000fe40008000000 */
[----:B------:R-:W-:Y:S01]  /*1ac370*/  IMAD.MOV.U32 R42, RZ, RZ, R60 ;  /* 0x000000ffff2a7224 */ /* 0x000fe200078e003c */
[----:B0-----:R-:W4:Y:S01]  /*1ac380*/  LDL R33, [R1] ;  /* 0x0000000001217983 */ /* 0x001f220000100800 */
[----:B------:R-:W-:Y:S01]  /*1ac390*/  VIADD R24, R25, UR55 ;  /* 0x0000003719187c36 */ /* 0x000fe20008000000 */
[----:B------:R-:W-:Y:S01]  /*1ac3a0*/  SHF.R.S32.HI R61, RZ, 0x1f, R28 ;  /* 0x0000001fff3d7819 */ /* 0x000fe2000001141c */
[----:B------:R-:W-:Y:S01]  /*1ac3b0*/  IMAD.MOV.U32 R60, RZ, RZ, R17 ;  /* 0x000000ffff3c7224 */ /* 0x000fe200078e0011 */
[----:B------:R-:W0:Y:S01]  /*1ac3c0*/  LDCU UR19, c[0x0][0x398] ;  /* 0x00007300ff1377ac */ /* 0x000e220008000800 */
[----:B------:R-:W-:-:S02]  /*1ac3d0*/  VIADD R23, R24, UR40 ;  /* 0x0000002818177c36 */ /* 0x000fc40008000000 */
[----:B------:R-:W-:Y:S01]  /*1ac3e0*/  IMAD.MOV.U32 R47, RZ, RZ, R49 ;  /* 0x000000ffff2f7224 */ /* 0x000fe200078e0031 */
[----:B------:R-:W0:Y:S01]  /*1ac3f0*/  LDCU UR21, c[0x0][0x398] ;  /* 0x00007300ff1577ac */ /* 0x000e220008000800 */
[----:B------:R-:W-:Y:S02]  /*1ac400*/  VIADD R22, R23, UR8 ;  /* 0x0000000817167c36 */ /* 0x000fe40008000000 */
[----:B------:R-:W-:Y:S02]  /*1ac410*/  IMAD.MOV.U32 R49, RZ, RZ, R58 ;  /* 0x000000ffff317224 */ /* 0x000fe400078e003a */
[----:B-1----:R-:W-:Y:S01]  /*1ac420*/  IMAD.MOV.U32 R31, RZ, RZ, R43 ;  /* 0x000000ffff1f7224 */ /* 0x002fe200078e002b */
[----:B------:R-:W-:Y:S01]  /*1ac430*/  SHF.R.S32.HI R41, RZ, 0x1f, R26 ;  /* 0x0000001fff297819 */ /* 0x000fe2000001141a */
[----:B------:R-:W-:Y:S01]  /*1ac440*/  VIADD R21, R22, UR9 ;  /* 0x0000000916157c36 */ /* 0x000fe20008000000 */
[----:B------:R-:W1:Y:S03]  /*1ac450*/  LDCU.64 UR58, c[0x0][0x398] ;  /* 0x00007300ff3a77ac */ /* 0x000e660008000a00 */
[----:B------:R-:W-:Y:S01]  /*1ac460*/  VIADD R20, R21, UR10 ;  /* 0x0000000a15147c36 */ /* 0x000fe20008000000 */
[----:B------:R-:W0:Y:S03]  /*1ac470*/  LDCU UR31, c[0x0][0x398] ;  /* 0x00007300ff1f77ac */ /* 0x000e260008000800 */
[----:B------:R-:W-:-:S02]  /*1ac480*/  VIADD R19, R20, UR11 ;  /* 0x0000000b14137c36 */ /* 0x000fc40008000000 */
[----:B------:R-:W-:Y:S01]  /*1ac490*/  IMAD.MOV.U32 R29, RZ, RZ, R42 ;  /* 0x000000ffff1d7224 */ /* 0x000fe200078e002a */
[----:B------:R-:W-:Y:S01]  /*1ac4a0*/  SHF.R.S32.HI R46, RZ, 0x1f, R22 ;  /* 0x0000001fff2e7819 */ /* 0x000fe20000011416 */
[----:B------:R-:W-:Y:S01]  /*1ac4b0*/  VIADD R17, R19, UR4 ;  /* 0x0000000413117c36 */ /* 0x000fe20008000000 */
[----:B------:R-:W-:Y:S01]  /*1ac4c0*/  SHF.R.S32.HI R35, RZ, 0x1f, R23 ;  /* 0x0000001fff237819 */ /* 0x000fe20000011417 */
[----:B------:R-:W0:Y:S03]  /*1ac4d0*/  LDCU.64 UR40, c[0x0][0x398] ;  /* 0x00007300ff2877ac */ /* 0x000e260008000a00 */
[----:B------:R-:W-:Y:S01]  /*1ac4e0*/  SHF.R.S32.HI R58, RZ, 0x1f, R17 ;  /* 0x0000001fff3a7819 */ /* 0x000fe20000011411 */
[----:B------:R-:W-:Y:S01]  /*1ac4f0*/  IMAD.MOV.U32 R43, RZ, RZ, R29 ;  /* 0x000000ffff2b7224 */ /* 0x000fe200078e001d */
[----:B------:R-:W-:Y:S01]  /*1ac500*/  IADD3 R42, P0, PT, R17, R18, RZ ;  /* 0x00000012112a7210 */ /* 0x000fe20007f1e0ff */
[----:B------:R-:W0:Y:S01]  /*1ac510*/  LDCU.64 UR54, c[0x0][0x398] ;  /* 0x00007300ff3677ac */ /* 0x000e220008000a00 */
[----:B------:R-:W-:-:S02]  /*1ac520*/  SHF.R.S32.HI R37, RZ, 0x1f, R24 ;  /* 0x0000001fff257819 */ /* 0x000fc40000011418 */
[----:B------:R-:W-:Y:S01]  /*1ac530*/  SHF.R.S32.HI R39, RZ, 0x1f, R25 ;  /* 0x0000001fff277819 */ /* 0x000fe20000011419 */
[----:B------:R-:W0:Y:S01]  /*1ac540*/  LDCU UR8, c[0x0][0x398] ;  /* 0x00007300ff0877ac */ /* 0x000e220008000800 */
[----:B------:R-:W0:Y:S01]  /*1ac550*/  LDCU UR9, c[0x0][0x398] ;  /* 0x00007300ff0977ac */ /* 0x000e220008000800 */
[----:B------:R-:W0:Y:S01]  /*1ac560*/  LDCU UR10, c[0x0][0x398] ;  /* 0x00007300ff0a77ac */ /* 0x000e220008000800 */
[----:B------:R-:W0:Y:S01]  /*1ac570*/  LDCU UR11, c[0x0][0x398] ;  /* 0x00007300ff0b77ac */ /* 0x000e220008000800 */
[C---:B---3--:R-:W-:Y:S02]  /*1ac580*/  IADD3 R30, P4, PT, R17.reuse, R40, RZ ;  /* 0x00000028111e7210 */ /* 0x048fe40007f9e0ff */
[----:B--2---:R-:W-:-:S05]  /*1ac590*/  IADD3 R28, P3, PT, R17, R36, RZ ;  /* 0x00000024111c7210 */ /* 0x004fca0007f7e0ff */
[----:B----4-:R-:W-:-:S05]  /*1ac5a0*/  IMAD.X R29, R58, 0x1, R34, P3 ;  /* 0x000000013a1d7824 */ /* 0x010fca00018e0622 */
[----:B------:R2:W-:Y:S02]  /*1ac5b0*/  STL.64 [R1+0x51e8], R28 ;  /* 0x0051e81c01007387 */ /* 0x0005e40000100a00 */
[----:B--2---:R-:W-:Y:S02]  /*1ac5c0*/  IMAD.MOV.U32 R29, RZ, RZ, R31 ;  /* 0x000000ffff1d7224 */ /* 0x004fe400078e001f */
[----:B------:R-:W-:Y:S01]  /*1ac5d0*/  IMAD.X R31, R58, 0x1, R38, P4 ;  /* 0x000000013a1f7824 */ /* 0x000fe200020e0626 */
[----:B------:R-:W-:-:S04]  /*1ac5e0*/  IADD3 R28, P3, PT, R17, R45, RZ ;  /* 0x0000002d111c7210 */ /* 0x000fc80007f7e0ff */
[----:B------:R2:W-:Y:S02]  /*1ac5f0*/  STL.64 [R1+0x51e0], R30 ;  /* 0x0051e01e01007387 */ /* 0x0005e40000100a00 */
[----:B--2---:R-:W-:Y:S01]  /*1ac600*/  IADD3 R30, P4, PT, R17, R43, RZ ;  /* 0x0000002b111e7210 */ /* 0x004fe20007f9e0ff */
[----:B------:R-:W-:Y:S02]  /*1ac610*/  IMAD.MOV.U32 R31, RZ, RZ, R43 ;  /* 0x000000ffff1f7224 */ /* 0x000fe400078e002b */
[----:B------:R-:W-:-:S05]  /*1ac620*/  IMAD.X R43, R58, 0x1, R29, P0 ;  /* 0x000000013a2b7824 */ /* 0x000fca00000e061d */
[----:B------:R2:W-:Y:S02]  /*1ac630*/  STL.64 [R1+0x51d8], R42 ;  /* 0x0051d82a01007387 */ /* 0x0005e40000100a00 */
[----:B--2---:R-:W-:Y:S02]  /*1ac640*/  IMAD.MOV.U32 R43, RZ, RZ, R29 ;  /* 0x000000ffff2b7224 */ /* 0x004fe400078e001d */
[----:B------:R-:W-:Y:S01]  /*1ac650*/  IMAD.X R29, R58, 0x1, R50, P3 ;  /* 0x000000013a1d7824 */ /* 0x000fe200018e0632 */
[----:B------:R-:W-:-:S04]  /*1ac660*/  IADD3 R42, P0, PT, R17, R53, RZ ;  /* 0x00000035112a7210 */ /* 0x000fc80007f1e0ff */
        /* <DEDUP_REMOVED lines=18> */
[----:B------:R-:W-:-:S05]  /*1ac790*/  IMAD.X R43, R58, 0x1, R57, P0 ;  /* 0x000000013a2b7824 */ /* 0x000fca00000e0639 */
[----:B------:R2:W-:Y:S01]  /*1ac7a0*/  STL.64 [R1+0x51a8], R42 ;  /* 0x0051a82a01007387 */ /* 0x0005e20000100a00 */
[C---:B------:R-:W-:Y:S01]  /*1ac7b0*/  IADD3 R30, P4, PT, R17.reuse, R8, RZ ;  /* 0x00000008111e7210 */ /* 0x040fe20007f9e0ff */
[----:B--2---:R-:W-:Y:S02]  /*1ac7c0*/  IMAD.MOV.U32 R43, RZ, RZ, R29 ;  /* 0x000000ffff2b7224 */ /* 0x004fe400078e001d */
[----:B------:R-:W-:Y:S01]  /*1ac7d0*/  IMAD.X R29, R58, 0x1, R15, P3 ;  /* 0x000000013a1d7824 */ /* 0x000fe200018e060f */
[----:B------:R-:W-:-:S04]  /*1ac7e0*/  IADD3 R42, P0, PT, R17, R6, RZ ;  /* 0x00000006112a7210 */ /* 0x000fc80007f1e0ff */
[----:B------:R2:W-:Y:S04]  /*1ac7f0*/  STL.64 [R1+0x51a0], R28 ;  /* 0x0051a01c01007387 */ /* 0x0005e80000100a00 */
[----:B------:R3:W-:Y:S01]  /*1ac800*/  STL.64 [R1+0x9f58], R16 ;  /* 0x009f581001007387 */ /* 0x0007e20000100a00 */
[----:B--2---:R-:W-:Y:S01]  /*1ac810*/  IADD3 R28, P3, PT, R17, R4, RZ ;  /* 0x00000004111c7210 */ /* 0x004fe20007f7e0ff */
[----:B---3--:R-:W-:Y:S02]  /*1ac820*/  IMAD.MOV.U32 R17, RZ, RZ, R18 ;  /* 0x000000ffff117224 */ /* 0x008fe400078e0012 */
[----:B------:R-:W2:Y:S01]  /*1ac830*/  LDL.LU R18, [R1+0xa040] ;  /* 0x00a0400001127983 */ /* 0x000ea20000300800 */
[----:B------:R-:W-:Y:S02]  /*1ac840*/  IMAD.MOV.U32 R16, RZ, RZ, R31 ;  /* 0x000000ffff107224 */ /* 0x000fe400078e001f */
[----:B------:R-:W-:-:S05]  /*1ac850*/  IMAD.X R31, R58, 0x1, R7, P4 ;  /* 0x000000013a1f7824 */ /* 0x000fca00020e0607 */
[----:B------:R3:W-:Y:S01]  /*1ac860*/  STL.64 [R1+0x5198], R30 ;  /* 0x0051981e01007387 */ /* 0x0007e20000100a00 */
[C---:B------:R-:W-:Y:S02]  /*1ac870*/  IMAD.X R29, R58.reuse, 0x1, R56, P3 ;  /* 0x000000013a1d7824 */ /* 0x040fe400018e0638 */
[----:B---3--:R-:W-:Y:S02]  /*1ac880*/  IMAD.MOV.U32 R31, RZ, RZ, R43 ;  /* 0x000000ffff1f7224 */ /* 0x008fe400078e002b */
[----:B------:R-:W-:Y:S01]  /*1ac890*/  IMAD.X R43, R58, 0x1, R5, P0 ;  /* 0x000000013a2b7824 */ /* 0x000fe200000e0605 */
[----:B------:R-:W-:-:S04]  /*1ac8a0*/  IADD3 R30, P4, PT, R19, R12, RZ ;  /* 0x0000000c131e7210 */ /* 0x000fc80007f9e0ff */
[----:B------:R3:W-:Y:S04]  /*1ac8b0*/  STL.64 [R1+0x5190], R42 ;  /* 0x0051902a01007387 */ /* 0x0007e80000100a00 */
[----:B------:R4:W-:Y:S01]  /*1ac8c0*/  STL.64 [R1+0x5188], R28 ;  /* 0x0051881c01007387 */ /* 0x0009e20000100a00 */
[----:B---3--:R-:W-:Y:S02]  /*1ac8d0*/  SHF.R.S32.HI R43, RZ, 0x1f, R19 ;  /* 0x0000001fff2b7819 */ /* 0x008fe40000011413 */
[----:B------:R-:W-:Y:S01]  /*1ac8e0*/  IADD3 R42, P0, PT, R19, R10, RZ ;  /* 0x0000000a132a7210 */ /* 0x000fe20007f1e0ff */
[----:B----4-:R-:W-:Y:S02]  /*1ac8f0*/  IMAD.MOV.U32 R29, RZ, RZ, R31 ;  /* 0x000000ffff1d7224 */ /* 0x010fe400078e001f */
[----:B------:R-:W-:-:S02]  /*1ac900*/  IMAD.X R31, R43, 0x1, R13, P4 ;  /* 0x000000012b1f7824 */ /* 0x000fc400020e060d */
[----:B------:R-:W-:Y:S01]  /*1ac910*/  IMAD.X R43, R43, 0x1, R11, P0 ;  /* 0x000000012b2b7824 */ /* 0x000fe200000e060b */
[C---:B------:R-:W-:Y:S02]  /*1ac920*/  IADD3 R28, P3, PT, R19.reuse, R33, RZ ;  /* 0x00000021131c7210 */ /* 0x040fe40007f7e0ff */
[----:B------:R3:W-:Y:S04]  /*1ac930*/  STL.64 [R1+0x5180], R30 ;  /* 0x0051801e01007387 */ /* 0x0007e80000100a00 */
[----:B------:R4:W-:Y:S01]  /*1ac940*/  STL.64 [R1+0x5178], R42 ;  /* 0x0051782a01007387 */ /* 0x0009e20000100a00 */
[----:B---3--:R-:W-:Y:S01]  /*1ac950*/  IMAD.MOV.U32 R31, RZ, RZ, R29 ;  /* 0x000000ffff1f7224 */ /* 0x008fe200078e001d */
[----:B----4-:R-:W-:Y:S02]  /*1ac960*/  SHF.R.S32.HI R43, RZ, 0x1f, R19 ;  /* 0x0000001fff2b7819 */ /* 0x010fe40000011413 */
[----:B------:R-:W-:-:S03]  /*1ac970*/  IADD3 R30, P4, PT, R19, R36, RZ ;  /* 0x00000024131e7210 */ /* 0x000fc60007f9e0ff */
[----:B------:R-:W-:Y:S01]  /*1ac980*/  IMAD.X R29, R43, 0x1, R9, P3 ;  /* 0x000000012b1d7824 */ /* 0x000fe200018e0609 */
[----:B------:R-:W-:-:S04]  /*1ac990*/  IADD3 R42, P0, PT, R19, R40, RZ ;  /* 0x00000028132a7210 */ /* 0x000fc80007f1e0ff */
[----:B------:R3:W-:Y:S02]  /*1ac9a0*/  STL.64 [R1+0x5170], R28 ;  /* 0x0051701c01007387 */ /* 0x0007e40000100a00 */
[----:B---3--:R-:W-:Y:S02]  /*1ac9b0*/  IMAD.MOV.U32 R29, RZ, RZ, R31 ;  /* 0x000000ffff1d7224 */ /* 0x008fe400078e001f */
[C---:B------:R-:W-:Y:S02]  /*1ac9c0*/  IMAD.X R31, R43.reuse, 0x1, R34, P4 ;  /* 0x000000012b1f7824 */ /* 0x040fe400020e0622 */
[----:B------:R-:W-:Y:S01]  /*1ac9d0*/  IMAD.X R43, R43, 0x1, R38, P0 ;  /* 0x000000012b2b7824 */ /* 0x000fe200000e0626 */
[----:B------:R-:W-:Y:S02]  /*1ac9e0*/  IADD3 R28, P3, PT, R19, R17, RZ ;  /* 0x00000011131c7210 */ /* 0x000fe40007f7e0ff */
[----:B------:R3:W-:Y:S04]  /*1ac9f0*/  STL.64 [R1+0x5168], R30 ;  /* 0x0051681e01007387 */ /* 0x0007e80000100a00 */
[----:B------:R4:W-:Y:S01]  /*1aca00*/  STL.64 [R1+0x5160], R42 ;  /* 0x0051602a01007387 */ /* 0x0009e20000100a00 */
[----:B---3--:R-:W-:Y:S01]  /*1aca10*/  IMAD.MOV.U32 R31, RZ, RZ, R29 ;  /* 0x000000ffff1f7224 */ /* 0x008fe200078e001d */
[----:B----4-:R-:W-:-:S02]  /*1aca20*/  SHF.R.S32.HI R43, RZ, 0x1f, R19 ;  /* 0x0000001fff2b7819 */ /* 0x010fc40000011413 */
        /* <DEDUP_REMOVED lines=25> */
[----:B------:R-:W-:-:S05]  /*1acbc0*/  IMAD.X R29, R43, 0x1, R57, P3 ;  /* 0x000000012b1d7824 */ /* 0x000fca00018e0639 */
[----:B------:R3:W-:Y:S01]  /*1acbd0*/  STL.64 [R1+0x5128], R28 ;  /* 0x0051281c01007387 */ /* 0x0007e20000100a00 */
[----:B------:R-:W-:Y:S01]  /*1acbe0*/  IADD3 R42, P0, PT, R19, R8, RZ ;  /* 0x00000008132a7210 */ /* 0x000fe20007f1e0ff */
[----:B---3--:R-:W-:Y:S02]  /*1acbf0*/  IMAD.MOV.U32 R29, RZ, RZ, R31 ;  /* 0x000000ffff1d7224 */ /* 0x008fe400078e001f */
[----:B------:R-:W-:-:S05]  /*1acc00*/  IMAD.X R31, R43, 0x1, R15, P4 ;  /* 0x000000012b1f7824 */ /* 0x000fca00020e060f */
[----:B------:R3:W-:Y:S01]  /*1acc10*/  STL.64 [R1+0x5120], R30 ;  /* 0x0051201e01007387 */ /* 0x0007e20000100a00 */
[----:B------:R-:W-:Y:S01]  /*1acc20*/  IADD3 R28, P3, PT, R19, R6, RZ ;  /* 0x00000006131c7210 */ /* 0x000fe20007f7e0ff */
[----:B---3--:R-:W-:-:S04]  /*1acc30*/  IMAD.MOV.U32 R31, RZ, RZ, R43 ;  /* 0x000000ffff1f7224 */ /* 0x008fc800078e002b */
[----:B------:R-:W-:Y:S01]  /*1acc40*/  IMAD.X R43, R31, 0x1, R7, P0 ;  /* 0x000000011f2b7824 */ /* 0x000fe200000e0607 */
[----:B------:R-:W-:Y:S02]  /*1acc50*/  IADD3 R30, P4, PT, R19, R4, RZ ;  /* 0x00000004131e7210 */ /* 0x000fe40007f9e0ff */
[----:B------:R-:W-:Y:S01]  /*1acc60*/  SHF.R.S32.HI R19, RZ, 0x1f, R20 ;  /* 0x0000001fff137819 */ /* 0x000fe20000011414 */
[----:B--2---:R-:W-:Y:S04]  /*1acc70*/  STL [R1+0x9f40], R18 ;  /* 0x009f401201007387 */ /* 0x004fe80000100800 */
[----:B------:R2:W-:Y:S02]  /*1acc80*/  STL.64 [R1+0x5118], R42 ;  /* 0x0051182a01007387 */ /* 0x0005e40000100a00 */
[----:B--2---:R-:W-:-:S02]  /*1acc90*/  IMAD.MOV.U32 R43, RZ, RZ, R29 ;  /* 0x000000ffff2b7224 */ /* 0x004fc400078e001d */
[C---:B------:R-:W-:Y:S02]  /*1acca0*/  IMAD.X R29, R31.reuse, 0x1, R5, P3 ;  /* 0x000000011f1d7824 */ /* 0x040fe400018e0605 */
[----:B------:R-:W-:Y:S01]  /*1accb0*/  IMAD.X R31, R31, 0x1, R56, P4 ;  /* 0x000000011f1f7824 */ /* 0x000fe200020e0638 */
[C---:B------:R-:W-:Y:S02]  /*1accc0*/  IADD3 R42, P0, PT, R20.reuse, R12, RZ ;  /* 0x0000000c142a7210 */ /* 0x040fe40007f1e0ff */
[----:B------:R2:W-:Y:S01]  /*1accd0*/  STL.64 [R1+0x5110], R28 ;  /* 0x0051101c01007387 */ /* 0x0005e20000100a00 */
[----:B------:R-:W-:-:S03]  /*1acce0*/  IADD3 R18, P3, PT, R20, R10, RZ ;  /* 0x0000000a14127210 */ /* 0x000fc60007f7e0ff */
[----:B--2---:R-:W2:Y:S04]  /*1accf0*/  LDL.LU.64 R28, [R1+0xa038] ;  /* 0x00a03800011c7983 */ /* 0x004ea80000300a00 */
[----:B------:R3:W-:Y:S02]  /*1acd00*/  STL.64 [R1+0x5108], R30 ;  /* 0x0051081e01007387 */ /* 0x0007e40000100a00 */
[----:B---3--:R-:W-:Y:S02]  /*1acd10*/  IMAD.MOV.U32 R31, RZ, RZ, R43 ;  /* 0x000000ffff1f7224 */ /* 0x008fe400078e002b */
[C---:B------:R-:W-:Y:S02]  /*1acd20*/  IMAD.X R43, R19.reuse, 0x1, R13, P0 ;  /* 0x00000001132b7824 */ /* 0x040fe400000e060d */
[----:B------:R-:W-:Y:S01]  /*1acd30*/  IMAD.X R19, R19, 0x1, R11, P3 ;  /* 0x0000000113137824 */ /* 0x000fe200018e060b */
[----:B------:R-:W-:-:S02]  /*1acd40*/  IADD3 R30, P4, PT, R20, R33, RZ ;  /* 0x00000021141e7210 */ /* 0x000fc40007f9e0ff */
        /* <DEDUP_REMOVED lines=47> */
[C---:B------:R-:W-:Y:S01]  /*1ad040*/  IADD3 R30, P4, PT, R20.reuse, R6, RZ ;  /* 0x00000006141e7210 */ /* 0x040fe20007f9e0ff */
[----:B---3--:R-:W-:Y:S01]  /*1ad050*/  IMAD.MOV.U32 R43, RZ, RZ, R19 ;  /* 0x000000ffff2b7224 */ /* 0x008fe200078e0013 */
[----:B------:R-:W-:-:S03]  /*1ad060*/  IADD3 R42, P0, PT, R20, R4, RZ ;  /* 0x00000004142a7210 */ /* 0x000fc60007f1e0ff */
[----:B------:R-:W-:-:S05]  /*1ad070*/  IMAD.X R19, R43, 0x1, R7, P3 ;  /* 0x000000012b137824 */ /* 0x000fca00018e0607 */
[----:B------:R3:W-:Y:S01]  /*1ad080*/  STL.64 [R1+0x5098], R18 ;  /* 0x0050981201007387 */ /* 0x0007e20000100a00 */
[----:B------:R-:W-:Y:S01]  /*1ad090*/  SHF.R.S32.HI R20, RZ, 0x1f, R21 ;  /* 0x0000001fff147819 */ /* 0x000fe20000011415 */
[----:B---3--:R-:W-:Y:S02]  /*1ad0a0*/  IMAD.MOV.U32 R19, RZ, RZ, R31 ;  /* 0x000000ffff137224 */ /* 0x008fe400078e001f */
[C---:B------:R-:W-:Y:S02]  /*1ad0b0*/  IMAD.X R31, R43.reuse, 0x1, R5, P4 ;  /* 0x000000012b1f7824 */ /* 0x040fe400020e0605 */
[----:B------:R-:W-:Y:S01]  /*1ad0c0*/  IMAD.X R43, R43, 0x1, R56, P0 ;  /* 0x000000012b2b7824 */ /* 0x000fe200000e0638 */
[C---:B------:R-:W-:Y:S02]  /*1ad0d0*/  IADD3 R18, P3, PT, R21.reuse, R12, RZ ;  /* 0x0000000c15127210 */ /* 0x040fe40007f7e0ff */
[----:B------:R3:W-:Y:S04]  /*1ad0e0*/  STL.64 [R1+0x5090], R30 ;  /* 0x0050901e01007387 */ /* 0x0007e80000100a00 */
[----:B------:R4:W-:Y:S01]  /*1ad0f0*/  STL.64 [R1+0x5088], R42 ;  /* 0x0050882a01007387 */ /* 0x0009e20000100a00 */
[----:B---3--:R-:W-:Y:S01]  /*1ad100*/  IADD3 R30, P4, PT, R21, R10, RZ ;  /* 0x0000000a151e7210 */ /* 0x008fe20007f9e0ff */
[----:B----4-:R-:W-:-:S02]  /*1ad110*/  IMAD.MOV.U32 R43, RZ, RZ, R19 ;  /* 0x000000ffff2b7224 */ /* 0x010fc400078e0013 */
        /* <DEDUP_REMOVED lines=15> */
[--C-:B------:R-:W-:Y:S01]  /*1ad210*/  IMAD.X R43, R20, 0x1, R19.reuse, P0 ;  /* 0x00000001142b7824 */ /* 0x100fe200000e0613 */
        /* <DEDUP_REMOVED lines=21> */
[----:B------:R-:W-:Y:S02]  /*1ad370*/  IADD3 R18, P3, PT, R21, R14, RZ ;  /* 0x0000000e15127210 */ /* 0x000fe40007f7e0ff */
[----:B------:R-:W-:Y:S04]  /*1ad380*/  STL.64 [R1+0x5030], R30 ;  /* 0x0050301e01007387 */ /* 0x000fe80000100a00 */
[----:B------:R3:W-:Y:S02]  /*1ad390*/  STL.64 [R1+0x5028], R42 ;  /* 0x0050282a01007387 */ /* 0x0007e40000100a00 */
[----:B---3--:R-:W-:-:S02]  /*1ad3a0*/  IMAD.MOV.U32 R43, RZ, RZ, R19 ;  /* 0x000000ffff2b7224 */ /* 0x008fc400078e0013 */
[----:B------:R-:W-:Y:S01]  /*1ad3b0*/  IMAD.X R19, R20, 0x1, R15, P3 ;  /* 0x0000000114137824 */ /* 0x000fe200018e060f */
[C---:B------:R-:W-:Y:S02]  /*1ad3c0*/  IADD3 R30, P4, PT, R21.reuse, R8, RZ ;  /* 0x00000008151e7210 */ /* 0x040fe40007f9e0ff */
[C---:B------:R-:W-:Y:S02]  /*1ad3d0*/  IADD3 R42, P0, PT, R21.reuse, R6, RZ ;  /* 0x00000006152a7210 */ /* 0x040fe40007f1e0ff */
[----:B------:R3:W-:Y:S04]  /*1ad3e0*/  STL.64 [R1+0x5020], R18 ;  /* 0x0050201201007387 */ /* 0x0007e80000100a00 */
[----:B------:R4:W-:Y:S01]  /*1ad3f0*/  STL [R1+0x9ea0], R21 ;  /* 0x009ea01501007387 */ /* 0x0009e20000100800 */
[----:B---3--:R-:W-:Y:S01]  /*1ad400*/  IMAD.MOV.U32 R19, RZ, RZ, R20 ;  /* 0x000000ffff137224 */ /* 0x008fe200078e0014 */
[----:B------:R-:W-:Y:S01]  /*1ad410*/  IADD3 R18, P3, PT, R21, R4, RZ ;  /* 0x0000000415127210 */ /* 0x000fe20007f7e0ff */
[----:B----4-:R-:W-:-:S02]  /*1ad420*/  IMAD.MOV.U32 R21, RZ, RZ, R43 ;  /* 0x000000ffff157224 */ /* 0x010fc400078e002b */
[C---:B------:R-:W-:Y:S02]  /*1ad430*/  IMAD.X R31, R19.reuse, 0x1, R7, P4 ;  /* 0x00000001131f7824 */ /* 0x040fe400020e0607 */
[C---:B------:R-:W-:Y:S02]  /*1ad440*/  IMAD.X R43, R19.reuse, 0x1, R5, P0 ;  /* 0x00000001132b7824 */ /* 0x040fe400000e0605 */
[----:B------:R-:W-:Y:S01]  /*1ad450*/  IMAD.X R19, R19, 0x1, R56, P3 ;  /* 0x0000000113137824 */ /* 0x000fe200018e0638 */
[----:B------:R3:W-:Y:S01]  /*1ad460*/  STL.64 [R1+0x5018], R30 ;  /* 0x0050181e01007387 */ /* 0x0007e20000100a00 */
[----:B------:R-:W-:-:S03]  /*1ad470*/  IADD3 R20, P4, PT, R22, R12, RZ ;  /* 0x0000000c16147210 */ /* 0x000fc60007f9e0ff */
[----:B---3--:R-:W3:Y:S04]  /*1ad480*/  LDL.LU.64 R30, [R1+0xa030] ;  /* 0x00a03000011e7983 */ /* 0x008ee80000300a00 */
[----:B------:R4:W-:Y:S02]  /*1ad490*/  STL.64 [R1+0x5010], R42 ;  /* 0x0050102a01007387 */ /* 0x0009e40000100a00 */
[----:B----4-:R-:W-:Y:S02]  /*1ad4a0*/  IMAD.MOV.U32 R43, RZ, RZ, R33 ;  /* 0x000000ffff2b7224 */ /* 0x010fe400078e0021 */
[----:B------:R-:W4:Y:S04]  /*1ad4b0*/  LDL.LU R33, [R1+0xa02c] ;  /* 0x00a02c0001217983 */ /* 0x000f280000300800 */
[----:B------:R0:W-:Y:S01]  /*1ad4c0*/  STL.64 [R1+0x5008], R18 ;  /* 0x0050081201007387 */ /* 0x0001e20000100a00 */
[----:B------:R-:W-:Y:S01]  /*1ad4d0*/  IADD3 R42, P0, PT, R22, R10, RZ ;  /* 0x0000000a162a7210 */ /* 0x000fe20007f1e0ff */
[----:B0-----:R-:W-:-:S02]  /*1ad4e0*/  IMAD.MOV.U32 R19, RZ, RZ, R21 ;  /* 0x000000ffff137224 */ /* 0x001fc400078e0015 */
[----:B------:R-:W-:Y:S01]  /*1ad4f0*/  IMAD.X R21, R46, 0x1, R13, P4 ;  /* 0x000000012e157824 */ /* 0x000fe200020e060d */
[----:B------:R-:W-:-:S04]  /*1ad500*/  IADD3 R18, P3, PT, R22, R43, RZ ;  /* 0x0000002b16127210 */ /* 0x000fc80007f7e0ff */
[----:B------:R0:W-:Y:S02]  /*1ad510*/  STL.64 [R1+0x5000], R20 ;  /* 0x0050001401007387 */ /* 0x0001e40000100a00 */
[----:B0-----:R-:W-:Y:S02]  /*1ad520*/  IMAD.MOV.U32 R21, RZ, RZ, R43 ;  /* 0x000000ffff157224 */ /* 0x001fe400078e002b */
        /* <DEDUP_REMOVED lines=40> */
[----:B------:R-:W-:-:S05]  /*1ad7b0*/  IMAD.X R19, R46, 0x1, R57, P3 ;  /* 0x000000012e137824 */ /* 0x000fca00018e0639 */
[----:B------:R0:W-:Y:S01]  /*1ad7c0*/  STL.64 [R1+0x4fa8], R18 ;  /* 0x004fa81201007387 */ /* 0x0001e20000100a00 */
[----:B------:R-:W-:Y:S01]  /*1ad7d0*/  IADD3 R42, P0, PT, R22, R8, RZ ;  /* 0x00000008162a7210 */ /* 0x000fe20007f1e0ff */
[----:B0-----:R-:W-:Y:S02]  /*1ad7e0*/  IMAD.MOV.U32 R19, RZ, RZ, R21 ;  /* 0x000000ffff137224 */ /* 0x001fe400078e0015 */
[----:B------:R-:W-:Y:S01]  /*1ad7f0*/  IMAD.X R21, R46, 0x1, R15, P4 ;  /* 0x000000012e157824 */ /* 0x000fe200020e060f */
[----:B------:R-:W-:-:S04]  /*1ad800*/  IADD3 R18, P3, PT, R22, R6, RZ ;  /* 0x0000000616127210 */ /* 0x000fc80007f7e0ff */
[----:B------:R0:W-:Y:S02]  /*1ad810*/  STL.64 [R1+0x4fa0], R20 ;  /* 0x004fa01401007387 */ /* 0x0001e40000100a00 */
[----:B0-----:R-:W-:Y:S01]  /*1ad820*/  IMAD.MOV.U32 R21, RZ, RZ, R46 ;  /* 0x000000ffff157224 */ /* 0x001fe200078e002e */
[----:B------:R-:W-:Y:S01]  /*1ad830*/  IADD3 R20, P4, PT, R22, R4, RZ ;  /* 0x0000000416147210 */ /* 0x000fe20007f9e0ff */
[----:B------:R-:W2:Y:S04]  /*1ad840*/  LDL.LU R46, [R1+0xa028] ;  /* 0x00a02800012e7983 */ /* 0x000ea80000300800 */
[----:B------:R0:W-:Y:S02]  /*1ad850*/  STL [R1+0x9ea8], R22 ;  /* 0x009ea81601007387 */ /* 0x0001e40000100800 */
[----:B0-----:R-:W-:-:S02]  /*1ad860*/  IMAD.MOV.U32 R22, RZ, RZ, R43 ;  /* 0x000000ffff167224 */ /* 0x001fc400078e002b */
[----:B------:R-:W-:-:S05]  /*1ad870*/  IMAD.X R43, R21, 0x1, R7, P0 ;  /* 0x00000001152b7824 */ /* 0x000fca00000e0607 */
[----:B------:R0:W-:Y:S02]  /*1ad880*/  STL.64 [R1+0x4f98], R42 ;  /* 0x004f982a01007387 */ /* 0x0001e40000100a00 */
[----:B0-----:R-:W-:Y:S02]  /*1ad890*/  IMAD.MOV.U32 R43, RZ, RZ, R19 ;  /* 0x000000ffff2b7224 */ /* 0x001fe400078e0013 */
[C---:B------:R-:W-:Y:S02]  /*1ad8a0*/  IMAD.X R19, R21.reuse, 0x1, R5, P3 ;  /* 0x0000000115137824 */ /* 0x040fe400018e0605 */
[----:B------:R-:W-:Y:S01]  /*1ad8b0*/  IMAD.X R21, R21, 0x1, R56, P4 ;  /* 0x0000000115157824 */ /* 0x000fe200020e0638 */
[----:B------:R-:W-:Y:S02]  /*1ad8c0*/  IADD3 R42, P0, PT, R23, R12, RZ ;  /* 0x0000000c172a7210 */ /* 0x000fe40007f1e0ff */
[----:B------:R0:W-:Y:S02]  /*1ad8d0*/  STL.64 [R1+0x4f90], R18 ;  /* 0x004f901201007387 */ /* 0x0001e40000100a00 */
[----:B0-----:R-:W-:-:S02]  /*1ad8e0*/  IMAD.MOV.U32 R19, RZ, RZ, R34 ;  /* 0x000000ffff137224 */ /* 0x001fc400078e0022 */
[----:B------:R-:W2:Y:S04]  /*1ad8f0*/  LDL.LU R34, [R1+0xa024] ;  /* 0x00a0240001227983 */ /* 0x000ea80000300800 */
[----:B------:R0:W-:Y:S01]  /*1ad900*/  STL.64 [R1+0x4f88], R20 ;  /* 0x004f881401007387 */ /* 0x0001e20000100a00 */
[----:B------:R-:W-:Y:S01]  /*1ad910*/  IADD3 R18, P3, PT, R23, R10, RZ ;  /* 0x0000000a17127210 */ /* 0x000fe20007f7e0ff */
        /* <DEDUP_REMOVED lines=9> */
[----:B------:R-:W-:-:S05]  /*1ad9b0*/  IMAD.X R21, R35, 0x1, R9, P4 ;  /* 0x0000000123157824 */ /* 0x000fca00020e0609 */
[----:B------:R0:W-:Y:S01]  /*1ad9c0*/  STL.64 [R1+0x4f70], R20 ;  /* 0x004f701401007387 */ /* 0x0001e20000100a00 */
[----:B------:R-:W-:Y:S01]  /*1ad9d0*/  IADD3 R18, P3, PT, R23, R40, RZ ;  /* 0x0000002817127210 */ /* 0x000fe20007f7e0ff */
[----:B0-----:R-:W-:-:S04]  /*1ad9e0*/  IMAD.MOV.U32 R21, RZ, RZ, R43 ;  /* 0x000000ffff157224 */ /* 0x001fc800078e002b */
        /* <DEDUP_REMOVED lines=54> */
[C---:B------:R-:W-:Y:S01]  /*1add50*/  IADD3 R20, P4, PT, R24.reuse, R10, RZ ;  /* 0x0000000a18147210 */ /* 0x040fe20007f9e0ff */
[----:B0-----:R-:W-:Y:S02]  /*1add60*/  IMAD.MOV.U32 R43, RZ, RZ, R19 ;  /* 0x000000ffff2b7224 */ /* 0x001fe400078e0013 */
[----:B------:R-:W-:Y:S01]  /*1add70*/  IMAD.X R19, R37, 0x1, R13, P3 ;  /* 0x0000000125137824 */ /* 0x000fe200018e060d */
[----:B------:R-:W-:-:S04]  /*1add80*/  IADD3 R42, P0, PT, R24, R22, RZ ;  /* 0x00000016182a7210 */ /* 0x000fc80007f1e0ff */
[----:B------:R0:W-:Y:S02]  /*1add90*/  STL.64 [R1+0x4f00], R18 ;  /* 0x004f001201007387 */ /* 0x0001e40000100a00 */
[----:B0-----:R-:W-:Y:S01]  /*1adda0*/  IADD3 R18, P3, PT, R24, R21, RZ ;  /* 0x0000001518127210 */ /* 0x001fe20007f7e0ff */
[----:B------:R-:W-:Y:S02]  /*1addb0*/  IMAD.MOV.U32 R19, RZ, RZ, R21 ;  /* 0x000000ffff137224 */ /* 0x000fe400078e0015 */
[----:B------:R-:W-:-:S05]  /*1addc0*/  IMAD.X R21, R37, 0x1, R11, P4 ;  /* 0x0000000125157824 */ /* 0x000fca00020e060b */
        /* <DEDUP_REMOVED lines=40> */
[C---:B------:R-:W-:Y:S01]  /*1ae050*/  IADD3 R20, P4, PT, R24.reuse, R8, RZ ;  /* 0x0000000818147210 */ /* 0x040fe20007f9e0ff */
        /* <DEDUP_REMOVED lines=142> */
[----:B------:R-:W3:Y:S04]  /*1ae940*/  LDL.LU R41, [R1+0xa008] ;  /* 0x00a0080001297983 */ /* 0x000ee80000300800 */
        /* <DEDUP_REMOVED lines=8> */
[----:B------:R0:W-:Y:S04]  /*1ae9d0*/  STL.64 [R1+0x4d48], R20 ;  /* 0x004d481401007387 */ /* 0x0001e80000100a00 */
[----:B------:R1:W-:Y:S01]  /*1ae9e0*/  STL.64 [R1+0x4d30], R42 ;  /* 0x004d302a01007387 */ /* 0x0003e20000100a00 */
[----:B0-----:R-:W-:Y:S01]  /*1ae9f0*/  IMAD.MOV.U32 R21, RZ, RZ, R19 ;  /* 0x000000ffff157224 */ /* 0x001fe200078e0013 */
[----:B-1----:R-:W-:-:S02]  /*1aea00*/  SHF.R.S32.HI R43, RZ, 0x1f, R27 ;  /* 0x0000001fff2b7819 */ /* 0x002fc4000001141b */
[----:B------:R-:W-:-:S03]  /*1aea10*/  IADD3 R20, P4, PT, R27, R10, RZ ;  /* 0x0000000a1b147210 */ /* 0x000fc60007f9e0ff */
[----:B------:R-:W-:Y:S01]  /*1aea20*/  IMAD.X R19, R43, 0x1, R13, P3 ;  /* 0x000000012b137824 */ /* 0x000fe200018e060d */
[----:B------:R-:W-:-:S04]  /*1aea30*/  IADD3 R42, P0, PT, R27, R22, RZ ;  /* 0x000000161b2a7210 */ /* 0x000fc80007f1e0ff */
        /* <DEDUP_REMOVED lines=18> */
[----:B------:R-:W-:-:S05]  /*1aeb60*/  IMAD.X R43, R43, 0x1, R21, P0 ;  /* 0x000000012b2b7824 */ /* 0x000fca00000e0615 */
[----:B------:R0:W-:Y:S01]  /*1aeb70*/  STL.64 [R1+0x4cc0], R42 ;  /* 0x004cc02a01007387 */ /* 0x0001e20000100a00 */
[C---:B------:R-:W-:Y:S02]  /*1aeb80*/  IADD3 R20, P4, PT, R27.reuse, R16, RZ ;  /* 0x000000101b147210 */ /* 0x040fe40007f9e0ff */
[----:B0-----:R-:W-:Y:S02]  /*1aeb90*/  SHF.R.S32.HI R43, RZ, 0x1f, R27 ;  /* 0x0000001fff2b7819 */ /* 0x001fe4000001141b */
[----:B------:R-:W-:-:S03]  /*1aeba0*/  IADD3 R42, P0, PT, R27, R53, RZ ;  /* 0x000000351b2a7210 */ /* 0x000fc60007f1e0ff */
        /* <DEDUP_REMOVED lines=21> */
[----:B-1----:R-:W-:-:S05]  /*1aed00*/  SHF.R.S32.HI R43, RZ, 0x1f, R27 ;  /* 0x0000001fff2b7819 */ /* 0x002fca000001141b */
[----:B------:R-:W-:Y:S01]  /*1aed10*/  IMAD.X R19, R43, 0x1, R15, P3 ;  /* 0x000000012b137824 */ /* 0x000fe200018e060f */
[----:B------:R-:W-:-:S04]  /*1aed20*/  IADD3 R20, P4, PT, R27, R8, RZ ;  /* 0x000000081b147210 */ /* 0x000fc80007f9e0ff */
[----:B------:R0:W-:Y:S01]  /*1aed30*/  STL.64 [R1+0x4c88], R18 ;  /* 0x004c881201007387 */ /* 0x0001e20000100a00 */
[----:B------:R-:W-:-:S03]  /*1aed40*/  IADD3 R42, P0, PT, R27, R6, RZ ;  /* 0x000000061b2a7210 */ /* 0x000fc60007f1e0ff */
[----:B------:R1:W-:Y:S01]  /*1aed50*/  STL [R1+0x9ebc], R27 ;  /* 0x009ebc1b01007387 */ /* 0x0003e20000100800 */
[----:B0-----:R-:W-:Y:S01]  /*1aed60*/  IMAD.MOV.U32 R19, RZ, RZ, R43 ;  /* 0x000000ffff137224 */ /* 0x001fe200078e002b */
[----:B------:R-:W-:Y:S01]  /*1aed70*/  IADD3 R18, P3, PT, R27, R4, RZ ;  /* 0x000000041b127210 */ /* 0x000fe20007f7e0ff */
[----:B-1----:R-:W-:Y:S02]  /*1aed80*/  IMAD.MOV.U32 R27, RZ, RZ, R21 ;  /* 0x000000ffff1b7224 */ /* 0x002fe400078e0015 */
[C---:B------:R-:W-:Y:S02]  /*1aed90*/  IMAD.X R21, R19.reuse, 0x1, R7, P4 ;  /* 0x0000000113157824 */ /* 0x040fe400020e0607 */
[----:B------:R-:W-:-:S03]  /*1aeda0*/  IMAD.X R43, R19, 0x1, R5, P0 ;  /* 0x00000001132b7824 */ /* 0x000fc600000e0605 */
[----:B------:R2:W-:Y:S01]  /*1aedb0*/  STL.64 [R1+0x4c80], R20 ;  /* 0x004c801401007387 */ /* 0x0005e20000100a00 */
[----:B------:R-:W-:-:S03]  /*1aedc0*/  IMAD.X R19, R19, 0x1, R56, P3 ;  /* 0x0000000113137824 */ /* 0x000fc600018e0638 */
[----:B------:R0:W-:Y:S01]  /*1aedd0*/  STL.64 [R1+0x4c78], R42 ;  /* 0x004c782a01007387 */ /* 0x0001e20000100a00 */
[----:B--2---:R-:W-:-:S03]  /*1aede0*/  IADD3 R20, P4, PT, R28, R12, RZ ;  /* 0x0000000c1c147210 */ /* 0x004fc60007f9e0ff */
[----:B------:R1:W-:Y:S01]  /*1aedf0*/  STL.64 [R1+0x4c70], R18 ;  /* 0x004c701201007387 */ /* 0x0003e20000100a00 */
[----:B0-----:R-:W-:Y:S01]  /*1aee00*/  IADD3 R42, P0, PT, R28, R10, RZ ;  /* 0x0000000a1c2a7210 */ /* 0x001fe20007f1e0ff */
[----:B------:R-:W-:-:S04]  /*1aee10*/  IMAD.X R21, R61, 0x1, R13, P4 ;  /* 0x000000013d157824 */ /* 0x000fc800020e060d */
[----:B------:R-:W-:Y:S01]  /*1aee20*/  IMAD.X R43, R61, 0x1, R11, P0 ;  /* 0x000000013d2b7824 */ /* 0x000fe200000e060b */
[----:B------:R0:W-:Y:S01]  /*1aee30*/  STL.64 [R1+0x4c68], R20 ;  /* 0x004c681401007387 */ /* 0x0001e20000100a00 */
[----:B-1----:R-:W-:-:S03]  /*1aee40*/  IADD3 R18, P3, PT, R28, R22, RZ ;  /* 0x000000161c127210 */ /* 0x002fc60007f7e0ff */
[----:B------:R1:W-:Y:S02]  /*1aee50*/  STL.64 [R1+0x4c60], R42 ;  /* 0x004c602a01007387 */ /* 0x0003e40000100a00 */
[----:B------:R-:W-:Y:S01]  /*1aee60*/  IMAD.X R19, R61, 0x1, R9, P3 ;  /* 0x000000013d137824 */ /* 0x000fe200018e0609 */
[----:B0-----:R-:W-:-:S04]  /*1aee70*/  IADD3 R20, P4, PT, R28, R24, RZ ;  /* 0x000000181c147210 */ /* 0x001fc80007f9e0ff */
[----:B------:R0:W-:Y:S01]  /*1aee80*/  STL.64 [R1+0x4c58], R18 ;  /* 0x004c581201007387 */ /* 0x0001e20000100a00 */
[----:B-1----:R-:W-:Y:S01]  /*1aee90*/  IADD3 R42, P0, PT, R28, R26, RZ ;  /* 0x0000001a1c2a7210 */ /* 0x002fe20007f1e0ff */
[----:B------:R-:W-:-:S04]  /*1aeea0*/  IMAD.X R21, R61, 0x1, R23, P4 ;  /* 0x000000013d157824 */ /* 0x000fc800020e0617 */
[C---:B------:R-:W-:Y:S01]  /*1aeeb0*/  IMAD.X R43, R61.reuse, 0x1, R25, P0 ;  /* 0x000000013d2b7824 */ /* 0x040fe200000e0619 */
[----:B------:R1:W-:Y:S01]  /*1aeec0*/  STL.64 [R1+0x4c50], R20 ;  /* 0x004c501401007387 */ /* 0x0003e20000100a00 */
[C---:B0-----:R-:W-:Y:S01]  /*1aeed0*/  IADD3 R18, P3, PT, R28.reuse, R17, RZ ;  /* 0x000000111c127210 */ /* 0x041fe20007f7e0ff */
[----:B------:R-:W-:Y:S02]  /*1aeee0*/  IMAD.MOV.U32 R19, RZ, RZ, R17 ;  /* 0x000000ffff137224 */ /* 0x000fe400078e0011 */
[----:B------:R0:W-:Y:S01]  /*1aeef0*/  STL.64 [R1+0x4c48], R42 ;  /* 0x004c482a01007387 */ /* 0x0001e20000100a00 */
[----:B-1----:R-:W-:Y:S01]  /*1aef00*/  IADD3 R20, P4, PT, R28, R45, RZ ;  /* 0x0000002d1c147210 */ /* 0x002fe20007f9e0ff */
[----:B------:R-:W-:Y:S02]  /*1aef10*/  IMAD.MOV.U32 R21, RZ, RZ, R45 ;  /* 0x000000ffff157224 */ /* 0x000fe400078e002d */
[----:B------:R-:W-:Y:S02]  /*1aef20*/  IMAD.MOV.U32 R45, RZ, RZ, R19 ;  /* 0x000000ffff2d7224 */ /* 0x000fe400078e0013 */
[----:B------:R-:W-:Y:S01]  /*1aef30*/  IMAD.X R19, R61, 0x1, R27, P3 ;  /* 0x000000013d137824 */ /* 0x000fe200018e061b */
[----:B0-----:R-:W2:Y:S01]  /*1aef40*/  LDL.LU.64 R42, [R1+0xa000] ;  /* 0x00a00000012a7983 */ /* 0x001ea20000300a00 */
[----:B------:R-:W-:-:S03]  /*1aef50*/  IMAD.MOV.U32 R17, RZ, RZ, R44 ;  /* 0x000000ffff117224 */ /* 0x000fc600078e002c */
        /* <DEDUP_REMOVED lines=61> */
[----:B0-----:R-:W-:Y:S01]  /*1af330*/  IADD3 R44, P0, PT, R29, R19, RZ ;  /* 0x000000131d2c7210 */ /* 0x001fe20007f1e0ff */
[----:B------:R-:W-:Y:S02]  /*1af340*/  IMAD.MOV.U32 R45, RZ, RZ, R19 ;  /* 0x000000ffff2d7224 */ /* 0x000fe400078e0013 */
[C---:B------:R-:W-:Y:S02]  /*1af350*/  IMAD.X R19, R21.reuse, 0x1, R25, P3 ;  /* 0x0000000115137824 */ /* 0x040fe400018e0619 */
[----:B------:R-:W-:-:S03]  /*1af360*/  IMAD.X R21, R21, 0x1, R27, P4 ;  /* 0x0000000115157824 */ /* 0x000fc600020e061b */
[----:B------:R0:W-:Y:S04]  /*1af370*/  STL.64 [R1+0x4bc8], R18 ;  /* 0x004bc81201007387 */ /* 0x0001e80000100a00 */
[----:B------:R1:W-:Y:S01]  /*1af380*/  STL.64 [R1+0x4bc0], R20 ;  /* 0x004bc01401007387 */ /* 0x0003e20000100a00 */
[----:B0-----:R-:W-:Y:S01]  /*1af390*/  IMAD.MOV.U32 R19, RZ, RZ, R45 ;  /* 0x000000ffff137224 */ /* 0x001fe200078e002d */
[----:B-1----:R-:W-:Y:S02]  /*1af3a0*/  SHF.R.S32.HI R21, RZ, 0x1f, R29 ;  /* 0x0000001fff157819 */ /* 0x002fe4000001141d */
        /* <DEDUP_REMOVED lines=25> */
[C---:B------:R-:W-:Y:S02]  /*1af540*/  IADD3 R18, P3, PT, R29.reuse, R8, RZ ;  /* 0x000000081d127210 */ /* 0x040fe40007f7e0ff */
[C---:B------:R-:W-:Y:S02]  /*1af550*/  IADD3 R20, P4, PT, R29.reuse, R6, RZ ;  /* 0x000000061d147210 */ /* 0x040fe40007f9e0ff */
[----:B------:R0:W-:Y:S04]  /*1af560*/  STL.64 [R1+0x4b88], R44 ;  /* 0x004b882c01007387 */ /* 0x0001e80000100a00 */
[----:B------:R1:W-:Y:S01]  /*1af570*/  STL [R1+0x9ec4], R29 ;  /* 0x009ec41d01007387 */ /* 0x0003e20000100800 */
[----:B0-----:R-:W-:Y:S01]  /*1af580*/  IMAD.MOV.U32 R45, RZ, RZ, R21 ;  /* 0x000000ffff2d7224 */ /* 0x001fe200078e0015 */
[----:B------:R-:W-:Y:S01]  /*1af590*/  IADD3 R44, P0, PT, R29, R4, RZ ;  /* 0x000000041d2c7210 */ /* 0x000fe20007f1e0ff */
[----:B-1----:R-:W-:-:S02]  /*1af5a0*/  IMAD.MOV.U32 R29, RZ, RZ, R19 ;  /* 0x000000ffff1d7224 */ /* 0x002fc400078e0013 */
[C---:B------:R-:W-:Y:S02]  /*1af5b0*/  IMAD.X R19, R45.reuse, 0x1, R7, P3 ;  /* 0x000000012d137824 */ /* 0x040fe400018e0607 */
[----:B------:R-:W-:-:S03]  /*1af5c0*/  IMAD.X R21, R45, 0x1, R5, P4 ;  /* 0x000000012d157824 */ /* 0x000fc600020e0605 */
[----:B------:R3:W-:Y:S04]  /*1af5d0*/  STL.64 [R1+0x4b80], R18 ;  /* 0x004b801201007387 */ /* 0x0007e80000100a00 */
[----:B------:R0:W-:Y:S01]  /*1af5e0*/  STL.64 [R1+0x4b78], R20 ;  /* 0x004b781401007387 */ /* 0x0001e20000100a00 */
[----:B------:R-:W-:Y:S01]  /*1af5f0*/  IMAD.X R45, R45, 0x1, R56, P0 ;  /* 0x000000012d2d7824 */ /* 0x000fe200000e0638 */
[C---:B---3--:R-:W-:Y:S02]  /*1af600*/  IADD3 R18, P3, PT, R30.reuse, R12, RZ ;  /* 0x0000000c1e127210 */ /* 0x048fe40007f7e0ff */
[----:B0-----:R-:W-:Y:S02]  /*1af610*/  SHF.R.S32.HI R21, RZ, 0x1f, R30 ;  /* 0x0000001fff157819 */ /* 0x001fe4000001141e */
[----:B------:R-:W-:-:S03]  /*1af620*/  IADD3 R20, P4, PT, R30, R10, RZ ;  /* 0x0000000a1e147210 */ /* 0x000fc60007f9e0ff */
[C---:B------:R-:W-:Y:S02]  /*1af630*/  IMAD.X R19, R21.reuse, 0x1, R13, P3 ;  /* 0x0000000115137824 */ /* 0x040fe400018e060d */
[----:B------:R-:W-:Y:S01]  /*1af640*/  IMAD.X R21, R21, 0x1, R11, P4 ;  /* 0x0000000115157824 */ /* 0x000fe200020e060b */
[----:B------:R0:W-:Y:S04]  /*1af650*/  STL.64 [R1+0x4b70], R44 ;  /* 0x004b702c01007387 */ /* 0x0001e80000100a00 */
[----:B------:R1:W-:Y:S04]  /*1af660*/  STL.64 [R1+0x4b68], R18 ;  /* 0x004b681201007387 */ /* 0x0003e80000100a00 */
[----:B------:R3:W-:Y:S01]  /*1af670*/  STL.64 [R1+0x4b60], R20 ;  /* 0x004b601401007387 */ /* 0x0007e20000100a00 */
[----:B0-----:R-:W-:-:S02]  /*1af680*/  IADD3 R44, P0, PT, R30, R22, RZ ;  /* 0x000000161e2c7210 */ /* 0x001fc40007f1e0ff */
[C---:B-1----:R-:W-:Y:S02]  /*1af690*/  IADD3 R18, P3, PT, R30.reuse, R24, RZ ;  /* 0x000000181e127210 */ /* 0x042fe40007f7e0ff */
[----:B---3--:R-:W-:Y:S02]  /*1af6a0*/  SHF.R.S32.HI R21, RZ, 0x1f, R30 ;  /* 0x0000001fff157819 */ /* 0x008fe4000001141e */
[----:B------:R-:W-:-:S03]  /*1af6b0*/  IADD3 R20, P4, PT, R30, R26, RZ ;  /* 0x0000001a1e147210 */ /* 0x000fc60007f9e0ff */
[C---:B------:R-:W-:Y:S02]  /*1af6c0*/  IMAD.X R45, R21.reuse, 0x1, R9, P0 ;  /* 0x00000001152d7824 */ /* 0x040fe400000e0609 */
        /* <DEDUP_REMOVED lines=26> */
[----:B-1----:R-:W-:Y:S02]  /*1af870*/  IADD3 R18, P3, PT, R30, R14, RZ ;  /* 0x0000000e1e127210 */ /* 0x002fe40007f7e0ff */
[----:B---3--:R-:W-:-:S05]  /*1af880*/  SHF.R.S32.HI R21, RZ, 0x1f, R30 ;  /* 0x0000001fff157819 */ /* 0x008fca000001141e */
[C---:B------:R-:W-:Y:S02]  /*1af890*/  IMAD.X R45, R21.reuse, 0x1, R57, P0 ;  /* 0x00000001152d7824 */ /* 0x040fe400000e0639 */
[----:B------:R-:W-:Y:S01]  /*1af8a0*/  IMAD.X R19, R21, 0x1, R15, P3 ;  /* 0x0000000115137824 */ /* 0x000fe200018e060f */
[C---:B------:R-:W-:Y:S02]  /*1af8b0*/  IADD3 R20, P4, PT, R30.reuse, R8, RZ ;  /* 0x000000081e147210 */ /* 0x040fe40007f9e0ff */
[----:B------:R0:W-:Y:S04]  /*1af8c0*/  STL.64 [R1+0x4b10], R44 ;  /* 0x004b102c01007387 */ /* 0x0001e80000100a00 */
[----:B------:R1:W-:Y:S01]  /*1af8d0*/  STL.64 [R1+0x4b08], R18 ;  /* 0x004b081201007387 */ /* 0x0003e20000100a00 */
[----:B0-----:R-:W-:Y:S01]  /*1af8e0*/  IADD3 R44, P0, PT, R30, R6, RZ ;  /* 0x000000061e2c7210 */ /* 0x001fe20007f1e0ff */
[----:B-1----:R-:W-:-:S04]  /*1af8f0*/  IMAD.MOV.U32 R19, RZ, RZ, R21 ;  /* 0x000000ffff137224 */ /* 0x002fc800078e0015 */
[C---:B------:R-:W-:Y:S02]  /*1af900*/  IMAD.X R21, R19.reuse, 0x1, R7, P4 ;  /* 0x0000000113157824 */ /* 0x040fe400020e0607 */
[C---:B------:R-:W-:Y:S01]  /*1af910*/  IMAD.X R45, R19.reuse, 0x1, R5, P0 ;  /* 0x00000001132d7824 */ /* 0x040fe200000e0605 */
[----:B------:R-:W-:Y:S01]  /*1af920*/  IADD3 R18, P3, PT, R30, R4, RZ ;  /* 0x000000041e127210 */ /* 0x000fe20007f7e0ff */
[----:B------:R0:W-:Y:S04]  /*1af930*/  STL [R1+0x9ec8], R30 ;  /* 0x009ec81e01007387 */ /* 0x0001e80000100800 */
[----:B------:R1:W-:Y:S01]  /*1af940*/  STL.64 [R1+0x4b00], R20 ;  /* 0x004b001401007387 */ /* 0x0003e20000100a00 */
[----:B------:R-:W-:-:S03]  /*1af950*/  IMAD.X R19, R19, 0x1, R56, P3 ;  /* 0x0000000113137824 */ /* 0x000fc600018e0638 */
[----:B------:R3:W-:Y:S01]  /*1af960*/  STL.64 [R1+0x4af8], R44 ;  /* 0x004af82c01007387 */ /* 0x0007e20000100a00 */
[----:B0-----:R-:W-:Y:S01]  /*1af970*/  IMAD.MOV.U32 R30, RZ, RZ, R16 ;  /* 0x000000ffff1e7224 */ /* 0x001fe200078e0010 */
[----:B------:R-:W-:Y:S02]  /*1af980*/  SHF.R.S32.HI R16, RZ, 0x1f, R31 ;  /* 0x0000001fff107819 */ /* 0x000fe4000001141f */
[C---:B-1----:R-:W-:Y:S02]  /*1af990*/  IADD3 R20, P4, PT, R31.reuse, R12, RZ ;  /* 0x0000000c1f147210 */ /* 0x042fe40007f9e0ff */
[----:B---3--:R-:W-:-:S03]  /*1af9a0*/  IADD3 R44, P0, PT, R31, R10, RZ ;  /* 0x0000000a1f2c7210 */ /* 0x008fc60007f1e0ff */
[C---:B------:R-:W-:Y:S01]  /*1af9b0*/  IMAD.X R21, R16.reuse, 0x1, R13, P4 ;  /* 0x0000000110157824 */ /* 0x040fe200020e060d */
[----:B------:R0:W-:Y:S01]  /*1af9c0*/  STL.64 [R1+0x4af0], R18 ;  /* 0x004af01201007387 */ /* 0x0001e20000100a00 */
[----:B------:R-:W-:-:S03]  /*1af9d0*/  IMAD.X R45, R16, 0x1, R11, P0 ;  /* 0x00000001102d7824 */ /* 0x000fc600000e060b */
[----:B------:R1:W-:Y:S04]  /*1af9e0*/  STL.64 [R1+0x4ae8], R20 ;  /* 0x004ae81401007387 */ /* 0x0003e80000100a00 */
[----:B------:R3:W-:Y:S01]  /*1af9f0*/  STL.64 [R1+0x4ae0], R44 ;  /* 0x004ae02c01007387 */ /* 0x0007e20000100a00 */
[C---:B0-----:R-:W-:Y:S02]  /*1afa00*/  IADD3 R18, P3, PT, R31.reuse, R22, RZ ;  /* 0x000000161f127210 */ /* 0x041fe40007f7e0ff */
[----:B-1----:R-:W-:-:S03]  /*1afa10*/  IADD3 R20, P4, PT, R31, R24, RZ ;  /* 0x000000181f147210 */ /* 0x002fc60007f9e0ff */
[C---:B------:R-:W-:Y:S01]  /*1afa20*/  IMAD.X R19, R16.reuse, 0x1, R9, P3 ;  /* 0x0000000110137824 */ /* 0x040fe200018e0609 */
[----:B---3--:R-:W-:Y:S01]  /*1afa30*/  IADD3 R44, P0, PT, R31, R26, RZ ;  /* 0x0000001a1f2c7210 */ /* 0x008fe20007f1e0ff */
[----:B------:R-:W-:-:S03]  /*1afa40*/  IMAD.X R21, R16, 0x1, R23, P4 ;  /* 0x0000000110157824 */ /* 0x000fc600020e0617 */
        /* <DEDUP_REMOVED lines=30> */
[----:B------:R3:W-:Y:S01]  /*1afc30*/  STL [R1+0x9ecc], R31 ;  /* 0x009ecc1f01007387 */ /* 0x0007e20000100800 */
[----:B0-----:R-:W-:-:S03]  /*1afc40*/  IADD3 R18, P3, PT, R31, R6, RZ ;  /* 0x000000061f127210 */ /* 0x001fc60007f7e0ff */
[----:B------:R0:W-:Y:S01]  /*1afc50*/  STL.64 [R1+0x4a80], R44 ;  /* 0x004a802c01007387 */ /* 0x0001e20000100a00 */
[----:B-1----:R-:W-:Y:S02]  /*1afc60*/  IADD3 R20, P4, PT, R31, R4, RZ ;  /* 0x000000041f147210 */ /* 0x002fe40007f9e0ff */
[----:B---3--:R-:W-:Y:S01]  /*1afc70*/  SHF.R.S32.HI R31, RZ, 0x1f, R32 ;  /* 0x0000001fff1f7819 */ /* 0x008fe20000011420 */
[C---:B------:R-:W-:Y:S02]  /*1afc80*/  IMAD.X R19, R16.reuse, 0x1, R5, P3 ;  /* 0x0000000110137824 */ /* 0x040fe400018e0605 */
[----:B------:R-:W-:Y:S01]  /*1afc90*/  IMAD.X R21, R16, 0x1, R56, P4 ;  /* 0x0000000110157824 */ /* 0x000fe200020e0638 */
[C---:B0-----:R-:W-:Y:S02]  /*1afca0*/  IADD3 R44, P0, PT, R32.reuse, R12, RZ ;  /* 0x0000000c202c7210 */ /* 0x041fe40007f1e0ff */
[----:B------:R0:W-:Y:S03]  /*1afcb0*/  STL.64 [R1+0x4a78], R18 ;  /* 0x004a781201007387 */ /* 0x0001e60000100a00 */
[----:B------:R-:W-:Y:S01]  /*1afcc0*/  IMAD.X R45, R31, 0x1, R13, P0 ;  /* 0x000000011f2d7824 */ /* 0x000fe200000e060d */
[----:B------:R1:W-:Y:S04]  /*1afcd0*/  STL.64 [R1+0x4a70], R20 ;  /* 0x004a701401007387 */ /* 0x0003e80000100a00 */
[----:B------:R3:W-:Y:S01]  /*1afce0*/  STL.64 [R1+0x4a68], R44 ;  /* 0x004a682c01007387 */ /* 0x0007e20000100a00 */
[----:B0-----:R-:W-:-:S02]  /*1afcf0*/  IADD3 R18, P3, PT, R32, R10, RZ ;  /* 0x0000000a20127210 */ /* 0x001fc40007f7e0ff */
        /* <DEDUP_REMOVED lines=39> */
[C---:B------:R-:W-:Y:S01]  /*1aff70*/  IMAD.X R21, R31.reuse, 0x1, R5, P4 ;  /* 0x000000011f157824 */ /* 0x040fe200020e0605 */
[----:B------:R-:W-:Y:S03]  /*1aff80*/  STL [R1+0x9ed0], R32 ;  /* 0x009ed02001007387 */ /* 0x000fe60000100800 */
[----:B------:R-:W-:Y:S01]  /*1aff90*/  IMAD.X R45, R31, 0x1, R56, P0 ;  /* 0x000000011f2d7824 */ /* 0x000fe200000e0638 */
[----:B------:R0:W-:Y:S01]  /*1affa0*/  STL.64 [R1+0x4a00], R18 ;  /* 0x004a001201007387 */ /* 0x0001e20000100a00 */
[----:B----4-:R-:W-:-:S03]  /*1affb0*/  SHF.R.S32.HI R16, RZ, 0x1f, R33 ;  /* 0x0000001fff107819 */ /* 0x010fc60000011421 */
        /* <DEDUP_REMOVED lines=34> */
[----:B------:R-:W-:Y:S01]  /*1b01e0*/  STL.64 [R1+0x49a0], R18 ;  /* 0x0049a01201007387 */ /* 0x000fe20000100a00 */
[----:B------:R-:W-:-:S03]  /*1b01f0*/  IMAD.X R45, R16, 0x1, R57, P0 ;  /* 0x00000001102d7824 */ /* 0x000fc600000e0639 */
[----:B------:R-:W-:Y:S04]  /*1b0200*/  STL.64 [R1+0x4998], R20 ;  /* 0x0049981401007387 */ /* 0x000fe80000100a00 */
[----:B------:R0:W-:Y:S04]  /*1b0210*/  STL.64 [R1+0x4990], R44 ;  /* 0x0049902c01007387 */ /* 0x0001e80000100a00 */
[----:B0-----:R-:W3:Y:S01]  /*1b0220*/  LDL.LU R45, [R1+0x9ff8] ;  /* 0x009ff800012d7983 */ /* 0x001ee20000300800 */
[C---:B------:R-:W-:Y:S02]  /*1b0230*/  IADD3 R18, P3, PT, R33.reuse, R14, RZ ;  /* 0x0000000e21127210 */ /* 0x040fe40007f7e0ff */
[----:B------:R-:W-:-:S03]  /*1b0240*/  IADD3 R20, P4, PT, R33, R8, RZ ;  /* 0x0000000821147210 */ /* 0x000fc60007f9e0ff */
[C---:B------:R-:W-:Y:S01]  /*1b0250*/  IMAD.X R19, R16.reuse, 0x1, R15, P3 ;  /* 0x0000000110137824 */ /* 0x040fe200018e060f */
[----:B------:R-:W-:Y:S01]  /*1b0260*/  IADD3 R44, P0, PT, R33, R6, RZ ;  /* 0x00000006212c7210 */ /* 0x000fe20007f1e0ff */
[----:B------:R-:W-:-:S03]  /*1b0270*/  IMAD.X R21, R16, 0x1, R7, P4 ;  /* 0x0000000110157824 */ /* 0x000fc600020e0607 */
[----:B------:R0:W-:Y:S01]  /*1b0280*/  STL.64 [R1+0x4988], R18 ;  /* 0x0049881201007387 */ /* 0x0001e20000100a00 */
[----:B------:R-:W-:-:S03]  /*1b0290*/  IMAD.MOV.U32 R32, RZ, RZ, R44 ;  /* 0x000000ffff207224 */ /* 0x000fc600078e002c */
[----:B------:R3:W-:Y:S04]  /*1b02a0*/  STL [R1+0x9ed4], R33 ;  /* 0x009ed42101007387 */ /* 0x0007e80000100800 */
[----:B------:R1:W-:Y:S01]  /*1b02b0*/  STL [R1+0x4978], R44 ;  /* 0x0049782c01007387 */ /* 0x0003e20000100800 */
[----:B0-----:R-:W-:-:S05]  /*1b02c0*/  IADD3 R18, P3, PT, R33, R4, RZ ;  /* 0x0000000421127210 */ /* 0x001fca0007f7e0ff */
[C---:B------:R-:W-:Y:S01]  /*1b02d0*/  IMAD.X R19, R16.reuse, 0x1, R56, P3 ;  /* 0x0000000110137824 */ /* 0x040fe200018e0638 */
[----:B------:R-:W-:Y:S01]  /*1b02e0*/  SHF.R.S32.HI R31, RZ, 0x1f, R35 ;  /* 0x0000001fff1f7819 */ /* 0x000fe20000011423 */
[----:B---3--:R-:W-:Y:S02]  /*1b02f0*/  IMAD.MOV.U32 R33, RZ, RZ, R45 ;  /* 0x000000ffff217224 */ /* 0x008fe400078e002d */
[----:B-1----:R-:W3:Y:S04]  /*1b0300*/  LDL.LU.64 R44, [R1+0x9ff0] ;  /* 0x009ff000012c7983 */ /* 0x002ee80000300a00 */
[----:B------:R0:W-:Y:S01]  /*1b0310*/  STL.64 [R1+0x4980], R20 ;  /* 0x0049801401007387 */ /* 0x0001e20000100a00 */
[----:B------:R-:W-:Y:S01]  /*1b0320*/  IMAD.X R33, R16, 0x1, R5, P0 ;  /* 0x0000000110217824 */ /* 0x000fe200000e0605 */
[----:B------:R-:W-:-:S02]  /*1b0330*/  IADD3 R32, P0, PT, R34, R10, RZ ;  /* 0x0000000a22207210 */ /* 0x000fc40007f1e0ff */
[----:B0-----:R-:W-:Y:S02]  /*1b0340*/  IADD3 R20, P4, PT, R34, R12, RZ ;  /* 0x0000000c22147210 */ /* 0x001fe40007f9e0ff */
[----:B------:R0:W-:Y:S03]  /*1b0350*/  STL [R1+0x497c], R33 ;  /* 0x00497c2101007387 */ /* 0x0001e60000100800 */
[C---:B------:R-:W-:Y:S01]  /*1b0360*/  IMAD.X R21, R46.reuse, 0x1, R13, P4 ;  /* 0x000000012e157824 */ /* 0x040fe200020e060d */
[----:B------:R1:W-:Y:S04]  /*1b0370*/  STL.64 [R1+0x4970], R18 ;  /* 0x0049701201007387 */ /* 0x0003e80000100a00 */
[----:B------:R4:W-:Y:S01]  /*1b0380*/  STL.64 [R1+0x4968], R20 ;  /* 0x0049681401007387 */ /* 0x0009e20000100a00 */
[----:B0-----:R-:W-:Y:S01]  /*1b0390*/  IMAD.X R33, R46, 0x1, R11, P0 ;  /* 0x000000012e217824 */ /* 0x001fe200000e060b */
[----:B-1----:R-:W-:-:S02]  /*1b03a0*/  IADD3 R18, P3, PT, R34, R22, RZ ;  /* 0x0000001622127210 */ /* 0x002fc40007f7e0ff */
[----:B----4-:R-:W-:-:S03]  /*1b03b0*/  IADD3 R20, P4, PT, R34, R24, RZ ;  /* 0x0000001822147210 */ /* 0x010fc60007f9e0ff */
[C---:B------:R-:W-:Y:S01]  /*1b03c0*/  IMAD.X R19, R46.reuse, 0x1, R9, P3 ;  /* 0x000000012e137824 */ /* 0x040fe200018e0609 */
[----:B------:R0:W-:Y:S01]  /*1b03d0*/  STL.64 [R1+0x4960], R32 ;  /* 0x0049602001007387 */ /* 0x0001e20000100a00 */
[----:B------:R-:W-:-:S03]  /*1b03e0*/  IMAD.X R21, R46, 0x1, R23, P4 ;  /* 0x000000012e157824 */ /* 0x000fc600020e0617 */
[----:B------:R1:W-:Y:S04]  /*1b03f0*/  STL.64 [R1+0x4958], R18 ;  /* 0x0049581201007387 */ /* 0x0003e80000100a00 */
[----:B------:R4:W-:Y:S01]  /*1b0400*/  STL.64 [R1+0x4950], R20 ;  /* 0x0049501401007387 */ /* 0x0009e20000100a00 */
[C---:B0-----:R-:W-:Y:S02]  /*1b0410*/  IADD3 R32, P0, PT, R34.reuse, R26, RZ ;  /* 0x0000001a22207210 */ /* 0x041fe40007f1e0ff */
[----:B-1----:R-:W-:-:S03]  /*1b0420*/  IADD3 R18, P3, PT, R34, R28, RZ ;  /* 0x0000001c22127210 */ /* 0x002fc60007f7e0ff */
[----:B------:R-:W-:Y:S01]  /*1b0430*/  IMAD.X R33, R46, 0x1, R25, P0 ;  /* 0x000000012e217824 */ /* 0x000fe200000e0619 */
[----:B----4-:R-:W-:Y:S01]  /*1b0440*/  IADD3 R20, P4, PT, R34, R29, RZ ;  /* 0x0000001d22147210 */ /* 0x010fe20007f9e0ff */
[----:B------:R-:W-:-:S03]  /*1b0450*/  IMAD.X R19, R46, 0x1, R27, P3 ;  /* 0x000000012e137824 */ /* 0x000fc600018e061b */
        /* <DEDUP_REMOVED lines=26> */
[C---:B------:R-:W-:Y:S01]  /*1b0600*/  IMAD.X R19, R46.reuse, 0x1, R5, P3 ;  /* 0x000000012e137824 */ /* 0x040fe200018e0605 */
[----:B------:R-:W-:Y:S03]  /*1b0610*/  STL [R1+0x9ed8], R34 ;  /* 0x009ed82201007387 */ /* 0x000fe60000100800 */
[----:B------:R-:W-:Y:S01]  /*1b0620*/  IMAD.X R21, R46, 0x1, R56, P4 ;  /* 0x000000012e157824 */ /* 0x000fe200020e0638 */
[----:B------:R0:W-:Y:S01]  /*1b0630*/  STL.64 [R1+0x4900], R32 ;  /* 0x0049002001007387 */ /* 0x0001e20000100a00 */
[----:B------:R-:W-:-:S03]  /*1b0640*/  IADD3 R16, P3, PT, R35, R10, RZ ;  /* 0x0000000a23107210 */ /* 0x000fc60007f7e0ff */
[----:B------:R1:W-:Y:S04]  /*1b0650*/  STL.64 [R1+0x48f8], R18 ;  /* 0x0048f81201007387 */ /* 0x0003e80000100a00 */
[----:B------:R4:W-:Y:S01]  /*1b0660*/  STL.64 [R1+0x48f0], R20 ;  /* 0x0048f01401007387 */ /* 0x0009e20000100a00 */
[----:B0-----:R-:W-:Y:S01]  /*1b0670*/  IADD3 R32, P0, PT, R35, R12, RZ ;  /* 0x0000000c23207210 */ /* 0x001fe20007f1e0ff */
[----:B-1----:R-:W-:-:S04]  /*1b0680*/  IMAD.MOV.U32 R18, RZ, RZ, R17 ;  /* 0x000000ffff127224 */ /* 0x002fc800078e0011 */
        /* <DEDUP_REMOVED lines=17> */
[C---:B-1----:R-:W-:Y:S02]  /*1b07a0*/  IADD3 R16, P3, PT, R35.reuse, R30, RZ ;  /* 0x0000001e23107210 */ /* 0x042fe40007f7e0ff */
[----:B----4-:R-:W-:-:S03]  /*1b07b0*/  IADD3 R20, P4, PT, R35, R53, RZ ;  /* 0x0000003523147210 */ /* 0x010fc60007f9e0ff */
[C---:B------:R-:W-:Y:S02]  /*1b07c0*/  IMAD.X R17, R31.reuse, 0x1, R51, P3 ;  /* 0x000000011f117824 */ /* 0x040fe400018e0633 */
[----:B------:R-:W-:Y:S01]  /*1b07d0*/  IMAD.X R33, R31, 0x1, R50, P0 ;  /* 0x000000011f217824 */ /* 0x000fe200000e0632 */
[----:B------:R-:W-:Y:S01]  /*1b07e0*/  IADD3 R46, P0, PT, R35, R55, RZ ;  /* 0x00000037232e7210 */ /* 0x000fe20007f1e0ff */
[----:B------:R-:W-:Y:S01]  /*1b07f0*/  IMAD.X R21, R31, 0x1, R52, P4 ;  /* 0x000000011f157824 */ /* 0x000fe200020e0634 */
[----:B------:R0:W-:Y:S01]  /*1b0800*/  STL.64 [R1+0x48b0], R16 ;  /* 0x0048b01001007387 */ /* 0x0001e20000100a00 */
[----:B------:R-:W-:-:S03]  /*1b0810*/  IMAD.MOV.U32 R19, RZ, RZ, R47 ;  /* 0x000000ffff137224 */ /* 0x000fc600078e002f */
[----:B------:R1:W-:Y:S01]  /*1b0820*/  STL.64 [R1+0x48b8], R32 ;  /* 0x0048b82001007387 */ /* 0x0003e20000100a00 */
[----:B------:R-:W-:-:S03]  /*1b0830*/  IMAD.X R47, R31, 0x1, R54, P0 ;  /* 0x000000011f2f7824 */ /* 0x000fc600000e0636 */
[----:B------:R4:W-:Y:S01]  /*1b0840*/  STL.64 [R1+0x48a8], R20 ;  /* 0x0048a81401007387 */ /* 0x0009e20000100a00 */
[----:B0-----:R-:W-:Y:S01]  /*1b0850*/  IMAD.MOV.U32 R17, RZ, RZ, R48 ;  /* 0x000000ffff117224 */ /* 0x001fe200078e0030 */
[C---:B------:R-:W-:Y:S02]  /*1b0860*/  IADD3 R48, P0, PT, R35.reuse, R14, RZ ;  /* 0x0000000e23307210 */ /* 0x040fe40007f1e0ff */
[C---:B-1----:R-:W-:Y:S02]  /*1b0870*/  IADD3 R32, P3, PT, R35.reuse, R2, RZ ;  /* 0x0000000223207210 */ /* 0x042fe40007f7e0ff */
[----:B----4-:R-:W-:-:S03]  /*1b0880*/  IADD3 R20, P4, PT, R35, R3, RZ ;  /* 0x0000000323147210 */ /* 0x010fc60007f9e0ff */
[C---:B------:R-:W-:Y:S02]  /*1b0890*/  IMAD.X R33, R31.reuse, 0x1, R0, P3 ;  /* 0x000000011f217824 */ /* 0x040fe400018e0600 */
[----:B------:R-:W-:Y:S02]  /*1b08a0*/  IMAD.MOV.U32 R16, RZ, RZ, R49 ;  /* 0x000000ffff107224 */ /* 0x000fe400078e0031 */
[C---:B------:R-:W-:Y:S01]  /*1b08b0*/  IMAD.X R21, R31.reuse, 0x1, R57, P4 ;  /* 0x000000011f157824 */ /* 0x040fe200020e0639 */
[----:B------:R0:W-:Y:S01]  /*1b08c0*/  STL.64 [R1+0x48a0], R46 ;  /* 0x0048a02e01007387 */ /* 0x0001e20000100a00 */
[----:B------:R-:W-:-:S03]  /*1b08d0*/  IMAD.X R49, R31, 0x1, R15, P0 ;  /* 0x000000011f317824 */ /* 0x000fc600000e060f */
[----:B0-----:R-:W4:Y:S04]  /*1b08e0*/  LDL.LU.64 R46, [R1+0x9fe8] ;  /* 0x009fe800012e7983 */ /* 0x001f280000300a00 */
[----:B------:R-:W-:Y:S04]  /*1b08f0*/  STL.64 [R1+0x4898], R32 ;  /* 0x0048982001007387 */ /* 0x000fe80000100a00 */
[----:B------:R-:W-:Y:S04]  /*1b0900*/  STL.64 [R1+0x4890], R20 ;  /* 0x0048901401007387 */ /* 0x000fe80000100a00 */
[----:B------:R0:W-:Y:S04]  /*1b0910*/  STL.64 [R1+0x4888], R48 ;  /* 0x0048883001007387 */ /* 0x0001e80000100a00 */
[----:B0-----:R-:W2:Y:S01]  /*1b0920*/  LDL.LU R49, [R1+0x9fe0] ;  /* 0x009fe00001317983 */ /* 0x001ea20000300800 */
[----:B------:R-:W-:-:S02]  /*1b0930*/  IADD3 R32, P3, PT, R35, R8, RZ ;  /* 0x0000000823207210 */ /* 0x000fc40007f7e0ff */
[C---:B------:R-:W-:Y:S01]  /*1b0940*/  IADD3 R20, P4, PT, R35.reuse, R6, RZ ;  /* 0x0000000623147210 */ /* 0x040fe20007f9e0ff */
[----:B------:R2:W-:Y:S01]  /*1b0950*/  STL [R1+0x9edc], R35 ;  /* 0x009edc2301007387 */ /* 0x0005e20000100800 */
[----:B------:R-:W-:-:S05]  /*1b0960*/  IADD3 R48, P0, PT, R35, R4, RZ ;  /* 0x0000000423307210 */ /* 0x000fca0007f1e0ff */
[----:B------:R0:W-:Y:S01]  /*1b0970*/  STL [R1+0x4870], R48 ;  /* 0x0048703001007387 */ /* 0x0001e20000100800 */
[----:B------:R-:W-:Y:S02]  /*1b0980*/  IMAD.MOV.U32 R34, RZ, RZ, R48 ;  /* 0x000000ffff227224 */ /* 0x000fe400078e0030 */
[----:B--2---:R-:W-:Y:S02]  /*1b0990*/  IMAD.MOV.U32 R35, RZ, RZ, R49 ;  /* 0x000000ffff237224 */ /* 0x004fe400078e0031 */
[----:B------:R-:W-:Y:S01]  /*1b09a0*/  IMAD.MOV.U32 R35, RZ, RZ, R31 ;  /* 0x000000ffff237224 */ /* 0x000fe200078e001f */
[----:B0-----:R-:W2:Y:S03]  /*1b09b0*/  LDL.LU.64 R48, [R1+0x9fd8] ;  /* 0x009fd80001307983 */ /* 0x001ea60000300a00 */
[----:B------:R-:W-:Y:S01]  /*1b09c0*/  IMAD.X R33, R35, 0x1, R7, P3 ;  /* 0x0000000123217824 */ /* 0x000fe200018e0607 */
[----:B------:R-:W-:-:S04]  /*1b09d0*/  SHF.R.S32.HI R31, RZ, 0x1f, R36 ;  /* 0x0000001fff1f7819 */ /* 0x000fc80000011424 */
[----:B------:R0:W-:Y:S01]  /*1b09e0*/  STL.64 [R1+0x4880], R32 ;  /* 0x0048802001007387 */ /* 0x0001e20000100a00 */
[C---:B------:R-:W-:Y:S02]  /*1b09f0*/  IMAD.X R21, R35.reuse, 0x1, R5, P4 ;  /* 0x0000000123157824 */ /* 0x040fe400020e0605 */
[----:B------:R-:W-:Y:S01]  /*1b0a00*/  IMAD.X R35, R35, 0x1, R56, P0 ;  /* 0x0000000123237824 */ /* 0x000fe200000e0638 */
[C---:B0-----:R-:W-:Y:S02]  /*1b0a10*/  IADD3 R32, P3, PT, R36.reuse, R12, RZ ;  /* 0x0000000c24207210 */ /* 0x041fe40007f7e0ff */
[----:B------:R0:W-:Y:S03]  /*1b0a20*/  STL.64 [R1+0x4878], R20 ;  /* 0x0048781401007387 */ /* 0x0001e60000100a00 */
[----:B------:R-:W-:Y:S01]  /*1b0a30*/  IMAD.X R33, R31, 0x1, R13, P3 ;  /* 0x000000011f217824 */ /* 0x000fe200018e060d */
[----:B------:R1:W-:Y:S01]  /*1b0a40*/  STL [R1+0x4874], R35 ;  /* 0x0048742301007387 */ /* 0x0003e20000100800 */
[----:B------:R-:W-:-:S03]  /*1b0a50*/  IADD3 R34, P0, PT, R36, R22, RZ ;  /* 0x0000001624227210 */ /* 0x000fc60007f1e0ff */
[----:B------:R3:W-:Y:S01]  /*1b0a60*/  STL.64 [R1+0x4868], R32 ;  /* 0x0048682001007387 */ /* 0x0007e20000100a00 */
[----:B0-----:R-:W-:Y:S01]  /*1b0a70*/  IADD3 R20, P4, PT, R36, R10, RZ ;  /* 0x0000000a24147210 */ /* 0x001fe20007f9e0ff */
[----:B-1----:R-:W-:-:S04]  /*1b0a80*/  IMAD.X R35, R31, 0x1, R9, P0 ;  /* 0x000000011f237824 */ /* 0x002fc800000e0609 */
[----:B------:R-:W-:Y:S01]  /*1b0a90*/  IMAD.X R21, R31, 0x1, R11, P4 ;  /* 0x000000011f157824 */ /* 0x000fe200020e060b */
[----:B---3--:R-:W-:-:S04]  /*1b0aa0*/  IADD3 R32, P3, PT, R36, R24, RZ ;  /* 0x0000001824207210 */ /* 0x008fc80007f7e0ff */
        /* <DEDUP_REMOVED lines=29> */
[----:B------:R-:W-:Y:S04]  /*1b0c80*/  STL.64 [R1+0x4810], R34 ;  /* 0x0048102201007387 */ /* 0x000fe80000100a00 */
[----:B------:R1:W-:Y:S01]  /*1b0c90*/  STL.64 [R1+0x4808], R32 ;  /* 0x0048082001007387 */ /* 0x0003e20000100a00 */
[----:B0-----:R-:W-:Y:S01]  /*1b0ca0*/  IADD3 R20, P4, PT, R36, R8, RZ ;  /* 0x0000000824147210 */ /* 0x001fe20007f9e0ff */
[----:B-1----:R-:W-:-:S04]  /*1b0cb0*/  IMAD.MOV.U32 R33, RZ, RZ, R31 ;  /* 0x000000ffff217224 */ /* 0x002fc800078e001f */
[C---:B------:R-:W-:Y:S01]  /*1b0cc0*/  IMAD.X R21, R33.reuse, 0x1, R7, P4 ;  /* 0x0000000121157824 */ /* 0x040fe200020e0607 */
[C---:B------:R-:W-:Y:S02]  /*1b0cd0*/  IADD3 R34, P0, PT, R36.reuse, R6, RZ ;  /* 0x0000000624227210 */ /* 0x040fe40007f1e0ff */
[----:B------:R-:W-:Y:S02]  /*1b0ce0*/  IADD3 R32, P3, PT, R36, R4, RZ ;  /* 0x0000000424207210 */ /* 0x000fe40007f7e0ff */
[----:B------:R0:W-:Y:S01]  /*1b0cf0*/  STL.64 [R1+0x4800], R20 ;  /* 0x0048001401007387 */ /* 0x0001e20000100a00 */
[----:B------:R-:W-:Y:S01]  /*1b0d00*/  SHF.R.S32.HI R31, RZ, 0x1f, R37 ;  /* 0x0000001fff1f7819 */ /* 0x000fe20000011425 */
[C---:B------:R-:W-:Y:S02]  /*1b0d10*/  IMAD.X R35, R33.reuse, 0x1, R5, P0 ;  /* 0x0000000121237824 */ /* 0x040fe400000e0605 */
[----:B------:R-:W-:Y:S01]  /*1b0d20*/  IMAD.X R33, R33, 0x1, R56, P3 ;  /* 0x0000000121217824 */ /* 0x000fe200018e0638 */
[----:B0-----:R-:W-:-:S02]  /*1b0d30*/  IADD3 R20, P4, PT, R37, R12, RZ ;  /* 0x0000000c25147210 */ /* 0x001fc40007f9e0ff */
[----:B------:R0:W-:Y:S03]  /*1b0d40*/  STL.64 [R1+0x47f8], R34 ;  /* 0x0047f82201007387 */ /* 0x0001e60000100a00 */
[----:B------:R-:W-:Y:S01]  /*1b0d50*/  IMAD.X R21, R31, 0x1, R13, P4 ;  /* 0x000000011f157824 */ /* 0x000fe200020e060d */
[----:B------:R1:W-:Y:S04]  /*1b0d60*/  STL.64 [R1+0x47f0], R32 ;  /* 0x0047f02001007387 */ /* 0x0003e80000100a00 */
[----:B------:R3:W-:Y:S01]  /*1b0d70*/  STL.64 [R1+0x47e8], R20 ;  /* 0x0047e81401007387 */ /* 0x0007e20000100a00 */
[C---:B0-----:R-:W-:Y:S02]  /*1b0d80*/  IADD3 R34, P0, PT, R37.reuse, R10, RZ ;  /* 0x0000000a25227210 */ /* 0x041fe40007f1e0ff */
[----:B-1----:R-:W-:-:S03]  /*1b0d90*/  IADD3 R32, P3, PT, R37, R22, RZ ;  /* 0x0000001625207210 */ /* 0x002fc60007f7e0ff */
[----:B------:R-:W-:Y:S01]  /*1b0da0*/  IMAD.X R35, R31, 0x1, R11, P0 ;  /* 0x000000011f237824 */ /* 0x000fe200000e060b */
        /* <DEDUP_REMOVED lines=37> */
[C---:B------:R-:W-:Y:S01]  /*1b1000*/  IMAD.X R33, R31.reuse, 0x1, R5, P3 ;  /* 0x000000011f217824 */ /* 0x040fe200018e0605 */
[----:B------:R0:W-:Y:S03]  /*1b1010*/  STL.64 [R1+0x9f68], R36 ;  /* 0x009f682401007387 */ /* 0x0001e60000100a00 */
[----:B------:R-:W-:Y:S01]  /*1b1020*/  IMAD.X R21, R31, 0x1, R56, P4 ;  /* 0x000000011f157824 */ /* 0x000fe200020e0638 */
[----:B------:R1:W-:Y:S04]  /*1b1030*/  STL.64 [R1+0x4780], R34 ;  /* 0x0047802201007387 */ /* 0x0003e80000100a00 */
[----:B------:R3:W-:Y:S01]  /*1b1040*/  STL.64 [R1+0x4778], R32 ;  /* 0x0047782001007387 */ /* 0x0007e20000100a00 */
[----:B0-----:R-:W-:-:S03]  /*1b1050*/  SHF.R.S32.HI R37, RZ, 0x1f, R38 ;  /* 0x0000001fff257819 */ /* 0x001fc60000011426 */
[----:B------:R0:W-:Y:S01]  /*1b1060*/  STL.64 [R1+0x4770], R20 ;  /* 0x0047701401007387 */ /* 0x0001e20000100a00 */
[C---:B-1----:R-:W-:Y:S02]  /*1b1070*/  IADD3 R34, P0, PT, R38.reuse, R12, RZ ;  /* 0x0000000c26227210 */ /* 0x042fe40007f1e0ff */
[----:B---3--:R-:W-:-:S03]  /*1b1080*/  IADD3 R32, P3, PT, R38, R10, RZ ;  /* 0x0000000a26207210 */ /* 0x008fc60007f7e0ff */
[C---:B------:R-:W-:Y:S01]  /*1b1090*/  IMAD.X R35, R37.reuse, 0x1, R13, P0 ;  /* 0x0000000125237824 */ /* 0x040fe200000e060d */
[----:B0-----:R-:W-:Y:S01]  /*1b10a0*/  IADD3 R20, P4, PT, R38, R22, RZ ;  /* 0x0000001626147210 */ /* 0x001fe20007f9e0ff */
        /* <DEDUP_REMOVED lines=39> */
[----:B------:R1:W-:Y:S01]  /*1b1320*/  STL.64 [R1+0x4700], R32 ;  /* 0x0047002001007387 */ /* 0x0003e20000100a00 */
[----:B------:R-:W-:-:S03]  /*1b1330*/  SHF.R.S32.HI R31, RZ, 0x1f, R39 ;  /* 0x0000001fff1f7819 */ /* 0x000fc60000011427 */
[----:B------:R3:W-:Y:S01]  /*1b1340*/  STL.64 [R1+0x46f8], R20 ;  /* 0x0046f81401007387 */ /* 0x0007e20000100a00 */
[----:B0-----:R-:W-:Y:S02]  /*1b1350*/  IADD3 R34, P0, PT, R38, R4, RZ ;  /* 0x0000000426227210 */ /* 0x001fe40007f1e0ff */
        /* <DEDUP_REMOVED lines=42> */
[----:B------:R1:W-:Y:S01]  /*1b1600*/  STL.64 [R1+0x4688], R32 ;  /* 0x0046882001007387 */ /* 0x0003e20000100a00 */
[----:B------:R-:W-:-:S03]  /*1b1610*/  SHF.R.S32.HI R37, RZ, 0x1f, R40 ;  /* 0x0000001fff257819 */ /* 0x000fc60000011428 */
        /* <DEDUP_REMOVED lines=52> */
[----:B------:R-:W-:Y:S01]  /*1b1960*/  IMAD.X R21, R37, 0x1, R56, P4 ;  /* 0x0000000125157824 */ /* 0x000fe200020e0638 */
[----:B------:R-:W-:Y:S02]  /*1b1970*/  SHF.R.S32.HI R31, RZ, 0x1f, R41 ;  /* 0x0000001fff1f7819 */ /* 0x000fe40000011429 */
        /* <DEDUP_REMOVED lines=239> */
[----:B----4-:R-:W-:-:S03]  /*1b2870*/  SHF.R.S32.HI R37, RZ, 0x1f, R46 ;  /* 0x0000001fff257819 */ /* 0x010fc6000001142e */
        /* <DEDUP_REMOVED lines=97> */
[----:B------:R-:W-:Y:S01]  /*1b2e90*/  STL.64 [R1+0x4288], R34 ;  /* 0x0042882201007387 */ /* 0x000fe20000100a00 */
[----:B------:R-:W-:-:S03]  /*1b2ea0*/  IMAD.X R21, R31, 0x1, R5, P4 ;  /* 0x000000011f157824 */ /* 0x000fc600020e0605 */
[----:B------:R-:W-:Y:S04]  /*1b2eb0*/  STL.64 [R1+0x4280], R32 ;  /* 0x0042802001007387 */ /* 0x000fe80000100a00 */
[----:B------:R0:W-:Y:S04]  /*1b2ec0*/  STL.64 [R1+0x4278], R20 ;  /* 0x0042781401007387 */ /* 0x0001e80000100a00 */
[----:B0-----:R-:W3:Y:S01]  /*1b2ed0*/  LDL.LU R20, [R1+0x48] ;  /* 0x0000480001147983 */ /* 0x001ee20000300800 */
[----:B------:R-:W-:Y:S02]  /*1b2ee0*/  IADD3 R36, P0, PT, R47, R4, RZ ;  /* 0x000000042f247210 */ /* 0x000fe40007f1e0ff */
[----:B--2---:R-:W-:-:S03]  /*1b2ef0*/  IADD3 R34, P3, PT, R48, R12, RZ ;  /* 0x0000000c30227210 */ /* 0x004fc60007f7e0ff */
[----:B------:R-:W-:Y:S01]  /*1b2f00*/  IMAD.X R37, R31, 0x1, R56, P0 ;  /* 0x000000011f257824 */ /* 0x000fe200000e0638 */
[----:B------:R-:W-:Y:S02]  /*1b2f10*/  SHF.R.S32.HI R21, RZ, 0x1f, R48 ;  /* 0x0000001fff157819 */ /* 0x000fe40000011430 */
[C---:B------:R-:W-:Y:S02]  /*1b2f20*/  IADD3 R32, P4, PT, R48.reuse, R10, RZ ;  /* 0x0000000a30207210 */ /* 0x040fe40007f9e0ff */
[----:B------:R0:W-:Y:S01]  /*1b2f30*/  STL.64 [R1+0x4270], R36 ;  /* 0x0042702401007387 */ /* 0x0001e20000100a00 */
[C---:B------:R-:W-:Y:S02]  /*1b2f40*/  IMAD.X R35, R21.reuse, 0x1, R13, P3 ;  /* 0x0000000115237824 */ /* 0x040fe400018e060d */
[C---:B------:R-:W-:Y:S01]  /*1b2f50*/  IMAD.X R33, R21.reuse, 0x1, R11, P4 ;  /* 0x0000000115217824 */ /* 0x040fe200020e060b */
        /* <DEDUP_REMOVED lines=8> */
[----:B--2---:R-:W-:Y:S01]  /*1b2fe0*/  IADD3 R36, P0, PT, R48, R28, RZ ;  /* 0x0000001c30247210 */ /* 0x004fe20007f1e0ff */
        /* <DEDUP_REMOVED lines=32> */
[----:B0-----:R-:W-:-:S05]  /*1b31f0*/  IADD3 R34, P3, PT, R48, R4, RZ ;  /* 0x0000000430227210 */ /* 0x001fca0007f7e0ff */
[----:B------:R-:W-:-:S05]  /*1b3200*/  IMAD.X R35, R21, 0x1, R56, P3 ;  /* 0x0000000115237824 */ /* 0x000fca00018e0638 */
[----:B------:R0:W-:Y:S01]  /*1b3210*/  STL.64 [R1+0x41f0], R34 ;  /* 0x0041f02201007387 */ /* 0x0001e20000100a00 */
[----:B------:R-:W-:Y:S02]  /*1b3220*/  SHF.R.S32.HI R21, RZ, 0x1f, R49 ;  /* 0x0000001fff157819 */ /* 0x000fe40000011431 */
[C---:B---3--:R-:W-:Y:S02]  /*1b3230*/  IADD3 R32, P4, PT, R20.reuse, R12, RZ ;  /* 0x0000000c14207210 */ /* 0x048fe40007f9e0ff */
[----:B-1----:R-:W-:-:S03]  /*1b3240*/  IADD3 R36, P0, PT, R20, R10, RZ ;  /* 0x0000000a14247210 */ /* 0x002fc60007f1e0ff */
[C---:B------:R-:W-:Y:S02]  /*1b3250*/  IMAD.X R33, R61.reuse, 0x1, R13, P4 ;  /* 0x000000013d217824 */ /* 0x040fe400020e060d */
[C---:B------:R-:W-:Y:S01]  /*1b3260*/  IMAD.X R37, R61.reuse, 0x1, R11, P0 ;  /* 0x000000013d257824 */ /* 0x040fe200000e060b */
[C---:B0-----:R-:W-:Y:S02]  /*1b3270*/  IADD3 R34, P3, PT, R20.reuse, R22, RZ ;  /* 0x0000001614227210 */ /* 0x041fe40007f7e0ff */
[----:B------:R0:W-:Y:S04]  /*1b3280*/  STL.64 [R1+0x41e8], R32 ;  /* 0x0041e82001007387 */ /* 0x0001e80000100a00 */
[----:B------:R1:W-:Y:S01]  /*1b3290*/  STL.64 [R1+0x41e0], R36 ;  /* 0x0041e02401007387 */ /* 0x0003e20000100a00 */
[----:B------:R-:W-:Y:S01]  /*1b32a0*/  IMAD.X R35, R61, 0x1, R9, P3 ;  /* 0x000000013d237824 */ /* 0x000fe200018e0609 */
[----:B0-----:R-:W-:-:S02]  /*1b32b0*/  IADD3 R32, P4, PT, R20, R24, RZ ;  /* 0x0000001814207210 */ /* 0x001fc40007f9e0ff */
[----:B-1----:R-:W-:-:S03]  /*1b32c0*/  IADD3 R36, P0, PT, R20, R26, RZ ;  /* 0x0000001a14247210 */ /* 0x002fc60007f1e0ff */
        /* <DEDUP_REMOVED lines=32> */
[----:B0-----:R-:W-:-:S03]  /*1b34d0*/  IADD3 R34, P3, PT, R20, R6, RZ ;  /* 0x0000000614227210 */ /* 0x001fc60007f7e0ff */
[----:B------:R-:W3:Y:S01]  /*1b34e0*/  LDL.LU R31, [R1+0x50] ;  /* 0x00005000011f7983 */ /* 0x000ee20000300800 */
[----:B-1----:R-:W-:Y:S01]  /*1b34f0*/  IADD3 R32, P4, PT, R20, R4, RZ ;  /* 0x0000000414207210 */ /* 0x002fe20007f9e0ff */
[----:B------:R-:W-:Y:S01]  /*1b3500*/  IMAD.X R35, R61, 0x1, R5, P3 ;  /* 0x000000013d237824 */ /* 0x000fe200018e0605 */
[----:B--2---:R-:W-:-:S03]  /*1b3510*/  IADD3 R36, P0, PT, R49, R12, RZ ;  /* 0x0000000c31247210 */ /* 0x004fc60007f1e0ff */
[----:B------:R-:W-:Y:S01]  /*1b3520*/  IMAD.X R33, R61, 0x1, R56, P4 ;  /* 0x000000013d217824 */ /* 0x000fe200020e0638 */
[----:B------:R0:W-:Y:S01]  /*1b3530*/  STL.64 [R1+0x4178], R34 ;  /* 0x0041782201007387 */ /* 0x0001e20000100a00 */
[----:B------:R-:W-:-:S03]  /*1b3540*/  IMAD.X R37, R21, 0x1, R13, P0 ;  /* 0x0000000115257824 */ /* 0x000fc600000e060d */
[----:B------:R-:W2:Y:S04]  /*1b3550*/  LDL.LU R61, [R1+0x9fd4] ;  /* 0x009fd400013d7983 */ /* 0x000ea80000300800 */
[----:B------:R1:W-:Y:S01]  /*1b3560*/  STL.64 [R1+0x4170], R32 ;  /* 0x0041702001007387 */ /* 0x0003e20000100a00 */
[----:B0-----:R-:W-:-:S03]  /*1b3570*/  IADD3 R34, P3, PT, R49, R10, RZ ;  /* 0x0000000a31227210 */ /* 0x001fc60007f7e0ff */
[----:B------:R0:W-:Y:S01]  /*1b3580*/  STL.64 [R1+0x4168], R36 ;  /* 0x0041682401007387 */ /* 0x0001e20000100a00 */
[----:B-1----:R-:W-:Y:S01]  /*1b3590*/  IADD3 R32, P4, PT, R49, R22, RZ ;  /* 0x0000001631207210 */ /* 0x002fe20007f9e0ff */
[----:B------:R-:W-:Y:S02]  /*1b35a0*/  IMAD.X R35, R21, 0x1, R11, P3 ;  /* 0x0000000115237824 */ /* 0x000fe400018e060b */
[----:B------:R-:W4:Y:S01]  /*1b35b0*/  LDL.LU R20, [R1+0x1b0] ;  /* 0x0001b00001147983 */ /* 0x000f220000300800 */
[----:B0-----:R-:W-:Y:S01]  /*1b35c0*/  IADD3 R36, P0, PT, R49, R24, RZ ;  /* 0x0000001831247210 */ /* 0x001fe20007f1e0ff */
[C---:B------:R-:W-:Y:S02]  /*1b35d0*/  IMAD.X R33, R21.reuse, 0x1, R9, P4 ;  /* 0x0000000115217824 */ /* 0x040fe400020e0609 */
[----:B------:R0:W-:Y:S02]  /*1b35e0*/  STL.64 [R1+0x4160], R34 ;  /* 0x0041602201007387 */ /* 0x0001e40000100a00 */
[----:B------:R-:W-:-:S02]  /*1b35f0*/  IMAD.X R37, R21, 0x1, R23, P0 ;  /* 0x0000000115257824 */ /* 0x000fc400000e0617 */
[----:B------:R1:W-:Y:S04]  /*1b3600*/  STL.64 [R1+0x4158], R32 ;  /* 0x0041582001007387 */ /* 0x0003e80000100a00 */
[----:B------:R1:W-:Y:S01]  /*1b3610*/  STL.64 [R1+0x4150], R36 ;  /* 0x0041502401007387 */ /* 0x0003e20000100a00 */
[C---:B0-----:R-:W-:Y:S02]  /*1b3620*/  IADD3 R34, P3, PT, R49.reuse, R26, RZ ;  /* 0x0000001a31227210 */ /* 0x041fe40007f7e0ff */
[----:B-1----:R-:W-:-:S03]  /*1b3630*/  IADD3 R32, P4, PT, R49, R28, RZ ;  /* 0x0000001c31207210 */ /* 0x002fc60007f9e0ff */
[----:B------:R-:W-:Y:S01]  /*1b3640*/  IMAD.X R35, R21, 0x1, R25, P3 ;  /* 0x0000000115237824 */ /* 0x000fe200018e0619 */
[----:B------:R-:W-:Y:S01]  /*1b3650*/  IADD3 R36, P0, PT, R49, R29, RZ ;  /* 0x0000001d31247210 */ /* 0x000fe20007f1e0ff */
        /* <DEDUP_REMOVED lines=24> */
[C---:B-1----:R-:W-:Y:S01]  /*1b37e0*/  IADD3 R32, P4, PT, R49.reuse, R6, RZ ;  /* 0x0000000631207210 */ /* 0x042fe20007f9e0ff */
[----:B------:R-:W-:Y:S01]  /*1b37f0*/  IMAD.MOV.U32 R37, RZ, RZ, R21 ;  /* 0x000000ffff257224 */ /* 0x000fe200078e0015 */
[----:B------:R-:W-:Y:S02]  /*1b3800*/  IADD3 R36, P0, PT, R49, R4, RZ ;  /* 0x0000000431247210 */ /* 0x000fe40007f1e0ff */
[----:B------:R-:W2:Y:S01]  /*1b3810*/  LDL.LU R49, [R1+0x9fd0] ;  /* 0x009fd00001317983 */ /* 0x000ea20000300800 */
[----:B------:R-:W-:-:S02]  /*1b3820*/  IMAD.X R35, R37, 0x1, R7, P3 ;  /* 0x0000000125237824 */ /* 0x000fc400018e0607 */
[----:B------:R-:W-:-:S03]  /*1b3830*/  IMAD.X R33, R37, 0x1, R5, P4 ;  /* 0x0000000125217824 */ /* 0x000fc600020e0605 */
[----:B------:R3:W-:Y:S04]  /*1b3840*/  STL.64 [R1+0x4100], R34 ;  /* 0x0041002201007387 */ /* 0x0007e80000100a00 */
[----:B------:R0:W-:Y:S04]  /*1b3850*/  STL.64 [R1+0x40f8], R32 ;  /* 0x0040f82001007387 */ /* 0x0001e80000100a00 */
[----:B------:R-:W2:Y:S01]  /*1b3860*/  LDL.LU R21, [R1+0x54] ;  /* 0x0000540001157983 */ /* 0x000ea20000300800 */
[----:B------:R-:W-:-:S05]  /*1b3870*/  IMAD.X R37, R37, 0x1, R56, P0 ;  /* 0x0000000125257824 */ /* 0x000fca00000e0638 */
[----:B------:R1:W-:Y:S01]  /*1b3880*/  STL.64 [R1+0x40f0], R36 ;  /* 0x0040f02401007387 */ /* 0x0003e20000100a00 */
[C---:B---3--:R-:W-:Y:S02]  /*1b3890*/  IADD3 R34, P3, PT, R31.reuse, R12, RZ ;  /* 0x0000000c1f227210 */ /* 0x048fe40007f7e0ff */
[C---:B0-----:R-:W-:Y:S02]  /*1b38a0*/  IADD3 R32, P4, PT, R31.reuse, R10, RZ ;  /* 0x0000000a1f207210 */ /* 0x041fe40007f9e0ff */
[C---:B-1----:R-:W-:Y:S01]  /*1b38b0*/  IADD3 R36, P0, PT, R31.reuse, R22, RZ ;  /* 0x000000161f247210 */ /* 0x042fe20007f1e0ff */
[C---:B----4-:R-:W-:Y:S02]  /*1b38c0*/  IMAD.X R35, R20.reuse, 0x1, R13, P3 ;  /* 0x0000000114237824 */ /* 0x050fe400018e060d */
[C---:B------:R-:W-:Y:S02]  /*1b38d0*/  IMAD.X R33, R20.reuse, 0x1, R11, P4 ;  /* 0x0000000114217824 */ /* 0x040fe400020e060b */
[----:B------:R-:W-:Y:S01]  /*1b38e0*/  IMAD.X R37, R20, 0x1, R9, P0 ;  /* 0x0000000114257824 */ /* 0x000fe200000e0609 */
[----:B------:R0:W-:Y:S04]  /*1b38f0*/  STL.64 [R1+0x40e8], R34 ;  /* 0x0040e82201007387 */ /* 0x0001e80000100a00 */
        /* <DEDUP_REMOVED lines=38> */
[----:B0-----:R-:W-:Y:S02]  /*1b3b60*/  IADD3 R34, P3, PT, R31, R4, RZ ;  /* 0x000000041f227210 */ /* 0x001fe40007f7e0ff */
[----:B--2---:R-:W-:-:S03]  /*1b3b70*/  IADD3 R32, P4, PT, R21, R12, RZ ;  /* 0x0000000c15207210 */ /* 0x004fc60007f9e0ff */
[----:B------:R-:W-:Y:S01]  /*1b3b80*/  IMAD.X R35, R20, 0x1, R56, P3 ;  /* 0x0000000114237824 */ /* 0x000fe200018e0638 */
[----:B-1----:R-:W-:Y:S01]  /*1b3b90*/  IADD3 R36, P0, PT, R21, R10, RZ ;  /* 0x0000000a15247210 */ /* 0x002fe20007f1e0ff */
        /* <DEDUP_REMOVED lines=39> */
[----:B------:R1:W-:Y:S01]  /*1b3e10*/  STL.64 [R1+0x3fc0], R32 ;  /* 0x003fc02001007387 */ /* 0x0003e20000100a00 */
[----:B------:R-:W-:-:S03]  /*1b3e20*/  SHF.R.S32.HI R20, RZ, 0x1f, R49 ;  /* 0x0000001fff147819 */ /* 0x000fc60000011431 */
        /* <DEDUP_REMOVED lines=13> */
[C---:B-1----:R-:W-:Y:S01]  /*1b3f00*/  IADD3 R32, P4, PT, R49.reuse, R22, RZ ;  /* 0x0000001631207210 */ /* 0x042fe20007f9e0ff */
[C---:B------:R-:W-:Y:S02]  /*1b3f10*/  IMAD.X R35, R20.reuse, 0x1, R11, P3 ;  /* 0x0000000114237824 */ /* 0x040fe400018e060b */
        /* <DEDUP_REMOVED lines=9> */
[C---:B------:R-:W-:Y:S01]  /*1b3fb0*/  IMAD.X R35, R20.reuse, 0x1, R25, P3 ;  /* 0x0000000114237824 */ /* 0x040fe200018e0619 */
        /* <DEDUP_REMOVED lines=38> */
[----:B-1----:R-:W-:Y:S01]  /*1b4220*/  IADD3 R36, P0, PT, R31, R22, RZ ;  /* 0x000000161f247210 */ /* 0x002fe20007f1e0ff */
        /* <DEDUP_REMOVED lines=1005> */
[----:B------:R0:W-:Y:S04]  /*1b8100*/  STL.64 [R1+0x3518], R36 ;  /* 0x0035182401007387 */ /* 0x0001e80000100a00 */
[----:B------:R-:W4:Y:S01]  /*1b8110*/  LDL.LU R20, [R1+0x150] ;  /* 0x0001500001147983 */ /* 0x000f220000300800 */
[----:B-1----:R-:W-:Y:S01]  /*1b8120*/  IADD3 R32, P4, PT, R49, R22, RZ ;  /* 0x0000001631207210 */ /* 0x002fe20007f9e0ff */
[----:B------:R-:W-:Y:S01]  /*1b8130*/  IMAD.X R35, R21, 0x1, R11, P3 ;  /* 0x0000000115237824 */ /* 0x000fe200018e060b */
[----:B0-----:R-:W-:-:S03]  /*1b8140*/  IADD3 R36, P0, PT, R49, R24, RZ ;  /* 0x0000001831247210 */ /* 0x001fc60007f1e0ff */
        /* <DEDUP_REMOVED lines=30> */
[----:B------:R-:W-:Y:S04]  /*1b8330*/  STL.64 [R1+0x34f0], R32 ;  /* 0x0034f02001007387 */ /* 0x000fe80000100a00 */
[----:B------:R1:W-:Y:S01]  /*1b8340*/  STL.64 [R1+0x34f8], R36 ;  /* 0x0034f82401007387 */ /* 0x0003e20000100a00 */
[C---:B0-----:R-:W-:Y:S01]  /*1b8350*/  IADD3 R34, P3, PT, R49.reuse, R8, RZ ;  /* 0x0000000831227210 */ /* 0x041fe20007f7e0ff */
[----:B-1----:R-:W-:Y:S01]  /*1b8360*/  IMAD.MOV.U32 R37, RZ, RZ, R21 ;  /* 0x000000ffff257224 */ /* 0x002fe200078e0015 */
[----:B------:R-:W-:-:S03]  /*1b8370*/  IADD3 R32, P4, PT, R49, R6, RZ ;  /* 0x0000000631207210 */ /* 0x000fc60007f9e0ff */
[----:B------:R-:W-:Y:S01]  /*1b8380*/  IMAD.X R35, R37, 0x1, R7, P3 ;  /* 0x0000000125237824 */ /* 0x000fe200018e0607 */
[----:B------:R-:W-:Y:S02]  /*1b8390*/  IADD3 R36, P0, PT, R49, R4, RZ ;  /* 0x0000000431247210 */ /* 0x000fe40007f1e0ff */
[----:B------:R-:W2:Y:S04]  /*1b83a0*/  LDL.LU R49, [R1+0x9f90] ;  /* 0x009f900001317983 */ /* 0x000ea80000300800 */
[----:B------:R3:W-:Y:S04]  /*1b83b0*/  STL.64 [R1+0x3500], R34 ;  /* 0x0035002201007387 */ /* 0x0007e80000100a00 */
[----:B------:R-:W2:Y:S01]  /*1b83c0*/  LDL.LU R21, [R1+0xb4] ;  /* 0x0000b40001157983 */ /* 0x000ea20000300800 */
[----:B------:R-:W-:-:S02]  /*1b83d0*/  IMAD.X R33, R37, 0x1, R5, P4 ;  /* 0x0000000125217824 */ /* 0x000fc400020e0605 */
[----:B------:R-:W-:-:S03]  /*1b83e0*/  IMAD.X R37, R37, 0x1, R56, P0 ;  /* 0x0000000125257824 */ /* 0x000fc600000e0638 */
[----:B------:R0:W-:Y:S04]  /*1b83f0*/  STL.64 [R1+0x3508], R32 ;  /* 0x0035082001007387 */ /* 0x0001e80000100a00 */
[----:B------:R1:W-:Y:S01]  /*1b8400*/  STL.64 [R1+0x3490], R36 ;  /* 0x0034902401007387 */ /* 0x0003e20000100a00 */
[C---:B---3--:R-:W-:Y:S02]  /*1b8410*/  IADD3 R34, P3, PT, R31.reuse, R12, RZ ;  /* 0x0000000c1f227210 */ /* 0x048fe40007f7e0ff */
[C---:B0-----:R-:W-:Y:S02]  /*1b8420*/  IADD3 R32, P4, PT, R31.reuse, R10, RZ ;  /* 0x0000000a1f207210 */ /* 0x041fe40007f9e0ff */
[----:B-1----:R-:W-:Y:S01]  /*1b8430*/  IADD3 R36, P0, PT, R31, R22, RZ ;  /* 0x000000161f247210 */ /* 0x002fe20007f1e0ff */
[----:B----4-:R-:W-:-:S02]  /*1b8440*/  IMAD.X R35, R20, 0x1, R13, P3 ;  /* 0x0000000114237824 */ /* 0x010fc400018e060d */
        /* <DEDUP_REMOVED lines=42> */
[C---:B--2---:R-:W-:Y:S02]  /*1b86f0*/  IADD3 R32, P4, PT, R21.reuse, R12, RZ ;  /* 0x0000000c15207210 */ /* 0x044fe40007f9e0ff */
[----:B-1----:R-:W-:Y:S01]  /*1b8700*/  IADD3 R36, P0, PT, R21, R10, RZ ;  /* 0x0000000a15247210 */ /* 0x002fe20007f1e0ff */
[----:B------:R-:W-:-:S02]  /*1b8710*/  IMAD.X R35, R20, 0x1, R56, P3 ;  /* 0x0000000114237824 */ /* 0x000fc400018e0638 */
        /* <DEDUP_REMOVED lines=55> */
[C---:B-1----:R-:W-:Y:S01]  /*1b8a90*/  IADD3 R32, P4, PT, R49.reuse, R22, RZ ;  /* 0x0000001631207210 */ /* 0x042fe20007f9e0ff */
        /* <DEDUP_REMOVED lines=140> */
[----:B------:R-:W3:Y:S01]  /*1b9360*/  LDL.LU R20, [R1+0xc8] ;  /* 0x0000c80001147983 */ /* 0x000ee20000300800 */
[----:B--2---:R-:W-:Y:S01]  /*1b9370*/  IADD3 R36, P0, PT, R49, R12, RZ ;  /* 0x0000000c31247210 */ /* 0x004fe20007f1e0ff */
[----:B------:R-:W-:Y:S02]  /*1b9380*/  IMAD.X R33, R61, 0x1, R56, P4 ;  /* 0x000000013d217824 */ /* 0x000fe400020e0638 */
[----:B------:R0:W-:Y:S02]  /*1b9390*/  STL.64 [R1+0x3288], R34 ;  /* 0x0032882201007387 */ /* 0x0001e40000100a00 */
[----:B------:R-:W-:Y:S02]  /*1b93a0*/  IMAD.X R37, R21, 0x1, R13, P0 ;  /* 0x0000000115257824 */ /* 0x000fe400000e060d */
[----:B------:R-:W2:Y:S04]  /*1b93b0*/  LDL.LU R61, [R1+0x9f84] ;  /* 0x009f8400013d7983 */ /* 0x000ea80000300800 */
[----:B------:R1:W-:Y:S04]  /*1b93c0*/  STL.64 [R1+0x3210], R32 ;  /* 0x0032102001007387 */ /* 0x0003e80000100a00 */
[----:B------:R4:W-:Y:S04]  /*1b93d0*/  STL.64 [R1+0x3218], R36 ;  /* 0x0032182401007387 */ /* 0x0009e80000100a00 */
[----:B------:R-:W2:Y:S01]  /*1b93e0*/  LDL.LU R31, [R1+0x138] ;  /* 0x00013800011f7983 */ /* 0x000ea20000300800 */
[----:B0-----:R-:W-:-:S02]  /*1b93f0*/  IADD3 R34, P3, PT, R49, R10, RZ ;  /* 0x0000000a31227210 */ /* 0x001fc40007f7e0ff */
[C---:B-1----:R-:W-:Y:S02]  /*1b9400*/  IADD3 R32, P4, PT, R49.reuse, R22, RZ ;  /* 0x0000001631207210 */ /* 0x042fe40007f9e0ff */
[----:B----4-:R-:W-:Y:S01]  /*1b9410*/  IADD3 R36, P0, PT, R49, R24, RZ ;  /* 0x0000001831247210 */ /* 0x010fe20007f1e0ff */
[C---:B------:R-:W-:Y:S02]  /*1b9420*/  IMAD.X R35, R21.reuse, 0x1, R11, P3 ;  /* 0x0000000115237824 */ /* 0x040fe400018e060b */
        /* <DEDUP_REMOVED lines=37> */
[----:B------:R-:W4:Y:S04]  /*1b9680*/  LDL.LU R49, [R1+0x9f80] ;  /* 0x009f800001317983 */ /* 0x000f280000300800 */
[----:B------:R3:W-:Y:S04]  /*1b9690*/  STL.64 [R1+0x31e0], R34 ;  /* 0x0031e02201007387 */ /* 0x0007e80000100a00 */
[----:B------:R-:W4:Y:S01]  /*1b96a0*/  LDL.LU R21, [R1+0xcc] ;  /* 0x0000cc0001157983 */ /* 0x000f220000300800 */
[----:B------:R-:W-:-:S02]  /*1b96b0*/  IMAD.X R33, R37, 0x1, R5, P4 ;  /* 0x0000000125217824 */ /* 0x000fc400020e0605 */
[----:B------:R-:W-:-:S03]  /*1b96c0*/  IMAD.X R37, R37, 0x1, R56, P0 ;  /* 0x0000000125257824 */ /* 0x000fc600000e0638 */
[----:B------:R0:W-:Y:S04]  /*1b96d0*/  STL.64 [R1+0x31e8], R32 ;  /* 0x0031e82001007387 */ /* 0x0001e80000100a00 */
[----:B------:R1:W-:Y:S01]  /*1b96e0*/  STL.64 [R1+0x3190], R36 ;  /* 0x0031902401007387 */ /* 0x0003e20000100a00 */
[C---:B---3--:R-:W-:Y:S02]  /*1b96f0*/  IADD3 R34, P3, PT, R20.reuse, R12, RZ ;  /* 0x0000000c14227210 */ /* 0x048fe40007f7e0ff */
[C---:B0-----:R-:W-:Y:S02]  /*1b9700*/  IADD3 R32, P4, PT, R20.reuse, R10, RZ ;  /* 0x0000000a14207210 */ /* 0x041fe40007f9e0ff */
[----:B-1----:R-:W-:Y:S01]  /*1b9710*/  IADD3 R36, P0, PT, R20, R22, RZ ;  /* 0x0000001614247210 */ /* 0x002fe20007f1e0ff */
[----:B--2---:R-:W-:-:S02]  /*1b9720*/  IMAD.X R35, R31, 0x1, R13, P3 ;  /* 0x000000011f237824 */ /* 0x004fc400018e060d */
        /* <DEDUP_REMOVED lines=41> */
[----:B0-----:R-:W-:Y:S01]  /*1b99c0*/  IADD3 R34, P3, PT, R20, R4, RZ ;  /* 0x0000000414227210 */ /* 0x001fe20007f7e0ff */
[----:B------:R-:W-:Y:S02]  /*1b99d0*/  IMAD.MOV.U32 R20, RZ, RZ, R18 ;  /* 0x000000ffff147224 */ /* 0x000fe400078e0012 */
[----:B------:R-:W2:Y:S02]  /*1b99e0*/  LDL.LU R18, [R1+0xd0] ;  /* 0x0000d00001127983 */ /* 0x000ea40000300800 */
[----:B------:R-:W-:Y:S01]  /*1b99f0*/  IMAD.X R35, R31, 0x1, R56, P3 ;  /* 0x000000011f237824 */ /* 0x000fe200018e0638 */
[----:B----4-:R-:W-:-:S02]  /*1b9a00*/  IADD3 R32, P4, PT, R21, R12, RZ ;  /* 0x0000000c15207210 */ /* 0x010fc40007f9e0ff */
[----:B-1----:R-:W-:-:S03]  /*1b9a10*/  IADD3 R36, P0, PT, R21, R10, RZ ;  /* 0x0000000a15247210 */ /* 0x002fc60007f1e0ff */
        /* <DEDUP_REMOVED lines=42> */
[----:B-1----:R-:W-:Y:S02]  /*1b9cc0*/  IADD3 R32, P4, PT, R21, R4, RZ ;  /* 0x0000000415207210 */ /* 0x002fe40007f9e0ff */
[----:B------:R-:W3:Y:S01]  /*1b9cd0*/  LDL.LU R21, [R1+0xd4] ;  /* 0x0000d40001157983 */ /* 0x000ee20000300800 */
[----:B------:R-:W-:-:S02]  /*1b9ce0*/  IMAD.X R35, R61, 0x1, R5, P3 ;  /* 0x000000013d237824 */ /* 0x000fc400018e0605 */
[----:B------:R-:W-:-:S03]  /*1b9cf0*/  IMAD.X R33, R61, 0x1, R56, P4 ;  /* 0x000000013d217824 */ /* 0x000fc600020e0638 */
[----:B------:R0:W-:Y:S04]  /*1b9d00*/  STL.64 [R1+0x2870], R34 ;  /* 0x0028702201007387 */ /* 0x0001e80000100a00 */
[----:B------:R-:W4:Y:S04]  /*1b9d10*/  LDL.LU R61, [R1+0x9f7c] ;  /* 0x009f7c00013d7983 */ /* 0x000f280000300800 */
[----:B------:R1:W-:Y:S01]  /*1b9d20*/  STL.64 [R1+0x27f8], R32 ;  /* 0x0027f82001007387 */ /* 0x0003e20000100a00 */
[C---:B--2---:R-:W-:Y:S02]  /*1b9d30*/  IADD3 R36, P0, PT, R18.reuse, R12, RZ ;  /* 0x0000000c12247210 */ /* 0x044fe40007f1e0ff */
[----:B0-----:R-:W-:-:S02]  /*1b9d40*/  IADD3 R34, P3, PT, R18, R10, RZ ;  /* 0x0000000a12227210 */ /* 0x001fc40007f7e0ff */
[C---:B-1----:R-:W-:Y:S01]  /*1b9d50*/  IADD3 R32, P4, PT, R18.reuse, R22, RZ ;  /* 0x0000001612207210 */ /* 0x042fe20007f9e0ff */
[C---:B------:R-:W-:Y:S02]  /*1b9d60*/  IMAD.X R37, R49.reuse, 0x1, R13, P0 ;  /* 0x0000000131257824 */ /* 0x040fe400000e060d */
[C---:B------:R-:W-:Y:S02]  /*1b9d70*/  IMAD.X R35, R49.reuse, 0x1, R11, P3 ;  /* 0x0000000131237824 */ /* 0x040fe400018e060b */
[----:B------:R-:W-:Y:S01]  /*1b9d80*/  IMAD.X R33, R49, 0x1, R9, P4 ;  /* 0x0000000131217824 */ /* 0x000fe200020e0609 */
[----:B------:R0:W-:Y:S04]  /*1b9d90*/  STL.64 [R1+0x2800], R36 ;  /* 0x0028002401007387 */ /* 0x0001e80000100a00 */
[----:B------:R1:W-:Y:S01]  /*1b9da0*/  STL.64 [R1+0x2808], R34 ;  /* 0x0028082201007387 */ /* 0x0003e20000100a00 */
[----:B0-----:R-:W-:-:S03]  /*1b9db0*/  IADD3 R36, P0, PT, R18, R24, RZ ;  /* 0x0000001812247210 */ /* 0x001fc60007f1e0ff */
[----:B------:R0:W-:Y:S01]  /*1b9dc0*/  STL.64 [R1+0x2790], R32 ;  /* 0x0027902001007387 */ /* 0x0001e20000100a00 */
[----:B-1----:R-:W-:Y:S01]  /*1b9dd0*/  IADD3 R34, P3, PT, R18, R26, RZ ;  /* 0x0000001a12227210 */ /* 0x002fe20007f7e0ff */
[----:B------:R-:W-:-:S04]  /*1b9de0*/  IMAD.X R37, R49, 0x1, R23, P0 ;  /* 0x0000000131257824 */ /* 0x000fc800000e0617 */
[C---:B------:R-:W-:Y:S01]  /*1b9df0*/  IMAD.X R35, R49.reuse, 0x1, R25, P3 ;  /* 0x0000000131237824 */ /* 0x040fe200018e0619 */
[C---:B0-----:R-:W-:Y:S01]  /*1b9e00*/  IADD3 R32, P4, PT, R18.reuse, R28, RZ ;  /* 0x0000001c12207210 */ /* 0x041fe20007f9e0ff */
[----:B------:R0:W-:Y:S04]  /*1b9e10*/  STL.64 [R1+0x2798], R36 ;  /* 0x0027982401007387 */ /* 0x0001e80000100a00 */
[----:B------:R-:W-:Y:S01]  /*1b9e20*/  IMAD.X R33, R49, 0x1, R27, P4 ;  /* 0x0000000131217824 */ /* 0x000fe200020e061b */
[----:B------:R1:W-:Y:S01]  /*1b9e30*/  STL.64 [R1+0x27a0], R34 ;  /* 0x0027a02201007387 */ /* 0x0003e20000100a00 */
[----:B0-----:R-:W-:-:S03]  /*1b9e40*/  IADD3 R36, P0, PT, R18, R29, RZ ;  /* 0x0000001d12247210 */ /* 0x001fc60007f1e0ff */
[----:B------:R0:W-:Y:S01]  /*1b9e50*/  STL.64 [R1+0x27a8], R32 ;  /* 0x0027a82001007387 */ /* 0x0001e20000100a00 */
[C---:B-1----:R-:W-:Y:S01]  /*1b9e60*/  IADD3 R34, P3, PT, R18.reuse, R30, RZ ;  /* 0x0000001e12227210 */ /* 0x042fe20007f7e0ff */
[----:B------:R-:W-:Y:S01]  /*1b9e70*/  IMAD.X R37, R49, 0x1, R50, P0 ;  /* 0x0000000131257824 */ /* 0x000fe200000e0632 */
[----:B0-----:R-:W-:-:S04]  /*1b9e80*/  IADD3 R32, P4, PT, R18, R53, RZ ;  /* 0x0000003512207210 */ /* 0x001fc80007f9e0ff */
[----:B------:R0:W-:Y:S01]  /*1b9e90*/  STL.64 [R1+0x27b0], R36 ;  /* 0x0027b02401007387 */ /* 0x0001e20000100a00 */
[C---:B------:R-:W-:Y:S02]  /*1b9ea0*/  IMAD.X R35, R49.reuse, 0x1, R51, P3 ;  /* 0x0000000131237824 */ /* 0x040fe400018e0633 */
[----:B------:R-:W-:-:S03]  /*1b9eb0*/  IMAD.X R33, R49, 0x1, R52, P4 ;  /* 0x0000000131217824 */ /* 0x000fc600020e0634 */
[----:B------:R1:W-:Y:S01]  /*1b9ec0*/  STL.64 [R1+0x27b8], R34 ;  /* 0x0027b82201007387 */ /* 0x0003e20000100a00 */
[----:B0-----:R-:W-:-:S03]  /*1b9ed0*/  IADD3 R36, P0, PT, R18, R55, RZ ;  /* 0x0000003712247210 */ /* 0x001fc60007f1e0ff */
[----:B------:R0:W-:Y:S02]  /*1b9ee0*/  STL.64 [R1+0x27c0], R32 ;  /* 0x0027c02001007387 */ /* 0x0001e40000100a00 */
[C---:B------:R-:W-:Y:S01]  /*1b9ef0*/  IMAD.X R37, R49.reuse, 0x1, R54, P0 ;  /* 0x0000000131257824 */ /* 0x040fe200000e0636 */
[C---:B-1----:R-:W-:Y:S02]  /*1b9f00*/  IADD3 R34, P3, PT, R18.reuse, R2, RZ ;  /* 0x0000000212227210 */ /* 0x042fe40007f7e0ff */
[----:B0-----:R-:W-:Y:S02]  /*1b9f10*/  IADD3 R32, P4, PT, R18, R3, RZ ;  /* 0x0000000312207210 */ /* 0x001fe40007f9e0ff */
        /* <DEDUP_REMOVED lines=15> */
[----:B------:R-:W-:Y:S02]  /*1ba010*/  IMAD.X R37, R49, 0x1, R56, P0 ;  /* 0x0000000131257824 */ /* 0x000fe400000e0638 */
[----:B------:R-:W2:Y:S01]  /*1ba020*/  LDL.LU R49, [R1+0x9f78] ;  /* 0x009f780001317983 */ /* 0x000ea20000300800 */
[C---:B---3--:R-:W-:Y:S02]  /*1ba030*/  IADD3 R34, P3, PT, R21.reuse, R12, RZ ;  /* 0x0000000c15227210 */ /* 0x048fe40007f7e0ff */
        /* <DEDUP_REMOVED lines=93> */
[----:B------:R-:W3:Y:S03]  /*1ba610*/  LDL.LU R61, [R1+0x9f74] ;  /* 0x009f7400013d7983 */ /* 0x000ee60000300800 */
[----:B------:R-:W-:Y:S01]  /*1ba620*/  IMAD.X R33, R18, 0x1, R56, P4 ;  /* 0x0000000112217824 */ /* 0x000fe200020e0638 */
[----:B------:R0:W-:Y:S04]  /*1ba630*/  STL.64 [R1+0x1f28], R36 ;  /* 0x001f282401007387 */ /* 0x0001e80000100a00 */
[----:B------:R1:W-:Y:S04]  /*1ba640*/  STL.64 [R1+0x1f30], R34 ;  /* 0x001f302201007387 */ /* 0x0003e80000100a00 */
[----:B------:R4:W-:Y:S01]  /*1ba650*/  STL.64 [R1+0x1eb8], R32 ;  /* 0x001eb82001007387 */ /* 0x0009e20000100a00 */
[----:B------:R-:W-:-:S02]  /*1ba660*/  IMAD.MOV.U32 R21, RZ, RZ, R20 ;  /* 0x000000ffff157224 */ /* 0x000fc400078e0014 */
[----:B------:R-:W-:Y:S01]  /*1ba670*/  IMAD.MOV.U32 R20, RZ, RZ, R19 ;  /* 0x000000ffff147224 */ /* 0x000fe200078e0013 */
[----:B--2---:R-:W-:Y:S02]  /*1ba680*/  SHF.R.S32.HI R16, RZ, 0x1f, R49 ;  /* 0x0000001fff107819 */ /* 0x004fe40000011431 */
[C---:B0-----:R-:W-:Y:S02]  /*1ba690*/  IADD3 R36, P0, PT, R49.reuse, R12, RZ ;  /* 0x0000000c31247210 */ /* 0x041fe40007f1e0ff */
[C---:B-1----:R-:W-:Y:S02]  /*1ba6a0*/  IADD3 R34, P3, PT, R49.reuse, R10, RZ ;  /* 0x0000000a31227210 */ /* 0x042fe40007f7e0ff */
[----:B----4-:R-:W-:Y:S01]  /*1ba6b0*/  IADD3 R32, P4, PT, R49, R22, RZ ;  /* 0x0000001631207210 */ /* 0x010fe20007f9e0ff */
[C---:B------:R-:W-:Y:S02]  /*1ba6c0*/  IMAD.X R37, R16.reuse, 0x1, R13, P0 ;  /* 0x0000000110257824 */ /* 0x040fe400000e060d */
[----:B------:R-:W-:-:S02]  /*1ba6d0*/  IMAD.X R35, R16, 0x1, R11, P3 ;  /* 0x0000000110237824 */ /* 0x000fc400018e060b */
[C---:B------:R-:W-:Y:S01]  /*1ba6e0*/  IMAD.X R33, R16.reuse, 0x1, R9, P4 ;  /* 0x0000000110217824 */ /* 0x040fe200020e0609 */
[----:B------:R-:W-:Y:S01]  /*1ba6f0*/  IADD3 R18, P0, PT, R49, R24, RZ ;  /* 0x0000001831127210 */ /* 0x000fe20007f1e0ff */
[----:B------:R-:W-:Y:S04]  /*1ba700*/  STL.64 [R1+0x1ec0], R36 ;  /* 0x001ec02401007387 */ /* 0x000fe80000100a00 */
[----:B------:R0:W-:Y:S01]  /*1ba710*/  STL.64 [R1+0x1ec8], R34 ;  /* 0x001ec82201007387 */ /* 0x0001e20000100a00 */
[----:B------:R-:W-:-:S03]  /*1ba720*/  IMAD.X R19, R16, 0x1, R23, P0 ;  /* 0x0000000110137824 */ /* 0x000fc600000e0617 */
[----:B------:R1:W-:Y:S01]  /*1ba730*/  STL.64 [R1+0x1e50], R32 ;  /* 0x001e502001007387 */ /* 0x0003e20000100a00 */
[C---:B0-----:R-:W-:Y:S02]  /*1ba740*/  IADD3 R34, P3, PT, R49.reuse, R26, RZ ;  /* 0x0000001a31227210 */ /* 0x041fe40007f7e0ff */
        /* <DEDUP_REMOVED lines=30> */
[C---:B------:R-:W-:Y:S01]  /*1ba930*/  IMAD.X R33, R16.reuse, 0x1, R5, P4 ;  /* 0x0000000110217824 */ /* 0x040fe200020e0605 */
[----:B0-----:R-:W-:Y:S02]  /*1ba940*/  IADD3 R18, P0, PT, R49, R4, RZ ;  /* 0x0000000431127210 */ /* 0x001fe40007f1e0ff */
[----:B------:R-:W2:Y:S04]  /*1ba950*/  LDL.LU R49, [R1+0x9f70] ;  /* 0x009f700001317983 */ /* 0x000ea80000300800 */
        /* <DEDUP_REMOVED lines=47> */
[----:B-1----:R-:W-:Y:S02]  /*1bac50*/  IADD3 R34, P3, PT, R21, R4, RZ ;  /* 0x0000000415227210 */ /* 0x002fe40007f7e0ff */
[----:B------:R-:W2:Y:S01]  /*1bac60*/  LDL.LU R21, [R1+0xe8] ;  /* 0x0000e80001157983 */ /* 0x000ea20000300800 */
[----:B------:R-:W-:-:S02]  /*1bac70*/  IMAD.X R19, R20, 0x1, R5, P0 ;  /* 0x0000000114137824 */ /* 0x000fc400000e0605 */
[----:B------:R-:W-:Y:S01]  /*1bac80*/  IMAD.X R35, R20, 0x1, R56, P3 ;  /* 0x0000000114237824 */ /* 0x000fe200018e0638 */
[----:B---3--:R-:W-:Y:S02]  /*1bac90*/  SHF.R.S32.HI R16, RZ, 0x1f, R61 ;  /* 0x0000001fff107819 */ /* 0x008fe4000001143d */
[----:B------:R0:W-:Y:S01]  /*1baca0*/  STL.64 [R1+0x1e30], R18 ;  /* 0x001e301201007387 */ /* 0x0001e20000100a00 */
[----:B----4-:R-:W-:-:S03]  /*1bacb0*/  IADD3 R32, P4, PT, R61, R12, RZ ;  /* 0x0000000c3d207210 */ /* 0x010fc60007f9e0ff */
[----:B------:R1:W-:Y:S02]  /*1bacc0*/  STL.64 [R1+0x1ac8], R34 ;  /* 0x001ac82201007387 */ /* 0x0003e40000100a00 */
[----:B------:R-:W-:Y:S01]  /*1bacd0*/  IMAD.X R33, R16, 0x1, R13, P4 ;  /* 0x0000000110217824 */ /* 0x000fe200020e060d */
[C---:B0-----:R-:W-:Y:S02]  /*1bace0*/  IADD3 R18, P0, PT, R61.reuse, R10, RZ ;  /* 0x0000000a3d127210 */ /* 0x041fe40007f1e0ff */
[----:B-1----:R-:W-:-:S03]  /*1bacf0*/  IADD3 R34, P3, PT, R61, R22, RZ ;  /* 0x000000163d227210 */ /* 0x002fc60007f7e0ff */
[C---:B------:R-:W-:Y:S01]  /*1bad00*/  IMAD.X R19, R16.reuse, 0x1, R11, P0 ;  /* 0x0000000110137824 */ /* 0x040fe200000e060b */
[----:B------:R-:W-:Y:S01]  /*1bad10*/  IADD3 R36, P4, PT, R61, R24, RZ ;  /* 0x000000183d247210 */ /* 0x000fe20007f9e0ff */
[----:B------:R-:W-:-:S03]  /*1bad20*/  IMAD.X R35, R16, 0x1, R9, P3 ;  /* 0x0000000110237824 */ /* 0x000fc600018e0609 */
[----:B------:R-:W-:Y:S01]  /*1bad30*/  STL.64 [R1+0x1ad8], R18 ;  /* 0x001ad81201007387 */ /* 0x000fe20000100a00 */
[----:B------:R-:W-:-:S03]  /*1bad40*/  IMAD.X R37, R16, 0x1, R23, P4 ;  /* 0x0000000110257824 */ /* 0x000fc600020e0617 */
[----:B------:R0:W-:Y:S04]  /*1bad50*/  STL.64 [R1+0x1ad0], R32 ;  /* 0x001ad02001007387 */ /* 0x0001e80000100a00 */
        /* <DEDUP_REMOVED lines=25> */
[----:B------:R-:W-:Y:S02]  /*1baef0*/  IMAD.MOV.U32 R18, RZ, RZ, R17 ;  /* 0x000000ffff127224 */ /* 0x000fe400078e0011 */
[----:B------:R-:W-:Y:S01]  /*1baf00*/  IMAD.MOV.U32 R17, RZ, RZ, R60 ;  /* 0x000000ffff117224 */ /* 0x000fe200078e003c */
[----:B------:R3:W-:Y:S01]  /*1baf10*/  STL.64 [R1+0x1760], R34 ;  /* 0x0017602201007387 */ /* 0x0007e20000100a00 */
[C---:B0-----:R-:W-:Y:S02]  /*1baf20*/  IADD3 R36, P4, PT, R61.reuse, R14, RZ ;  /* 0x0000000e3d247210 */ /* 0x041fe40007f9e0ff */
[----:B-1----:R-:W-:-:S03]  /*1baf30*/  IADD3 R32, P0, PT, R61, R8, RZ ;  /* 0x000000083d207210 */ /* 0x002fc60007f1e0ff */
[C---:B------:R-:W-:Y:S01]  /*1baf40*/  IMAD.X R37, R16.reuse, 0x1, R15, P4 ;  /* 0x0000000110257824 */ /* 0x040fe200020e060f */
[C---:B------:R-:W-:Y:S02]  /*1baf50*/  IADD3 R60, P4, PT, R61.reuse, R4, RZ ;  /* 0x000000043d3c7210 */ /* 0x040fe40007f9e0ff */
[----:B---3--:R-:W-:Y:S01]  /*1baf60*/  IADD3 R34, P3, PT, R61, R6, RZ ;  /* 0x000000063d227210 */ /* 0x008fe20007f7e0ff */
[C---:B------:R-:W-:Y:S01]  /*1baf70*/  IMAD.X R33, R16.reuse, 0x1, R7, P0 ;  /* 0x0000000110217824 */ /* 0x040fe200000e0607 */
[----:B------:R0:W-:Y:S01]  /*1baf80*/  STL.64 [R1+0x1768], R36 ;  /* 0x0017682401007387 */ /* 0x0001e20000100a00 */
[C---:B------:R-:W-:Y:S02]  /*1baf90*/  IMAD.X R61, R16.reuse, 0x1, R56, P4 ;  /* 0x00000001103d7824 */ /* 0x040fe400020e0638 */
[----:B------:R-:W-:Y:S01]  /*1bafa0*/  IMAD.X R35, R16, 0x1, R5, P3 ;  /* 0x0000000110237824 */ /* 0x000fe200018e0605 */
[----:B0-----:R-:W3:Y:S04]  /*1bafb0*/  LDL.LU.64 R36, [R1+0x9f68] ;  /* 0x009f680001247983 */ /* 0x001ee80000300a00 */
[----:B------:R2:W-:Y:S04]  /*1bafc0*/  STL.64 [R1+0x1770], R32 ;  /* 0x0017702001007387 */ /* 0x0005e80000100a00 */
[----:B------:R-:W4:Y:S04]  /*1bafd0*/  LDL.LU R20, [R1+0xec] ;  /* 0x0000ec0001147983 */ /* 0x000f280000300800 */
[----:B------:R0:W-:Y:S04]  /*1bafe0*/  STL.64 [R1+0x1778], R34 ;  /* 0x0017782201007387 */ /* 0x0001e80000100a00 */
[----:B------:R1:W-:Y:S01]  /*1baff0*/  STL.64 [R1+0x1748], R60 ;  /* 0x0017483c01007387 */ /* 0x0003e20000100a00 */
[----:B--2---:R-:W-:-:S02]  /*1bb000*/  IADD3 R32, P0, PT, R21, R12, RZ ;  /* 0x0000000c15207210 */ /* 0x004fc40007f1e0ff */
[C---:B0-----:R-:W-:Y:S02]  /*1bb010*/  IADD3 R34, P3, PT, R21.reuse, R10, RZ ;  /* 0x0000000a15227210 */ /* 0x041fe40007f7e0ff */
[C---:B-1----:R-:W-:Y:S01]  /*1bb020*/  IADD3 R60, P4, PT, R21.reuse, R22, RZ ;  /* 0x00000016153c7210 */ /* 0x042fe20007f9e0ff */
        /* <DEDUP_REMOVED lines=11> */
[----:B------:R-:W-:Y:S01]  /*1bb0e0*/  STL.64 [R1+0x16e8], R32 ;  /* 0x0016e82001007387 */ /* 0x000fe20000100a00 */
[----:B------:R-:W-:-:S03]  /*1bb0f0*/  IMAD.X R61, R18, 0x1, R27, P4 ;  /* 0x00000001123d7824 */ /* 0x000fc600020e061b */
[----:B------:R-:W-:Y:S04]  /*1bb100*/  STL.64 [R1+0x16f0], R34 ;  /* 0x0016f02201007387 */ /* 0x000fe80000100a00 */
[----:B------:R0:W-:Y:S04]  /*1bb110*/  STL.64 [R1+0x16f8], R60 ;  /* 0x0016f83c01007387 */ /* 0x0001e80000100a00 */
[----:B0-----:R-:W2:Y:S01]  /*1bb120*/  LDL.LU.64 R60, [R1+0x9f60] ;  /* 0x009f6000013c7983 */ /* 0x001ea20000300a00 */
[C---:B------:R-:W-:Y:S02]  /*1bb130*/  IADD3 R32, P0, PT, R21.reuse, R29, RZ ;  /* 0x0000001d15207210 */ /* 0x040fe40007f1e0ff */
[----:B------:R-:W-:-:S02]  /*1bb140*/  IADD3 R34, P3, PT, R21, R30, RZ ;  /* 0x0000001e15227210 */ /* 0x000fc40007f7e0ff */
[C---:B------:R-:W-:Y:S01]  /*1bb150*/  IADD3 R16, P4, PT, R21.reuse, R53, RZ ;  /* 0x0000003515107210 */ /* 0x040fe20007f9e0ff */
[C---:B------:R-:W-:Y:S02]  /*1bb160*/  IMAD.X R33, R18.reuse, 0x1, R50, P0 ;  /* 0x0000000112217824 */ /* 0x040fe400000e0632 */
[----:B------:R-:W-:Y:S02]  /*1bb170*/  IMAD.MOV.U32 R19, RZ, RZ, R17 ;  /* 0x000000ffff137224 */ /* 0x000fe400078e0011 */
        /* <DEDUP_REMOVED lines=23> */
[----:B0-----:R-:W-:-:S05]  /*1bb2f0*/  IADD3 R32, P0, PT, R21, R4, RZ ;  /* 0x0000000415207210 */ /* 0x001fca0007f1e0ff */
[----:B------:R-:W-:Y:S01]  /*1bb300*/  IMAD.X R33, R18, 0x1, R56, P0 ;  /* 0x0000000112217824 */ /* 0x000fe200000e0638 */
[C---:B----4-:R-:W-:Y:S02]  /*1bb310*/  IADD3 R34, P3, PT, R20.reuse, R12, RZ ;  /* 0x0000000c14227210 */ /* 0x050fe40007f7e0ff */
[C---:B-1----:R-:W-:Y:S02]  /*1bb320*/  IADD3 R16, P4, PT, R20.reuse, R10, RZ ;  /* 0x0000000a14107210 */ /* 0x042fe40007f9e0ff */
[----:B------:R0:W-:Y:S02]  /*1bb330*/  STL.64 [R1+0x16c8], R32 ;  /* 0x0016c82001007387 */ /* 0x0001e40000100a00 */
[----:B0-----:R-:W-:Y:S01]  /*1bb340*/  IADD3 R32, P0, PT, R20, R22, RZ ;  /* 0x0000001614207210 */ /* 0x001fe20007f1e0ff */
[C---:B--2---:R-:W-:Y:S02]  /*1bb350*/  IMAD.X R35, R61.reuse, 0x1, R13, P3 ;  /* 0x000000013d237824 */ /* 0x044fe400018e060d */
[----:B------:R-:W-:-:S03]  /*1bb360*/  IMAD.X R17, R61, 0x1, R11, P4 ;  /* 0x000000013d117824 */ /* 0x000fc600020e060b */
[----:B------:R0:W-:Y:S04]  /*1bb370*/  STL.64 [R1+0x16d0], R34 ;  /* 0x0016d02201007387 */ /* 0x0001e80000100a00 */
[----:B------:R1:W-:Y:S01]  /*1bb380*/  STL.64 [R1+0x16d8], R16 ;  /* 0x0016d81001007387 */ /* 0x0003e20000100a00 */
[----:B------:R-:W-:Y:S01]  /*1bb390*/  IMAD.X R33, R61, 0x1, R9, P0 ;  /* 0x000000013d217824 */ /* 0x000fe200000e0609 */
[C---:B0-----:R-:W-:Y:S02]  /*1bb3a0*/  IADD3 R34, P3, PT, R20.reuse, R24, RZ ;  /* 0x0000001814227210 */ /* 0x041fe40007f7e0ff */
[----:B-1----:R-:W-:-:S03]  /*1bb3b0*/  IADD3 R16, P4, PT, R20, R26, RZ ;  /* 0x0000001a14107210 */ /* 0x002fc60007f9e0ff */
[C---:B------:R-:W-:Y:S01]  /*1bb3c0*/  IMAD.X R35, R61.reuse, 0x1, R23, P3 ;  /* 0x000000013d237824 */ /* 0x040fe200018e0617 */
[----:B------:R-:W-:Y:S01]  /*1bb3d0*/  STL.64 [R1+0x1360], R32 ;  /* 0x0013602001007387 */ /* 0x000fe20000100a00 */
[----:B------:R-:W-:-:S03]  /*1bb3e0*/  IMAD.X R17, R61, 0x1, R25, P4 ;  /* 0x000000013d117824 */ /* 0x000fc600020e0619 */
[----:B------:R-:W-:Y:S04]  /*1bb3f0*/  STL.64 [R1+0x1368], R34 ;  /* 0x0013682201007387 */ /* 0x000fe80000100a00 */
[----:B------:R0:W-:Y:S04]  /*1bb400*/  STL.64 [R1+0x1470], R16 ;  /* 0x0014701001007387 */ /* 0x0001e80000100a00 */
[----:B0-----:R-:W2:Y:S01]  /*1bb410*/  LDL.LU.64 R16, [R1+0x9f58] ;  /* 0x009f580001107983 */ /* 0x001ea20000300a00 */
[C---:B------:R-:W-:Y:S02]  /*1bb420*/  IADD3 R32, P0, PT, R20.reuse, R28, RZ ;  /* 0x0000001c14207210 */ /* 0x040fe40007f1e0ff */
[----:B------:R-:W-:-:S02]  /*1bb430*/  IADD3 R34, P3, PT, R20, R29, RZ ;  /* 0x0000001d14227210 */ /* 0x000fc40007f7e0ff */
[----:B------:R-:W-:Y:S01]  /*1bb440*/  IADD3 R18, P4, PT, R20, R30, RZ ;  /* 0x0000001e14127210 */ /* 0x000fe20007f9e0ff */
[C---:B------:R-:W-:Y:S02]  /*1bb450*/  IMAD.X R33, R61.reuse, 0x1, R27, P0 ;  /* 0x000000013d217824 */ /* 0x040fe400000e061b */
[----:B------:R-:W-:Y:S02]  /*1bb460*/  IMAD.MOV.U32 R31, RZ, RZ, R19 ;  /* 0x000000ffff1f7224 */ /* 0x000fe400078e0013 */
[C---:B------:R-:W-:Y:S01]  /*1bb470*/  IMAD.X R35, R61.reuse, 0x1, R50, P3 ;  /* 0x000000013d237824 */ /* 0x040fe200018e0632 */
[----:B------:R0:W-:Y:S01]  /*1bb480*/  STL.64 [R1+0x1478], R32 ;  /* 0x0014782001007387 */ /* 0x0001e20000100a00 */
[----:B------:R-:W-:-:S03]  /*1bb490*/  IMAD.X R19, R61, 0x1, R51, P4 ;  /* 0x000000013d137824 */ /* 0x000fc600020e0633 */
        /* <DEDUP_REMOVED lines=11> */
[----:B------:R0:W-:Y:S02]  /*1bb550*/  STL.64 [R1+0x16a0], R18 ;  /* 0x0016a01201007387 */ /* 0x0001e40000100a00 */
[C---:B------:R-:W-:Y:S01]  /*1bb560*/  IMAD.X R33, R61.reuse, 0x1, R57, P0 ;  /* 0x000000013d217824 */ /* 0x040fe200000e0639 */
[C---:B-1----:R-:W-:Y:S02]  /*1bb570*/  IADD3 R34, P3, PT, R20.reuse, R14, RZ ;  /* 0x0000000e14227210 */ /* 0x042fe40007f7e0ff */
[C---:B0-----:R-:W-:Y:S02]  /*1bb580*/  IADD3 R18, P4, PT, R20.reuse, R8, RZ ;  /* 0x0000000814127210 */ /* 0x041fe40007f9e0ff */
[----:B------:R0:W-:Y:S01]  /*1bb590*/  STL.64 [R1+0x16a8], R32 ;  /* 0x0016a82001007387 */ /* 0x0001e20000100a00 */
[C---:B------:R-:W-:Y:S02]  /*1bb5a0*/  IMAD.X R35, R61.reuse, 0x1, R15, P3 ;  /* 0x000000013d237824 */ /* 0x040fe400018e060f */
[----:B------:R-:W-:Y:S01]  /*1bb5b0*/  IMAD.X R19, R61, 0x1, R7, P4 ;  /* 0x000000013d137824 */ /* 0x000fe200020e0607 */
[----:B0-----:R-:W-:-:S02]  /*1bb5c0*/  IADD3 R32, P0, PT, R20, R6, RZ ;  /* 0x0000000614207210 */ /* 0x001fc40007f1e0ff */
[----:B------:R-:W-:Y:S02]  /*1bb5d0*/  IADD3 R20, P3, PT, R20, R4, RZ ;  /* 0x0000000414147210 */ /* 0x000fe40007f7e0ff */
[----:B------:R0:W-:Y:S01]  /*1bb5e0*/  STL.64 [R1+0x16b8], R18 ;  /* 0x0016b81201007387 */ /* 0x0001e20000100a00 */
[----:B------:R-:W-:-:S03]  /*1bb5f0*/  IMAD.X R33, R61, 0x1, R5, P0 ;  /* 0x000000013d217824 */ /* 0x000fc600000e0605 */
[----:B------:R1:W-:Y:S01]  /*1bb600*/  STL.64 [R1+0x16b0], R34 ;  /* 0x0016b02201007387 */ /* 0x0003e20000100a00 */
[----:B------:R-:W-:-:S03]  /*1bb610*/  IMAD.X R21, R61, 0x1, R56, P3 ;  /* 0x000000013d157824 */ /* 0x000fc600018e0638 */
[----:B------:R-:W4:Y:S01]  /*1bb620*/  LDL.LU R61, [R1+0x9f50] ;  /* 0x009f5000013d7983 */ /* 0x000f220000300800 */
[----:B0-----:R-:W-:-:S03]  /*1bb630*/  IADD3 R18, P4, PT, R60, R12, RZ ;  /* 0x0000000c3c127210 */ /* 0x001fc60007f9e0ff */
[----:B------:R0:W-:Y:S01]  /*1bb640*/  STL.64 [R1+0x16c0], R32 ;  /* 0x0016c02001007387 */ /* 0x0001e20000100a00 */
[C---:B-1----:R-:W-:Y:S01]  /*1bb650*/  IADD3 R34, P0, PT, R60.reuse, R10, RZ ;  /* 0x0000000a3c227210 */ /* 0x042fe20007f1e0ff */
[C---:B------:R-:W-:Y:S02]  /*1bb660*/  IMAD.X R19, R49.reuse, 0x1, R13, P4 ;  /* 0x0000000131137824 */ /* 0x040fe400020e060d */
[----:B------:R-:W-:Y:S02]  /*1bb670*/  STL.64 [R1+0x1248], R20 ;  /* 0x0012481401007387 */ /* 0x000fe40000100a00 */
[C---:B------:R-:W-:Y:S01]  /*1bb680*/  IMAD.X R35, R49.reuse, 0x1, R11, P0 ;  /* 0x0000000131237824 */ /* 0x040fe200000e060b */
[C---:B0-----:R-:W-:Y:S01]  /*1bb690*/  IADD3 R32, P3, PT, R60.reuse, R22, RZ ;  /* 0x000000163c207210 */ /* 0x041fe20007f7e0ff */
[----:B------:R0:W-:Y:S04]  /*1bb6a0*/  STL.64 [R1+0x1250], R18 ;  /* 0x0012501201007387 */ /* 0x0001e80000100a00 */
[----:B------:R-:W-:Y:S01]  /*1bb6b0*/  IMAD.X R33, R49, 0x1, R9, P3 ;  /* 0x0000000131217824 */ /* 0x000fe200018e0609 */
[----:B------:R-:W-:Y:S04]  /*1bb6c0*/  STL.64 [R1+0x1258], R34 ;  /* 0x0012582201007387 */ /* 0x000fe80000100a00 */
[----:B------:R1:W-:Y:S01]  /*1bb6d0*/  STL.64 [R1+0x11e0], R32 ;  /* 0x0011e02001007387 */ /* 0x0003e20000100a00 */
[----:B0-----:R-:W-:-:S05]  /*1bb6e0*/  IADD3 R18, P4, PT, R60, R24, RZ ;  /* 0x000000183c127210 */ /* 0x001fca0007f9e0ff */
[----:B------:R-:W-:Y:S01]  /*1bb6f0*/  IMAD.X R19, R49, 0x1, R23, P4 ;  /* 0x0000000131137824 */ /* 0x000fe200020e0617 */
[----:B-1----:R-:W-:-:S04]  /*1bb700*/  IADD3 R32, P3, PT, R60, R28, RZ ;  /* 0x0000001c3c207210 */ /* 0x002fc80007f7e0ff */
[----:B------:R0:W-:Y:S01]  /*1bb710*/  STL.64 [R1+0x11e8], R18 ;  /* 0x0011e81201007387 */ /* 0x0001e20000100a00 */
[----:B------:R-:W-:Y:S01]  /*1bb720*/  IMAD.X R33, R49, 0x1, R27, P3 ;  /* 0x0000000131217824 */ /* 0x000fe200018e061b */
[----:B0-----:R-:W-:-:S05]  /*1bb730*/  IADD3 R18, P4, PT, R60, R29, RZ ;  /* 0x0000001d3c127210 */ /* 0x001fca0007f9e0ff */
[----:B------:R-:W-:Y:S01]  /*1bb740*/  IMAD.X R19, R49, 0x1, R50, P4 ;  /* 0x0000000131137824 */ /* 0x000fe200020e0632 */
[----:B--2---:R-:W-:-:S05]  /*1bb750*/  SHF.R.S32.HI R20, RZ, 0x1f, R16 ;  /* 0x0000001fff147819 */ /* 0x004fca0000011410 */
[----:B------:R-:W-:Y:S01]  /*1bb760*/  IMAD.MOV.U32 R34, RZ, RZ, R20 ;  /* 0x000000ffff227224 */ /* 0x000fe200078e0014 */
[----:B------:R-:W-:-:S05]  /*1bb770*/  IADD3 R20, P0, PT, R60, R26, RZ ;  /* 0x0000001a3c147210 */ /* 0x000fca0007f1e0ff */
[----:B------:R-:W-:-:S05]  /*1bb780*/  IMAD.X R21, R49, 0x1, R25, P0 ;  /* 0x0000000131157824 */ /* 0x000fca00000e0619 */
        /* <DEDUP_REMOVED lines=26> */
[----:B0-----:R-:W-:Y:S02]  /*1bb930*/  IADD3 R18, P4, PT, R17, R22, RZ ;  /* 0x0000001611127210 */ /* 0x001fe40007f9e0ff */
[----:B-1----:R-:W-:Y:S02]  /*1bb940*/  IADD3 R20, P0, PT, R60, R4, RZ ;  /* 0x000000043c147210 */ /* 0x002fe40007f1e0ff */
[----:B------:R-:W2:Y:S01]  /*1bb950*/  LDL.LU R60, [R1+0x9f4c] ;  /* 0x009f4c00013c7983 */ /* 0x000ea20000300800 */
[----:B------:R-:W-:-:S03]  /*1bb960*/  IMAD.X R19, R58, 0x1, R9, P4 ;  /* 0x000000013a137824 */ /* 0x000fc600020e0609 */
[----:B------:R0:W-:Y:S01]  /*1bb970*/  STL.64 [R1+0x1240], R32 ;  /* 0x0012402001007387 */ /* 0x0001e20000100a00 */
[----:B------:R-:W-:-:S03]  /*1bb980*/  IMAD.X R21, R49, 0x1, R56, P0 ;  /* 0x0000000131157824 */ /* 0x000fc600000e0638 */
[----:B------:R1:W-:Y:S04]  /*1bb990*/  STL.64 [R1+0x4de8], R18 ;  /* 0x004de81201007387 */ /* 0x0003e80000100a00 */
[----:B------:R-:W2:Y:S01]  /*1bb9a0*/  LDL.LU R49, [R1+0x9f48] ;  /* 0x009f480001317983 */ /* 0x000ea20000300800 */
[----:B0-----:R-:W-:-:S03]  /*1bb9b0*/  IADD3 R32, P3, PT, R16, R12, RZ ;  /* 0x0000000c10207210 */ /* 0x001fc60007f7e0ff */
[----:B------:R0:W-:Y:S02]  /*1bb9c0*/  STL.64 [R1+0x11c8], R20 ;  /* 0x0011c81401007387 */ /* 0x0001e40000100a00 */
[----:B------:R-:W-:Y:S01]  /*1bb9d0*/  IMAD.X R33, R34, 0x1, R13, P3 ;  /* 0x0000000122217824 */ /* 0x000fe200018e060d */
[----:B-1----:R-:W-:-:S04]  /*1bb9e0*/  IADD3 R18, P4, PT, R16, R10, RZ ;  /* 0x0000000a10127210 */ /* 0x002fc80007f9e0ff */
[----:B------:R1:W-:Y:S01]  /*1bb9f0*/  STL.64 [R1+0x11d0], R32 ;  /* 0x0011d02001007387 */ /* 0x0003e20000100a00 */
[----:B0-----:R-:W-:Y:S01]  /*1bba00*/  IADD3 R20, P0, PT, R16, R22, RZ ;  /* 0x0000001610147210 */ /* 0x001fe20007f1e0ff */
[----:B------:R-:W-:-:S04]  /*1bba10*/  IMAD.X R19, R34, 0x1, R11, P4 ;  /* 0x0000000122137824 */ /* 0x000fc800020e060b */
[----:B------:R-:W-:Y:S01]  /*1bba20*/  IMAD.X R21, R34, 0x1, R9, P0 ;  /* 0x0000000122157824 */ /* 0x000fe200000e0609 */
[----:B-1----:R-:W-:Y:S01]  /*1bba30*/  IADD3 R32, P3, PT, R16, R24, RZ ;  /* 0x0000001810207210 */ /* 0x002fe20007f7e0ff */
[----:B------:R0:W-:Y:S04]  /*1bba40*/  STL.64 [R1+0x11d8], R18 ;  /* 0x0011d81201007387 */ /* 0x0001e80000100a00 */
[----:B------:R-:W-:Y:S01]  /*1bba50*/  IMAD.X R33, R34, 0x1, R23, P3 ;  /* 0x0000000122217824 */ /* 0x000fe200018e0617 */
        /* <DEDUP_REMOVED lines=30> */
[C---:B-1----:R-:W-:Y:S02]  /*1bbc40*/  IADD3 R20, P0, PT, R16.reuse, R6, RZ ;  /* 0x0000000610147210 */ /* 0x042fe40007f1e0ff */
[----:B---3--:R-:W-:Y:S02]  /*1bbc50*/  IADD3 R32, P3, PT, R16, R4, RZ ;  /* 0x0000000410207210 */ /* 0x008fe40007f7e0ff */
[----:B------:R-:W3:Y:S01]  /*1bbc60*/  LDL.LU R16, [R1+0x9f44] ;  /* 0x009f440001107983 */ /* 0x000ee20000300800 */
[----:B------:R-:W-:-:S02]  /*1bbc70*/  IMAD.X R19, R34, 0x1, R7, P4 ;  /* 0x0000000122137824 */ /* 0x000fc400020e0607 */
[----:B------:R-:W-:-:S03]  /*1bbc80*/  IMAD.X R21, R34, 0x1, R5, P0 ;  /* 0x0000000122157824 */ /* 0x000fc600000e0605 */
[----:B------:R0:W-:Y:S01]  /*1bbc90*/  STL.64 [R1+0x11b8], R18 ;  /* 0x0011b81201007387 */ /* 0x0001e20000100a00 */
[----:B------:R-:W-:-:S03]  /*1bbca0*/  IMAD.X R33, R34, 0x1, R56, P3 ;  /* 0x0000000122217824 */ /* 0x000fc600018e0638 */
[----:B------:R1:W-:Y:S01]  /*1bbcb0*/  STL.64 [R1+0x11c0], R20 ;  /* 0x0011c01401007387 */ /* 0x0003e20000100a00 */
[----:B0-----:R-:W-:-:S05]  /*1bbcc0*/  IADD3 R18, P4, PT, R17, R10, RZ ;  /* 0x0000000a11127210 */ /* 0x001fca0007f9e0ff */
[----:B------:R-:W-:Y:S01]  /*1bbcd0*/  IMAD.X R19, R58, 0x1, R11, P4 ;  /* 0x000000013a137824 */ /* 0x000fe200020e060b */
[----:B-1----:R-:W-:-:S04]  /*1bbce0*/  IADD3 R20, P0, PT, R17, R12, RZ ;  /* 0x0000000c11147210 */ /* 0x002fc80007f1e0ff */
[----:B------:R0:W-:Y:S01]  /*1bbcf0*/  STL.64 [R1+0x4dc0], R18 ;  /* 0x004dc01201007387 */ /* 0x0001e20000100a00 */
[----:B------:R-:W-:-:S03]  /*1bbd00*/  IMAD.X R21, R58, 0x1, R13, P0 ;  /* 0x000000013a157824 */ /* 0x000fc600000e060d */
[----:B------:R1:W-:Y:S01]  /*1bbd10*/  STL.64 [R1+0x1040], R32 ;  /* 0x0010402001007387 */ /* 0x0003e20000100a00 */
[----:B0-----:R-:W-:-:S03]  /*1bbd20*/  IADD3 R18, P3, PT, R31, R12, RZ ;  /* 0x0000000c1f127210 */ /* 0x001fc60007f7e0ff */
[----:B------:R0:W-:Y:S02]  /*1bbd30*/  STL.64 [R1+0x4dd0], R20 ;  /* 0x004dd01401007387 */ /* 0x0001e40000100a00 */
[----:B----4-:R-:W-:Y:S01]  /*1bbd40*/  IMAD.X R19, R61, 0x1, R13, P3 ;  /* 0x000000013d137824 */ /* 0x010fe200018e060d */
[----:B-1----:R-:W-:-:S04]  /*1bbd50*/  IADD3 R32, P4, PT, R31, R22, RZ ;  /* 0x000000161f207210 */ /* 0x002fc80007f9e0ff */
[----:B------:R1:W-:Y:S01]  /*1bbd60*/  STL.64 [R1+0x1038], R18 ;  /* 0x0010381201007387 */ /* 0x0003e20000100a00 */
[----:B0-----:R-:W-:Y:S01]  /*1bbd70*/  IADD3 R20, P0, PT, R31, R10, RZ ;  /* 0x0000000a1f147210 */ /* 0x001fe20007f1e0ff */
[----:B------:R-:W-:-:S04]  /*1bbd80*/  IMAD.X R33, R61, 0x1, R9, P4 ;  /* 0x000000013d217824 */ /* 0x000fc800020e0609 */
[----:B------:R-:W-:Y:S01]  /*1bbd90*/  IMAD.X R21, R61, 0x1, R11, P0 ;  /* 0x000000013d157824 */ /* 0x000fe200000e060b */
[----:B-1----:R-:W-:-:S04]  /*1bbda0*/  IADD3 R18, P3, PT, R31, R24, RZ ;  /* 0x000000181f127210 */ /* 0x002fc80007f7e0ff */
        /* <DEDUP_REMOVED lines=22> */
[----:B0-----:R-:W-:-:S05]  /*1bbf10*/  IADD3 R20, P0, PT, R31, R2, RZ ;  /* 0x000000021f147210 */ /* 0x001fca0007f1e0ff */
[----:B------:R-:W-:Y:S01]  /*1bbf20*/  IMAD.X R21, R61, 0x1, R0, P0 ;  /* 0x000000013d157824 */ /* 0x000fe200000e0600 */
[C---:B-1----:R-:W-:Y:S02]  /*1bbf30*/  IADD3 R18, P3, PT, R31.reuse, R3, RZ ;  /* 0x000000031f127210 */ /* 0x042fe40007f7e0ff */
[C---:B------:R-:W-:Y:S02]  /*1bbf40*/  IADD3 R32, P4, PT, R31.reuse, R14, RZ ;  /* 0x0000000e1f207210 */ /* 0x040fe40007f9e0ff */
[----:B------:R-:W-:Y:S01]  /*1bbf50*/  STL.64 [R1+0xed8], R20 ;  /* 0x000ed81401007387 */ /* 0x000fe20000100a00 */
[----:B------:R-:W-:Y:S01]  /*1bbf60*/  IADD3 R34, P0, PT, R31, R8, RZ ;  /* 0x000000081f227210 */ /* 0x000fe20007f1e0ff */
[----:B------:R-:W-:Y:S01]  /*1bbf70*/  IMAD.X R19, R61, 0x1, R57, P3 ;  /* 0x000000013d137824 */ /* 0x000fe200018e0639 */
[----:B------:R-:W-:Y:S01]  /*1bbf80*/  IADD3 R58, P3, PT, R31, R6, RZ ;  /* 0x000000061f3a7210 */ /* 0x000fe20007f7e0ff */
[C---:B------:R-:W-:Y:S02]  /*1bbf90*/  IMAD.X R33, R61.reuse, 0x1, R15, P4 ;  /* 0x000000013d217824 */ /* 0x040fe400020e060f */
[----:B------:R-:W-:Y:S01]  /*1bbfa0*/  IMAD.X R35, R61, 0x1, R7, P0 ;  /* 0x000000013d237824 */ /* 0x000fe200000e0607 */
[----:B------:R0:W-:Y:S02]  /*1bbfb0*/  STL.64 [R1+0xee0], R18 ;  /* 0x000ee01201007387 */ /* 0x0001e40000100a00 */
[----:B0-----:R-:W-:-:S02]  /*1bbfc0*/  IMAD.MOV.U32 R19, RZ, RZ, R59 ;  /* 0x000000ffff137224 */ /* 0x001fc400078e003b */
[----:B------:R-:W4:Y:S01]  /*1bbfd0*/  LDL.LU R18, [R1+0x9f40] ;  /* 0x009f400001127983 */ /* 0x000f220000300800 */
[----:B------:R-:W-:Y:S02]  /*1bbfe0*/  IMAD.X R59, R61, 0x1, R5, P3 ;  /* 0x000000013d3b7824 */ /* 0x000fe400018e0605 */
[----:B---3--:R-:W-:Y:S02]  /*1bbff0*/  IMAD.MOV.U32 R21, RZ, RZ, R16 ;  /* 0x000000ffff157224 */ /* 0x008fe400078e0010 */
[----:B------:R-:W-:Y:S01]  /*1bc000*/  VIADD R16, R17, UR5 ;  /* 0x0000000511107c36 */ /* 0x000fe20008000000 */
[----:B--2---:R-:W-:Y:S01]  /*1bc010*/  ISETP.GE.AND P1, PT, R60, UR7, PT ;  /* 0x000000073c007c0c */ /* 0x004fe2000bf26270 */
[----:B------:R-:W0:Y:S03]  /*1bc020*/  LDCU.64 UR4, c[0x0][0x398] ;  /* 0x00007300ff0477ac */ /* 0x000e260008000a00 */
[----:B------:R-:W-:Y:S01]  /*1bc030*/  STL [R1+0x48], R16 ;  /* 0x0000481001007387 */ /* 0x000fe20000100800 */
[----:B------:R-:W-:Y:S01]  /*1bc040*/  SHF.R.S32.HI R20, RZ, 0x1f, R16 ;  /* 0x0000001fff147819 */ /* 0x000fe20000011410 */
[----:B------:R-:W1:Y:S02]  /*1bc050*/  LDCU UR7, c[0x0][0x398] ;  /* 0x00007300ff0777ac */ /* 0x000e640008000800 */
[----:B------:R-:W-:Y:S04]  /*1bc060*/  STL.64 [R1+0xee8], R32 ;  /* 0x000ee82001007387 */ /* 0x000fe80000100a00 */
[----:B------:R-:W-:Y:S04]  /*1bc070*/  STL.64 [R1+0xef0], R34 ;  /* 0x000ef02201007387 */ /* 0x000fe80000100a00 */
[----:B------:R2:W-:Y:S04]  /*1bc080*/  STL.64 [R1+0xeb8], R58 ;  /* 0x000eb83a01007387 */ /* 0x0005e80000100a00 */
[----:B--2---:R-:W2:Y:S01]  /*1bc090*/  LDL.LU.64 R58, [R1+0x9f38] ;  /* 0x009f3800013a7983 */ /* 0x004ea20000300a00 */
[----:B------:R-:W-:-:S05]  /*1bc0a0*/  IADD3 R32, P4, PT, R16, R14, RZ ;  /* 0x0000000e10207210 */ /* 0x000fca0007f9e0ff */
[----:B------:R-:W-:-:S05]  /*1bc0b0*/  IMAD.X R33, R20, 0x1, R15, P4 ;  /* 0x0000000114217824 */ /* 0x000fca00020e060f */
[----:B------:R2:W-:Y:S04]  /*1bc0c0*/  STL.64 [R1+0x4de0], R32 ;  /* 0x004de02001007387 */ /* 0x0005e80000100a00 */
[----:B------:R-:W3:Y:S01]  /*1bc0d0*/  LDL.LU R60, [R1+0x9f30] ;  /* 0x009f3000013c7983 */ /* 0x000ee20000300800 */
[----:B------:R-:W-:-:S05]  /*1bc0e0*/  IADD3 R34, P0, PT, R31, R4, RZ ;  /* 0x000000041f227210 */ /* 0x000fca0007f1e0ff */
[----:B------:R-:W-:Y:S02]  /*1bc0f0*/  IMAD.X R35, R61, 0x1, R56, P0 ;  /* 0x000000013d237824 */ /* 0x000fe400000e0638 */
[----:B------:R-:W3:Y:S04]  /*1bc100*/  LDL.LU R61, [R1+0x9f2c] ;  /* 0x009f2c00013d7983 */ /* 0x000ee80000300800 */
[----:B------:R0:W-:Y:S01]  /*1bc110*/  STL.64 [R1+0xea8], R34 ;  /* 0x000ea82201007387 */ /* 0x0001e20000100a00 */
[----:B------:R-:W-:Y:S02]  /*1bc120*/  IMAD.MOV.U32 R31, RZ, RZ, R21 ;  /* 0x000000ffff1f7224 */ /* 0x000fe400078e0015 */
[----:B------:R-:W-:Y:S01]  /*1bc130*/  IMAD.MOV.U32 R21, RZ, RZ, R19 ;  /* 0x000000ffff157224 */ /* 0x000fe200078e0013 */
[----:B--2---:R-:W-:-:S02]  /*1bc140*/  IADD3 R32, P3, PT, R59, R12, RZ ;  /* 0x0000000c3b207210 */ /* 0x004fc40007f7e0ff */
[----:B0-----:R-:W-:-:S03]  /*1bc150*/  IADD3 R34, P0, PT, R59, R10, RZ ;  /* 0x0000000a3b227210 */ /* 0x001fc60007f1e0ff */
[C---:B------:R-:W-:Y:S02]  /*1bc160*/  IMAD.X R33, R58.reuse, 0x1, R13, P3 ;  /* 0x000000013a217824 */ /* 0x040fe400018e060d */
[----:B------:R-:W-:-:S03]  /*1bc170*/  IMAD.X R35, R58, 0x1, R11, P0 ;  /* 0x000000013a237824 */ /* 0x000fc600000e060b */
[----:B------:R0:W-:Y:S04]  /*1bc180*/  STL.64 [R1+0xeb0], R32 ;  /* 0x000eb02001007387 */ /* 0x0001e80000100a00 */
[----:B------:R2:W-:Y:S01]  /*1bc190*/  STL.64 [R1+0xe08], R34 ;  /* 0x000e082201007387 */ /* 0x0005e20000100a00 */
[C---:B0-----:R-:W-:Y:S02]  /*1bc1a0*/  IADD3 R32, P3, PT, R59.reuse, R22, RZ ;  /* 0x000000163b207210 */ /* 0x041fe40007f7e0ff */
[----:B--2---:R-:W-:-:S03]  /*1bc1b0*/  IADD3 R34, P0, PT, R59, R24, RZ ;  /* 0x000000183b227210 */ /* 0x004fc60007f1e0ff */
        /* <DEDUP_REMOVED lines=35> */
[----:B--2---:R-:W-:Y:S02]  /*1bc3f0*/  IADD3 R34, P0, PT, R59, R4, RZ ;  /* 0x000000043b227210 */ /* 0x004fe40007f1e0ff */
[----:B------:R-:W2:Y:S01]  /*1bc400*/  LDL.LU R59, [R1+0x9f28] ;  /* 0x009f2800013b7983 */ /* 0x000ea20000300800 */
[----:B------:R-:W-:-:S02]  /*1bc410*/  IMAD.X R33, R58, 0x1, R5, P3 ;  /* 0x000000013a217824 */ /* 0x000fc400018e0605 */
[----:B------:R-:W-:-:S03]  /*1bc420*/  IMAD.X R35, R58, 0x1, R56, P0 ;  /* 0x000000013a237824 */ /* 0x000fc600000e0638 */
[----:B------:R0:W-:Y:S04]  /*1bc430*/  STL.64 [R1+0xea0], R32 ;  /* 0x000ea02001007387 */ /* 0x0001e80000100a00 */
[----:B------:R-:W2:Y:S01]  /*1bc440*/  LDL.LU R58, [R1+0x9f24] ;  /* 0x009f2400013a7983 */ /* 0x000ea20000300800 */
[----:B0-----:R-:W-:-:S05]  /*1bc450*/  IADD3 R32, P3, PT, R16, R8, RZ ;  /* 0x0000000810207210 */ /* 0x001fca0007f7e0ff */
[----:B------:R-:W-:Y:S01]  /*1bc460*/  IMAD.X R33, R20, 0x1, R7, P3 ;  /* 0x0000000114217824 */ /* 0x000fe200018e0607 */
[----:B---3--:R-:W-:-:S04]  /*1bc470*/  SHF.R.S32.HI R19, RZ, 0x1f, R60 ;  /* 0x0000001fff137819 */ /* 0x008fc8000001143c */
[----:B------:R0:W-:Y:S04]  /*1bc480*/  STL.64 [R1+0x4da8], R32 ;  /* 0x004da82001007387 */ /* 0x0001e80000100a00 */
[----:B------:R3:W-:Y:S01]  /*1bc490*/  STL.64 [R1+0xe00], R34 ;  /* 0x000e002201007387 */ /* 0x0007e20000100a00 */
[C---:B0-----:R-:W-:Y:S02]  /*1bc4a0*/  IADD3 R32, P0, PT, R60.reuse, R12, RZ ;  /* 0x0000000c3c207210 */ /* 0x041fe40007f1e0ff */
[----:B---3--:R-:W-:-:S03]  /*1bc4b0*/  IADD3 R34, P3, PT, R60, R10, RZ ;  /* 0x0000000a3c227210 */ /* 0x008fc60007f7e0ff */
[C---:B------:R-:W-:Y:S02]  /*1bc4c0*/  IMAD.X R33, R19.reuse, 0x1, R13, P0 ;  /* 0x0000000113217824 */ /* 0x040fe400000e060d */
[----:B------:R-:W-:-:S03]  /*1bc4d0*/  IMAD.X R35, R19, 0x1, R11, P3 ;  /* 0x0000000113237824 */ /* 0x000fc600018e060b */
        /* <DEDUP_REMOVED lines=39> */
[----:B---3--:R-:W-:Y:S02]  /*1bc750*/  IADD3 R34, P3, PT, R60, R4, RZ ;  /* 0x000000043c227210 */ /* 0x008fe40007f7e0ff */
[----:B------:R-:W3:Y:S01]  /*1bc760*/  LDL.LU R60, [R1+0x9f20] ;  /* 0x009f2000013c7983 */ /* 0x000ee20000300800 */
[----:B------:R-:W-:-:S02]  /*1bc770*/  IMAD.X R33, R19, 0x1, R5, P0 ;  /* 0x0000000113217824 */ /* 0x000fc400000e0605 */
[----:B------:R-:W-:Y:S01]  /*1bc780*/  IMAD.X R35, R19, 0x1, R56, P3 ;  /* 0x0000000113237824 */ /* 0x000fe200018e0638 */
[----:B------:R-:W-:Y:S02]  /*1bc790*/  SHF.R.S32.HI R17, RZ, 0x1f, R61 ;  /* 0x0000001fff117819 */ /* 0x000fe4000001143d */
[----:B------:R0:W-:Y:S04]  /*1bc7a0*/  STL.64 [R1+0xdf8], R32 ;  /* 0x000df82001007387 */ /* 0x0001e80000100a00 */
[----:B------:R1:W-:Y:S01]  /*1bc7b0*/  STL.64 [R1+0xd58], R34 ;  /* 0x000d582201007387 */ /* 0x0003e20000100a00 */
[C---:B0-----:R-:W-:Y:S02]  /*1bc7c0*/  IADD3 R32, P0, PT, R61.reuse, R12, RZ ;  /* 0x0000000c3d207210 */ /* 0x041fe40007f1e0ff */
[----:B-1----:R-:W-:-:S03]  /*1bc7d0*/  IADD3 R34, P3, PT, R61, R10, RZ ;  /* 0x0000000a3d227210 */ /* 0x002fc60007f7e0ff */
[C---:B------:R-:W-:Y:S02]  /*1bc7e0*/  IMAD.X R33, R17.reuse, 0x1, R13, P0 ;  /* 0x0000000111217824 */ /* 0x040fe400000e060d */
[----:B------:R-:W-:-:S03]  /*1bc7f0*/  IMAD.X R35, R17, 0x1, R11, P3 ;  /* 0x0000000111237824 */ /* 0x000fc600018e060b */
        /* <DEDUP_REMOVED lines=39> */
[----:B-1----:R-:W-:Y:S02]  /*1bca70*/  IADD3 R34, P3, PT, R61, R4, RZ ;  /* 0x000000043d227210 */ /* 0x002fe40007f7e0ff */
[----:B------:R-:W3:Y:S01]  /*1bca80*/  LDL.LU R61, [R1+0x9f1c] ;  /* 0x009f1c00013d7983 */ /* 0x000ee20000300800 */
[----:B------:R-:W-:-:S05]  /*1bca90*/  IMAD.X R33, R17, 0x1, R5, P0 ;  /* 0x0000000111217824 */ /* 0x000fca00000e0605 */
[----:B------:R0:W-:Y:S01]  /*1bcaa0*/  STL.64 [R1+0xd50], R32 ;  /* 0x000d502001007387 */ /* 0x0001e20000100a00 */
[----:B------:R-:W-:Y:S01]  /*1bcab0*/  IMAD.X R35, R17, 0x1, R56, P3 ;  /* 0x0000000111237824 */ /* 0x000fe200018e0638 */
[----:B0-----:R-:W-:-:S04]  /*1bcac0*/  IADD3 R32, P0, PT, R16, R6, RZ ;  /* 0x0000000610207210 */ /* 0x001fc80007f1e0ff */
[----:B------:R0:W-:Y:S01]  /*1bcad0*/  STL.64 [R1+0xcd0], R34 ;  /* 0x000cd02201007387 */ /* 0x0001e20000100a00 */
[----:B------:R-:W-:Y:S01]  /*1bcae0*/  IMAD.X R33, R20, 0x1, R5, P0 ;  /* 0x0000000114217824 */ /* 0x000fe200000e0605 */
[----:B--2---:R-:W-:-:S04]  /*1bcaf0*/  SHF.R.S32.HI R17, RZ, 0x1f, R59 ;  /* 0x0000001fff117819 */ /* 0x004fc8000001143b */
[----:B------:R1:W-:Y:S01]  /*1bcb00*/  STL.64 [R1+0x4d78], R32 ;  /* 0x004d782001007387 */ /* 0x0003e20000100a00 */
[C---:B0-----:R-:W-:Y:S02]  /*1bcb10*/  IADD3 R34, P3, PT, R59.reuse, R10, RZ ;  /* 0x0000000a3b227210 */ /* 0x041fe40007f7e0ff */
[----:B-1----:R-:W-:-:S03]  /*1bcb20*/  IADD3 R32, P0, PT, R59, R12, RZ ;  /* 0x0000000c3b207210 */ /* 0x002fc60007f1e0ff */
[C---:B------:R-:W-:Y:S02]  /*1bcb30*/  IMAD.X R35, R17.reuse, 0x1, R11, P3 ;  /* 0x0000000111237824 */ /* 0x040fe400018e060b */
[----:B------:R-:W-:-:S05]  /*1bcb40*/  IMAD.X R33, R17, 0x1, R13, P0 ;  /* 0x0000000111217824 */ /* 0x000fca00000e060d */
        /* <DEDUP_REMOVED lines=91> */
[----:B------:R-:W-:-:S05]  /*1bd100*/  IMAD.X R33, R19, 0x1, R5, P0 ;  /* 0x0000000113217824 */ /* 0x000fca00000e0605 */
[----:B------:R0:W-:Y:S01]  /*1bd110*/  STL.64 [R1+0xc10], R32 ;  /* 0x000c102001007387 */ /* 0x0001e20000100a00 */
[----:B---3--:R-:W-:Y:S02]  /*1bd120*/  SHF.R.S32.HI R17, RZ, 0x1f, R60 ;  /* 0x0000001fff117819 */ /* 0x008fe4000001143c */
[----:B0-----:R-:W-:-:S05]  /*1bd130*/  IADD3 R32, P0, PT, R16, R4, RZ ;  /* 0x0000000410207210 */ /* 0x001fca0007f1e0ff */
[--C-:B------:R-:W-:Y:S02]  /*1bd140*/  IMAD.X R33, R20, 0x1, R56.reuse, P0 ;  /* 0x0000000114217824 */ /* 0x100fe400000e0638 */
[----:B------:R-:W-:-:S03]  /*1bd150*/  IMAD.X R35, R19, 0x1, R56, P3 ;  /* 0x0000000113237824 */ /* 0x000fc600018e0638 */
[----:B------:R0:W-:Y:S04]  /*1bd160*/  STL.64 [R1+0x4d28], R32 ;  /* 0x004d282001007387 */ /* 0x0001e80000100a00 */
[----:B------:R1:W-:Y:S01]  /*1bd170*/  STL.64 [R1+0xb70], R34 ;  /* 0x000b702201007387 */ /* 0x0003e20000100a00 */
[----:B0-----:R-:W-:-:S05]  /*1bd180*/  IADD3 R32, P0, PT, R60, R12, RZ ;  /* 0x0000000c3c207210 */ /* 0x001fca0007f1e0ff */
[----:B------:R-:W-:Y:S01]  /*1bd190*/  IMAD.X R33, R17, 0x1, R13, P0 ;  /* 0x0000000111217824 */ /* 0x000fe200000e060d */
[----:B-1----:R-:W-:-:S04]  /*1bd1a0*/  IADD3 R34, P3, PT, R60, R10, RZ ;  /* 0x0000000a3c227210 */ /* 0x002fc80007f7e0ff */
[----:B------:R0:W-:Y:S01]  /*1bd1b0*/  STL.64 [R1+0xaf8], R32 ;  /* 0x000af82001007387 */ /* 0x0001e20000100a00 */
[----:B------:R-:W-:Y:S01]  /*1bd1c0*/  IMAD.X R35, R17, 0x1, R11, P3 ;  /* 0x0000000111237824 */ /* 0x000fe200018e060b */
[----:B0-----:R-:W-:-:S04]  /*1bd1d0*/  IADD3 R32, P0, PT, R60, R22, RZ ;  /* 0x000000163c207210 */ /* 0x001fc80007f1e0ff */
[----:B------:R0:W-:Y:S01]  /*1bd1e0*/  STL.64 [R1+0xb00], R34 ;  /* 0x000b002201007387 */ /* 0x0001e20000100a00 */
[----:B------:R-:W-:-:S05]  /*1bd1f0*/  IMAD.X R33, R17, 0x1, R9, P0 ;  /* 0x0000000111217824 */ /* 0x000fca00000e0609 */
[----:B------:R1:W-:Y:S01]  /*1bd200*/  STL.64 [R1+0xb08], R32 ;  /* 0x000b082001007387 */ /* 0x0003e20000100a00 */
[----:B0-----:R-:W-:-:S05]  /*1bd210*/  IADD3 R34, P3, PT, R60, R24, RZ ;  /* 0x000000183c227210 */ /* 0x001fca0007f7e0ff */
[----:B------:R-:W-:Y:S01]  /*1bd220*/  IMAD.X R35, R17, 0x1, R23, P3 ;  /* 0x0000000111237824 */ /* 0x000fe200018e0617 */
[----:B-1----:R-:W-:-:S04]  /*1bd230*/  IADD3 R32, P0, PT, R60, R26, RZ ;  /* 0x0000001a3c207210 */ /* 0x002fc80007f1e0ff */
        /* <DEDUP_REMOVED lines=31> */
[C---:B------:R-:W-:Y:S01]  /*1bd430*/  IMAD.X R33, R17.reuse, 0x1, R5, P0 ;  /* 0x0000000111217824 */ /* 0x040fe200000e0605 */
[----:B------:R-:W-:Y:S02]  /*1bd440*/  SHF.R.S32.HI R19, RZ, 0x1f, R61 ;  /* 0x0000001fff137819 */ /* 0x000fe4000001143d */
[----:B0-----:R-:W-:Y:S02]  /*1bd450*/  IADD3 R34, P3, PT, R60, R4, RZ ;  /* 0x000000043c227210 */ /* 0x001fe40007f7e0ff */
[----:B------:R-:W3:Y:S04]  /*1bd460*/  LDL.LU R60, [R1+0x9f10] ;  /* 0x009f1000013c7983 */ /* 0x000ee80000300800 */
        /* <DEDUP_REMOVED lines=46> */
[----:B------:R-:W-:Y:S01]  /*1bd750*/  IMAD.X R33, R19, 0x1, R5, P0 ;  /* 0x0000000113217824 */ /* 0x000fe200000e0605 */
[----:B0-----:R-:W-:Y:S02]  /*1bd760*/  IADD3 R34, P3, PT, R61, R4, RZ ;  /* 0x000000043d227210 */ /* 0x001fe40007f7e0ff */
[----:B------:R-:W3:Y:S04]  /*1bd770*/  LDL.LU R61, [R1+0x9f0c] ;  /* 0x009f0c00013d7983 */ /* 0x000ee80000300800 */
[----:B------:R0:W-:Y:S01]  /*1bd780*/  STL.64 [R1+0xae0], R32 ;  /* 0x000ae02001007387 */ /* 0x0001e20000100a00 */
[----:B--2---:R-:W-:Y:S02]  /*1bd790*/  SHF.R.S32.HI R17, RZ, 0x1f, R59 ;  /* 0x0000001fff117819 */ /* 0x004fe4000001143b */
[----:B0-----:R-:W-:-:S05]  /*1bd7a0*/  IADD3 R32, P0, PT, R16, R3, RZ ;  /* 0x0000000310207210 */ /* 0x001fca0007f1e0ff */
[----:B------:R-:W-:Y:S02]  /*1bd7b0*/  IMAD.X R33, R20, 0x1, R57, P0 ;  /* 0x0000000114217824 */ /* 0x000fe400000e0639 */
        /* <DEDUP_REMOVED lines=47> */
[----:B------:R-:W-:Y:S02]  /*1bdab0*/  SHF.R.S32.HI R19, RZ, 0x1f, R58 ;  /* 0x0000001fff137819 */ /* 0x000fe4000001143a */
[----:B0-----:R-:W-:Y:S02]  /*1bdac0*/  IADD3 R34, P3, PT, R59, R4, RZ ;  /* 0x000000043b227210 */ /* 0x001fe40007f7e0ff */
[----:B------:R-:W2:Y:S04]  /*1bdad0*/  LDL.LU R59, [R1+0x9f08] ;  /* 0x009f0800013b7983 */ /* 0x000ea80000300800 */
        /* <DEDUP_REMOVED lines=47> */
[----:B0-----:R-:W-:Y:S02]  /*1bddd0*/  IADD3 R34, P3, PT, R58, R4, RZ ;  /* 0x000000043a227210 */ /* 0x001fe40007f7e0ff */
[----:B------:R-:W2:Y:S04]  /*1bdde0*/  LDL.LU R58, [R1+0x9f04] ;  /* 0x009f0400013a7983 */ /* 0x000ea80000300800 */
[----:B------:R0:W-:Y:S01]  /*1bddf0*/  STL.64 [R1+0x9a0], R32 ;  /* 0x0009a02001007387 */ /* 0x0001e20000100a00 */
[----:B------:R-:W-:Y:S01]  /*1bde00*/  IMAD.X R35, R19, 0x1, R56, P3 ;  /* 0x0000000113237824 */ /* 0x000fe200018e0638 */
[----:B------:R-:W-:-:S02]  /*1bde10*/  SHF.R.S32.HI R17, RZ, 0x1f, R31 ;  /* 0x0000001fff117819 */ /* 0x000fc4000001141f */
[----:B0-----:R-:W-:Y:S02]  /*1bde20*/  IADD3 R32, P0, PT, R16, R2, RZ ;  /* 0x0000000210207210 */ /* 0x001fe40007f1e0ff */
[----:B------:R0:W-:Y:S03]  /*1bde30*/  STL.64 [R1+0x900], R34 ;  /* 0x0009002201007387 */ /* 0x0001e60000100a00 */
        /* <DEDUP_REMOVED lines=36> */
[----:B------:R-:W-:-:S03]  /*1be080*/  IMAD.X R33, R17, 0x1, R57, P0 ;  /* 0x0000000111217824 */ /* 0x000fc600000e0639 */
[----:B------:R-:W2:Y:S04]  /*1be090*/  LDL.LU R57, [R1+0x9f00] ;  /* 0x009f000001397983 */ /* 0x000ea80000300800 */
        /* <DEDUP_REMOVED lines=9> */
[----:B-1----:R-:W-:-:S05]  /*1be130*/  IADD3 R32, P0, PT, R31, R4, RZ ;  /* 0x000000041f207210 */ /* 0x002fca0007f1e0ff */
[----:B------:R-:W-:Y:S02]  /*1be140*/  IMAD.X R33, R17, 0x1, R56, P0 ;  /* 0x0000000111217824 */ /* 0x000fe400000e0638 */
[----:B------:R-:W2:Y:S04]  /*1be150*/  LDL.LU R56, [R1+0x9efc] ;  /* 0x009efc0001387983 */ /* 0x000ea80000300800 */
[----:B------:R-:W-:Y:S04]  /*1be160*/  STL.64 [R1+0x8f8], R34 ;  /* 0x0008f82201007387 */ /* 0x000fe80000100a00 */
[----:B------:R0:W-:Y:S02]  /*1be170*/  STL.64 [R1+0x860], R32 ;  /* 0x0008602001007387 */ /* 0x0001e40000100a00 */
[----:B0-----:R-:W-:-:S02]  /*1be180*/  IADD3 R32, P0, PT, R16, R55, RZ ;  /* 0x0000003710207210 */ /* 0x001fc40007f1e0ff */
[----:B------:R-:W2:Y:S03]  /*1be190*/  LDL.LU R55, [R1+0x9ef8] ;  /* 0x009ef80001377983 */ /* 0x000ea60000300800 */
[----:B------:R-:W-:Y:S02]  /*1be1a0*/  IMAD.X R33, R20, 0x1, R54, P0 ;  /* 0x0000000114217824 */ /* 0x000fe400000e0636 */
[----:B------:R-:W2:Y:S04]  /*1be1b0*/  LDL.LU R54, [R1+0x9ef4] ;  /* 0x009ef40001367983 */ /* 0x000ea80000300800 */
[----:B------:R0:W-:Y:S02]  /*1be1c0*/  STL.64 [R1+0x4cd0], R32 ;  /* 0x004cd02001007387 */ /* 0x0001e40000100a00 */
[----:B0-----:R-:W-:-:S02]  /*1be1d0*/  IADD3 R32, P0, PT, R16, R53, RZ ;  /* 0x0000003510207210 */ /* 0x001fc40007f1e0ff */
[----:B------:R-:W2:Y:S03]  /*1be1e0*/  LDL.LU R53, [R1+0x9ef0] ;  /* 0x009ef00001357983 */ /* 0x000ea60000300800 */
[----:B------:R-:W-:Y:S01]  /*1be1f0*/  IMAD.X R33, R20, 0x1, R52, P0 ;  /* 0x0000000114217824 */ /* 0x000fe200000e0634 */
[----:B------:R-:W-:Y:S01]  /*1be200*/  IADD3 R30, P0, PT, R16, R30, RZ ;  /* 0x0000001e101e7210 */ /* 0x000fe20007f1e0ff */
[----:B------:R-:W2:Y:S04]  /*1be210*/  LDL.LU R52, [R1+0x9eec] ;  /* 0x009eec0001347983 */ /* 0x000ea80000300800 */
[----:B------:R-:W-:Y:S02]  /*1be220*/  IMAD.X R31, R20, 0x1, R51, P0 ;  /* 0x00000001141f7824 */ /* 0x000fe400000e0633 */
[----:B------:R-:W2:Y:S04]  /*1be230*/  LDL.LU R51, [R1+0x9ee8] ;  /* 0x009ee80001337983 */ /* 0x000ea80000300800 */
[----:B------:R-:W-:Y:S04]  /*1be240*/  STL.64 [R1+0x4ce0], R32 ;  /* 0x004ce02001007387 */ /* 0x000fe80000100a00 */
[----:B------:R0:W-:Y:S02]  /*1be250*/  STL.64 [R1+0x4cf0], R30 ;  /* 0x004cf01e01007387 */ /* 0x0001e40000100a00 */
[----:B0-----:R-:W-:-:S05]  /*1be260*/  IADD3 R30, P0, PT, R16, R29, RZ ;  /* 0x0000001d101e7210 */ /* 0x001fca0007f1e0ff */
[----:B------:R-:W-:Y:S01]  /*1be270*/  IMAD.X R31, R20, 0x1, R50, P0 ;  /* 0x00000001141f7824 */ /* 0x000fe200000e0632 */
[----:B------:R-:W-:Y:S01]  /*1be280*/  IADD3 R28, P0, PT, R16, R28, RZ ;  /* 0x0000001c101c7210 */ /* 0x000fe20007f1e0ff */
[----:B------:R-:W-:Y:S01]  /*1be290*/  VIADD R19, R21, 0x68 ;  /* 0x0000006815137836 */ /* 0x000fe20000000000 */
[----:B----4-:R-:W-:Y:S01]  /*1be2a0*/  LOP3.LUT R18, R18, 0xfffeffff, RZ, 0xc0, !PT ;  /* 0xfffeffff12127812 */ /* 0x010fe200078ec0ff */
[----:B------:R-:W4:Y:S02]  /*1be2b0*/  LDL.LU R50, [R1+0x9ee4] ;  /* 0x009ee40001327983 */ /* 0x000f240000300800 */
[----:B------:R-:W-:Y:S01]  /*1be2c0*/  IMAD.X R29, R20, 0x1, R27, P0 ;  /* 0x00000001141d7824 */ /* 0x000fe200000e061b */
[----:B------:R-:W-:-:S05]  /*1be2d0*/  IADD3 R26, P0, PT, R16, R26, RZ ;  /* 0x0000001a101a7210 */ /* 0x000fca0007f1e0ff */
[----:B------:R-:W-:Y:S01]  /*1be2e0*/  IMAD.X R27, R20, 0x1, R25, P0 ;  /* 0x00000001141b7824 */ /* 0x000fe200000e0619 */
[----:B------:R-:W-:-:S05]  /*1be2f0*/  IADD3 R24, P0, PT, R16, R24, RZ ;  /* 0x0000001810187210 */ /* 0x000fca0007f1e0ff */
[----:B------:R-:W-:Y:S01]  /*1be300*/  IMAD.X R25, R20, 0x1, R23, P0 ;  /* 0x0000000114197824 */ /* 0x000fe200000e0617 */
[----:B------:R-:W-:Y:S01]  /*1be310*/  IADD3 R22, P0, PT, R16, R22, RZ ;  /* 0x0000001610167210 */ /* 0x000fe20007f1e0ff */
[----:B------:R-:W-:Y:S01]  /*1be320*/  STL.64 [R1+0x4d08], R30 ;  /* 0x004d081e01007387 */ /* 0x000fe20000100a00 */
[----:B------:R-:W-:-:S03]  /*1be330*/  @P1 LOP3.LUT R18, R18, 0x10000, RZ, 0xfc, !PT ;  /* 0x0001000012121812 */ /* 0x000fc600078efcff */
[----:B------:R-:W-:Y:S01]  /*1be340*/  IMAD.X R23, R20, 0x1, R9, P0 ;  /* 0x0000000114177824 */ /* 0x000fe200000e0609 */
[----:B------:R-:W-:Y:S01]  /*1be350*/  STL.64 [R1+0x4d18], R28 ;  /* 0x004d181c01007387 */ /* 0x000fe20000100a00 */
[----:B------:R-:W-:Y:S01]  /*1be360*/  ISETP.GE.AND P1, PT, R19, UR5, PT ;  /* 0x0000000513007c0c */ /* 0x000fe2000bf26270 */
[----:B------:R-:W-:Y:S01]  /*1be370*/  VIADD R17, R21, 0x67 ;  /* 0x0000006715117836 */ /* 0x000fe20000000000 */
[----:B------:R-:W-:Y:S01]  /*1be380*/  LOP3.LUT R18, R18, 0xffff7fff, RZ, 0xc0, !PT ;  /* 0xffff7fff12127812 */ /* 0x000fe200078ec0ff */
[----:B------:R-:W-:Y:S01]  /*1be390*/  STL.64 [R1+0x4d38], R26 ;  /* 0x004d381a01007387 */ /* 0x000fe20000100a00 */
[----:B------:R-:W-:Y:S01]  /*1be3a0*/  LOP3.LUT R49, R49, 0xffff7fff, RZ, 0xc0, !PT ;  /* 0xffff7fff31317812 */ /* 0x000fe200078ec0ff */
[----:B------:R-:W0:Y:S02]  /*1be3b0*/  LDCU UR5, c[0x0][0x398] ;  /* 0x00007300ff0577ac */ /* 0x000e240008000800 */
[----:B------:R-:W-:Y:S04]  /*1be3c0*/  STL.64 [R1+0x4d40], R24 ;  /* 0x004d401801007387 */ /* 0x000fe80000100a00 */
[----:B------:R1:W-:Y:S02]  /*1be3d0*/  STL.64 [R1+0x4d50], R22 ;  /* 0x004d501601007387 */ /* 0x0003e40000100a00 */
[----:B-1----:R-:W-:-:S05]  /*1be3e0*/  IADD3 R22, P0, PT, R16, R10, RZ ;  /* 0x0000000a10167210 */ /* 0x002fca0007f1e0ff */
[----:B------:R-:W-:Y:S01]  /*1be3f0*/  IMAD.X R23, R20, 0x1, R11, P0 ;  /* 0x0000000114177824 */ /* 0x000fe200000e060b */
[----:B------:R-:W-:Y:S02]  /*1be400*/  ISETP.GE.AND P0, PT, R17, UR49, PT ;  /* 0x0000003111007c0c */ /* 0x000fe4000bf06270 */
[----:B------:R-:W-:Y:S01]  /*1be410*/  @P1 LOP3.LUT R18, R18, 0x8000, RZ, 0xfc, !PT ;  /* 0x0000800012121812 */ /* 0x000fe200078efcff */
[----:B------:R-:W-:Y:S01]  /*1be420*/  VIADD R17, R21, 0x66 ;  /* 0x0000006615117836 */ /* 0x000fe20000000000 */
[----:B------:R1:W-:Y:S01]  /*1be430*/  STL.64 [R1+0x4d60], R22 ;  /* 0x004d601601007387 */ /* 0x0003e20000100a00 */
[----:B---3--:R-:W-:Y:S01]  /*1be440*/  LOP3.LUT R60, R60, 0xffffffbf, RZ, 0xc0, !PT ;  /* 0xffffffbf3c3c7812 */ /* 0x008fe200078ec0ff */
[----:B------:R-:W3:Y:S01]  /*1be450*/  LDCU UR49, c[0x0][0x398] ;  /* 0x00007300ff3177ac */ /* 0x000ee20008000800 */
[----:B------:R-:W-:-:S06]  /*1be460*/  LOP3.LUT R18, R18, 0xffffbfff, RZ, 0xc0, !PT ;  /* 0xffffbfff12127812 */ /* 0x000fcc00078ec0ff */
[----:B------:R-:W-:Y:S02]  /*1be470*/  @P0 LOP3.LUT R18, R18, 0x4000, RZ, 0xfc, !PT ;  /* 0x0000400012120812 */ /* 0x000fe400078efcff */
[----:B------:R-:W-:Y:S01]  /*1be480*/  ISETP.GE.AND P0, PT, R17, UR37, PT ;  /* 0x0000002511007c0c */ /* 0x000fe2000bf06270 */
[----:B------:R-:W-:Y:S01]  /*1be490*/  VIADD R17, R21, 0x65 ;  /* 0x0000006515117836 */ /* 0x000fe20000000000 */
[----:B------:R-:W-:Y:S01]  /*1be4a0*/  LOP3.LUT R18, R18, 0xffffdfff, RZ, 0xc0, !PT ;  /* 0xffffdfff12127812 */ /* 0x000fe200078ec0ff */
[----:B------:R-:W0:Y:S10]  /*1be4b0*/  LDCU UR37, c[0x0][0x398] ;  /* 0x00007300ff2577ac */ /* 0x000e340008000800 */
[----:B------:R-:W-:-:S02]  /*1be4c0*/  @P0 LOP3.LUT R18, R18, 0x2000, RZ, 0xfc, !PT ;  /* 0x0000200012120812 */ /* 0x000fc400078efcff */
        /* <DEDUP_REMOVED lines=53> */
[----:B------:R-:W0:Y:S03]  /*1be820*/  LDCU UR53, c[0x0][0x398] ;  /* 0x00007300ff3577ac */ /* 0x000e260008000800 */
[----:B------:R-:W-:Y:S01]  /*1be830*/  ISETP.GE.AND P2, PT, R17, UR41, PT ;  /* 0x0000002911007c0c */ /* 0x000fe2000bf46270 */
[----:B------:R-:W-:Y:S01]  /*1be840*/  VIADD R17, R21, 0x59 ;  /* 0x0000005915117836 */ /* 0x000fe20000000000 */
[----:B------:R-:W0:Y:S04]  /*1be850*/  LDCU UR41, c[0x0][0x398] ;  /* 0x00007300ff2977ac */ /* 0x000e280008000800 */
[----:B------:R-:W-:Y:S01]  /*1be860*/  ISETP.GE.AND P1, PT, R17, UR65, PT ;  /* 0x0000004111007c0c */ /* 0x000fe2000bf26270 */
[----:B------:R-:W-:Y:S01]  /*1be870*/  VIADD R17, R21, 0x58 ;  /* 0x0000005815117836 */ /* 0x000fe20000000000 */
[----:B------:R-:W-:Y:S01]  /*1be880*/  @P0 LOP3.LUT R18, R18, 0x4, RZ, 0xfc, !PT ;  /* 0x0000000412120812 */ /* 0x000fe200078efcff */
[----:B------:R-:W0:Y:S04]  /*1be890*/  LDCU UR65, c[0x0][0x398] ;  /* 0x00007300ff4177ac */ /* 0x000e280008000800 */
[----:B------:R-:W-:-:S02]  /*1be8a0*/  @P2 LOP3.LUT R49, R49, 0x8000, RZ, 0xfc, !PT ;  /* 0x0000800031312812 */ /* 0x000fc400078efcff */
[----:B------:R-:W-:Y:S02]  /*1be8b0*/  ISETP.GE.AND P3, PT, R17, UR55, PT ;  /* 0x0000003711007c0c */ /* 0x000fe4000bf66270 */
[----:B------:R-:W-:Y:S02]  /*1be8c0*/  LOP3.LUT R49, R49, 0xffffbfff, RZ, 0xc0, !PT ;  /* 0xffffbfff31317812 */ /* 0x000fe400078ec0ff */
[----:B-1----:R-:W-:Y:S01]  /*1be8d0*/  IADD3 R22, P2, PT, R16, R12, RZ ;  /* 0x0000000c10167210 */ /* 0x002fe20007f5e0ff */
[----:B------:R-:W-:Y:S01]  /*1be8e0*/  VIADD R17, R21, 0x57 ;  /* 0x0000005715117836 */ /* 0x000fe20000000000 */
[----:B------:R-:W-:Y:S01]  /*1be8f0*/  @P1 LOP3.LUT R49, R49, 0x4000, RZ, 0xfc, !PT ;  /* 0x0000400031311812 */ /* 0x000fe200078efcff */
[----:B------:R-:W1:Y:S03]  /*1be900*/  LDCU UR55, c[0x0][0x398] ;  /* 0x00007300ff3777ac */ /* 0x000e660008000800 */
[----:B------:R-:W-:Y:S01]  /*1be910*/  LOP3.LUT R49, R49, 0xfffeffff, RZ, 0xc0, !PT ;  /* 0xfffeffff31317812 */ /* 0x000fe200078ec0ff */
[----:B------:R-:W-:-:S03]  /*1be920*/  IMAD.X R23, R20, 0x1, R13, P2 ;  /* 0x0000000114177824 */ /* 0x000fc600010e060d */
[----:B------:R-:W-:-:S05]  /*1be930*/  @P3 LOP3.LUT R49, R49, 0x10000, RZ, 0xfc, !PT ;  /* 0x0001000031313812 */ /* 0x000fca00078efcff */
[----:B------:R-:W-:Y:S04]  /*1be940*/  STL [R1+0x40], R49 ;  /* 0x0000403101007387 */ /* 0x000fe80000100800 */
[----:B------:R-:W2:Y:S04]  /*1be950*/  LDL R35, [R1+0x3fe0] ;  /* 0x003fe00001237983 */ /* 0x000ea80000100800 */
[----:B------:R-:W2:Y:S04]  /*1be960*/  LDL R34, [R1+0x3fdc] ;  /* 0x003fdc0001227983 */ /* 0x000ea80000100800 */
[----:B------:R-:W2:Y:S04]  /*1be970*/  LDL R33, [R1+0x3fd4] ;  /* 0x003fd40001217983 */ /* 0x000ea80000100800 */
[----:B------:R0:W-:Y:S04]  /*1be980*/  STL.64 [R1+0x4d70], R22 ;  /* 0x004d701601007387 */ /* 0x0001e80000100a00 */
[----:B------:R-:W2:Y:S04]  /*1be990*/  LDL R27, [R1+0x3ff8] ;  /* 0x003ff800011b7983 */ /* 0x000ea80000100800 */
[----:B------:R-:W3:Y:S04]  /*1be9a0*/  LDL R32, [R1+0x3fe4] ;  /* 0x003fe40001207983 */ /* 0x000ee80000100800 */
[----:B------:R-:W3:Y:S04]  /*1be9b0*/  LDL R31, [R1+0x3fe8] ;  /* 0x003fe800011f7983 */ /* 0x000ee80000100800 */
[----:B------:R-:W3:Y:S04]  /*1be9c0*/  LDL R30, [R1+0x3fec] ;  /* 0x003fec00011e7983 */ /* 0x000ee80000100800 */
[----:B------:R-:W4:Y:S04]  /*1be9d0*/  LDL R29, [R1+0x3ff0] ;  /* 0x003ff000011d7983 */ /* 0x000f280000100800 */
[----:B------:R-:W4:Y:S04]  /*1be9e0*/  LDL R28, [R1+0x3ff4] ;  /* 0x003ff400011c7983 */ /* 0x000f280000100800 */
[----:B------:R-:W4:Y:S04]  /*1be9f0*/  LDL R26, [R1+0x3ffc] ;  /* 0x003ffc00011a7983 */ /* 0x000f280000100800 */
[----:B------:R-:W4:Y:S04]  /*1bea00*/  LDL R25, [R1+0x4000] ;  /* 0x0040000001197983 */ /* 0x000f280000100800 */
[----:B------:R-:W4:Y:S04]  /*1bea10*/  LDL R24, [R1+0x4004] ;  /* 0x0040040001187983 */ /* 0x000f280000100800 */
[----:B0-----:R-:W4:Y:S04]  /*1bea20*/  LDL R23, [R1+0x4008] ;  /* 0x0040080001177983 */ /* 0x001f280000100800 */
[----:B------:R-:W4:Y:S01]  /*1bea30*/  LDL R22, [R1+0x400c] ;  /* 0x00400c0001167983 */ /* 0x000f220000100800 */
[----:B------:R-:W-:Y:S01]  /*1bea40*/  ISETP.GE.AND P4, PT, R17, UR43, PT ;  /* 0x0000002b11007c0c */ /* 0x000fe2000bf86270 */
[----:B------:R-:W-:Y:S01]  /*1bea50*/  VIADD R17, R21, 0x56 ;  /* 0x0000005615117836 */ /* 0x000fe20000000000 */
[C---:B------:R-:W-:Y:S01]  /*1bea60*/  LOP3.LUT P2, RZ, R18.reuse, 0x20000, RZ, 0xc0, !PT ;  /* 0x0002000012ff7812 */ /* 0x040fe2000784c0ff */
[----:B------:R-:W4:Y:S01]  /*1bea70*/  LDL R16, [R1+0x4010] ;  /* 0x0040100001107983 */ /* 0x000f220000100800 */
[----:B------:R-:W0:Y:S02]  /*1bea80*/  LDCU UR43, c[0x0][0x398] ;  /* 0x00007300ff2b77ac */ /* 0x000e240008000800 */
[----:B------:R-:W-:Y:S01]  /*1bea90*/  ISETP.GE.AND P5, PT, R17, UR33, PT ;  /* 0x0000002111007c0c */ /* 0x000fe2000bfa6270 */
[----:B------:R-:W-:Y:S01]  /*1beaa0*/  VIADD R17, R21, 0x53 ;  /* 0x0000005315117836 */ /* 0x000fe20000000000 */
[----:B------:R-:W0:Y:S04]  /*1beab0*/  LDCU UR33, c[0x0][0x398] ;  /* 0x00007300ff2177ac */ /* 0x000e280008000800 */
[----:B------:R-:W-:Y:S01]  /*1beac0*/  ISETP.GE.AND P6, PT, R17, UR57, PT ;  /* 0x0000003911007c0c */ /* 0x000fe2000bfc6270 */
[----:B------:R-:W-:Y:S01]  /*1bead0*/  VIADD R17, R21, 0x52 ;  /* 0x0000005215117836 */ /* 0x000fe20000000000 */
[----:B------:R-:W-:Y:S01]  /*1beae0*/  LOP3.LUT R61, R61, 0x7fffffff, RZ, 0xc0, !PT ;  /* 0x7fffffff3d3d7812 */ /* 0x000fe200078ec0ff */
[----:B------:R-:W4:Y:S01]  /*1beaf0*/  LDL R21, [R1+0x3fd8] ;  /* 0x003fd80001157983 */ /* 0x000f220000100800 */
[----:B------:R-:W-:Y:S01]  /*1beb00*/  LOP3.LUT P1, RZ, R18, 0x10000, RZ, 0xc0, !PT ;  /* 0x0001000012ff7812 */ /* 0x000fe2000782c0ff */
[----:B------:R-:W0:Y:S01]  /*1beb10*/  LDCU UR57, c[0x0][0x398] ;  /* 0x00007300ff3977ac */ /* 0x000e220008000800 */
[----:B--2---:R-:W-:Y:S01]  /*1beb20*/  ISETP.LT.AND P3, PT, R27, UR6, !P2 ;  /* 0x000000061b007c0c */ /* 0x004fe2000d761270 */
[----:B------:R-:W2:-:S12]  /*1beb30*/  LDCU UR6, c[0x0][0x398] ;  /* 0x00007300ff0677ac */ /* 0x000e980008000800 */
[----:B------:R-:W-:Y:S02]  /*1beb40*/  @P3 LOP3.LUT R60, R60, 0x40, RZ, 0xfc, !PT ;  /* 0x000000403c3c3812 */ /* 0x000fe400078efcff */
[----:B---3--:R-:W-:Y:S01]  /*1beb50*/  ISETP.LT.AND P3, PT, R32, UR77, !P2 ;  /* 0x0000004d20007c0c */ /* 0x008fe2000d761270 */
[----:B------:R-:W3:Y:S01]  /*1beb60*/  LDCU UR77, c[0x0][0x398] ;  /* 0x00007300ff4d77ac */ /* 0x000ee20008000800 */
[----:B------:R-:W-:-:S11]  /*1beb70*/  LOP3.LUT R60, R60, 0xfffff7ff, RZ, 0xc0, !PT ;  /* 0xfffff7ff3c3c7812 */ /* 0x000fd600078ec0ff */
[----:B------:R-:W-:Y:S02]  /*1beb80*/  @P3 LOP3.LUT R60, R60, 0x800, RZ, 0xfc, !PT ;  /* 0x000008003c3c3812 */ /* 0x000fe400078efcff */
[----:B------:R-:W-:Y:S01]  /*1beb90*/  ISETP.LT.AND P3, PT, R31, UR76, !P2 ;  /* 0x0000004c1f007c0c */ /* 0x000fe2000d761270 */
[----:B------:R-:W0:Y:S01]  /*1beba0*/  LDCU UR76, c[0x0][0x398] ;  /* 0x00007300ff4c77ac */ /* 0x000e220008000800 */
[----:B------:R-:W-:-:S11]  /*1bebb0*/  LOP3.LUT R60, R60, 0xfffffbff, RZ, 0xc0, !PT ;  /* 0xfffffbff3c3c7812 */ /* 0x000fd600078ec0ff */
[----:B------:R-:W-:Y:S02]  /*1bebc0*/  @P3 LOP3.LUT R60, R60, 0x400, RZ, 0xfc, !PT ;  /* 0x000004003c3c3812 */ /* 0x000fe400078efcff */
[----:B------:R-:W-:Y:S01]  /*1bebd0*/  ISETP.LT.AND P3, PT, R30, UR75, !P2 ;  /* 0x0000004b1e007c0c */ /* 0x000fe2000d761270 */
[----:B------:R-:W0:Y:S01]  /*1bebe0*/  LDCU UR75, c[0x0][0x398] ;  /* 0x00007300ff4b77ac */ /* 0x000e220008000800 */
[----:B------:R-:W-:-:S11]  /*1bebf0*/  LOP3.LUT R60, R60, 0xfffffdff, RZ, 0xc0, !PT ;  /* 0xfffffdff3c3c7812 */ /* 0x000fd600078ec0ff */
[----:B------:R-:W-:Y:S02]  /*1bec00*/  @P3 LOP3.LUT R60, R60, 0x200, RZ, 0xfc, !PT ;  /* 0x000002003c3c3812 */ /* 0x000fe400078efcff */
[----:B----4-:R-:W-:Y:S01]  /*1bec10*/  ISETP.LT.AND P3, PT, R29, UR74, !P2 ;  /* 0x0000004a1d007c0c */ /* 0x010fe2000d761270 */
[----:B------:R-:W4:Y:S01]  /*1bec20*/  LDCU UR74, c[0x0][0x398] ;  /* 0x00007300ff4a77ac */ /* 0x000f220008000800 */
[----:B------:R-:W-:-:S11]  /*1bec30*/  LOP3.LUT R60, R60, 0xfffffeff, RZ, 0xc0, !PT ;  /* 0xfffffeff3c3c7812 */ /* 0x000fd600078ec0ff */
[----:B------:R-:W-:Y:S02]  /*1bec40*/  @P3 LOP3.LUT R60, R60, 0x100, RZ, 0xfc, !PT ;  /* 0x000001003c3c3812 */ /* 0x000fe400078efcff */
[----:B0-----:R-:W-:Y:S01]  /*1bec50*/  ISETP.LT.AND P3, PT, R28, UR43, !P2 ;  /* 0x0000002b1c007c0c */ /* 0x001fe2000d761270 */
[----:B------:R-:W0:Y:S01]  /*1bec60*/  LDCU UR43, c[0x0][0x398] ;  /* 0x00007300ff2b77ac */ /* 0x000e220008000800 */
        /* <DEDUP_REMOVED lines=27> */
[----:B------:R-:W0:-:S12]  /*1bee20*/  LDCU UR29, c[0x0][0x398] ;  /* 0x00007300ff1d77ac */ /* 0x000e180008000800 */
        /* <DEDUP_REMOVED lines=71> */
[----:B------:R-:W-:Y:S02]  /*1bf2a0*/  ISETP.LT.AND P1, PT, R33, UR73, !P1 ;  /* 0x0000004921007c0c */ /* 0x000fe4000cf21270 */
[----:B------:R-:W-:Y:S01]  /*1bf2b0*/  LOP3.LUT R61, R61, 0xffffdfff, RZ, 0xc0, !PT ;  /* 0xffffdfff3d3d7812 */ /* 0x000fe200078ec0ff */
[----:B------:R-:W0:Y:S01]  /*1bf2c0*/  LDCU UR73, c[0x0][0x398] ;  /* 0x00007300ff4977ac */ /* 0x000e220008000800 */
[----:B------:R-:W-:Y:S02]  /*1bf2d0*/  ISETP.GE.AND P0, PT, R17, UR45, PT ;  /* 0x0000002d11007c0c */ /* 0x000fe4000bf06270 */
[----:B------:R-:W-:Y:S01]  /*1bf2e0*/  LOP3.LUT P2, RZ, R18, 0x8000, RZ, 0xc0, !PT ;  /* 0x0000800012ff7812 */ /* 0x000fe2000784c0ff */
[----:B------:R-:W0:Y:S04]  /*1bf2f0*/  LDCU UR45, c[0x0][0x398] ;  /* 0x00007300ff2d77ac */ /* 0x000e280008000800 */
[----:B------:R-:W-:-:S02]  /*1bf300*/  @P3 LOP3.LUT R61, R61, 0x2000, RZ, 0xfc, !PT ;  /* 0x000020003d3d3812 */ /* 0x000fc400078efcff */
[----:B------:R-:W-:Y:S01]  /*1bf310*/  ISETP.LT.AND P3, PT, R29, UR48, !P2 ;  /* 0x000000301d007c0c */ /* 0x000fe2000d761270 */
[----:B------:R-:W1:Y:S01]  /*1bf320*/  LDCU UR48, c[0x0][0x398] ;  /* 0x00007300ff3077ac */ /* 0x000e620008000800 */
[----:B------:R-:W-:-:S04]  /*1bf330*/  LOP3.LUT R61, R61, 0xffffefff, RZ, 0xc0, !PT ;  /* 0xffffefff3d3d7812 */ /* 0x000fc800078ec0ff */
[----:B------:R-:W-:-:S04]  /*1bf340*/  @P1 LOP3.LUT R61, R61, 0x1000, RZ, 0xfc, !PT ;  /* 0x000010003d3d1812 */ /* 0x000fc800078efcff */
[----:B------:R-:W-:-:S04]  /*1bf350*/  LOP3.LUT R61, R61, 0xfffffeff, RZ, 0xc0, !PT ;  /* 0xfffffeff3d3d7812 */ /* 0x000fc800078ec0ff */
        /* <DEDUP_REMOVED lines=21> */
[----:B-1----:R-:W-:Y:S01]  /*1bf4b0*/  ISETP.LT.AND P3, PT, R26, UR55, !P2 ;  /* 0x000000371a007c0c */ /* 0x002fe2000d761270 */
[----:B------:R-:W1:Y:S01]  /*1bf4c0*/  LDCU UR55, c[0x0][0x398] ;  /* 0x00007300ff3777ac */ /* 0x000e620008000800 */
        /* <DEDUP_REMOVED lines=35> */
[----:B------:R-:W-:-:S07]  /*1bf700*/  LOP3.LUT P1, RZ, R18, 0x4000, RZ, 0xc0, !PT ;  /* 0x0000400012ff7812 */ /* 0x000fce000782c0ff */
[----:B------:R-:W-:-:S04]  /*1bf710*/  @P3 LOP3.LUT R59, R59, 0x20000000, RZ, 0xfc, !PT ;  /* 0x200000003b3b3812 */ /* 0x000fc800078efcff */
[----:B------:R-:W-:-:S04]  /*1bf720*/  LOP3.LUT R59, R59, 0xefffffff, RZ, 0xc0, !PT ;  /* 0xefffffff3b3b7812 */ /* 0x000fc800078ec0ff */
[----:B------:R-:W-:Y:S02]  /*1bf730*/  @P2 LOP3.LUT R59, R59, 0x10000000, RZ, 0xfc, !PT ;  /* 0x100000003b3b2812 */ /* 0x000fe400078efcff */
[----:B------:R-:W-:Y:S01]  /*1bf740*/  ISETP.LT.AND P2, PT, R29, UR36, !P1 ;  /* 0x000000241d007c0c */ /* 0x000fe2000cf41270 */
[----:B------:R-:W0:Y:S01]  /*1bf750*/  LDCU UR36, c[0x0][0x398] ;  /* 0x00007300ff2477ac */ /* 0x000e220008000800 */
[----:B------:R-:W-:Y:S02]  /*1bf760*/  ISETP.LT.AND P3, PT, R32, UR76, !P1 ;  /* 0x0000004c20007c0c */ /* 0x000fe4000cf61270 */
[----:B------:R-:W-:Y:S01]  /*1bf770*/  LOP3.LUT R59, R59, 0xfeffffff, RZ, 0xc0, !PT ;  /* 0xfeffffff3b3b7812 */ /* 0x000fe200078ec0ff */
[----:B------:R-:W0:Y:S08]  /*1bf780*/  LDCU UR76, c[0x0][0x398] ;  /* 0x00007300ff4c77ac */ /* 0x000e300008000800 */
[----:B------:R-:W-:-:S02]  /*1bf790*/  @P2 LOP3.LUT R59, R59, 0x1000000, RZ, 0xfc, !PT ;  /* 0x010000003b3b2812 */ /* 0x000fc400078efcff */
[----:B---3--:R-:W-:Y:S01]  /*1bf7a0*/  ISETP.LT.AND P2, PT, R31, UR77, !P1 ;  /* 0x0000004d1f007c0c */ /* 0x008fe2000cf41270 */
[----:B------:R-:W3:Y:S01]  /*1bf7b0*/  LDCU UR77, c[0x0][0x398] ;  /* 0x00007300ff4d77ac */ /* 0x000ee20008000800 */
[----:B------:R-:W-:-:S04]  /*1bf7c0*/  LOP3.LUT R59, R59, 0xf7ffffff, RZ, 0xc0, !PT ;  /* 0xf7ffffff3b3b7812 */ /* 0x000fc800078ec0ff */
[----:B------:R-:W-:Y:S02]  /*1bf7d0*/  @P3 LOP3.LUT R59, R59, 0x8000000, RZ, 0xfc, !PT ;  /* 0x080000003b3b3812 */ /* 0x000fe400078efcff */
[----:B----4-:R-:W-:Y:S01]  /*1bf7e0*/  ISETP.LT.AND P3, PT, R30, UR74, !P1 ;  /* 0x0000004a1e007c0c */ /* 0x010fe2000cf61270 */
[----:B------:R-:W4:Y:S01]  /*1bf7f0*/  LDCU UR74, c[0x0][0x398] ;  /* 0x00007300ff4a77ac */ /* 0x000f220008000800 */
[----:B------:R-:W-:-:S04]  /*1bf800*/  LOP3.LUT R59, R59, 0xfbffffff, RZ, 0xc0, !PT ;  /* 0xfbffffff3b3b7812 */ /* 0x000fc800078ec0ff */
[----:B------:R-:W-:Y:S02]  /*1bf810*/  @P2 LOP3.LUT R59, R59, 0x4000000, RZ, 0xfc, !PT ;  /* 0x040000003b3b2812 */ /* 0x000fe400078efcff */
[----:B------:R-:W-:Y:S01]  /*1bf820*/  ISETP.LT.AND P2, PT, R28, UR75, !P1 ;  /* 0x0000004b1c007c0c */ /* 0x000fe2000cf41270 */
[----:B------:R-:W1:Y:S01]  /*1bf830*/  LDCU UR75, c[0x0][0x398] ;  /* 0x00007300ff4b77ac */ /* 0x000e620008000800 */
[----:B------:R-:W-:-:S04]  /*1bf840*/  LOP3.LUT R59, R59, 0xfdffffff, RZ, 0xc0, !PT ;  /* 0xfdffffff3b3b7812 */ /* 0x000fc800078ec0ff */
[----:B------:R-:W-:Y:S02]  /*1bf850*/  @P3 LOP3.LUT R59, R59, 0x2000000, RZ, 0xfc, !PT ;  /* 0x020000003b3b3812 */ /* 0x000fe400078efcff */
[----:B0-----:R-:W-:Y:S01]  /*1bf860*/  ISETP.LT.AND P3, PT, R27, UR76, !P1 ;  /* 0x0000004c1b007c0c */ /* 0x001fe2000cf61270 */
[----:B------:R-:W0:Y:S01]  /*1bf870*/  LDCU UR76, c[0x0][0x398] ;  /* 0x00007300ff4c77ac */ /* 0x000e220008000800 */
[----:B------:R-:W-:-:S04]  /*1bf880*/  LOP3.LUT R59, R59, 0xff7fffff, RZ, 0xc0, !PT ;  /* 0xff7fffff3b3b7812 */ /* 0x000fc800078ec0ff */
[----:B------:R-:W-:-:S04]  /*1bf890*/  @P2 LOP3.LUT R59, R59, 0x800000, RZ, 0xfc, !PT ;  /* 0x008000003b3b2812 */ /* 0x000fc800078efcff */
[----:B------:R-:W-:-:S04]  /*1bf8a0*/  LOP3.LUT R59, R59, 0xffbfffff, RZ, 0xc0, !PT ;  /* 0xffbfffff3b3b7812 */ /* 0x000fc800078ec0ff */
[----:B------:R-:W-:Y:S02]  /*1bf8b0*/  @P3 LOP3.LUT R59, R59, 0x400000, RZ, 0xfc, !PT ;  /* 0x004000003b3b3812 */ /* 0x000fe400078efcff */
[----:B---3--:R-:W-:Y:S01]  /*1bf8c0*/  ISETP.LT.AND P3, PT, R26, UR77, !P1 ;  /* 0x0000004d1a007c0c */ /* 0x008fe2000cf61270 */
[----:B------:R-:W3:Y:S01]  /*1bf8d0*/  LDCU UR77, c[0x0][0x398] ;  /* 0x00007300ff4d77ac */ /* 0x000ee20008000800 */
[----:B------:R-:W-:-:S11]  /*1bf8e0*/  LOP3.LUT R59, R59, 0xffdfffff, RZ, 0xc0, !PT ;  /* 0xffdfffff3b3b7812 */ /* 0x000fd600078ec0ff */
[----:B------:R-:W-:Y:S02]  /*1bf8f0*/  @P3 LOP3.LUT R59, R59, 0x200000, RZ, 0xfc, !PT ;  /* 0x002000003b3b3812 */ /* 0x000fe400078efcff */
[----:B----4-:R-:W-:Y:S01]  /*1bf900*/  ISETP.LT.AND P3, PT, R25, UR74, !P1 ;  /* 0x0000004a19007c0c */ /* 0x010fe2000cf61270 */
[----:B------:R-:W4:Y:S01]  /*1bf910*/  LDCU UR74, c[0x0][0x398] ;  /* 0x00007300ff4a77ac */ /* 0x000f220008000800 */
[----:B------:R-:W-:-:S11]  /*1bf920*/  LOP3.LUT R59, R59, 0xffefffff, RZ, 0xc0, !PT ;  /* 0xffefffff3b3b7812 */ /* 0x000fd600078ec0ff */
[----:B------:R-:W-:Y:S02]  /*1bf930*/  @P3 LOP3.LUT R59, R59, 0x100000, RZ, 0xfc, !PT ;  /* 0x001000003b3b3812 */ /* 0x000fe400078efcff */
[----:B-1----:R-:W-:Y:S01]  /*1bf940*/  ISETP.LT.AND P3, PT, R24, UR75, !P1 ;  /* 0x0000004b18007c0c */ /* 0x002fe2000cf61270 */
[----:B------:R-:W1:Y:S01]  /*1bf950*/  LDCU UR75, c[0x0][0x398] ;  /* 0x00007300ff4b77ac */ /* 0x000e620008000800 */
[----:B------:R-:W-:-:S11]  /*1bf960*/  LOP3.LUT R59, R59, 0xfff7ffff, RZ, 0xc0, !PT ;  /* 0xfff7ffff3b3b7812 */ /* 0x000fd600078ec0ff */
[----:B------:R-:W-:Y:S02]  /*1bf970*/  @P3 LOP3.LUT R59, R59, 0x80000, RZ, 0xfc, !PT ;  /* 0x000800003b3b3812 */ /* 0x000fe400078efcff */
[----:B0-----:R-:W-:Y:S01]  /*1bf980*/  ISETP.LT.AND P3, PT, R23, UR76, !P1 ;  /* 0x0000004c17007c0c */ /* 0x001fe2000cf61270 */
[----:B------:R-:W0:Y:S01]  /*1bf990*/  LDCU UR76, c[0x0][0x398] ;  /* 0x00007300ff4c77ac */ /* 0x000e220008000800 */
[----:B------:R-:W-:-:S11]  /*1bf9a0*/  LOP3.LUT R59, R59, 0xfffbffff, RZ, 0xc0, !PT ;  /* 0xfffbffff3b3b7812 */ /* 0x000fd600078ec0ff */
        /* <DEDUP_REMOVED lines=31> */
[----:B------:R-:W-:-:S04]  /*1bfba0*/  @P1 LOP3.LUT R59, R59, 0x100, RZ, 0xfc, !PT ;  /* 0x000001003b3b1812 */ /* 0x000fc800078efcff */
[----:B------:R-:W-:-:S04]  /*1bfbb0*/  LOP3.LUT R59, R59, 0xfffff7ff, RZ, 0xc0, !PT ;  /* 0xfffff7ff3b3b7812 */ /* 0x000fc800078ec0ff */
[----:B------:R-:W-:Y:S02]  /*1bfbc0*/  @P3 LOP3.LUT R59, R59, 0x800, RZ, 0xfc, !PT ;  /* 0x000008003b3b3812 */ /* 0x000fe400078efcff */
[----:B------:R-:W-:Y:S01]  /*1bfbd0*/  ISETP.LT.AND P3, PT, R31, UR41, !P2 ;  /* 0x000000291f007c0c */ /* 0x000fe2000d761270 */
[----:B------:R-:W0:Y:S01]  /*1bfbe0*/  LDCU UR41, c[0x0][0x398] ;  /* 0x00007300ff2977ac */ /* 0x000e220008000800 */
[----:B------:R-:W-:-:S11]  /*1bfbf0*/  LOP3.LUT R59, R59, 0xfffffbff, RZ, 0xc0, !PT ;  /* 0xfffffbff3b3b7812 */ /* 0x000fd600078ec0ff */
[----:B------:R-:W-:Y:S02]  /*1bfc00*/  @P3 LOP3.LUT R59, R59, 0x400, RZ, 0xfc, !PT ;  /* 0x000004003b3b3812 */ /* 0x000fe400078efcff */
[----:B------:R-:W-:Y:S01]  /*1bfc10*/  ISETP.LT.AND P3, PT, R30, UR43, !P2 ;  /* 0x0000002b1e007c0c */ /* 0x000fe2000d761270 */
[----:B------:R-:W1:Y:S01]  /*1bfc20*/  LDCU UR43, c[0x0][0x398] ;  /* 0x00007300ff2b77ac */ /* 0x000e620008000800 */
[----:B------:R-:W-:-:S11]  /*1bfc30*/  LOP3.LUT R59, R59, 0xfffffdff, RZ, 0xc0, !PT ;  /* 0xfffffdff3b3b7812 */ /* 0x000fd600078ec0ff */
[----:B------:R-:W-:Y:S02]  /*1bfc40*/  @P3 LOP3.LUT R59, R59, 0x200, RZ, 0xfc, !PT ;  /* 0x000002003b3b3812 */ /* 0x000fe400078efcff */
[----:B0-----:R-:W-:Y:S01]  /*1bfc50*/  ISETP.LT.AND P3, PT, R28, UR24, !P2 ;  /* 0x000000181c007c0c */ /* 0x001fe2000d761270 */
        /* <DEDUP_REMOVED lines=45> */
[----:B------:R-:W-:Y:S02]  /*1bff30*/  LOP3.LUT R58, R58, 0xefffffff, RZ, 0xc0, !PT ;  /* 0xefffffff3a3a7812 */ /* 0x000fe400078ec0ff */
[----:B------:R-:W-:-:S09]  /*1bff40*/  LOP3.LUT P1, RZ, R18, 0x1000, RZ, 0xc0, !PT ;  /* 0x0000100012ff7812 */ /* 0x000fd2000782c0ff */
        /* <DEDUP_REMOVED lines=59> */
[----:B--2---:R-:W-:Y:S02]  /*1c0300*/  ISETP.LT.AND P1, PT, R33, UR6, !P1 ;  /* 0x0000000621007c0c */ /* 0x004fe4000cf21270 */
[----:B------:R-:W-:Y:S01]  /*1c0310*/  LOP3.LUT R58, R58, 0xffffdfff, RZ, 0xc0, !PT ;  /* 0xffffdfff3a3a7812 */ /* 0x000fe200078ec0ff */
[----:B------:R-:W2:Y:S01]  /*1c0320*/  LDCU UR6, c[0x0][0x398] ;  /* 0x00007300ff0677ac */ /* 0x000ea20008000800 */
[----:B------:R-:W-:-:S07]  /*1c0330*/  LOP3.LUT P2, RZ, R18, 0x800, RZ, 0xc0, !PT ;  /* 0x0000080012ff7812 */ /* 0x000fce000784c0ff */
[----:B------:R-:W-:-:S04]  /*1c0340*/  @P3 LOP3.LUT R58, R58, 0x2000, RZ, 0xfc, !PT ;  /* 0x000020003a3a3812 */ /* 0x000fc800078efcff */
[----:B------:R-:W-:-:S04]  /*1c0350*/  LOP3.LUT R58, R58, 0xffffefff, RZ, 0xc0, !PT ;  /* 0xffffefff3a3a7812 */ /* 0x000fc800078ec0ff */
[----:B------:R-:W-:Y:S02]  /*1c0360*/  @P1 LOP3.LUT R58, R58, 0x1000, RZ, 0xfc, !PT ;  /* 0x000010003a3a1812 */ /* 0x000fe400078efcff */
[----:B------:R-:W-:Y:S01]  /*1c0370*/  ISETP.LT.AND P1, PT, R29, UR50, !P2 ;  /* 0x000000321d007c0c */ /* 0x000fe2000d721270 */
[----:B------:R-:W2:Y:S01]  /*1c0380*/  LDCU UR50, c[0x0][0x398] ;  /* 0x00007300ff3277ac */ /* 0x000ea20008000800 */
[----:B0-----:R-:W-:Y:S02]  /*1c0390*/  ISETP.LT.AND P3, PT, R32, UR60, !P2 ;  /* 0x0000003c20007c0c */ /* 0x001fe4000d761270 */
[----:B------:R-:W-:Y:S01]  /*1c03a0*/  LOP3.LUT R58, R58, 0xfffffeff, RZ, 0xc0, !PT ;  /* 0xfffffeff3a3a7812 */ /* 0x000fe200078ec0ff */
[----:B------:R-:W0:Y:S08]  /*1c03b0*/  LDCU UR60, c[0x0][0x398] ;  /* 0x00007300ff3c77ac */ /* 0x000e300008000800 */
[----:B------:R-:W-:-:S02]  /*1c03c0*/  @P1 LOP3.LUT R58, R58, 0x100, RZ, 0xfc, !PT ;  /* 0x000001003a3a1812 */ /* 0x000fc400078efcff */
[----:B-1----:R-:W-:Y:S01]  /*1c03d0*/  ISETP.LT.AND P1, PT, R31, UR43, !P2 ;  /* 0x0000002b1f007c0c */ /* 0x002fe2000d721270 */
[----:B------:R-:W1:Y:S01]  /*1c03e0*/  LDCU UR43, c[0x0][0x398] ;  /* 0x00007300ff2b77ac */ /* 0x000e620008000800 */
[----:B------:R-:W-:-:S04]  /*1c03f0*/  LOP3.LUT R58, R58, 0xfffff7ff, RZ, 0xc0, !PT ;  /* 0xfffff7ff3a3a7812 */ /* 0x000fc800078ec0ff */
[----:B------:R-:W-:Y:S02]  /*1c0400*/  @P3 LOP3.LUT R58, R58, 0x800, RZ, 0xfc, !PT ;  /* 0x000008003a3a3812 */ /* 0x000fe400078efcff */
[----:B------:R-:W-:Y:S01]  /*1c0410*/  ISETP.LT.AND P3, PT, R30, UR55, !P2 ;  /* 0x000000371e007c0c */ /* 0x000fe2000d761270 */
[----:B------:R-:W0:Y:S01]  /*1c0420*/  LDCU UR55, c[0x0][0x398] ;  /* 0x00007300ff3777ac */ /* 0x000e220008000800 */
[----:B------:R-:W-:-:S04]  /*1c0430*/  LOP3.LUT R58, R58, 0xfffffbff, RZ, 0xc0, !PT ;  /* 0xfffffbff3a3a7812 */ /* 0x000fc800078ec0ff */
        /* <DEDUP_REMOVED lines=53> */
[----:B------:R-:W1:Y:S01]  /*1c0790*/  LDCU UR38, c[0x0][0x398] ;  /* 0x00007300ff2677ac */ /* 0x000e620008000800 */
[----:B0-----:R-:W-:Y:S02]  /*1c07a0*/  ISETP.LT.AND P3, PT, R32, UR66, !P1 ;  /* 0x0000004220007c0c */ /* 0x001fe4000cf61270 */
        /* <DEDUP_REMOVED lines=55> */
[----:B---3--:R-:W-:Y:S02]  /*1c0b20*/  ISETP.LT.AND P1, PT, R33, UR77, !P1 ;  /* 0x0000004d21007c0c */ /* 0x008fe4000cf21270 */
[----:B------:R-:W-:Y:S01]  /*1c0b30*/  LOP3.LUT R57, R57, 0xffffdfff, RZ, 0xc0, !PT ;  /* 0xffffdfff39397812 */ /* 0x000fe200078ec0ff */
[----:B------:R-:W3:Y:S01]  /*1c0b40*/  LDCU UR77, c[0x0][0x398] ;  /* 0x00007300ff4d77ac */ /* 0x000ee20008000800 */
[----:B------:R-:W-:-:S07]  /*1c0b50*/  LOP3.LUT P2, RZ, R18, 0x200, RZ, 0xc0, !PT ;  /* 0x0000020012ff7812 */ /* 0x000fce000784c0ff */
[----:B------:R-:W-:-:S04]  /*1c0b60*/  @P3 LOP3.LUT R57, R57, 0x2000, RZ, 0xfc, !PT ;  /* 0x0000200039393812 */ /* 0x000fc800078efcff */
[----:B------:R-:W-:-:S04]  /*1c0b70*/  LOP3.LUT R57, R57, 0xffffefff, RZ, 0xc0, !PT ;  /* 0xffffefff39397812 */ /* 0x000fc800078ec0ff */
[----:B------:R-:W-:Y:S02]  /*1c0b80*/  @P1 LOP3.LUT R57, R57, 0x1000, RZ, 0xfc, !PT ;  /* 0x0000100039391812 */ /* 0x000fe400078efcff */
[----:B------:R-:W-:Y:S01]  /*1c0b90*/  ISETP.LT.AND P1, PT, R29, UR28, !P2 ;  /* 0x0000001c1d007c0c */ /* 0x000fe2000d721270 */
[----:B------:R-:W1:Y:S01]  /*1c0ba0*/  LDCU UR28, c[0x0][0x398] ;  /* 0x00007300ff1c77ac */ /* 0x000e620008000800 */
[----:B------:R-:W-:Y:S02]  /*1c0bb0*/  LOP3.LUT R57, R57, 0xfffffeff, RZ, 0xc0, !PT ;  /* 0xfffffeff39397812 */ /* 0x000fe400078ec0ff */
[----:B----4-:R-:W-:Y:S01]  /*1c0bc0*/  ISETP.LT.AND P3, PT, R31, UR74, !P2 ;  /* 0x0000004a1f007c0c */ /* 0x010fe2000d761270 */
[----:B------:R-:W4:Y:S08]  /*1c0bd0*/  LDCU UR74, c[0x0][0x398] ;  /* 0x00007300ff4a77ac */ /* 0x000f300008000800 */
[----:B------:R-:W-:-:S02]  /*1c0be0*/  @P1 LOP3.LUT R57, R57, 0x100, RZ, 0xfc, !PT ;  /* 0x0000010039391812 */ /* 0x000fc400078efcff */
[----:B0-----:R-:W-:Y:S01]  /*1c0bf0*/  ISETP.LT.AND P1, PT, R32, UR75, !P2 ;  /* 0x0000004b20007c0c */ /* 0x001fe2000d721270 */
[----:B------:R-:W0:Y:S01]  /*1c0c00*/  LDCU UR75, c[0x0][0x398] ;  /* 0x00007300ff4b77ac */ /* 0x000e220008000800 */
[----:B------:R-:W-:-:S11]  /*1c0c10*/  LOP3.LUT R57, R57, 0xfffff7ff, RZ, 0xc0, !PT ;  /* 0xfffff7ff39397812 */ /* 0x000fd600078ec0ff */
        /* <DEDUP_REMOVED lines=53> */
[----:B------:R-:W-:Y:S02]  /*1c0f70*/  @P3 LOP3.LUT R56, R56, 0x20000000, RZ, 0xfc, !PT ;  /* 0x2000000038383812 */ /* 0x000fe400078efcff */
        /* <DEDUP_REMOVED lines=46> */
[----:B--2---:R-:W-:Y:S01]  /*1c1260*/  ISETP.LT.AND P3, PT, R16, UR6, !P1 ;  /* 0x0000000610007c0c */ /* 0x004fe2000cf61270 */
[----:B------:R-:W2:Y:S01]  /*1c1270*/  LDCU UR6, c[0x0][0x398] ;  /* 0x00007300ff0677ac */ /* 0x000ea20008000800 */
        /* <DEDUP_REMOVED lines=27> */
[----:B0-----:R-:W-:Y:S01]  /*1c1430*/  ISETP.LT.AND P3, PT, R31, UR48, !P2 ;  /* 0x000000301f007c0c */ /* 0x001fe2000d761270 */
[----:B------:R-:W0:Y:S01]  /*1c1440*/  LDCU UR48, c[0x0][0x398] ;  /* 0x00007300ff3077ac */ /* 0x000e220008000800 */
        /* <DEDUP_REMOVED lines=191> */
[----:B------:R-:W-:Y:S01]  /*1c2040*/  ISETP.LT.AND P2, PT, R31, UR35, !P1 ;  /* 0x000000231f007c0c */ /* 0x000fe2000cf41270 */
[----:B------:R-:W0:Y:S01]  /*1c2050*/  LDCU UR35, c[0x0][0x398] ;  /* 0x00007300ff2377ac */ /* 0x000e220008000800 */
        /* <DEDUP_REMOVED lines=50> */
[----:B--2---:R-:W-:Y:S02]  /*1c2380*/  ISETP.LT.AND P1, PT, R33, UR6, !P1 ;  /* 0x0000000621007c0c */ /* 0x004fe4000cf21270 */
[----:B------:R-:W-:Y:S01]  /*1c2390*/  LOP3.LUT R54, R54, 0xffffdfff, RZ, 0xc0, !PT ;  /* 0xffffdfff36367812 */ /* 0x000fe200078ec0ff */
[----:B------:R-:W2:Y:S01]  /*1c23a0*/  LDCU UR6, c[0x0][0x398] ;  /* 0x00007300ff0677ac */ /* 0x000ea20008000800 */
[----:B------:R-:W-:-:S07]  /*1c23b0*/  LOP3.LUT P2, RZ, R18, 0x8, RZ, 0xc0, !PT ;  /* 0x0000000812ff7812 */ /* 0x000fce000784c0ff */
        /* <DEDUP_REMOVED lines=15> */
[----:B----4-:R-:W-:Y:S01]  /*1c24b0*/  ISETP.LT.AND P3, PT, R30, UR74, !P2 ;  /* 0x0000004a1e007c0c */ /* 0x010fe2000d761270 */
[----:B------:R-:W4:Y:S01]  /*1c24c0*/  LDCU UR74, c[0x0][0x398] ;  /* 0x00007300ff4a77ac */ /* 0x000f220008000800 */
        /* <DEDUP_REMOVED lines=111> */
[----:B------:R-:W0:Y:S08]  /*1c2bc0*/  LDCU UR55, c[0x0][0x398] ;  /* 0x00007300ff3777ac */ /* 0x000e300008000800 */
[----:B------:R-:W-:-:S02]  /*1c2bd0*/  @P2 LOP3.LUT R53, R53, 0x2000, RZ, 0xfc, !PT ;  /* 0x0000200035352812 */ /* 0x000fc400078efcff */
[----:B------:R-:W-:Y:S02]  /*1c2be0*/  LOP3.LUT P2, RZ, R49, 0x8000, RZ, 0xc0, !PT ;  /* 0x0000800031ff7812 */ /* 0x000fe4000784c0ff */
        /* <DEDUP_REMOVED lines=197> */
[----:B------:R-:W1:Y:S01]  /*1c3840*/  LDCU UR32, c[0x0][0x398] ;  /* 0x00007300ff2077ac */ /* 0x000e620008000800 */
[----:B------:R-:W-:-:S11]  /*1c3850*/  LOP3.LUT R51, R51, 0xfffeffff, RZ, 0xc0, !PT ;  /* 0xfffeffff33337812 */ /* 0x000fd600078ec0ff */
[----:B------:R-:W-:Y:S02]  /*1c3860*/  @P3 LOP3.LUT R51, R51, 0x10000, RZ, 0xfc, !PT ;  /* 0x0001000033333812 */ /* 0x000fe400078efcff */
[----:B0-----:R-:W-:Y:S02]  /*1c3870*/  ISETP.LT.AND P3, PT, R32, UR5, !P4 ;  /* 0x0000000520007c0c */ /* 0x001fe4000e761270 */
[----:B------:R-:W-:-:S11]  /*1c3880*/  LOP3.LUT R51, R51, 0xf7ffffff, RZ, 0xc0, !PT ;  /* 0xf7ffffff33337812 */ /* 0x000fd600078ec0ff */
[----:B------:R-:W-:Y:S02]  /*1c3890*/  @P3 LOP3.LUT R51, R51, 0x8000000, RZ, 0xfc, !PT ;  /* 0x0800000033333812 */ /* 0x000fe400078efcff */
[----:B------:R-:W-:Y:S01]  /*1c38a0*/  ISETP.LT.AND P3, PT, R31, UR4, !P4 ;  /* 0x000000041f007c0c */ /* 0x000fe2000e761270 */
[----:B------:R-:W0:Y:S01]  /*1c38b0*/  LDCU.64 UR4, c[0x0][0x398] ;  /* 0x00007300ff0477ac */ /* 0x000e220008000a00 */
        /* <DEDUP_REMOVED lines=56> */
[----:B------:R-:W-:Y:S02]  /*1c3c40*/  LOP3.LUT R51, R51, 0xfffffffe, RZ, 0xc0, !PT ;  /* 0xfffffffe33337812 */ /* 0x000fe400078ec0ff */
[----:B0-----:R-:W-:Y:S01]  /*1c3c50*/  ISETP.LT.AND P4, PT, R31, UR58, !P5 ;  /* 0x0000003a1f007c0c */ /* 0x001fe2000ef81270 */
[----:B------:R-:W0:Y:S08]  /*1c3c60*/  LDCU UR58, c[0x0][0x398] ;  /* 0x00007300ff3a77ac */ /* 0x000e300008000800 */
[----:B------:R-:W-:-:S02]  /*1c3c70*/  @P3 LOP3.LUT R51, R51, 0x1, RZ, 0xfc, !PT ;  /* 0x0000000133333812 */ /* 0x000fc400078efcff */
[----:B-1----:R-:W-:Y:S01]  /*1c3c80*/  ISETP.LT.AND P3, PT, R32, UR30, !P5 ;  /* 0x0000001e20007c0c */ /* 0x002fe2000ef61270 */
[----:B------:R-:W1:Y:S01]  /*1c3c90*/  LDCU UR30, c[0x0][0x398] ;  /* 0x00007300ff1e77ac */ /* 0x000e620008000800 */
[----:B------:R-:W-:-:S11]  /*1c3ca0*/  LOP3.LUT R51, R51, 0xfffff7ff, RZ, 0xc0, !PT ;  /* 0xfffff7ff33337812 */ /* 0x000fd600078ec0ff */
[----:B------:R-:W-:Y:S02]  /*1c3cb0*/  @P3 LOP3.LUT R51, R51, 0x800, RZ, 0xfc, !PT ;  /* 0x0000080033333812 */ /* 0x000fe400078efcff */
[----:B------:R-:W-:Y:S01]  /*1c3cc0*/  ISETP.LT.AND P3, PT, R30, UR64, !P5 ;  /* 0x000000401e007c0c */ /* 0x000fe2000ef61270 */
[----:B------:R-:W2:Y:S01]  /*1c3cd0*/  LDCU UR64, c[0x0][0x398] ;  /* 0x00007300ff4077ac */ /* 0x000ea20008000800 */
[----:B------:R-:W-:-:S04]  /*1c3ce0*/  LOP3.LUT R51, R51, 0xfffffbff, RZ, 0xc0, !PT ;  /* 0xfffffbff33337812 */ /* 0x000fc800078ec0ff */
[----:B------:R-:W-:-:S04]  /*1c3cf0*/  @P4 LOP3.LUT R51, R51, 0x400, RZ, 0xfc, !PT ;  /* 0x0000040033334812 */ /* 0x000fc800078efcff */
[----:B------:R-:W-:-:S04]  /*1c3d00*/  LOP3.LUT R51, R51, 0xfffffdff, RZ, 0xc0, !PT ;  /* 0xfffffdff33337812 */ /* 0x000fc800078ec0ff */
[----:B------:R-:W-:Y:S02]  /*1c3d10*/  @P3 LOP3.LUT R51, R51, 0x200, RZ, 0xfc, !PT ;  /* 0x0000020033333812 */ /* 0x000fe400078efcff */
[----:B-1----:R-:W-:Y:S01]  /*1c3d20*/  ISETP.LT.AND P3, PT, R29, UR30, !P5 ;  /* 0x0000001e1d007c0c */ /* 0x002fe2000ef61270 */
[----:B------:R-:W1:Y:S01]  /*1c3d30*/  LDCU UR30, c[0x0][0x398] ;  /* 0x00007300ff1e77ac */ /* 0x000e620008000800 */
[----:B0-----:R-:W-:Y:S02]  /*1c3d40*/  ISETP.LT.AND P4, PT, R28, UR58, !P5 ;  /* 0x0000003a1c007c0c */ /* 0x001fe4000ef81270 */
[----:B------:R-:W-:Y:S01]  /*1c3d50*/  LOP3.LUT R51, R51, 0xfffffeff, RZ, 0xc0, !PT ;  /* 0xfffffeff33337812 */ /* 0x000fe200078ec0ff */
[----:B------:R-:W0:Y:S01]  /*1c3d60*/  LDCU UR58, c[0x0][0x398] ;  /* 0x00007300ff3a77ac */ /* 0x000e220008000800 */
[----:B------:R-:W-:-:S07]  /*1c3d70*/  LOP3.LUT P2, RZ, R49, 0x2000, RZ, 0xc0, !PT ;  /* 0x0000200031ff7812 */ /* 0x000fce000784c0ff */
[----:B------:R-:W-:Y:S02]  /*1c3d80*/  @P3 LOP3.LUT R51, R51, 0x100, RZ, 0xfc, !PT ;  /* 0x0000010033333812 */ /* 0x000fe400078efcff */
[----:B--2---:R-:W-:Y:S01]  /*1c3d90*/  ISETP.LT.AND P3, PT, R27, UR64, !P5 ;  /* 0x000000401b007c0c */ /* 0x004fe2000ef61270 */
[----:B------:R-:W2:Y:S01]  /*1c3da0*/  LDCU UR64, c[0x0][0x398] ;  /* 0x00007300ff4077ac */ /* 0x000ea20008000800 */
[----:B------:R-:W-:Y:S02]  /*1c3db0*/  LOP3.LUT R51, R51, 0xffffff7f, RZ, 0xc0, !PT ;  /* 0xffffff7f33337812 */ /* 0x000fe400078ec0ff */
[----:B------:R-:W-:Y:S02]  /*1c3dc0*/  LOP3.LUT P1, RZ, R49, 0x1000, RZ, 0xc0, !PT ;  /* 0x0000100031ff7812 */ /* 0x000fe4000782c0ff */
[----:B------:R-:W3:Y:S01]  /*1c3dd0*/  LDL.LU R49, [R1+0x9ee0] ;  /* 0x009ee00001317983 */ /* 0x000ee20000300800 */
[----:B------:R-:W-:Y:S02]  /*1c3de0*/  @P4 LOP3.LUT R51, R51, 0x80, RZ, 0xfc, !PT ;  /* 0x0000008033334812 */ /* 0x000fe400078efcff */
[----:B------:R-:W-:Y:S01]  /*1c3df0*/  ISETP.LT.AND P4, PT, R26, UR50, !P5 ;  /* 0x000000321a007c0c */ /* 0x000fe2000ef81270 */
[----:B------:R-:W0:Y:S01]  /*1c3e00*/  LDCU UR50, c[0x0][0x398] ;  /* 0x00007300ff3277ac */ /* 0x000e220008000800 */
[----:B------:R-:W-:-:S04]  /*1c3e10*/  LOP3.LUT R51, R51, 0xffffffbf, RZ, 0xc0, !PT ;  /* 0xffffffbf33337812 */ /* 0x000fc800078ec0ff */
[----:B------:R-:W-:Y:S02]  /*1c3e20*/  @P3 LOP3.LUT R51, R51, 0x40, RZ, 0xfc, !PT ;  /* 0x0000004033333812 */ /* 0x000fe400078efcff */
[----:B-1----:R-:W-:Y:S01]  /*1c3e30*/  ISETP.LT.AND P3, PT, R25, UR30, !P5 ;  /* 0x0000001e19007c0c */ /* 0x002fe2000ef61270 */
[----:B------:R-:W1:Y:S01]  /*1c3e40*/  LDCU UR30, c[0x0][0x398] ;  /* 0x00007300ff1e77ac */ /* 0x000e620008000800 */
[----:B------:R-:W-:-:S04]  /*1c3e50*/  LOP3.LUT R51, R51, 0xffffffdf, RZ, 0xc0, !PT ;  /* 0xffffffdf33337812 */ /* 0x000fc800078ec0ff */
[----:B------:R-:W-:Y:S02]  /*1c3e60*/  @P4 LOP3.LUT R51, R51, 0x20, RZ, 0xfc, !PT ;  /* 0x0000002033334812 */ /* 0x000fe400078efcff */
[----:B------:R-:W-:Y:S01]  /*1c3e70*/  ISETP.LT.AND P4, PT, R24, UR51, !P5 ;  /* 0x0000003318007c0c */ /* 0x000fe2000ef81270 */
[----:B------:R-:W0:Y:S01]  /*1c3e80*/  LDCU UR51, c[0x0][0x398] ;  /* 0x00007300ff3377ac */ /* 0x000e220008000800 */
        /* <DEDUP_REMOVED lines=10> */
[----:B-1----:R-:W-:Y:S02]  /*1c3f30*/  ISETP.LT.AND P3, PT, R21, UR30, !P5 ;  /* 0x0000001e15007c0c */ /* 0x002fe4000ef61270 */
[----:B------:R-:W-:Y:S02]  /*1c3f40*/  LOP3.LUT R51, R51, 0xfffffffd, RZ, 0xc0, !PT ;  /* 0xfffffffd33337812 */ /* 0x000fe400078ec0ff */
[----:B------:R-:W-:Y:S02]  /*1c3f50*/  LOP3.LUT R50, R50, 0x7fffffff, RZ, 0xc0, !PT ;  /* 0x7fffffff32327812 */ /* 0x000fe400078ec0ff */
[----:B------:R-:W-:Y:S02]  /*1c3f60*/  @P4 LOP3.LUT R51, R51, 0x2, RZ, 0xfc, !PT ;  /* 0x0000000233334812 */ /* 0x000fe400078efcff */
[----:B0-----:R-:W-:-:S05]  /*1c3f70*/  ISETP.LT.AND P4, PT, R34, UR40, !P5 ;  /* 0x0000002822007c0c */ /* 0x001fca000ef81270 */
[----:B------:R-:W-:Y:S02]  /*1c3f80*/  @P3 LOP3.LUT R50, R50, 0x80000000, RZ, 0xfc, !PT ;  /* 0x8000000032323812 */ /* 0x000fe400078efcff */
[----:B------:R-:W-:Y:S02]  /*1c3f90*/  ISETP.LT.AND P3, PT, R35, UR53, !P5 ;  /* 0x0000003523007c0c */ /* 0x000fe4000ef61270 */
[----:B------:R-:W-:-:S04]  /*1c3fa0*/  LOP3.LUT R50, R50, 0xbfffffff, RZ, 0xc0, !PT ;  /* 0xbfffffff32327812 */ /* 0x000fc800078ec0ff */
        /* <DEDUP_REMOVED lines=10> */
[----:B--2---:R-:W-:Y:S02]  /*1c4050*/  ISETP.LT.AND P4, PT, R31, UR64, !P2 ;  /* 0x000000401f007c0c */ /* 0x004fe4000d781270 */
        /* <DEDUP_REMOVED lines=75> */
[----:B------:R-:W-:Y:S02]  /*1c4510*/  ISETP.LT.AND P4, PT, R16, UR54, !P1 ;  /* 0x0000003610007c0c */ /* 0x000fe4000cf81270 */
[----:B------:R-:W-:-:S04]  /*1c4520*/  LOP3.LUT R50, R50, 0xfffffffd, RZ, 0xc0, !PT ;  /* 0xfffffffd32327812 */ /* 0x000fc800078ec0ff */
[----:B------:R-:W-:Y:S02]  /*1c4530*/  @P3 LOP3.LUT R50, R50, 0x2, RZ, 0xfc, !PT ;  /* 0x0000000232323812 */ /* 0x000fe400078efcff */
[----:B------:R-:W-:Y:S02]  /*1c4540*/  ISETP.LT.AND P3, PT, R34, UR36, !P1 ;  /* 0x0000002422007c0c */ /* 0x000fe4000cf61270 */
[----:B---3--:R-:W-:Y:S02]  /*1c4550*/  LOP3.LUT R49, R49, 0x7fffffff, RZ, 0xc0, !PT ;  /* 0x7fffffff31317812 */ /* 0x008fe400078ec0ff */
[----:B------:R-:W-:Y:S02]  /*1c4560*/  LOP3.LUT R50, R50, 0xfffffffe, RZ, 0xc0, !PT ;  /* 0xfffffffe32327812 */ /* 0x000fe400078ec0ff */
[----:B------:R-:W-:Y:S02]  /*1c4570*/  @P5 LOP3.LUT R49, R49, 0x80000000, RZ, 0xfc, !PT ;  /* 0x8000000031315812 */ /* 0x000fe400078efcff */
[----:B------:R-:W-:-:S02]  /*1c4580*/  @P4 LOP3.LUT R50, R50, 0x1, RZ, 0xfc, !PT ;  /* 0x0000000132324812 */ /* 0x000fc400078efcff */
        /* <DEDUP_REMOVED lines=52> */
[----:B------:R-:W-:Y:S02]  /*1c48d0*/  LOP3.LUT R49, R49, 0xffffdfff, RZ, 0xc0, !PT ;  /* 0xffffdfff31317812 */ /* 0x000fe400078ec0ff */
[----:B------:R-:W-:Y:S02]  /*1c48e0*/  LOP3.LUT P2, RZ, R18, 0x40000, RZ, 0xc0, !PT ;  /* 0x0004000012ff7812 */ /* 0x000fe4000784c0ff */
[----:B------:R-:W-:Y:S02]  /*1c48f0*/  @P1 LOP3.LUT R49, R49, 0x2000, RZ, 0xfc, !PT ;  /* 0x0000200031311812 */ /* 0x000fe400078efcff */
[----:B------:R-:W-:-:S02]  /*1c4900*/  ISETP.LT.AND P1, PT, R35, UR18, !P2 ;  /* 0x0000001223007c0c */ /* 0x000fc4000d721270 */
        /* <DEDUP_REMOVED lines=32> */
[----:B------:R-:W-:Y:S02]  /*1c4b10*/  ISETP.GE.AND P5, PT, R35, UR20, PT ;  /* 0x0000001423007c0c */ /* 0x000fe4000bfa6270 */
[----:B------:R-:W-:Y:S01]  /*1c4b20*/  ISETP.LT.AND P2, PT, R23, UR72, !P0 ;  /* 0x0000004817007c0c */ /* 0x000fe2000c741270 */
[----:B------:R-:W2:Y:S01]  /*1c4b30*/  LDL.LU R35, [R1+0x9edc] ;  /* 0x009edc0001237983 */ /* 0x000ea20000300800 */
[----:B------:R-:W-:Y:S02]  /*1c4b40*/  ISETP.GE.AND P4, PT, R34, UR77, PT ;  /* 0x0000004d22007c0c */ /* 0x000fe4000bf86270 */
[----:B------:R-:W-:Y:S01]  /*1c4b50*/  LOP3.LUT R49, R49, 0xfffffffd, RZ, 0xc0, !PT ;  /* 0xfffffffd31317812 */ /* 0x000fe200078ec0ff */
[----:B------:R-:W3:Y:S01]  /*1c4b60*/  LDL.LU R34, [R1+0x9ed8] ;  /* 0x009ed80001227983 */ /* 0x000ee20000300800 */
[----:B------:R-:W-:-:S03]  /*1c4b70*/  ISETP.GE.AND P6, PT, R33, UR68, PT ;  /* 0x0000004421007c0c */ /* 0x000fc6000bfc6270 */
[----:B------:R-:W2:Y:S01]  /*1c4b80*/  LDL.LU R33, [R1+0x9ed4] ;  /* 0x009ed40001217983 */ /* 0x000ea20000300800 */
[----:B------:R-:W-:-:S03]  /*1c4b90*/  @P1 LOP3.LUT R49, R49, 0x2, RZ, 0xfc, !PT ;  /* 0x0000000231311812 */ /* 0x000fc600078efcff */
[----:B------:R-:W2:Y:S04]  /*1c4ba0*/  LDL.LU R32, [R1+0x9ed0] ;  /* 0x009ed00001207983 */ /* 0x000ea80000300800 */
[----:B------:R-:W2:Y:S01]  /*1c4bb0*/  LDL.LU R31, [R1+0x9ecc] ;  /* 0x009ecc00011f7983 */ /* 0x000ea20000300800 */
[----:B------:R-:W-:-:S03]  /*1c4bc0*/  LOP3.LUT R49, R49, 0xfffffffe, RZ, 0xc0, !PT ;  /* 0xfffffffe31317812 */ /* 0x000fc600078ec0ff */
[----:B------:R-:W2:Y:S04]  /*1c4bd0*/  LDL.LU R30, [R1+0x9ec8] ;  /* 0x009ec800011e7983 */ /* 0x000ea80000300800 */
[----:B------:R-:W2:Y:S04]  /*1c4be0*/  LDL.LU R29, [R1+0x9ec4] ;  /* 0x009ec400011d7983 */ /* 0x000ea80000300800 */
[----:B------:R-:W2:Y:S04]  /*1c4bf0*/  LDL.LU R28, [R1+0x9ec0] ;  /* 0x009ec000011c7983 */ /* 0x000ea80000300800 */
[----:B------:R-:W2:Y:S01]  /*1c4c00*/  LDL.LU R27, [R1+0x9ebc] ;  /* 0x009ebc00011b7983 */ /* 0x000ea20000300800 */
[----:B------:R-:W-:-:S03]  /*1c4c10*/  ISETP.LT.AND P1, PT, R22, UR73, !P0 ;  /* 0x0000004916007c0c */ /* 0x000fc6000c721270 */
[----:B------:R-:W2:Y:S01]  /*1c4c20*/  LDL.LU R26, [R1+0x9eb8] ;  /* 0x009eb800011a7983 */ /* 0x000ea20000300800 */
[----:B------:R-:W-:-:S03]  /*1c4c30*/  @P2 LOP3.LUT R49, R49, 0x1, RZ, 0xfc, !PT ;  /* 0x0000000131312812 */ /* 0x000fc600078efcff */
[----:B------:R-:W2:Y:S01]  /*1c4c40*/  LDL.LU R25, [R1+0x9eb4] ;  /* 0x009eb40001197983 */ /* 0x000ea20000300800 */
[----:B----4-:R-:W-:-:S03]  /*1c4c50*/  ISETP.LT.AND P2, PT, R16, UR74, !P0 ;  /* 0x0000004a10007c0c */ /* 0x010fc6000c741270 */
[----:B------:R-:W4:Y:S04]  /*1c4c60*/  LDL.LU R24, [R1+0x9eb0] ;  /* 0x009eb00001187983 */ /* 0x000f280000300800 */
[----:B------:R-:W2:Y:S04]  /*1c4c70*/  LDL.LU R23, [R1+0x9eac] ;  /* 0x009eac0001177983 */ /* 0x000ea80000300800 */
[----:B------:R-:W2:Y:S04]  /*1c4c80*/  LDL.LU R22, [R1+0x9ea8] ;  /* 0x009ea80001167983 */ /* 0x000ea80000300800 */
[----:B------:R-:W2:Y:S01]  /*1c4c90*/  LDL.LU R16, [R1+0x9ea4] ;  /* 0x009ea40001107983 */ /* 0x000ea20000300800 */
[----:B------:R-:W-:-:S02]  /*1c4ca0*/  ISETP.GE.AND P3, PT, R21, UR76, PT ;  /* 0x0000004c15007c0c */ /* 0x000fc4000bf66270 */
[----:B--2---:R-:W-:-:S04]  /*1c4cb0*/  LOP3.LUT R16, R16, 0x7fffffff, RZ, 0xc0, !PT ;  /* 0x7fffffff10107812 */ /* 0x004fc800078ec0ff */
[----:B------:R-:W-:Y:S02]  /*1c4cc0*/  @P1 LOP3.LUT R16, R16, 0x80000000, RZ, 0xfc, !PT ;  /* 0x8000000010101812 */ /* 0x000fe400078efcff */
[----:B------:R-:W-:Y:S02]  /*1c4cd0*/  ISETP.LT.AND P1, PT, R21, UR75, !P0 ;  /* 0x0000004b15007c0c */ /* 0x000fe4000c721270 */
[----:B------:R-:W2:Y:S01]  /*1c4ce0*/  LDL.LU R21, [R1+0x9ea0] ;  /* 0x009ea00001157983 */ /* 0x000ea20000300800 */
[----:B------:R-:W-:-:S04]  /*1c4cf0*/  LOP3.LUT R16, R16, 0xdfffffff, RZ, 0xc0, !PT ;  /* 0xdfffffff10107812 */ /* 0x000fc800078ec0ff */
[----:B------:R-:W-:-:S04]  /*1c4d00*/  LOP3.LUT R16, R16, 0xbfffffff, RZ, 0xc0, !PT ;  /* 0xbfffffff10107812 */ /* 0x000fc800078ec0ff */
[----:B------:R-:W-:-:S04]  /*1c4d10*/  @P2 LOP3.LUT R16, R16, 0x40000000, RZ, 0xfc, !PT ;  /* 0x4000000010102812 */ /* 0x000fc800078efcff */
[----:B------:R-:W-:Y:S01]  /*1c4d20*/  @P1 LOP3.LUT R16, R16, 0x20000000, RZ, 0xfc, !PT ;  /* 0x2000000010101812 */ /* 0x000fe200078efcff */
[----:B------:R-:W-:Y:S01]  /*1c4d30*/  STL [R1+0x9ee8], R51 ;  /* 0x009ee83301007387 */ /* 0x000fe20000100800 */
[----:B------:R-:W0:Y:S03]  /*1c4d40*/  LDCU UR8, c[0x0][0x398] ;  /* 0x00007300ff0877ac */ /* 0x000e260008000800 */
[----:B------:R-:W-:Y:S01]  /*1c4d50*/  STL [R1+0x9ee4], R50 ;  /* 0x009ee43201007387 */ /* 0x000fe20000100800 */
[----:B------:R-:W1:Y:S03]  /*1c4d60*/  LDCU UR7, c[0x0][0x398] ;  /* 0x00007300ff0777ac */ /* 0x000e660008000800 */
[----:B------:R3:W-:Y:S01]  /*1c4d70*/  STL [R1+0x9ee0], R49 ;  /* 0x009ee03101007387 */ /* 0x0007e20000100800 */
[----:B------:R-:W0:Y:S01]  /*1c4d80*/  LDCU UR6, c[0x0][0x398] ;  /* 0x00007300ff0677ac */ /* 0x000e220008000800 */
[----:B------:R-:W-:Y:S01]  /*1c4d90*/  LOP3.LUT R16, R16, 0xefffffff, RZ, 0xc0, !PT ;  /* 0xefffffff10107812 */ /* 0x000fe200078ec0ff */
[----:B------:R-:W0:Y:S01]  /*1c4da0*/  LDCU UR77, c[0x0][0x398] ;  /* 0x00007300ff4d77ac */ /* 0x000e220008000800 */
[----:B------:R-:W0:Y:S01]  /*1c4db0*/  LDCU UR76, c[0x0][0x398] ;  /* 0x00007300ff4c77ac */ /* 0x000e220008000800 */
[----:B---3--:R-:W1:Y:S01]  /*1c4dc0*/  LDL R49, [R1+0x3fe0] ;  /* 0x003fe00001317983 */ /* 0x008e620000100800 */
[----:B------:R-:W3:Y:S03]  /*1c4dd0*/  LDCU UR75, c[0x0][0x398] ;  /* 0x00007300ff4b77ac */ /* 0x000ee60008000800 */
[----:B------:R0:W-:Y:S01]  /*1c4de0*/  STL [R1+0x9edc], R18 ;  /* 0x009edc1201007387 */ /* 0x0001e20000100800 */
[----:B------:R-:W1:Y:S01]  /*1c4df0*/  LDCU UR74, c[0x0][0x398] ;  /* 0x00007300ff4a77ac */ /* 0x000e620008000800 */
[----:B------:R-:W1:Y:S02]  /*1c4e00*/  LDCU UR73, c[0x0][0x398] ;  /* 0x00007300ff4977ac */ /* 0x000e640008000800 */
[----:B0-----:R-:W2:Y:S01]  /*1c4e10*/  LDL R18, [R1+0x3fd4] ;  /* 0x003fd40001127983 */ /* 0x001ea20000100800 */
[----:B------:R-:W0:Y:S03]  /*1c4e20*/  LDCU UR72, c[0x0][0x398] ;  /* 0x00007300ff4877ac */ /* 0x000e260008000800 */
[----:B------:R3:W-:Y:S01]  /*1c4e30*/  STL [R1+0x9ed8], R15 ;  /* 0x009ed80f01007387 */ /* 0x0007e20000100800 */
[----:B------:R-:W0:Y:S01]  /*1c4e40*/  LDCU UR71, c[0x0][0x398] ;  /* 0x00007300ff4777ac */ /* 0x000e220008000800 */
[----:B------:R-:W0:Y:S01]  /*1c4e50*/  LDCU UR70, c[0x0][0x398] ;  /* 0x00007300ff4677ac */ /* 0x000e220008000800 */
[----:B------:R-:W0:Y:S01]  /*1c4e60*/  LDCU UR69, c[0x0][0x398] ;  /* 0x00007300ff4577ac */ /* 0x000e220008000800 */
[----:B---3--:R-:W3:Y:S01]  /*1c4e70*/  LDL R15, [R1+0x3688] ;  /* 0x00368800010f7983 */ /* 0x008ee20000100800 */
[----:B------:R-:W0:Y:S03]  /*1c4e80*/  LDCU UR24, c[0x0][0x398] ;  /* 0x00007300ff1877ac */ /* 0x000e260008000800 */
[----:B------:R4:W-:Y:S01]  /*1c4e90*/  STL [R1+0x9ed4], R14 ;  /* 0x009ed40e01007387 */ /* 0x0009e20000100800 */
[----:B------:R-:W0:Y:S01]  /*1c4ea0*/  LDCU UR4, c[0x0][0x398] ;  /* 0x00007300ff0477ac */ /* 0x000e220008000800 */
[----:B------:R-:W0:Y:S02]  /*1c4eb0*/  LDCU UR20, c[0x0][0x398] ;  /* 0x00007300ff1477ac */ /* 0x000e240008000800 */
[----:B----4-:R-:W4:Y:S01]  /*1c4ec0*/  LDL R14, [R1+0x3fe4] ;  /* 0x003fe400010e7983 */ /* 0x010f220000100800 */
[----:B------:R-:W0:Y:S03]  /*1c4ed0*/  LDCU UR21, c[0x0][0x398] ;  /* 0x00007300ff1577ac */ /* 0x000e260008000800 */
[----:B------:R0:W-:Y:S01]  /*1c4ee0*/  STL [R1+0x9ed0], R13 ;  /* 0x009ed00d01007387 */ /* 0x0001e20000100800 */
[----:B------:R-:W1:Y:S01]  /*1c4ef0*/  LDCU UR22, c[0x0][0x398] ;  /* 0x00007300ff1677ac */ /* 0x000e620008000800 */
[----:B------:R-:W1:Y:S01]  /*1c4f00*/  LDCU UR23, c[0x0][0x398] ;  /* 0x00007300ff1777ac */ /* 0x000e620008000800 */
[----:B------:R-:W1:Y:S01]  /*1c4f10*/  LDCU UR10, c[0x0][0x398] ;  /* 0x00007300ff0a77ac */ /* 0x000e620008000800 */
[----:B0-----:R-:W2:Y:S01]  /*1c4f20*/  LDL R13, [R1+0x3fe8] ;  /* 0x003fe800010d7983 */ /* 0x001ea20000100800 */
[----:B------:R-:W0:Y:S03]  /*1c4f30*/  LDCU UR28, c[0x0][0x398] ;  /* 0x00007300ff1c77ac */ /* 0x000e260008000800 */
[----:B------:R0:W-:Y:S01]  /*1c4f40*/  STL [R1+0x9ecc], R12 ;  /* 0x009ecc0c01007387 */ /* 0x0001e20000100800 */
[----:B------:R-:W1:Y:S01]  /*1c4f50*/  LDCU UR29, c[0x0][0x398] ;  /* 0x00007300ff1d77ac */ /* 0x000e620008000800 */
[----:B------:R-:W1:Y:S02]  /*1c4f60*/  LDCU UR57, c[0x0][0x398] ;  /* 0x00007300ff3977ac */ /* 0x000e640008000800 */
[----:B0-----:R-:W2:Y:S01]  /*1c4f70*/  LDL R12, [R1+0x3fec] ;  /* 0x003fec00010c7983 */ /* 0x001ea20000100800 */
        /* <DEDUP_REMOVED lines=41> */
[----:B------:R-:W1:Y:S03]  /*1c5210*/  LDCU UR25, c[0x0][0x398] ;  /* 0x00007300ff1977ac */ /* 0x000e660008000800 */
[----:B------:R0:W-:Y:S01]  /*1c5220*/  STL [R1+0x9ea8], R3 ;  /* 0x009ea80301007387 */ /* 0x0001e20000100800 */
[----:B------:R-:W1:Y:S03]  /*1c5230*/  LDCU UR26, c[0x0][0x398] ;  /* 0x00007300ff1a77ac */ /* 0x000e660008000800 */
[----:B------:R-:W-:Y:S01]  /*1c5240*/  STL [R1+0x9ea4], R2 ;  /* 0x009ea40201007387 */ /* 0x000fe20000100800 */
[----:B------:R-:W1:Y:S03]  /*1c5250*/  LDCU UR27, c[0x0][0x398] ;  /* 0x00007300ff1b77ac */ /* 0x000e660008000800 */
[----:B------:R0:W-:Y:S01]  /*1c5260*/  STL [R1+0x9ea0], R0 ;  /* 0x009ea00001007387 */ /* 0x0001e20000100800 */
[----:B------:R-:W1:Y:S03]  /*1c5270*/  LDCU UR30, c[0x0][0x398] ;  /* 0x00007300ff1e77ac */ /* 0x000e660008000800 */
[----:B0-----:R-:W2:Y:S01]  /*1c5280*/  LDL R4, [R1+0x400c] ;  /* 0x00400c0001047983 */ /* 0x001ea20000100800 */
[----:B------:R-:W0:Y:S03]  /*1c5290*/  LDCU UR31, c[0x0][0x398] ;  /* 0x00007300ff1f77ac */ /* 0x000e260008000800 */
[----:B------:R-:W2:Y:S01]  /*1c52a0*/  LDL R3, [R1+0x4010] ;  /* 0x0040100001037983 */ /* 0x000ea20000100800 */
[----:B------:R-:W0:Y:S03]  /*1c52b0*/  LDCU UR32, c[0x0][0x398] ;  /* 0x00007300ff2077ac */ /* 0x000e260008000800 */
[----:B------:R-:W2:Y:S01]  /*1c52c0*/  LDL R0, [R1+0x3fdc] ;  /* 0x003fdc0001007983 */ /* 0x000ea20000100800 */
[----:B------:R-:W0:Y:S03]  /*1c52d0*/  LDCU UR33, c[0x0][0x398] ;  /* 0x00007300ff2177ac */ /* 0x000e260008000800 */
[----:B------:R-:W4:Y:S01]  /*1c52e0*/  LDL R2, [R1+0x3fd8] ;  /* 0x003fd80001027983 */ /* 0x000f220000100800 */
        /* <DEDUP_REMOVED lines=16> */
[----:B-1----:R-:W-:Y:S01]  /*1c53f0*/  ISETP.LT.AND P1, PT, R49, UR7, !P0 ;  /* 0x0000000731007c0c */ /* 0x002fe2000c721270 */
[----:B---3--:R-:W-:-:S02]  /*1c5400*/  VIADD R51, R15, 0x51 ;  /* 0x000000510f337836 */ /* 0x008fc40000000000 */
[----:B------:R-:W-:Y:S01]  /*1c5410*/  VIADD R50, R15, 0x50 ;  /* 0x000000500f327836 */ /* 0x000fe20000000000 */
[----:B--2---:R-:W-:Y:S01]  /*1c5420*/  ISETP.LT.AND P2, PT, R0, UR8, !P0 ;  /* 0x0000000800007c0c */ /* 0x004fe2000c741270 */
[----:B------:R-:W1:Y:S01]  /*1c5430*/  LDCU UR8, c[0x0][0x398] ;  /* 0x00007300ff0877ac */ /* 0x000e620008000800 */
[----:B------:R-:W-:Y:S01]  /*1c5440*/  ISETP.LT.AND P0, PT, R18, UR6, !P0 ;  /* 0x0000000612007c0c */ /* 0x000fe2000c701270 */
[----:B------:R-:W2:Y:S10]  /*1c5450*/  LDCU.64 UR6, c[0x0][0x398] ;  /* 0x00007300ff0677ac */ /* 0x000eb40008000a00 */
[----:B------:R-:W-:-:S04]  /*1c5460*/  @P2 LOP3.LUT R16, R16, 0x10000000, RZ, 0xfc, !PT ;  /* 0x1000000010102812 */ /* 0x000fc800078efcff */
[----:B------:R-:W-:-:S04]  /*1c5470*/  LOP3.LUT R16, R16, 0xf7ffffff, RZ, 0xc0, !PT ;  /* 0xf7ffffff10107812 */ /* 0x000fc800078ec0ff */
[----:B------:R-:W-:-:S04]  /*1c5480*/  @P1 LOP3.LUT R16, R16, 0x8000000, RZ, 0xfc, !PT ;  /* 0x0800000010101812 */ /* 0x000fc800078efcff */
[----:B------:R-:W-:-:S04]  /*1c5490*/  LOP3.LUT R16, R16, 0xfbffffff, RZ, 0xc0, !PT ;  /* 0xfbffffff10107812 */ /* 0x000fc800078ec0ff */
[----:B------:R-:W-:Y:S02]  /*1c54a0*/  @P0 LOP3.LUT R16, R16, 0x4000000, RZ, 0xfc, !PT ;  /* 0x0400000010100812 */ /* 0x000fe400078efcff */
[----:B------:R-:W-:-:S04]  /*1c54b0*/  ISETP.GE.AND P0, PT, R51, UR5, PT ;  /* 0x0000000533007c0c */ /* 0x000fc8000bf06270 */
[----:B--2---:R-:W-:Y:S02]  /*1c54c0*/  ISETP.LT.AND P1, PT, R10, UR6, !P0 ;  /* 0x000000060a007c0c */ /* 0x004fe4000c721270 */
[----:B----4-:R-:W-:Y:S01]  /*1c54d0*/  ISETP.LT.AND P2, PT, R14, UR77, !P0 ;  /* 0x0000004d0e007c0c */ /* 0x010fe2000c741270 */
[----:B------:R-:W2:Y:S01]  /*1c54e0*/  LDCU UR77, c[0x0][0x398] ;  /* 0x00007300ff4d77ac */ /* 0x000ea20008000800 */
[----:B------:R-:W-:-:S09]  /*1c54f0*/  LOP3.LUT R16, R16, 0xffdfffff, RZ, 0xc0, !PT ;  /* 0xffdfffff10107812 */ /* 0x000fd200078ec0ff */
[----:B------:R-:W-:Y:S02]  /*1c5500*/  @P1 LOP3.LUT R16, R16, 0x200000, RZ, 0xfc, !PT ;  /* 0x0020000010101812 */ /* 0x000fe400078efcff */
[----:B------:R-:W-:Y:S01]  /*1c5510*/  ISETP.LT.AND P1, PT, R13, UR76, !P0 ;  /* 0x0000004c0d007c0c */ /* 0x000fe2000c721270 */
[----:B------:R-:W3:Y:S01]  /*1c5520*/  LDCU UR76, c[0x0][0x398] ;  /* 0x00007300ff4c77ac */ /* 0x000ee20008000800 */
[----:B------:R-:W-:-:S04]  /*1c5530*/  LOP3.LUT R16, R16, 0xfdffffff, RZ, 0xc0, !PT ;  /* 0xfdffffff10107812 */ /* 0x000fc800078ec0ff */
[----:B------:R-:W-:Y:S02]  /*1c5540*/  @P2 LOP3.LUT R16, R16, 0x2000000, RZ, 0xfc, !PT ;  /* 0x0200000010102812 */ /* 0x000fe400078efcff */
[----:B------:R-:W-:Y:S01]  /*1c5550*/  ISETP.LT.AND P2, PT, R12, UR75, !P0 ;  /* 0x0000004b0c007c0c */ /* 0x000fe2000c741270 */
[----:B------:R-:W4:Y:S01]  /*1c5560*/  LDCU UR75, c[0x0][0x398] ;  /* 0x00007300ff4b77ac */ /* 0x000f220008000800 */
        /* <DEDUP_REMOVED lines=31> */
[----:B------:R-:W0:Y:S01]  /*1c5760*/  LDCU.64 UR4, c[0x0][0x398] ;  /* 0x00007300ff0477ac */ /* 0x000e220008000a00 */
        /* <DEDUP_REMOVED lines=20> */
[----:B------:R-:W-:Y:S01]  /*1c58b0*/  ISETP.GE.AND P0, PT, R50, UR7, PT ;  /* 0x0000000732007c0c */ /* 0x000fe2000bf06270 */
[----:B------:R-:W1:Y:S03]  /*1c58c0*/  LDCU.64 UR6, c[0x0][0x398] ;  /* 0x00007300ff0677ac */ /* 0x000e660008000a00 */
[----:B0-----:R-:W-:Y:S02]  /*1c58d0*/  ISETP.LT.AND P1, PT, R10, UR4, !P0 ;  /* 0x000000040a007c0c */ /* 0x001fe4000c721270 */
[----:B------:R-:W-:Y:S02]  /*1c58e0*/  ISETP.LT.AND P2, PT, R14, UR10, !P0 ;  /* 0x0000000a0e007c0c */ /* 0x000fe4000c741270 */
[----:B------:R-:W-:-:S02]  /*1c58f0*/  LOP3.LUT R16, R16, 0xffffffdf, RZ, 0xc0, !PT ;  /* 0xffffffdf10107812 */ /* 0x000fc400078ec0ff */
[----:B------:R-:W-:Y:S01]  /*1c5900*/  LOP3.LUT R48, R48, 0x7fffffff, RZ, 0xc0, !PT ;  /* 0x7fffffff30307812 */ /* 0x000fe200078ec0ff */
[----:B------:R-:W-:Y:S01]  /*1c5910*/  VIADD R50, R15, 0x4f ;  /* 0x0000004f0f327836 */ /* 0x000fe20000000000 */
[----:B------:R-:W-:Y:S01]  /*1c5920*/  LOP3.LUT R47, R47, 0x7fffffff, RZ, 0xc0, !PT ;  /* 0x7fffffff2f2f7812 */ /* 0x000fe200078ec0ff */
[----:B------:R-:W0:Y:S04]  /*1c5930*/  LDCU UR10, c[0x0][0x398] ;  /* 0x00007300ff0a77ac */ /* 0x000e280008000800 */
        /* <DEDUP_REMOVED lines=59> */
[----:B------:R-:W0:Y:S03]  /*1c5cf0*/  LDCU.64 UR4, c[0x0][0x398] ;  /* 0x00007300ff0477ac */ /* 0x000e260008000a00 */
[----:B-1----:R-:W-:Y:S02]  /*1c5d00*/  ISETP.LT.AND P1, PT, R10, UR6, !P0 ;  /* 0x000000060a007c0c */ /* 0x002fe4000c721270 */
[----:B------:R-:W-:Y:S02]  /*1c5d10*/  ISETP.LT.AND P2, PT, R14, UR38, !P0 ;  /* 0x000000260e007c0c */ /* 0x000fe4000c741270 */
[----:B------:R-:W-:Y:S01]  /*1c5d20*/  LOP3.LUT R48, R48, 0xffdfffff, RZ, 0xc0, !PT ;  /* 0xffdfffff30307812 */ /* 0x000fe200078ec0ff */
[----:B------:R-:W-:Y:S01]  /*1c5d30*/  VIADD R50, R15, 0x4e ;  /* 0x0000004e0f327836 */ /* 0x000fe20000000000 */
[----:B------:R-:W-:Y:S01]  /*1c5d40*/  LOP3.LUT R46, R46, 0x7fffffff, RZ, 0xc0, !PT ;  /* 0x7fffffff2e2e7812 */ /* 0x000fe200078ec0ff */
[----:B------:R-:W1:Y:S06]  /*1c5d50*/  LDCU UR38, c[0x0][0x398] ;  /* 0x00007300ff2677ac */ /* 0x000e6c0008000800 */
        /* <DEDUP_REMOVED lines=62> */
[----:B------:R-:W-:Y:S01]  /*1c6140*/  LOP3.LUT R48, R48, 0xffffffdf, RZ, 0xc0, !PT ;  /* 0xffffffdf30307812 */ /* 0x000fe200078ec0ff */
[----:B------:R-:W-:Y:S01]  /*1c6150*/  VIADD R50, R15, 0x4d ;  /* 0x0000004d0f327836 */ /* 0x000fe20000000000 */
[----:B------:R-:W-:Y:S01]  /*1c6160*/  ISETP.LT.AND P2, PT, R14, UR25, !P0 ;  /* 0x000000190e007c0c */ /* 0x000fe2000c741270 */
[----:B------:R-:W0:Y:S01]  /*1c6170*/  LDCU UR25, c[0x0][0x398] ;  /* 0x00007300ff1977ac */ /* 0x000e220008000800 */
[----:B------:R-:W0:Y:S07]  /*1c6180*/  LDCU UR4, c[0x0][0x398] ;  /* 0x00007300ff0477ac */ /* 0x000e2e0008000800 */
        /* <DEDUP_REMOVED lines=58> */
[----:B------:R-:W-:-:S04]  /*1c6530*/  ISETP.GE.AND P0, PT, R50, UR5, PT ;  /* 0x0000000532007c0c */ /* 0x000fc8000bf06270 */
[----:B-1----:R-:W-:Y:S01]  /*1c6540*/  ISETP.LT.AND P1, PT, R10, UR6, !P0 ;  /* 0x000000060a007c0c */ /* 0x002fe2000c721270 */
[----:B------:R-:W1:Y:S01]  /*1c6550*/  LDCU UR6, c[0x0][0x398] ;  /* 0x00007300ff0677ac */ /* 0x000e620008000800 */
[----:B------:R-:W-:Y:S02]  /*1c6560*/  ISETP.LT.AND P2, PT, R14, UR24, !P0 ;  /* 0x000000180e007c0c */ /* 0x000fe4000c741270 */
[----:B------:R-:W-:Y:S01]  /*1c6570*/  LOP3.LUT R47, R47, 0xffdfffff, RZ, 0xc0, !PT ;  /* 0xffdfffff2f2f7812 */ /* 0x000fe200078ec0ff */
[----:B------:R-:W0:Y:S08]  /*1c6580*/  LDCU UR24, c[0x0][0x398] ;  /* 0x00007300ff1877ac */ /* 0x000e300008000800 */
[----:B------:R-:W-:-:S02]  /*1c6590*/  @P1 LOP3.LUT R47, R47, 0x200000, RZ, 0xfc, !PT ;  /* 0x002000002f2f1812 */ /* 0x000fc400078efcff */
[----:B------:R-:W-:Y:S01]  /*1c65a0*/  ISETP.LT.AND P1, PT, R13, UR74, !P0 ;  /* 0x0000004a0d007c0c */ /* 0x000fe2000c721270 */
[----:B------:R-:W1:Y:S01]  /*1c65b0*/  LDCU UR74, c[0x0][0x398] ;  /* 0x00007300ff4a77ac */ /* 0x000e620008000800 */
[----:B------:R-:W-:-:S04]  /*1c65c0*/  LOP3.LUT R47, R47, 0xfdffffff, RZ, 0xc0, !PT ;  /* 0xfdffffff2f2f7812 */ /* 0x000fc800078ec0ff */
[----:B------:R-:W-:Y:S02]  /*1c65d0*/  @P2 LOP3.LUT R47, R47, 0x2000000, RZ, 0xfc, !PT ;  /* 0x020000002f2f2812 */ /* 0x000fe400078efcff */
[----:B0-----:R-:W-:Y:S01]  /*1c65e0*/  ISETP.LT.AND P2, PT, R12, UR25, !P0 ;  /* 0x000000190c007c0c */ /* 0x001fe2000c741270 */
[----:B------:R-:W-:Y:S01]  /*1c65f0*/  VIADD R50, R15, 0x4c ;  /* 0x0000004c0f327836 */ /* 0x000fe20000000000 */
[----:B------:R-:W-:Y:S01]  /*1c6600*/  LOP3.LUT R47, R47, 0xfeffffff, RZ, 0xc0, !PT ;  /* 0xfeffffff2f2f7812 */ /* 0x000fe200078ec0ff */
[----:B------:R-:W0:Y:S03]  /*1c6610*/  LDCU UR25, c[0x0][0x398] ;  /* 0x00007300ff1977ac */ /* 0x000e260008000800 */
        /* <DEDUP_REMOVED lines=52> */
[----:B------:R-:W1:Y:S03]  /*1c6960*/  LDCU UR7, c[0x0][0x398] ;  /* 0x00007300ff0777ac */ /* 0x000e660008000800 */
[----:B0-----:R-:W-:Y:S01]  /*1c6970*/  ISETP.LT.AND P1, PT, R10, UR4, !P0 ;  /* 0x000000040a007c0c */ /* 0x001fe2000c721270 */
[----:B------:R-:W0:Y:S01]  /*1c6980*/  LDCU UR4, c[0x0][0x398] ;  /* 0x00007300ff0477ac */ /* 0x000e220008000800 */
[----:B------:R-:W-:Y:S02]  /*1c6990*/  ISETP.LT.AND P2, PT, R14, UR6, !P0 ;  /* 0x000000060e007c0c */ /* 0x000fe4000c741270 */
[----:B------:R-:W-:Y:S01]  /*1c69a0*/  LOP3.LUT R47, R47, 0xffffffdf, RZ, 0xc0, !PT ;  /* 0xffffffdf2f2f7812 */ /* 0x000fe200078ec0ff */
[----:B------:R-:W0:Y:S08]  /*1c69b0*/  LDCU UR6, c[0x0][0x398] ;  /* 0x00007300ff0677ac */ /* 0x000e300008000800 */
[----:B------:R-:W-:-:S02]  /*1c69c0*/  @P1 LOP3.LUT R47, R47, 0x20, RZ, 0xfc, !PT ;  /* 0x000000202f2f1812 */ /* 0x000fc400078efcff */
[----:B------:R-:W-:Y:S01]  /*1c69d0*/  ISETP.LT.AND P1, PT, R13, UR24, !P0 ;  /* 0x000000180d007c0c */ /* 0x000fe2000c721270 */
[----:B------:R-:W2:Y:S01]  /*1c69e0*/  LDCU UR24, c[0x0][0x398] ;  /* 0x00007300ff1877ac */ /* 0x000ea20008000800 */
[----:B------:R-:W-:-:S04]  /*1c69f0*/  LOP3.LUT R47, R47, 0xfffffdff, RZ, 0xc0, !PT ;  /* 0xfffffdff2f2f7812 */ /* 0x000fc800078ec0ff */
[----:B------:R-:W-:Y:S02]  /*1c6a00*/  @P2 LOP3.LUT R47, R47, 0x200, RZ, 0xfc, !PT ;  /* 0x000002002f2f2812 */ /* 0x000fe400078efcff */
[----:B0-----:R-:W-:Y:S01]  /*1c6a10*/  ISETP.LT.AND P2, PT, R12, UR4, !P0 ;  /* 0x000000040c007c0c */ /* 0x001fe2000c741270 */
[----:B------:R-:W0:Y:S01]  /*1c6a20*/  LDCU UR4, c[0x0][0x398] ;  /* 0x00007300ff0477ac */ /* 0x000e220008000800 */
[----:B------:R-:W-:-:S04]  /*1c6a30*/  LOP3.LUT R47, R47, 0xfffffeff, RZ, 0xc0, !PT ;  /* 0xfffffeff2f2f7812 */ /* 0x000fc800078ec0ff */
[----:B------:R-:W-:Y:S02]  /*1c6a40*/  @P1 LOP3.LUT R47, R47, 0x100, RZ, 0xfc, !PT ;  /* 0x000001002f2f1812 */ /* 0x000fe400078efcff */
[----:B-1----:R-:W-:Y:S01]  /*1c6a50*/  ISETP.LT.AND P1, PT, R11, UR7, !P0 ;  /* 0x000000070b007c0c */ /* 0x002fe2000c721270 */
[----:B------:R-:W1:Y:S01]  /*1c6a60*/  LDCU UR7, c[0x0][0x398] ;  /* 0x00007300ff0777ac */ /* 0x000e620008000800 */
[----:B------:R-:W-:-:S04]  /*1c6a70*/  LOP3.LUT R47, R47, 0xffffff7f, RZ, 0xc0, !PT ;  /* 0xffffff7f2f2f7812 */ /* 0x000fc800078ec0ff */
[----:B------:R-:W-:-:S04]  /*1c6a80*/  @P2 LOP3.LUT R47, R47, 0x80, RZ, 0xfc, !PT ;  /* 0x000000802f2f2812 */ /* 0x000fc800078efcff */
[----:B------:R-:W-:-:S04]  /*1c6a90*/  LOP3.LUT R47, R47, 0xffffffbf, RZ, 0xc0, !PT ;  /* 0xffffffbf2f2f7812 */ /* 0x000fc800078ec0ff */
[----:B------:R-:W-:Y:S02]  /*1c6aa0*/  @P1 LOP3.LUT R47, R47, 0x40, RZ, 0xfc, !PT ;  /* 0x000000402f2f1812 */ /* 0x000fe400078efcff */
[----:B--2---:R-:W-:Y:S01]  /*1c6ab0*/  ISETP.LT.AND P1, PT, R8, UR24, !P0 ;  /* 0x0000001808007c0c */ /* 0x004fe2000c721270 */
[----:B------:R-:W2:Y:S01]  /*1c6ac0*/  LDCU UR24, c[0x0][0x398] ;  /* 0x00007300ff1877ac */ /* 0x000ea20008000800 */
[----:B------:R-:W-:Y:S02]  /*1c6ad0*/  ISETP.LT.AND P2, PT, R9, UR6, !P0 ;  /* 0x0000000609007c0c */ /* 0x000fe4000c741270 */
[----:B------:R-:W-:Y:S01]  /*1c6ae0*/  LOP3.LUT R47, R47, 0xffffffef, RZ, 0xc0, !PT ;  /* 0xffffffef2f2f7812 */ /* 0x000fe200078ec0ff */
[----:B------:R-:W0:Y:S10]  /*1c6af0*/  LDCU UR6, c[0x0][0x398] ;  /* 0x00007300ff0677ac */ /* 0x000e340008000800 */
[----:B------:R-:W-:-:S02]  /*1c6b00*/  @P2 LOP3.LUT R47, R47, 0x10, RZ, 0xfc, !PT ;  /* 0x000000102f2f2812 */ /* 0x000fc400078efcff */
[----:B--2---:R-:W-:Y:S01]  /*1c6b10*/  ISETP.LT.AND P2, PT, R7, UR24, !P0 ;  /* 0x0000001807007c0c */ /* 0x004fe2000c741270 */
[----:B------:R-:W2:Y:S01]  /*1c6b20*/  LDCU UR24, c[0x0][0x398] ;  /* 0x00007300ff1877ac */ /* 0x000ea20008000800 */
[----:B------:R-:W-:-:S04]  /*1c6b30*/  LOP3.LUT R47, R47, 0xfffffff7, RZ, 0xc0, !PT ;  /* 0xfffffff72f2f7812 */ /* 0x000fc800078ec0ff */
[----:B------:R-:W-:Y:S02]  /*1c6b40*/  @P1 LOP3.LUT R47, R47, 0x8, RZ, 0xfc, !PT ;  /* 0x000000082f2f1812 */ /* 0x000fe400078efcff */
[----:B0-----:R-:W-:Y:S01]  /*1c6b50*/  ISETP.LT.AND P1, PT, R6, UR4, !P0 ;  /* 0x0000000406007c0c */ /* 0x001fe2000c721270 */
[----:B------:R-:W-:Y:S01]  /*1c6b60*/  VIADD R50, R15, 0x4b ;  /* 0x0000004b0f327836 */ /* 0x000fe20000000000 */
[----:B------:R-:W-:Y:S01]  /*1c6b70*/  LOP3.LUT R47, R47, 0xfffffffb, RZ, 0xc0, !PT ;  /* 0xfffffffb2f2f7812 */ /* 0x000fe200078ec0ff */
[----:B------:R-:W0:Y:S03]  /*1c6b80*/  LDCU UR4, c[0x0][0x398] ;  /* 0x00007300ff0477ac */ /* 0x000e260008000800 */
[----:B------:R-:W-:Y:S02]  /*1c6b90*/  @P2 LOP3.LUT R47, R47, 0x4, RZ, 0xfc, !PT ;  /* 0x000000042f2f2812 */ /* 0x000fe400078efcff */
[----:B-1----:R-:W-:-:S02]  /*1c6ba0*/  ISETP.LT.AND P2, PT, R5, UR7, !P0 ;  /* 0x0000000705007c0c */ /* 0x002fc4000c741270 */
[----:B------:R-:W-:-:S04]  /*1c6bb0*/  LOP3.LUT R47, R47, 0xfffffffd, RZ, 0xc0, !PT ;  /* 0xfffffffd2f2f7812 */ /* 0x000fc800078ec0ff */
[----:B------:R-:W-:Y:S02]  /*1c6bc0*/  @P1 LOP3.LUT R47, R47, 0x2, RZ, 0xfc, !PT ;  /* 0x000000022f2f1812 */ /* 0x000fe400078efcff */
[----:B------:R-:W-:Y:S01]  /*1c6bd0*/  ISETP.LT.AND P1, PT, R4, UR6, !P0 ;  /* 0x0000000604007c0c */ /* 0x000fe2000c721270 */
[----:B------:R-:W1:Y:S01]  /*1c6be0*/  LDCU.64 UR6, c[0x0][0x398] ;  /* 0x00007300ff0677ac */ /* 0x000e620008000a00 */
[----:B------:R-:W-:-:S04]  /*1c6bf0*/  LOP3.LUT R47, R47, 0xfffffffe, RZ, 0xc0, !PT ;  /* 0xfffffffe2f2f7812 */ /* 0x000fc800078ec0ff */
[----:B------:R-:W-:Y:S02]  /*1c6c00*/  @P2 LOP3.LUT R47, R47, 0x1, RZ, 0xfc, !PT ;  /* 0x000000012f2f2812 */ /* 0x000fe400078efcff */
[----:B--2---:R-:W-:Y:S01]  /*1c6c10*/  ISETP.LT.AND P2, PT, R3, UR24, !P0 ;  /* 0x0000001803007c0c */ /* 0x004fe2000c741270 */
[----:B------:R-:W2:Y:S04]  /*1c6c20*/  LDCU UR24, c[0x0][0x398] ;  /* 0x00007300ff1877ac */ /* 0x000ea80008000800 */
        /* <DEDUP_REMOVED lines=20> */
[----:B------:R-:W0:Y:S03]  /*1c6d70*/  LDCU UR5, c[0x0][0x398] ;  /* 0x00007300ff0577ac */ /* 0x000e260008000800 */
[----:B-1----:R-:W-:Y:S01]  /*1c6d80*/  ISETP.LT.AND P2, PT, R10, UR6, !P0 ;  /* 0x000000060a007c0c */ /* 0x002fe2000c741270 */
[----:B------:R-:W1:Y:S01]  /*1c6d90*/  LDCU UR6, c[0x0][0x398] ;  /* 0x00007300ff0677ac */ /* 0x000e620008000800 */
[----:B------:R-:W-:-:S11]  /*1c6da0*/  LOP3.LUT R46, R46, 0xffdfffff, RZ, 0xc0, !PT ;  /* 0xffdfffff2e2e7812 */ /* 0x000fd600078ec0ff */
[----:B------:R-:W-:Y:S02]  /*1c6db0*/  @P2 LOP3.LUT R46, R46, 0x200000, RZ, 0xfc, !PT ;  /* 0x002000002e2e2812 */ /* 0x000fe400078efcff */
[----:B-1----:R-:W-:Y:S01]  /*1c6dc0*/  ISETP.LT.AND P1, PT, R14, UR6, !P0 ;  /* 0x000000060e007c0c */ /* 0x002fe2000c721270 */
[----:B------:R-:W1:Y:S01]  /*1c6dd0*/  LDCU UR6, c[0x0][0x398] ;  /* 0x00007300ff0677ac */ /* 0x000e620008000800 */
[----:B0-----:R-:W-:Y:S02]  /*1c6de0*/  ISETP.LT.AND P2, PT, R13, UR5, !P0 ;  /* 0x000000050d007c0c */ /* 0x001fe4000c741270 */
[----:B------:R-:W-:Y:S01]  /*1c6df0*/  LOP3.LUT R46, R46, 0xfdffffff, RZ, 0xc0, !PT ;  /* 0xfdffffff2e2e7812 */ /* 0x000fe200078ec0ff */
[----:B------:R-:W0:Y:S08]  /*1c6e00*/  LDCU UR5, c[0x0][0x398] ;  /* 0x00007300ff0577ac */ /* 0x000e300008000800 */
[----:B------:R-:W-:-:S02]  /*1c6e10*/  @P1 LOP3.LUT R46, R46, 0x2000000, RZ, 0xfc, !PT ;  /* 0x020000002e2e1812 */ /* 0x000fc400078efcff */
[----:B------:R-:W-:Y:S01]  /*1c6e20*/  ISETP.LT.AND P1, PT, R12, UR4, !P0 ;  /* 0x000000040c007c0c */ /* 0x000fe2000c721270 */
[----:B------:R-:W0:Y:S01]  /*1c6e30*/  LDCU UR4, c[0x0][0x398] ;  /* 0x00007300ff0477ac */ /* 0x000e220008000800 */
[----:B------:R-:W-:-:S04]  /*1c6e40*/  LOP3.LUT R46, R46, 0xfeffffff, RZ, 0xc0, !PT ;  /* 0xfeffffff2e2e7812 */ /* 0x000fc800078ec0ff */
[----:B------:R-:W-:-:S04]  /*1c6e50*/  @P2 LOP3.LUT R46, R46, 0x1000000, RZ, 0xfc, !PT ;  /* 0x010000002e2e2812 */ /* 0x000fc800078efcff */
[----:B------:R-:W-:-:S04]  /*1c6e60*/  LOP3.LUT R46, R46, 0xff7fffff, RZ, 0xc0, !PT ;  /* 0xff7fffff2e2e7812 */ /* 0x000fc800078ec0ff */
[----:B------:R-:W-:Y:S02]  /*1c6e70*/  @P1 LOP3.LUT R46, R46, 0x800000, RZ, 0xfc, !PT ;  /* 0x008000002e2e1812 */ /* 0x000fe400078efcff */
[----:B------:R-:W-:Y:S01]  /*1c6e80*/  ISETP.LT.AND P1, PT, R11, UR77, !P0 ;  /* 0x0000004d0b007c0c */ /* 0x000fe2000c721270 */
[----:B------:R-:W2:Y:S01]  /*1c6e90*/  LDCU UR77, c[0x0][0x398] ;  /* 0x00007300ff4d77ac */ /* 0x000ea20008000800 */
[----:B-1----:R-:W-:Y:S02]  /*1c6ea0*/  ISETP.LT.AND P2, PT, R9, UR6, !P0 ;  /* 0x0000000609007c0c */ /* 0x002fe4000c741270 */
[----:B------:R-:W-:-:S09]  /*1c6eb0*/  LOP3.LUT R46, R46, 0xffbfffff, RZ, 0xc0, !PT ;  /* 0xffbfffff2e2e7812 */ /* 0x000fd200078ec0ff */
[----:B------:R-:W-:Y:S02]  /*1c6ec0*/  @P1 LOP3.LUT R46, R46, 0x400000, RZ, 0xfc, !PT ;  /* 0x004000002e2e1812 */ /* 0x000fe400078efcff */
[----:B0-----:R-:W-:Y:S02]  /*1c6ed0*/  ISETP.LT.AND P1, PT, R8, UR5, !P0 ;  /* 0x0000000508007c0c */ /* 0x001fe4000c721270 */
[----:B------:R-:W-:-:S04]  /*1c6ee0*/  LOP3.LUT R46, R46, 0xffefffff, RZ, 0xc0, !PT ;  /* 0xffefffff2e2e7812 */ /* 0x000fc800078ec0ff */
[----:B------:R-:W-:Y:S02]  /*1c6ef0*/  @P2 LOP3.LUT R46, R46, 0x100000, RZ, 0xfc, !PT ;  /* 0x001000002e2e2812 */ /* 0x000fe400078efcff */
[----:B------:R-:W-:Y:S01]  /*1c6f00*/  ISETP.LT.AND P2, PT, R7, UR4, !P0 ;  /* 0x0000000407007c0c */ /* 0x000fe2000c741270 */
[----:B------:R-:W0:Y:S01]  /*1c6f10*/  LDCU.64 UR4, c[0x0][0x398] ;  /* 0x00007300ff0477ac */ /* 0x000e220008000a00 */
[----:B------:R-:W-:-:S04]  /*1c6f20*/  LOP3.LUT R46, R46, 0xfff7ffff, RZ, 0xc0, !PT ;  /* 0xfff7ffff2e2e7812 */ /* 0x000fc800078ec0ff */
[----:B------:R-:W-:Y:S02]  /*1c6f30*/  @P1 LOP3.LUT R46, R46, 0x80000, RZ, 0xfc, !PT ;  /* 0x000800002e2e1812 */ /* 0x000fe400078efcff */
[----:B--2---:R-:W-:Y:S01]  /*1c6f40*/  ISETP.LT.AND P1, PT, R6, UR77, !P0 ;  /* 0x0000004d06007c0c */ /* 0x004fe2000c721270 */
[----:B------:R-:W-:Y:S01]  /*1c6f50*/  VIADD R50, R15, 0x4a ;  /* 0x0000004a0f327836 */ /* 0x000fe20000000000 */
[----:B------:R-:W-:Y:S01]  /*1c6f60*/  LOP3.LUT R46, R46, 0xfffbffff, RZ, 0xc0, !PT ;  /* 0xfffbffff2e2e7812 */ /* 0x000fe200078ec0ff */
[----:B------:R-:W1:Y:S03]  /*1c6f70*/  LDCU UR77, c[0x0][0x398] ;  /* 0x00007300ff4d77ac */ /* 0x000e660008000800 */
[----:B------:R-:W-:Y:S02]  /*1c6f80*/  @P2 LOP3.LUT R46, R46, 0x40000, RZ, 0xfc, !PT ;  /* 0x000400002e2e2812 */ /* 0x000fe400078efcff */
[----:B---3--:R-:W-:Y:S01]  /*1c6f90*/  ISETP.LT.AND P2, PT, R5, UR76, !P0 ;  /* 0x0000004c05007c0c */ /* 0x008fe2000c741270 */
[----:B------:R-:W2:Y:S01]  /*1c6fa0*/  LDCU UR76, c[0x0][0x398] ;  /* 0x00007300ff4c77ac */ /* 0x000ea20008000800 */
[----:B------:R-:W-:-:S04]  /*1c6fb0*/  LOP3.LUT R46, R46, 0xfffdffff, RZ, 0xc0, !PT ;  /* 0xfffdffff2e2e7812 */ /* 0x000fc800078ec0ff */
[----:B------:R-:W-:Y:S02]  /*1c6fc0*/  @P1 LOP3.LUT R46, R46, 0x20000, RZ, 0xfc, !PT ;  /* 0x000200002e2e1812 */ /* 0x000fe400078efcff */
[----:B----4-:R-:W-:Y:S01]  /*1c6fd0*/  ISETP.LT.AND P1, PT, R4, UR75, !P0 ;  /* 0x0000004b04007c0c */ /* 0x010fe2000c721270 */
        /* <DEDUP_REMOVED lines=163> */
[----:B------:R-:W-:Y:S01]  /*1c7a10*/  LOP3.LUT R45, R45, 0xffffffdf, RZ, 0xc0, !PT ;  /* 0xffffffdf2d2d7812 */ /* 0x000fe200078ec0ff */
[----:B------:R-:W-:Y:S01]  /*1c7a20*/  VIADD R50, R15, 0x47 ;  /* 0x000000470f327836 */ /* 0x000fe20000000000 */
[----:B------:R-:W-:Y:S01]  /*1c7a30*/  LOP3.LUT R42, R42, 0x7fffffff, RZ, 0xc0, !PT ;  /* 0x7fffffff2a2a7812 */ /* 0x000fe200078ec0ff */
[----:B------:R-:W0:Y:S06]  /*1c7a40*/  LDCU UR37, c[0x0][0x398] ;  /* 0x00007300ff2577ac */ /* 0x000e2c0008000800 */
        /* <DEDUP_REMOVED lines=61> */
[----:B------:R-:W-:Y:S01]  /*1c7e20*/  LOP3.LUT R44, R44, 0xffdfffff, RZ, 0xc0, !PT ;  /* 0xffdfffff2c2c7812 */ /* 0x000fe200078ec0ff */
[----:B------:R-:W-:Y:S01]  /*1c7e30*/  VIADD R50, R15, 0x46 ;  /* 0x000000460f327836 */ /* 0x000fe20000000000 */
[----:B------:R-:W-:Y:S01]  /*1c7e40*/  ISETP.LT.AND P2, PT, R14, UR74, !P0 ;  /* 0x0000004a0e007c0c */ /* 0x000fe2000c741270 */
[----:B------:R-:W1:Y:S01]  /*1c7e50*/  LDCU UR6, c[0x0][0x398] ;  /* 0x00007300ff0677ac */ /* 0x000e620008000800 */
        /* <DEDUP_REMOVED lines=74> */
[----:B------:R-:W2:Y:S01]  /*1c8300*/  LDCU UR20, c[0x0][0x398] ;  /* 0x00007300ff1477ac */ /* 0x000ea20008000800 */
[----:B------:R-:W-:-:S04]  /*1c8310*/  LOP3.LUT R44, R44, 0xfffffeff, RZ, 0xc0, !PT ;  /* 0xfffffeff2c2c7812 */ /* 0x000fc800078ec0ff */
[----:B------:R-:W-:Y:S02]  /*1c8320*/  @P1 LOP3.LUT R44, R44, 0x100, RZ, 0xfc, !PT ;  /* 0x000001002c2c1812 */ /* 0x000fe400078efcff */
[----:B-1----:R-:W-:Y:S01]  /*1c8330*/  ISETP.LT.AND P1, PT, R11, UR6, !P0 ;  /* 0x000000060b007c0c */ /* 0x002fe2000c721270 */
        /* <DEDUP_REMOVED lines=10> */
[----:B------:R-:W-:Y:S02]  /*1c83e0*/  @P2 LOP3.LUT R44, R44, 0x10, RZ, 0xfc, !PT ;  /* 0x000000102c2c2812 */ /* 0x000fe400078efcff */
[----:B--2---:R-:W-:Y:S01]  /*1c83f0*/  ISETP.LT.AND P2, PT, R7, UR20, !P0 ;  /* 0x0000001407007c0c */ /* 0x004fe2000c741270 */
        /* <DEDUP_REMOVED lines=16> */
[----:B------:R-:W2:Y:S04]  /*1c8500*/  LDCU UR20, c[0x0][0x398] ;  /* 0x00007300ff1477ac */ /* 0x000ea80008000800 */
[----:B------:R-:W-:Y:S02]  /*1c8510*/  @P1 LOP3.LUT R43, R43, 0x80000000, RZ, 0xfc, !PT ;  /* 0x800000002b2b1812 */ /* 0x000fe400078efcff */
[----:B-1----:R-:W-:Y:S01]  /*1c8520*/  ISETP.LT.AND P1, PT, R2, UR6, !P0 ;  /* 0x0000000602007c0c */ /* 0x002fe2000c721270 */
[----:B------:R-:W1:Y:S01]  /*1c8530*/  LDCU.64 UR6, c[0x0][0x398] ;  /* 0x00007300ff0677ac */ /* 0x000e620008000a00 */
        /* <DEDUP_REMOVED lines=10> */
[----:B---3--:R-:W-:Y:S01]  /*1c85e0*/  ISETP.LT.AND P0, PT, R18, UR75, !P0 ;  /* 0x0000004b12007c0c */ /* 0x008fe2000c701270 */
[----:B------:R-:W3:Y:S01]  /*1c85f0*/  LDCU UR75, c[0x0][0x398] ;  /* 0x00007300ff4b77ac */ /* 0x000ee20008000800 */
[----:B------:R-:W-:-:S04]  /*1c8600*/  LOP3.LUT R43, R43, 0xf7ffffff, RZ, 0xc0, !PT ;  /* 0xf7ffffff2b2b7812 */ /* 0x000fc800078ec0ff */
[----:B------:R-:W-:-:S04]  /*1c8610*/  @P1 LOP3.LUT R43, R43, 0x8000000, RZ, 0xfc, !PT ;  /* 0x080000002b2b1812 */ /* 0x000fc800078efcff */
[----:B------:R-:W-:-:S04]  /*1c8620*/  LOP3.LUT R43, R43, 0xfbffffff, RZ, 0xc0, !PT ;  /* 0xfbffffff2b2b7812 */ /* 0x000fc800078ec0ff */
[----:B------:R-:W-:Y:S02]  /*1c8630*/  @P0 LOP3.LUT R43, R43, 0x4000000, RZ, 0xfc, !PT ;  /* 0x040000002b2b0812 */ /* 0x000fe400078efcff */
[----:B------:R-:W-:-:S04]  /*1c8640*/  ISETP.GE.AND P0, PT, R50, UR5, PT ;  /* 0x0000000532007c0c */ /* 0x000fc8000bf06270 */
[----:B-1----:R-:W-:Y:S02]  /*1c8650*/  ISETP.LT.AND P1, PT, R10, UR6, !P0 ;  /* 0x000000060a007c0c */ /* 0x002fe4000c721270 */
[----:B0-----:R-:W-:Y:S01]  /*1c8660*/  ISETP.LT.AND P2, PT, R14, UR77, !P0 ;  /* 0x0000004d0e007c0c */ /* 0x001fe2000c741270 */
[----:B------:R-:W0:Y:S01]  /*1c8670*/  LDCU UR77, c[0x0][0x398] ;  /* 0x00007300ff4d77ac */ /* 0x000e220008000800 */
[----:B------:R-:W-:-:S09]  /*1c8680*/  LOP3.LUT R43, R43, 0xffdfffff, RZ, 0xc0, !PT ;  /* 0xffdfffff2b2b7812 */ /* 0x000fd200078ec0ff */
[----:B------:R-:W-:Y:S02]  /*1c8690*/  @P1 LOP3.LUT R43, R43, 0x200000, RZ, 0xfc, !PT ;  /* 0x002000002b2b1812 */ /* 0x000fe400078efcff */
[----:B------:R-:W-:Y:S01]  /*1c86a0*/  ISETP.LT.AND P1, PT, R13, UR4, !P0 ;  /* 0x000000040d007c0c */ /* 0x000fe2000c721270 */
[----:B------:R-:W1:Y:S01]  /*1c86b0*/  LDCU UR4, c[0x0][0x398] ;  /* 0x00007300ff0477ac */ /* 0x000e620008000800 */
[----:B------:R-:W-:-:S04]  /*1c86c0*/  LOP3.LUT R43, R43, 0xfdffffff, RZ, 0xc0, !PT ;  /* 0xfdffffff2b2b7812 */ /* 0x000fc800078ec0ff */
[----:B------:R-:W-:Y:S02]  /*1c86d0*/  @P2 LOP3.LUT R43, R43, 0x2000000, RZ, 0xfc, !PT ;  /* 0x020000002b2b2812 */ /* 0x000fe400078efcff */
[----:B---3--:R-:W-:Y:S01]  /*1c86e0*/  ISETP.LT.AND P2, PT, R12, UR75, !P0 ;  /* 0x0000004b0c007c0c */ /* 0x008fe2000c741270 */
[----:B------:R-:W3:Y:S01]  /*1c86f0*/  LDCU UR75, c[0x0][0x398] ;  /* 0x00007300ff4b77ac */ /* 0x000ee20008000800 */
[----:B------:R-:W-:-:S04]  /*1c8700*/  LOP3.LUT R43, R43, 0xfeffffff, RZ, 0xc0, !PT ;  /* 0xfeffffff2b2b7812 */ /* 0x000fc800078ec0ff */
[----:B------:R-:W-:Y:S02]  /*1c8710*/  @P1 LOP3.LUT R43, R43, 0x1000000, RZ, 0xfc, !PT ;  /* 0x010000002b2b1812 */ /* 0x000fe400078efcff */
        /* <DEDUP_REMOVED lines=11> */
[----:B------:R-:W-:Y:S02]  /*1c87d0*/  @P2 LOP3.LUT R43, R43, 0x100000, RZ, 0xfc, !PT ;  /* 0x001000002b2b2812 */ /* 0x000fe400078efcff */
[----:B---3--:R-:W-:Y:S01]  /*1c87e0*/  ISETP.LT.AND P2, PT, R7, UR75, !P0 ;  /* 0x0000004b07007c0c */ /* 0x008fe2000c741270 */
[----:B------:R-:W-:Y:S01]  /*1c87f0*/  VIADD R50, R15, 0x44 ;  /* 0x000000440f327836 */ /* 0x000fe20000000000 */
[----:B------:R-:W-:Y:S01]  /*1c8800*/  LOP3.LUT R43, R43, 0xfff7ffff, RZ, 0xc0, !PT ;  /* 0xfff7ffff2b2b7812 */ /* 0x000fe200078ec0ff */
[----:B------:R-:W3:Y:S03]  /*1c8810*/  LDCU UR75, c[0x0][0x398] ;  /* 0x00007300ff4b77ac */ /* 0x000ee60008000800 */
[----:B------:R-:W-:Y:S02]  /*1c8820*/  @P1 LOP3.LUT R43, R43, 0x80000, RZ, 0xfc, !PT ;  /* 0x000800002b2b1812 */ /* 0x000fe400078efcff */
[----:B--2---:R-:W-:Y:S01]  /*1c8830*/  ISETP.LT.AND P1, PT, R6, UR76, !P0 ;  /* 0x0000004c06007c0c */ /* 0x004fe2000c721270 */
        /* <DEDUP_REMOVED lines=27> */
[----:B----4-:R-:W-:Y:S01]  /*1c89f0*/  ISETP.LT.AND P0, PT, R18, UR69, !P0 ;  /* 0x0000004512007c0c */ /* 0x010fe2000c701270 */
[----:B------:R-:W4:Y:S01]  /*1c8a00*/  LDCU UR69, c[0x0][0x398] ;  /* 0x00007300ff4577ac */ /* 0x000f220008000800 */
        /* <DEDUP_REMOVED lines=271> */
[----:B-1----:R-:W-:Y:S02]  /*1c9b00*/  ISETP.LT.AND P1, PT, R10, UR4, !P0 ;  /* 0x000000040a007c0c */ /* 0x002fe4000c721270 */
[----:B------:R-:W-:Y:S01]  /*1c9b10*/  LOP3.LUT R41, R41, 0xffffffdf, RZ, 0xc0, !PT ;  /* 0xffffffdf29297812 */ /* 0x000fe200078ec0ff */
[----:B------:R-:W-:Y:S01]  /*1c9b20*/  VIADD R50, R15, 0x3f ;  /* 0x0000003f0f327836 */ /* 0x000fe20000000000 */
[----:B0-----:R-:W-:Y:S01]  /*1c9b30*/  ISETP.LT.AND P2, PT, R14, UR22, !P0 ;  /* 0x000000160e007c0c */ /* 0x001fe2000c741270 */
[----:B------:R-:W0:Y:S01]  /*1c9b40*/  LDCU UR22, c[0x0][0x398] ;  /* 0x00007300ff1677ac */ /* 0x000e220008000800 */
[----:B------:R-:W1:Y:S07]  /*1c9b50*/  LDCU UR4, c[0x0][0x398] ;  /* 0x00007300ff0477ac */ /* 0x000e6e0008000800 */
[----:B------:R-:W-:-:S02]  /*1c9b60*/  @P1 LOP3.LUT R41, R41, 0x20, RZ, 0xfc, !PT ;  /* 0x0000002029291812 */ /* 0x000fc400078efcff */
[----:B------:R-:W-:Y:S01]  /*1c9b70*/  ISETP.LT.AND P1, PT, R13, UR21, !P0 ;  /* 0x000000150d007c0c */ /* 0x000fe2000c721270 */
[----:B------:R-:W0:Y:S01]  /*1c9b80*/  LDCU UR21, c[0x0][0x398] ;  /* 0x00007300ff1577ac */ /* 0x000e220008000800 */
[----:B------:R-:W-:-:S04]  /*1c9b90*/  LOP3.LUT R41, R41, 0xfffffdff, RZ, 0xc0, !PT ;  /* 0xfffffdff29297812 */ /* 0x000fc800078ec0ff */
[----:B------:R-:W-:Y:S02]  /*1c9ba0*/  @P2 LOP3.LUT R41, R41, 0x200, RZ, 0xfc, !PT ;  /* 0x0000020029292812 */ /* 0x000fe400078efcff */
[----:B------:R-:W-:Y:S01]  /*1c9bb0*/  ISETP.LT.AND P2, PT, R12, UR20, !P0 ;  /* 0x000000140c007c0c */ /* 0x000fe2000c741270 */
[----:B------:R-:W1:Y:S01]  /*1c9bc0*/  LDCU UR20, c[0x0][0x398] ;  /* 0x00007300ff1477ac */ /* 0x000e620008000800 */
        /* <DEDUP_REMOVED lines=31> */
[----:B------:R-:W1:Y:S04]  /*1c9dc0*/  LDCU UR20, c[0x0][0x398] ;  /* 0x00007300ff1477ac */ /* 0x000e680008000800 */
        /* <DEDUP_REMOVED lines=20> */
[----:B0-----:R-:W-:Y:S02]  /*1c9f10*/  ISETP.LT.AND P1, PT, R10, UR6, !P0 ;  /* 0x000000060a007c0c */ /* 0x001fe4000c721270 */
[----:B------:R-:W-:Y:S01]  /*1c9f20*/  ISETP.LT.AND P2, PT, R14, UR77, !P0 ;  /* 0x0000004d0e007c0c */ /* 0x000fe2000c741270 */
[----:B------:R-:W0:Y:S01]  /*1c9f30*/  LDCU UR77, c[0x0][0x398] ;  /* 0x00007300ff4d77ac */ /* 0x000e220008000800 */
[----:B------:R-:W-:-:S09]  /*1c9f40*/  LOP3.LUT R40, R40, 0xffdfffff, RZ, 0xc0, !PT ;  /* 0xffdfffff28287812 */ /* 0x000fd200078ec0ff */
        /* <DEDUP_REMOVED lines=434> */
[----:B----4-:R-:W-:Y:S01]  /*1cba70*/  ISETP.LT.AND P2, PT, R3, UR69, !P0 ;  /* 0x0000004503007c0c */ /* 0x010fe2000c741270 */
        /* <DEDUP_REMOVED lines=160> */
[----:B------:R-:W1:Y:S07]  /*1cc480*/  LDCU UR31, c[0x0][0x398] ;  /* 0x00007300ff1f77ac */ /* 0x000e6e0008000800 */
        /* <DEDUP_REMOVED lines=567> */
[----:B------:R-:W0:Y:S04]  /*1ce800*/  LDCU UR25, c[0x0][0x398] ;  /* 0x00007300ff1977ac */ /* 0x000e280008000800 */
[----:B------:R-:W-:Y:S02]  /*1ce810*/  @P1 LOP3.LUT R31, R31, 0x80000000, RZ, 0xfc, !PT ;  /* 0x800000001f1f1812 */ /* 0x000fe400078efcff */
[----:B--2---:R-:W-:Y:S01]  /*1ce820*/  ISETP.LT.AND P1, PT, R2, UR26, !P0 ;  /* 0x0000001a02007c0c */ /* 0x004fe2000c721270 */
[----:B------:R-:W2:Y:S01]  /*1ce830*/  LDCU UR26, c[0x0][0x398] ;  /* 0x00007300ff1a77ac */ /* 0x000ea20008000800 */
        /* <DEDUP_REMOVED lines=742> */
[----:B------:R-:W-:Y:S02]  /*1d16a0*/  ISETP.GE.AND P0, PT, R50, UR7, PT ;  /* 0x0000000732007c0c */ /* 0x000fe4000bf06270 */
[----:B------:R-:W-:Y:S01]  /*1d16b0*/  LOP3.LUT R26, R26, 0xffffffdf, RZ, 0xc0, !PT ;  /* 0xffffffdf1a1a7812 */ /* 0x000fe200078ec0ff */
[----:B------:R-:W-:Y:S01]  /*1d16c0*/  VIADD R50, R15, 0x21 ;  /* 0x000000210f327836 */ /* 0x000fe20000000000 */
[----:B0-----:R-:W-:Y:S01]  /*1d16d0*/  ISETP.LT.AND P2, PT, R10, UR4, !P0 ;  /* 0x000000040a007c0c */ /* 0x001fe2000c741270 */
[----:B------:R-:W0:Y:S01]  /*1d16e0*/  LDCU UR4, c[0x0][0x398] ;  /* 0x00007300ff0477ac */ /* 0x000e220008000800 */
[----:B------:R-:W-:Y:S01]  /*1d16f0*/  ISETP.LT.AND P1, PT, R14, UR33, !P0 ;  /* 0x000000210e007c0c */ /* 0x000fe2000c721270 */
[----:B------:R-:W0:Y:S01]  /*1d1700*/  LDCU UR33, c[0x0][0x398] ;  /* 0x00007300ff2177ac */ /* 0x000e220008000800 */
[----:B------:R-:W0:Y:S09]  /*1d1710*/  LDCU UR7, c[0x0][0x398] ;  /* 0x00007300ff0777ac */ /* 0x000e320008000800 */
        /* <DEDUP_REMOVED lines=39> */
[----:B------:R-:W-:-:S04]  /*1d1990*/  @P2 LOP3.LUT R25, R25, 0x80000000, RZ, 0xfc, !PT ;  /* 0x8000000019192812 */ /* 0x000fc800078efcff */
[----:B------:R-:W-:-:S04]  /*1d19a0*/  LOP3.LUT R25, R25, 0xbfffffff, RZ, 0xc0, !PT ;  /* 0xbfffffff19197812 */ /* 0x000fc800078ec0ff */
[----:B------:R-:W-:Y:S02]  /*1d19b0*/  @P1 LOP3.LUT R25, R25, 0x40000000, RZ, 0xfc, !PT ;  /* 0x4000000019191812 */ /* 0x000fe400078efcff */
[----:B-1----:R-:W-:Y:S01]  /*1d19c0*/  ISETP.LT.AND P1, PT, R2, UR6, !P0 ;  /* 0x0000000602007c0c */ /* 0x002fe2000c721270 */
[----:B------:R-:W1:Y:S01]  /*1d19d0*/  LDCU UR6, c[0x0][0x398] ;  /* 0x00007300ff0677ac */ /* 0x000e620008000800 */
[----:B0-----:R-:W-:Y:S02]  /*1d19e0*/  ISETP.LT.AND P2, PT, R0, UR33, !P0 ;  /* 0x0000002100007c0c */ /* 0x001fe4000c741270 */
[----:B------:R-:W-:-:S09]  /*1d19f0*/  LOP3.LUT R25, R25, 0xdfffffff, RZ, 0xc0, !PT ;  /* 0xdfffffff19197812 */ /* 0x000fd200078ec0ff */
[----:B------:R-:W-:Y:S02]  /*1d1a00*/  @P1 LOP3.LUT R25, R25, 0x20000000, RZ, 0xfc, !PT ;  /* 0x2000000019191812 */ /* 0x000fe400078efcff */
[----:B------:R-:W-:Y:S01]  /*1d1a10*/  ISETP.LT.AND P1, PT, R49, UR32, !P0 ;  /* 0x0000002031007c0c */ /* 0x000fe2000c721270 */
[----:B------:R-:W0:Y:S01]  /*1d1a20*/  LDCU.64 UR32, c[0x0][0x398] ;  /* 0x00007300ff2077ac */ /* 0x000e220008000a00 */
[----:B------:R-:W-:-:S04]  /*1d1a30*/  LOP3.LUT R25, R25, 0xefffffff, RZ, 0xc0, !PT ;  /* 0xefffffff19197812 */ /* 0x000fc800078ec0ff */
[----:B------:R-:W-:Y:S02]  /*1d1a40*/  @P2 LOP3.LUT R25, R25, 0x10000000, RZ, 0xfc, !PT ;  /* 0x1000000019192812 */ /* 0x000fe400078efcff */
[----:B--2---:R-:W-:Y:S01]  /*1d1a50*/  ISETP.LT.AND P0, PT, R18, UR27, !P0 ;  /* 0x0000001b12007c0c */ /* 0x004fe2000c701270 */
[----:B------:R-:W2:Y:S01]  /*1d1a60*/  LDCU UR27, c[0x0][0x398] ;  /* 0x00007300ff1b77ac */ /* 0x000ea20008000800 */
        /* <DEDUP_REMOVED lines=10> */
[----:B------:R-:W0:Y:S10]  /*1d1b10*/  LDCU UR74, c[0x0][0x398] ;  /* 0x00007300ff4a77ac */ /* 0x000e340008000800 */
        /* <DEDUP_REMOVED lines=41> */
[----:B------:R-:W-:Y:S02]  /*1d1db0*/  ISETP.LT.AND P1, PT, R2, UR28, !P0 ;  /* 0x0000001c02007c0c */ /* 0x000fe4000c721270 */
        /* <DEDUP_REMOVED lines=89> */
[----:B------:R-:W-:-:S02]  /*1d2350*/  LOP3.LUT R22, R22, 0x7fffffff, RZ, 0xc0, !PT ;  /* 0x7fffffff16167812 */ /* 0x000fc400078ec0ff */
[----:B------:R-:W-:Y:S01]  /*1d2360*/  LOP3.LUT R21, R21, 0x7fffffff, RZ, 0xc0, !PT ;  /* 0x7fffffff15157812 */ /* 0x000fe200078ec0ff */
[----:B------:R-:W-:Y:S01]  /*1d2370*/  VIADD R51, R15, 0x18 ;  /* 0x000000180f337836 */ /* 0x000fe20000000000 */
[----:B------:R-:W0:Y:S03]  /*1d2380*/  LDCU UR32, c[0x0][0x398] ;  /* 0x00007300ff2077ac */ /* 0x000e260008000800 */
        /* <DEDUP_REMOVED lines=127> */
[----:B------:R-:W-:Y:S02]  /*1d2b80*/  ISETP.LT.AND P2, PT, R14, UR11, !P0 ;  /* 0x0000000b0e007c0c */ /* 0x000fe4000c741270 */
[----:B------:R-:W-:Y:S01]  /*1d2b90*/  LOP3.LUT R20, R20, 0x7fffffff, RZ, 0xc0, !PT ;  /* 0x7fffffff14147812 */ /* 0x000fe200078ec0ff */
        /* <DEDUP_REMOVED lines=64> */
[----:B------:R-:W-:Y:S01]  /*1d2fa0*/  ISETP.LT.AND P1, PT, R10, UR34, !P0 ;  /* 0x000000220a007c0c */ /* 0x000fe2000c721270 */
[----:B------:R-:W0:Y:S01]  /*1d2fb0*/  LDCU UR9, c[0x0][0x398] ;  /* 0x00007300ff0977ac */ /* 0x000e220008000800 */
[----:B------:R-:W-:Y:S01]  /*1d2fc0*/  ISETP.LT.AND P2, PT, R14, UR53, !P0 ;  /* 0x000000350e007c0c */ /* 0x000fe2000c741270 */
[----:B------:R-:W0:Y:S01]  /*1d2fd0*/  LDCU UR53, c[0x0][0x398] ;  /* 0x00007300ff3577ac */ /* 0x000e220008000800 */
[----:B------:R-:W-:Y:S01]  /*1d2fe0*/  LOP3.LUT R19, R19, 0x7fffffff, RZ, 0xc0, !PT ;  /* 0x7fffffff13137812 */ /* 0x000fe200078ec0ff */
[----:B------:R-:W0:Y:S08]  /*1d2ff0*/  LDCU UR34, c[0x0][0x398] ;  /* 0x00007300ff2277ac */ /* 0x000e300008000800 */
[----:B------:R-:W-:-:S02]  /*1d3000*/  @P1 LOP3.LUT R23, R23, 0x20, RZ, 0xfc, !PT ;  /* 0x0000002017171812 */ /* 0x000fc400078efcff */
[----:B---3--:R-:W-:Y:S01]  /*1d3010*/  ISETP.LT.AND P1, PT, R13, UR75, !P0 ;  /* 0x0000004b0d007c0c */ /* 0x008fe2000c721270 */
[----:B------:R-:W3:Y:S01]  /*1d3020*/  LDCU UR75, c[0x0][0x398] ;  /* 0x00007300ff4b77ac */ /* 0x000ee20008000800 */
        /* <DEDUP_REMOVED lines=14> */
[----:B---3--:R-:W-:Y:S01]  /*1d3110*/  ISETP.LT.AND P1, PT, R8, UR75, !P0 ;  /* 0x0000004b08007c0c */ /* 0x008fe2000c721270 */
[----:B------:R-:W3:Y:S01]  /*1d3120*/  LDCU UR75, c[0x0][0x398] ;  /* 0x00007300ff4b77ac */ /* 0x000ee20008000800 */
        /* <DEDUP_REMOVED lines=43> */
[----:B------:R-:W1:Y:S01]  /*1d33e0*/  LDCU UR35, c[0x0][0x398] ;  /* 0x00007300ff2377ac */ /* 0x000e620008000800 */
[----:B0-----:R-:W-:Y:S01]  /*1d33f0*/  ISETP.LT.AND P2, PT, R14, UR53, !P0 ;  /* 0x000000350e007c0c */ /* 0x001fe2000c741270 */
[----:B------:R-:W0:Y:S10]  /*1d3400*/  LDCU UR53, c[0x0][0x398] ;  /* 0x00007300ff3577ac */ /* 0x000e340008000800 */
[----:B------:R-:W-:-:S02]  /*1d3410*/  @P1 LOP3.LUT R22, R22, 0x200000, RZ, 0xfc, !PT ;  /* 0x0020000016161812 */ /* 0x000fc400078efcff */
        /* <DEDUP_REMOVED lines=143> */
[----:B------:R-:W0:Y:S01]  /*1d3d10*/  LDCU.64 UR46, c[0x0][0x398] ;  /* 0x00007300ff2e77ac */ /* 0x000e220008000a00 */
[----:B------:R-:W-:-:S04]  /*1d3d20*/  LOP3.LUT R21, R21, 0xffbfffff, RZ, 0xc0, !PT ;  /* 0xffbfffff15157812 */ /* 0x000fc800078ec0ff */
[----:B------:R-:W-:Y:S02]  /*1d3d30*/  @P1 LOP3.LUT R21, R21, 0x400000, RZ, 0xfc, !PT ;  /* 0x0040000015151812 */ /* 0x000fe400078efcff */
[----:B------:R-:W-:Y:S02]  /*1d3d40*/  ISETP.LT.AND P1, PT, R8, UR45, !P0 ;  /* 0x0000002d08007c0c */ /* 0x000fe4000c721270 */
        /* <DEDUP_REMOVED lines=33> */
[----:B------:R-:W0:Y:S01]  /*1d3f60*/  LDCU.64 UR44, c[0x0][0x398] ;  /* 0x00007300ff2c77ac */ /* 0x000e220008000a00 */
        /* <DEDUP_REMOVED lines=8> */
[----:B------:R-:W-:Y:S02]  /*1d3ff0*/  ISETP.LT.AND P2, PT, R14, UR28, !P0 ;  /* 0x0000001c0e007c0c */ /* 0x000fe4000c741270 */
[----:B------:R-:W-:Y:S01]  /*1d4000*/  LOP3.LUT R21, R21, 0xffffffdf, RZ, 0xc0, !PT ;  /* 0xffffffdf15157812 */ /* 0x000fe200078ec0ff */
[----:B------:R-:W1:Y:S08]  /*1d4010*/  LDCU UR28, c[0x0][0x398] ;  /* 0x00007300ff1c77ac */ /* 0x000e700008000800 */
[----:B------:R-:W-:-:S02]  /*1d4020*/  @P1 LOP3.LUT R21, R21, 0x20, RZ, 0xfc, !PT ;  /* 0x0000002015151812 */ /* 0x000fc400078efcff */
        /* <DEDUP_REMOVED lines=30> */
[----:B------:R-:W-:Y:S01]  /*1d4210*/  ISETP.LT.AND P1, PT, R5, UR32, !P0 ;  /* 0x0000002005007c0c */ /* 0x000fe2000c721270 */
[----:B------:R-:W0:Y:S01]  /*1d4220*/  LDCU UR32, c[0x0][0x398] ;  /* 0x00007300ff2077ac */ /* 0x000e220008000800 */
[----:B------:R-:W-:Y:S02]  /*1d4230*/  ISETP.LT.AND P2, PT, R4, UR33, !P0 ;  /* 0x0000002104007c0c */ /* 0x000fe4000c741270 */
[----:B------:R-:W-:Y:S01]  /*1d4240*/  LOP3.LUT R21, R21, 0xfffffffe, RZ, 0xc0, !PT ;  /* 0xfffffffe15157812 */ /* 0x000fe200078ec0ff */
[----:B------:R-:W2:Y:S08]  /*1d4250*/  LDCU UR33, c[0x0][0x398] ;  /* 0x00007300ff2177ac */ /* 0x000eb00008000800 */
[----:B------:R-:W-:-:S02]  /*1d4260*/  @P1 LOP3.LUT R21, R21, 0x1, RZ, 0xfc, !PT ;  /* 0x0000000115151812 */ /* 0x000fc400078efcff */
[----:B-1----:R-:W-:Y:S02]  /*1d4270*/  ISETP.LT.AND P1, PT, R3, UR38, !P0 ;  /* 0x0000002603007c0c */ /* 0x002fe4000c721270 */
[----:B------:R-:W-:Y:S02]  /*1d4280*/  @P2 LOP3.LUT R20, R20, 0x80000000, RZ, 0xfc, !PT ;  /* 0x8000000014142812 */ /* 0x000fe400078efcff */
[----:B0-----:R-:W-:Y:S02]  /*1d4290*/  ISETP.LT.AND P2, PT, R2, UR37, !P0 ;  /* 0x0000002502007c0c */ /* 0x001fe4000c741270 */
[----:B------:R-:W-:-:S07]  /*1d42a0*/  LOP3.LUT R20, R20, 0xbfffffff, RZ, 0xc0, !PT ;  /* 0xbfffffff14147812 */ /* 0x000fce00078ec0ff */
        /* <DEDUP_REMOVED lines=8> */
[----:B------:R-:W-:Y:S02]  /*1d4330*/  LOP3.LUT R20, R20, 0xf7ffffff, RZ, 0xc0, !PT ;  /* 0xf7ffffff14147812 */ /* 0x000fe400078ec0ff */
[----:B------:R-:W-:Y:S02]  /*1d4340*/  ISETP.GE.AND P0, PT, R50, UR39, PT ;  /* 0x0000002732007c0c */ /* 0x000fe4000bf06270 */
        /* <DEDUP_REMOVED lines=44> */
[----:B------:R-:W-:Y:S01]  /*1d4610*/  LOP3.LUT R20, R20, 0xffffefff, RZ, 0xc0, !PT ;  /* 0xffffefff14147812 */ /* 0x000fe200078ec0ff */
[----:B------:R-:W-:-:S03]  /*1d4620*/  VIADD R51, R15, 0x16 ;  /* 0x000000160f337836 */ /* 0x000fc60000000000 */
[----:B------:R-:W-:Y:S02]  /*1d4630*/  @P1 LOP3.LUT R20, R20, 0x1000, RZ, 0xfc, !PT ;  /* 0x0000100014141812 */ /* 0x000fe400078efcff */
[----:B------:R-:W-:Y:S02]  /*1d4640*/  ISETP.LT.AND P1, PT, R18, UR14, !P0 ;  /* 0x0000000e12007c0c */ /* 0x000fe4000c721270 */
[----:B------:R-:W-:Y:S02]  /*1d4650*/  LOP3.LUT R20, R20, 0xfffff7ff, RZ, 0xc0, !PT ;  /* 0xfffff7ff14147812 */ /* 0x000fe400078ec0ff */
[----:B------:R-:W-:Y:S02]  /*1d4660*/  ISETP.GE.AND P0, PT, R51, UR41, PT ;  /* 0x0000002933007c0c */ /* 0x000fe4000bf06270 */
[----:B------:R-:W-:Y:S01]  /*1d4670*/  @P2 LOP3.LUT R20, R20, 0x800, RZ, 0xfc, !PT ;  /* 0x0000080014142812 */ /* 0x000fe200078efcff */
[----:B------:R-:W-:Y:S01]  /*1d4680*/  VIADD R50, R15, 0x15 ;  /* 0x000000150f327836 */ /* 0x000fe20000000000 */
[----:B------:R-:W-:Y:S01]  /*1d4690*/  ISETP.LT.AND P2, PT, R10, UR42, !P0 ;  /* 0x0000002a0a007c0c */ /* 0x000fe2000c741270 */
[----:B------:R-:W2:Y:S01]  /*1d46a0*/  LDL.LU R51, [R1+0x9ee8] ;  /* 0x009ee80001337983 */ /* 0x000ea20000300800 */
        /* <DEDUP_REMOVED lines=32> */
[----:B------:R-:W-:-:S05]  /*1d48b0*/  ISETP.LT.AND P1, PT, R3, UR60, !P0 ;  /* 0x0000003c03007c0c */ /* 0x000fca000c721270 */
        /* <DEDUP_REMOVED lines=49> */
[----:B---3--:R-:W-:Y:S02]  /*1d4bd0*/  ISETP.LT.AND P1, PT, R3, UR75, !P0 ;  /* 0x0000004b03007c0c */ /* 0x008fe4000c721270 */
        /* <DEDUP_REMOVED lines=10> */
[----:B------:R-:W3:Y:S03]  /*1d4c80*/  LDL.LU R49, [R1+0x9ee0] ;  /* 0x009ee00001317983 */ /* 0x000ee60000300800 */
[----:B------:R-:W-:Y:S02]  /*1d4c90*/  @P1 LOP3.LUT R19, R19, 0x1000, RZ, 0xfc, !PT ;  /* 0x0000100013131812 */ /* 0x000fe400078efcff */
[----:B------:R-:W-:-:S02]  /*1d4ca0*/  ISETP.LT.AND P1, PT, R18, UR71, !P0 ;  /* 0x0000004712007c0c */ /* 0x000fc4000c721270 */
[----:B------:R-:W-:Y:S01]  /*1d4cb0*/  LOP3.LUT R19, R19, 0xfffff7ff, RZ, 0xc0, !PT ;  /* 0xfffff7ff13137812 */ /* 0x000fe200078ec0ff */
[----:B------:R-:W2:Y:S01]  /*1d4cc0*/  LDL.LU R18, [R1+0x9edc] ;  /* 0x009edc0001127983 */ /* 0x000ea20000300800 */
[----:B------:R-:W-:Y:S02]  /*1d4cd0*/  ISETP.GE.AND P0, PT, R15, UR45, PT ;  /* 0x0000002d0f007c0c */ /* 0x000fe4000bf06270 */
[----:B------:R-:W-:Y:S01]  /*1d4ce0*/  @P2 LOP3.LUT R19, R19, 0x800, RZ, 0xfc, !PT ;  /* 0x0000080013132812 */ /* 0x000fe200078efcff */
[----:B------:R-:W3:Y:S01]  /*1d4cf0*/  LDL.LU R15, [R1+0x9ed8] ;  /* 0x009ed800010f7983 */ /* 0x000ee20000300800 */
[----:B------:R-:W-:Y:S02]  /*1d4d00*/  ISETP.LT.AND P2, PT, R14, UR70, !P0 ;  /* 0x000000460e007c0c */ /* 0x000fe4000c741270 */
[----:B------:R-:W-:Y:S01]  /*1d4d10*/  LOP3.LUT R19, R19, 0xfffffbff, RZ, 0xc0, !PT ;  /* 0xfffffbff13137812 */ /* 0x000fe200078ec0ff */
[----:B------:R-:W3:Y:S03]  /*1d4d20*/  LDL.LU R14, [R1+0x9ed4] ;  /* 0x009ed400010e7983 */ /* 0x000ee60000300800 */
[----:B------:R-:W-:-:S02]  /*1d4d30*/  @P1 LOP3.LUT R19, R19, 0x400, RZ, 0xfc, !PT ;  /* 0x0000040013131812 */ /* 0x000fc400078efcff */
[----:B----4-:R-:W-:Y:S02]  /*1d4d40*/  ISETP.LT.AND P1, PT, R13, UR69, !P0 ;  /* 0x000000450d007c0c */ /* 0x010fe4000c721270 */
[----:B------:R-:W-:Y:S01]  /*1d4d50*/  LOP3.LUT R19, R19, 0xfffffdff, RZ, 0xc0, !PT ;  /* 0xfffffdff13137812 */ /* 0x000fe200078ec0ff */
[----:B------:R-:W4:Y:S03]  /*1d4d60*/  LDL.LU R13, [R1+0x9ed0] ;  /* 0x009ed000010d7983 */ /* 0x000f260000300800 */
[----:B------:R-:W-:Y:S02]  /*1d4d70*/  @P2 LOP3.LUT R19, R19, 0x200, RZ, 0xfc, !PT ;  /* 0x0000020013132812 */ /* 0x000fe400078efcff */
[----:B------:R-:W-:Y:S02]  /*1d4d80*/  ISETP.LT.AND P2, PT, R12, UR68, !P0 ;  /* 0x000000440c007c0c */ /* 0x000fe4000c741270 */
[----:B------:R-:W-:Y:S01]  /*1d4d90*/  LOP3.LUT R19, R19, 0xfffffeff, RZ, 0xc0, !PT ;  /* 0xfffffeff13137812 */ /* 0x000fe200078ec0ff */
[----:B------:R-:W3:Y:S03]  /*1d4da0*/  LDL.LU R12, [R1+0x9ecc] ;  /* 0x009ecc00010c7983 */ /* 0x000ee60000300800 */
[----:B------:R-:W-:-:S02]  /*1d4db0*/  @P1 LOP3.LUT R19, R19, 0x100, RZ, 0xfc, !PT ;  /* 0x0000010013131812 */ /* 0x000fc400078efcff */
[----:B------:R-:W-:Y:S02]  /*1d4dc0*/  ISETP.LT.AND P1, PT, R11, UR67, !P0 ;  /* 0x000000430b007c0c */ /* 0x000fe4000c721270 */
[----:B------:R-:W-:Y:S01]  /*1d4dd0*/  LOP3.LUT R19, R19, 0xffffff7f, RZ, 0xc0, !PT ;  /* 0xffffff7f13137812 */ /* 0x000fe200078ec0ff */
[----:B------:R-:W3:Y:S03]  /*1d4de0*/  LDL.LU R11, [R1+0x9ec8] ;  /* 0x009ec800010b7983 */ /* 0x000ee60000300800 */
        /* <DEDUP_REMOVED lines=27> */
[----:B------:R-:W3:Y:S01]  /*1d4fa0*/  LDL.LU R4, [R1+0x9eac] ;  /* 0x009eac0001047983 */ /* 0x000ee20000300800 */
[----:B------:R-:W-:-:S02]  /*1d4fb0*/  LOP3.LUT R17, R17, 0x7fffffff, RZ, 0xc0, !PT ;  /* 0x7fffffff11117812 */ /* 0x000fc400078ec0ff */
[----:B------:R-:W-:Y:S02]  /*1d4fc0*/  @P1 LOP3.LUT R19, R19, 0x1, RZ, 0xfc, !PT ;  /* 0x0000000113131812 */ /* 0x000fe400078efcff */
[----:B------:R-:W-:Y:S02]  /*1d4fd0*/  ISETP.LT.AND P1, PT, R3, UR36, !P0 ;  /* 0x0000002403007c0c */ /* 0x000fe4000c721270 */
[----:B------:R-:W3:Y:S03]  /*1d4fe0*/  LDL.LU R3, [R1+0x9ea8] ;  /* 0x009ea80001037983 */ /* 0x000ee60000300800 */
[----:B------:R-:W-:-:S04]  /*1d4ff0*/  @P2 LOP3.LUT R17, R17, 0x80000000, RZ, 0xfc, !PT ;  /* 0x8000000011112812 */ /* 0x000fc800078efcff */
[----:B------:R-:W-:Y:S02]  /*1d5000*/  LOP3.LUT R17, R17, 0xbfffffff, RZ, 0xc0, !PT ;  /* 0xbfffffff11117812 */ /* 0x000fe400078ec0ff */
[----:B------:R-:W-:Y:S02]  /*1d5010*/  ISETP.LT.AND P2, PT, R2, UR76, !P0 ;  /* 0x0000004c02007c0c */ /* 0x000fe4000c741270 */
[----:B------:R-:W-:Y:S01]  /*1d5020*/  @P1 LOP3.LUT R17, R17, 0x40000000, RZ, 0xfc, !PT ;  /* 0x4000000011111812 */ /* 0x000fe200078efcff */
[----:B------:R-:W3:Y:S01]  /*1d5030*/  LDL.LU R2, [R1+0x9ea4] ;  /* 0x009ea40001027983 */ /* 0x000ee20000300800 */
[----:B------:R-:W-:-:S03]  /*1d5040*/  ISETP.LT.AND P1, PT, R0, UR77, !P0 ;  /* 0x0000004d00007c0c */ /* 0x000fc6000c721270 */
[----:B------:R-:W3:Y:S01]  /*1d5050*/  LDL.LU R0, [R1+0x9ea0] ;  /* 0x009ea00001007983 */ /* 0x000ee20000300800 */
[----:B------:R-:W-:-:S04]  /*1d5060*/  LOP3.LUT R17, R17, 0xefffffff, RZ, 0xc0, !PT ;  /* 0xefffffff11117812 */ /* 0x000fc800078ec0ff */
[----:B------:R-:W-:-:S04]  /*1d5070*/  LOP3.LUT R17, R17, 0xdfffffff, RZ, 0xc0, !PT ;  /* 0xdfffffff11117812 */ /* 0x000fc800078ec0ff */
[----:B------:R-:W-:-:S04]  /*1d5080*/  @P2 LOP3.LUT R17, R17, 0x20000000, RZ, 0xfc, !PT ;  /* 0x2000000011112812 */ /* 0x000fc800078efcff */
[----:B------:R-:W-:-:S05]  /*1d5090*/  @P1 LOP3.LUT R17, R17, 0x10000000, RZ, 0xfc, !PT ;  /* 0x1000000011111812 */ /* 0x000fca00078efcff */
[----:B------:R0:W-:Y:S01]  /*1d50a0*/  STL [R1+0x9fc4], R17 ;  /* 0x009fc41101007387 */ /* 0x0001e20000100800 */
[----:B------:R-:W1:Y:S01]  /*1d50b0*/  LDCU UR4, c[0x0][0x3b8] ;  /* 0x00007700ff0477ac */ /* 0x000e620008000800 */
[----:B------:R-:W1:Y:S01]  /*1d50c0*/  LDCU UR11, c[0x0][0x398] ;  /* 0x00007300ff0b77ac */ /* 0x000e620008000800 */
[----:B------:R-:W1:Y:S01]  /*1d50d0*/  LDCU UR10, c[0x0][0x398] ;  /* 0x00007300ff0a77ac */ /* 0x000e620008000800 */
[----:B0-----:R-:W3:Y:S01]  /*1d50e0*/  LDL.LU R17, [R1+0x30fc] ;  /* 0x0030fc0001117983 */ /* 0x001ee20000300800 */
[----:B------:R-:W0:Y:S03]  /*1d50f0*/  LDCU UR64, c[0x0][0x398] ;  /* 0x00007300ff4077ac */ /* 0x000e260008000800 */
[----:B--2---:R2:W-:Y:S01]  /*1d5100*/  STL [R1+0x9f50], R18 ;  /* 0x009f501201007387 */ /* 0x0045e20000100800 */
[----:B------:R-:W0:Y:S01]  /*1d5110*/  LDCU UR65, c[0x0][0x398] ;  /* 0x00007300ff4177ac */ /* 0x000e220008000800 */
[----:B------:R-:W0:Y:S02]  /*1d5120*/  LDCU UR5, c[0x0][0x398] ;  /* 0x00007300ff0577ac */ /* 0x000e240008000800 */
[----:B--2---:R-:W2:Y:S01]  /*1d5130*/  LDL.LU R18, [R1+0x30dc] ;  /* 0x0030dc0001127983 */ /* 0x004ea20000300800 */
[----:B------:R-:W0:Y:S03]  /*1d5140*/  LDCU UR77, c[0x0][0x398] ;  /* 0x00007300ff4d77ac */ /* 0x000e260008000800 */
[----:B------:R1:W-:Y:S01]  /*1d5150*/  STL [R1+0x9f4c], R61 ;  /* 0x009f4c3d01007387 */ /* 0x0003e20000100800 */
[----:B------:R-:W0:Y:S01]  /*1d5160*/  LDCU UR66, c[0x0][0x398] ;  /* 0x00007300ff4277ac */ /* 0x000e220008000800 */
[----:B------:R-:W0:Y:S01]  /*1d5170*/  LDCU UR70, c[0x0][0x398] ;  /* 0x00007300ff4677ac */ /* 0x000e220008000800 */
[----:B------:R-:W0:Y:S01]  /*1d5180*/  LDCU UR76, c[0x0][0x398] ;  /* 0x00007300ff4c77ac */ /* 0x000e220008000800 */
[----:B-1----:R-:W2:Y:S01]  /*1d5190*/  LDL.LU R61, [R1+0x30f8] ;  /* 0x0030f800013d7983 */ /* 0x002ea20000300800 */
[----:B------:R-:W1:Y:S03]  /*1d51a0*/  LDCU UR67, c[0x0][0x398] ;  /* 0x00007300ff4377ac */ /* 0x000e660008000800 */
[----:B------:R0:W-:Y:S01]  /*1d51b0*/  STL [R1+0x9f48], R60 ;  /* 0x009f483c01007387 */ /* 0x0001e20000100800 */
[----:B------:R-:W1:Y:S01]  /*1d51c0*/  LDCU UR68, c[0x0][0x398] ;  /* 0x00007300ff4477ac */ /* 0x000e620008000800 */
[----:B------:R-:W1:Y:S02]  /*1d51d0*/  LDCU UR75, c[0x0][0x398] ;  /* 0x00007300ff4b77ac */ /* 0x000e640008000800 */
[----:B0-----:R-:W2:Y:S01]  /*1d51e0*/  LDL.LU R60, [R1+0x30d8] ;  /* 0x0030d800013c7983 */ /* 0x001ea20000300800 */
        /* <DEDUP_REMOVED lines=16> */
[----:B-1----:R-:W4:Y:S01]  /*1d52f0*/  LDL.LU R57, [R1+0x30d4] ;  /* 0x0030d40001397983 */ /* 0x002f220000300800 */
[----:B------:R-:W1:Y:S03]  /*1d5300*/  LDCU UR30, c[0x0][0x398] ;  /* 0x00007300ff1e77ac */ /* 0x000e660008000800 */
[----:B------:R0:W-:Y:S01]  /*1d5310*/  STL [R1+0x9f38], R56 ;  /* 0x009f383801007387 */ /* 0x0001e20000100800 */
[----:B------:R-:W1:Y:S01]  /*1d5320*/  LDCU UR31, c[0x0][0x398] ;  /* 0x00007300ff1f77ac */ /* 0x000e620008000800 */
[----:B------:R-:W1:Y:S02]  /*1d5330*/  LDCU UR32, c[0x0][0x398] ;  /* 0x00007300ff2077ac */ /* 0x000e640008000800 */
[----:B0-----:R-:W4:Y:S01]  /*1d5340*/  LDL.LU R56, [R1+0x30d0] ;  /* 0x0030d00001387983 */ /* 0x001f220000300800 */
        /* <DEDUP_REMOVED lines=34> */
[----:B---3--:R3:W-:Y:S01]  /*1d5570*/  STL [R1+0x9f1c], R49 ;  /* 0x009f1c3101007387 */ /* 0x0087e20000100800 */
[----:B------:R-:W0:Y:S01]  /*1d5580*/  LDCU UR18, c[0x0][0x398] ;  /* 0x00007300ff1277ac */ /* 0x000e220008000800 */
[----:B------:R-:W0:Y:S01]  /*1d5590*/  LDCU UR19, c[0x0][0x398] ;  /* 0x00007300ff1377ac */ /* 0x000e220008000800 */
[----:B------:R-:W0:Y:S01]  /*1d55a0*/  LDCU UR20, c[0x0][0x398] ;  /* 0x00007300ff1477ac */ /* 0x000e220008000800 */
[----:B---3--:R-:W3:Y:S01]  /*1d55b0*/  LDL.LU R49, [R1+0x48] ;  /* 0x0000480001317983 */ /* 0x008ee20000300800 */
[----:B------:R-:W0:Y:S03]  /*1d55c0*/  LDCU UR21, c[0x0][0x398] ;  /* 0x00007300ff1577ac */ /* 0x000e260008000800 */
[----:B------:R1:W-:Y:S01]  /*1d55d0*/  STL [R1+0x9f18], R48 ;  /* 0x009f183001007387 */ /* 0x0003e20000100800 */
[----:B------:R-:W0:Y:S01]  /*1d55e0*/  LDCU UR22, c[0x0][0x398] ;  /* 0x00007300ff1677ac */ /* 0x000e220008000800 */
[----:B------:R-:W0:Y:S02]  /*1d55f0*/  LDCU UR23, c[0x0][0x398] ;  /* 0x00007300ff1777ac */ /* 0x000e240008000800 */
[----:B-1----:R-:W3:Y:S01]  /*1d5600*/  LDL.LU R48, [R1+0x3104] ;  /* 0x0031040001307983 */ /* 0x002ee20000300800 */
[----:B------:R-:W1:Y:S03]  /*1d5610*/  LDCU UR24, c[0x0][0x398] ;  /* 0x00007300ff1877ac */ /* 0x000e660008000800 */
[----:B------:R0:W-:Y:S01]  /*1d5620*/  STL [R1+0x9f14], R47 ;  /* 0x009f142f01007387 */ /* 0x0001e20000100800 */
[----:B------:R-:W1:Y:S01]  /*1d5630*/  LDCU UR42, c[0x0][0x398] ;  /* 0x00007300ff2a77ac */ /* 0x000e620008000800 */
[----:B------:R-:W1:Y:S01]  /*1d5640*/  LDCU UR43, c[0x0][0x398] ;  /* 0x00007300ff2b77ac */ /* 0x000e620008000800 */
[----:B------:R-:W1:Y:S01]  /*1d5650*/  LDCU UR44, c[0x0][0x398] ;  /* 0x00007300ff2c77ac */ /* 0x000e620008000800 */
[----:B0-----:R-:W3:Y:S01]  /*1d5660*/  LDL.LU R47, [R1+0x3100] ;  /* 0x00310000012f7983 */ /* 0x001ee20000300800 */
        /* <DEDUP_REMOVED lines=34> */
[----:B0-----:R-:W3:Y:S04]  /*1d5890*/  LDL R27, [R1+0x44] ;  /* 0x00004400011b7983 */ /* 0x001ee80000100800 */
        /* <DEDUP_REMOVED lines=8> */
[----:B------:R3:W-:Y:S01]  /*1d5920*/  STL [R1+0x9ea0], R16 ;  /* 0x009ea01001007387 */ /* 0x0007e20000100800 */
[----:B--2---:R-:W-:-:S02]  /*1d5930*/  F2FP.SATFINITE.E4M3.F32.PACK_AB_MERGE_C R30, R17, R61, RZ ;  /* 0x0000003d111e723e */ /* 0x004fc400048070ff */
[----:B----4-:R-:W-:Y:S01]  /*1d5940*/  F2FP.SATFINITE.E4M3.F32.PACK_AB_MERGE_C R22, R51, R50, RZ ;  /* 0x000000323316723e */ /* 0x010fe200048070ff */
[----:B---3--:R-:W-:Y:S01]  /*1d5950*/  VIADD R16, R49, UR4 ;  /* 0x0000000431107c36 */ /* 0x008fe20008000000 */
[----:B------:R-:W-:Y:S01]  /*1d5960*/  F2FP.SATFINITE.E4M3.F32.PACK_AB_MERGE_C R18, R18, R60, RZ ;  /* 0x0000003c1212723e */ /* 0x000fe200048070ff */
[----:B------:R-:W0:Y:S01]  /*1d5970*/  LDCU UR4, c[0x0][0x3b8] ;  /* 0x00007700ff0477ac */ /* 0x000e220008000800 */
[----:B------:R-:W-:Y:S02]  /*1d5980*/  F2FP.SATFINITE.E4M3.F32.PACK_AB_MERGE_C R19, R48, R47, RZ ;  /* 0x0000002f3013723e */ /* 0x000fe400048070ff */
[----:B------:R-:W-:-:S05]  /*1d5990*/  F2FP.SATFINITE.E4M3.F32.PACK_AB_MERGE_C R20, R46, R45, RZ ;  /* 0x0000002d2e14723e */ /* 0x000fca00048070ff */
[----:B------:R2:W-:Y:S04]  /*1d59a0*/  STL [R1+0x680], R20 ;  /* 0x0006801401007387 */ /* 0x0005e80000100800 */
[----:B------:R-:W3:Y:S04]  /*1d59b0*/  LDL R40, [R1+0x3c] ;  /* 0x00003c0001287983 */ /* 0x000ee80000100800 */
[----:B------:R4:W-:Y:S01]  /*1d59c0*/  STL [R1+0x542c], R19 ;  /* 0x00542c1301007387 */ /* 0x0009e20000100800 */
[----:B--2---:R-:W-:-:S03]  /*1d59d0*/  IADD3 R20, P1, PT, R16, R4, RZ ;  /* 0x0000000410147210 */ /* 0x004fc60007f3e0ff */
[----:B------:R-:W-:Y:S01]  /*1d59e0*/  STL [R1+0x543c], R22 ;  /* 0x00543c1601007387 */ /* 0x000fe20000100800 */
[----:B----4-:R-:W-:-:S05]  /*1d59f0*/  SHF.R.S32.HI R19, RZ, 0x1f, R16 ;  /* 0x0000001fff137819 */ /* 0x010fca0000011410 */
[----:B------:R-:W-:-:S05]  /*1d5a00*/  IMAD.X R21, R19, 0x1, R27, P1 ;  /* 0x0000000113157824 */ /* 0x000fca00008e061b */
[----:B------:R2:W-:Y:S02]  /*1d5a10*/  STL.64 [R1+0x3100], R20 ;  /* 0x0031001401007387 */ /* 0x0005e40000100a00 */
[----:B--2---:R-:W-:Y:S02]  /*1d5a20*/  F2FP.SATFINITE.E4M3.F32.PACK_AB_MERGE_C R20, R59, R58, RZ ;  /* 0x0000003a3b14723e */ /* 0x004fe400048070ff */
[----:B------:R-:W2:Y:S04]  /*1d5a30*/  LDL.LU R58, [R1+0x30c0] ;  /* 0x0030c000013a7983 */ /* 0x000ea80000300800 */
[----:B------:R4:W-:Y:S04]  /*1d5a40*/  STL [R1+0x5360], R20 ;  /* 0x0053601401007387 */ /* 0x0009e80000100800 */
[----:B------:R-:W2:Y:S04]  /*1d5a50*/  LDL.LU R61, [R1+0x30c4] ;  /* 0x0030c400013d7983 */ /* 0x000ea80000300800 */
[----:B------:R-:W3:Y:S01]  /*1d5a60*/  LDL R59, [R1+0x38] ;  /* 0x00003800013b7983 */ /* 0x000ee20000100800 */
[----:B----4-:R-:W-:-:S03]  /*1d5a70*/  IADD3 R20, P1, PT, R16, R6, RZ ;  /* 0x0000000610147210 */ /* 0x010fc60007f3e0ff */
[----:B------:R-:W-:Y:S02]  /*1d5a80*/  STL [R1+0xa14c], R30 ;  /* 0x00a14c1e01007387 */ /* 0x000fe40000100800 */
[----:B------:R-:W-:Y:S02]  /*1d5a90*/  IMAD.X R21, R19, 0x1, R5, P1 ;  /* 0x0000000113157824 */ /* 0x000fe400008e0605 */
[----:B------:R-:W4:Y:S04]  /*1d5aa0*/  LDL R17, [R1+0x30] ;  /* 0x0000300001117983 */ /* 0x000f280000100800 */
[----:B------:R0:W-:Y:S04]  /*1d5ab0*/  STL.64 [R1+0x30f0], R20 ;  /* 0x0030f01401007387 */ /* 0x0001e80000100a00 */
[----:B------:R-:W3:Y:S04]  /*1d5ac0*/  LDL.LU R49, [R1+0x30c8] ;  /* 0x0030c80001317983 */ /* 0x000ee80000300800 */
[----:B------:R-:W3:Y:S01]  /*1d5ad0*/  LDL.LU R50, [R1+0x30cc] ;  /* 0x0030cc0001327983 */ /* 0x000ee20000300800 */
[----:B0-----:R-:W-:-:S02]  /*1d5ae0*/  F2FP.SATFINITE.E4M3.F32.PACK_AB_MERGE_C R20, R53, R52, RZ ;  /* 0x000000343514723e */ /* 0x001fc400048070ff */
[----:B------:R-:W-:-:S03]  /*1d5af0*/  IADD3 R22, P1, PT, R16, R8, RZ ;  /* 0x0000000810167210 */ /* 0x000fc60007f3e0ff */
[----:B------:R0:W-:Y:S02]  /*1d5b00*/  STL [R1+0x5254], R20 ;  /* 0x0052541401007387 */ /* 0x0001e40000100800 */
[----:B------:R-:W-:Y:S02]  /*1d5b10*/  IMAD.X R23, R19, 0x1, R7, P1 ;  /* 0x0000000113177824 */ /* 0x000fe400008e0607 */
[----:B------:R-:W4:Y:S04]  /*1d5b20*/  LDL R51, [R1+0x34] ;  /* 0x0000340001337983 */ /* 0x000f280000100800 */
[----:B------:R-:W4:Y:S01]  /*1d5b30*/  LDL R21, [R1+0x2c] ;  /* 0x00002c0001157983 */ /* 0x000f220000100800 */
[----:B0-----:R-:W-:-:S05]  /*1d5b40*/  F2FP.SATFINITE.E4M3.F32.PACK_AB_MERGE_C R20, R55, R54, RZ ;  /* 0x000000363714723e */ /* 0x001fca00048070ff */
[----:B------:R0:W-:Y:S04]  /*1d5b50*/  STL [R1+0x5258], R20 ;  /* 0x0052581401007387 */ /* 0x0001e80000100800 */
[----:B------:R-:W4:Y:S04]  /*1d5b60*/  LDL.LU R47, [R1+0x30b0] ;  /* 0x0030b000012f7983 */ /* 0x000f280000300800 */
[----:B------:R-:W4:Y:S01]  /*1d5b70*/  LDL.LU R48, [R1+0x30b4] ;  /* 0x0030b40001307983 */ /* 0x000f220000300800 */
[----:B0-----:R-:W-:-:S03]  /*1d5b80*/  F2FP.SATFINITE.E4M3.F32.PACK_AB_MERGE_C R20, R57, R56, RZ ;  /* 0x000000383914723e */ /* 0x001fc600048070ff */
[----:B------:R-:W4:Y:S04]  /*1d5b90*/  LDL R42, [R1+0x28] ;  /* 0x00002800012a7983 */ /* 0x000f280000100800 */
[----:B------:R0:W-:Y:S04]  /*1d5ba0*/  STL.64 [R1+0x30e0], R22 ;  /* 0x0030e01601007387 */ /* 0x0001e80000100a00 */
        /* <DEDUP_REMOVED lines=9> */
[----:B------:R-:W4:Y:S01]  /*1d5c40*/  LDL.LU R56, [R1+0x3094] ;  /* 0x0030940001387983 */ /* 0x000f220000300800 */
[----:B0-----:R-:W-:-:S03]  /*1d5c50*/  IADD3 R22, P1, PT, R16, R14, RZ ;  /* 0x0000000e10167210 */ /* 0x001fc60007f3e0ff */
[----:B------:R-:W4:Y:S02]  /*1d5c60*/  LDL R20, [R1+0x24] ;  /* 0x0000240001147983 */ /* 0x000f240000100800 */
[----:B------:R-:W-:Y:S02]  /*1d5c70*/  IMAD.X R23, R19, 0x1, R15, P1 ;  /* 0x0000000113177824 */ /* 0x000fe400008e060f */
[----:B------:R-:W4:Y:S04]  /*1d5c80*/  LDL R36, [R1+0x20] ;  /* 0x0000200001247983 */ /* 0x000f280000100800 */
[----:B------:R-:W4:Y:S04]  /*1d5c90*/  LDL R18, [R1+0x1c] ;  /* 0x00001c0001127983 */ /* 0x000f280000100800 */
[----:B------:R-:W4:Y:S04]  /*1d5ca0*/  LDL R39, [R1+0x18] ;  /* 0x0000180001277983 */ /* 0x000f280000100800 */
[----:B------:R2:W-:Y:S04]  /*1d5cb0*/  STL.64 [R1+0x30d0], R22 ;  /* 0x0030d01601007387 */ /* 0x0005e80000100a00 */
[----:B------:R-:W4:Y:S04]  /*1d5cc0*/  LDL.LU R45, [R1+0x3098] ;  /* 0x00309800012d7983 */ /* 0x000f280000300800 */
[----:B------:R-:W4:Y:S01]  /*1d5cd0*/  LDL.LU R46, [R1+0x309c] ;  /* 0x00309c00012e7983 */ /* 0x000f220000300800 */
[----:B--2---:R-:W-:-:S05]  /*1d5ce0*/  F2FP.SATFINITE.E4M3.F32.PACK_AB_MERGE_C R22, R61, R58, RZ ;  /* 0x0000003a3d16723e */ /* 0x004fca00048070ff */
[----:B------:R3:W-:Y:S04]  /*1d5cf0*/  STL [R1+0x30d8], R22 ;  /* 0x0030d81601007387 */ /* 0x0007e80000100800 */
[----:B------:R-:W2:Y:S04]  /*1d5d00*/  LDL.LU R58, [R1+0x3080] ;  /* 0x00308000013a7983 */ /* 0x000ea80000300800 */
[----:B------:R-:W2:Y:S04]  /*1d5d10*/  LDL.LU R61, [R1+0x3084] ;  /* 0x00308400013d7983 */ /* 0x000ea80000300800 */
[----:B------:R-:W2:Y:S04]  /*1d5d20*/  LDL R44, [R1+0x14] ;  /* 0x00001400012c7983 */ /* 0x000ea80000100800 */
[----:B------:R-:W2:Y:S01]  /*1d5d30*/  LDL.LU R53, [R1+0xc] ;  /* 0x00000c0001357983 */ /* 0x000ea20000300800 */
[----:B---3--:R-:W-:-:S03]  /*1d5d40*/  F2FP.SATFINITE.E4M3.F32.PACK_AB_MERGE_C R22, R50, R49, RZ ;  /* 0x000000313216723e */ /* 0x008fc600048070ff */
[----:B------:R-:W3:Y:S04]  /*1d5d50*/  LDL.LU R49, [R1+0x3088] ;  /* 0x0030880001317983 */ /* 0x000ee80000300800 */
[----:B------:R-:W3:Y:S04]  /*1d5d60*/  LDL.LU R50, [R1+0x308c] ;  /* 0x00308c0001327983 */ /* 0x000ee80000300800 */
[----:B------:R0:W-:Y:S04]  /*1d5d70*/  STL [R1+0x30cc], R22 ;  /* 0x0030cc1601007387 */ /* 0x0001e80000100800 */
[----:B------:R-:W3:Y:S01]  /*1d5d80*/  LDL R41, [R1+0x10] ;  /* 0x0000100001297983 */ /* 0x000ee20000100800 */
[----:B0-----:R-:W-:-:S05]  /*1d5d90*/  IADD3 R22, P1, PT, R16, R3, RZ ;  /* 0x0000000310167210 */ /* 0x001fca0007f3e0ff */
[----:B------:R-:W-:-:S05]  /*1d5da0*/  IMAD.X R23, R19, 0x1, R40, P1 ;  /* 0x0000000113177824 */ /* 0x000fca00008e0628 */
[----:B------:R4:W-:Y:S02]  /*1d5db0*/  STL.64 [R1+0x30c0], R22 ;  /* 0x0030c01601007387 */ /* 0x0009e40000100a00 */
[----:B----4-:R-:W-:Y:S02]  /*1d5dc0*/  F2FP.SATFINITE.E4M3.F32.PACK_AB_MERGE_C R22, R48, R47, RZ ;  /* 0x0000002f3016723e */ /* 0x010fe400048070ff */
[----:B------:R-:W4:Y:S04]  /*1d5dd0*/  LDL.LU R47, [R1+0x3070] ;  /* 0x00307000012f7983 */ /* 0x000f280000300800 */
[----:B------:R-:W4:Y:S01]  /*1d5de0*/  LDL.LU R48, [R1+0x3074] ;  /* 0x0030740001307983 */ /* 0x000f220000300800 */
[----:B------:R-:W-:-:S03]  /*1d5df0*/  F2FP.SATFINITE.E4M3.F32.PACK_AB_MERGE_C R24, R60, R57, RZ ;  /* 0x000000393c18723e */ /* 0x000fc600048070ff */
[----:B------:R0:W-:Y:S04]  /*1d5e00*/  STL [R1+0x30c8], R22 ;  /* 0x0030c81601007387 */ /* 0x0001e80000100800 */
[----:B------:R-:W4:Y:S04]  /*1d5e10*/  LDL R28, [R1+0x8] ;  /* 0x00000800011c7983 */ /* 0x000f280000100800 */
[----:B------:R-:W4:Y:S04]  /*1d5e20*/  LDL R34, [R1+0x4] ;  /* 0x0000040001227983 */ /* 0x000f280000100800 */
[----:B------:R1:W-:Y:S01]  /*1d5e30*/  STL [R1+0x30bc], R24 ;  /* 0x0030bc1801007387 */ /* 0x0003e20000100800 */
[----:B0-----:R-:W-:-:S03]  /*1d5e40*/  IADD3 R22, P1, PT, R16, R2, RZ ;  /* 0x0000000210167210 */ /* 0x001fc60007f3e0ff */
[----:B------:R-:W4:Y:S04]  /*1d5e50*/  LDL.LU R57, [R1+0x3078] ;  /* 0x0030780001397983 */ /* 0x000f280000300800 */
[----:B------:R-:W4:Y:S01]  /*1d5e60*/  LDL.LU R60, [R1+0x307c] ;  /* 0x00307c00013c7983 */ /* 0x000f220000300800 */
[----:B------:R-:W-:-:S03]  /*1d5e70*/  IMAD.X R23, R19, 0x1, R0, P1 ;  /* 0x0000000113177824 */ /* 0x000fc600008e0600 */
[----:B------:R-:W4:Y:S04]  /*1d5e80*/  LDL R37, [R1] ;  /* 0x0000000001257983 */ /* 0x000f280000100800 */
[----:B------:R0:W-:Y:S01]  /*1d5e90*/  STL.64 [R1+0x30b0], R22 ;  /* 0x0030b01601007387 */ /* 0x0001e20000100a00 */
[----:B------:R-:W-:Y:S02]  /*1d5ea0*/  F2FP.SATFINITE.E4M3.F32.PACK_AB_MERGE_C R25, R43, R38, RZ ;  /* 0x000000262b19723e */ /* 0x000fe400048070ff */
[----:B-1----:R-:W-:Y:S02]  /*1d5eb0*/  F2FP.SATFINITE.E4M3.F32.PACK_AB_MERGE_C R24, R54, R52, RZ ;  /* 0x000000343618723e */ /* 0x002fe400048070ff */
[----:B0-----:R-:W-:Y:S01]  /*1d5ec0*/  IADD3 R22, P1, PT, R16, R59, RZ ;  /* 0x0000003b10167210 */ /* 0x001fe20007f3e0ff */
[----:B------:R-:W-:Y:S04]  /*1d5ed0*/  STL [R1+0x30b8], R25 ;  /* 0x0030b81901007387 */ /* 0x000fe80000100800 */
[----:B------:R-:W-:Y:S01]  /*1d5ee0*/  IMAD.X R23, R19, 0x1, R51, P1 ;  /* 0x0000000113177824 */ /* 0x000fe200008e0633 */
[----:B------:R-:W-:Y:S04]  /*1d5ef0*/  STL [R1+0x30ac], R24 ;  /* 0x0030ac1801007387 */ /* 0x000fe80000100800 */
[----:B------:R0:W-:Y:S04]  /*1d5f00*/  STL.64 [R1+0x30a0], R22 ;  /* 0x0030a01601007387 */ /* 0x0001e80000100a00 */
[----:B------:R-:W4:Y:S04]  /*1d5f10*/  LDL.LU R52, [R1+0x3060] ;  /* 0x0030600001347983 */ /* 0x000f280000300800 */
[----:B------:R-:W4:Y:S01]  /*1d5f20*/  LDL.LU R54, [R1+0x3064] ;  /* 0x0030640001367983 */ /* 0x000f220000300800 */
[----:B0-----:R-:W-:-:S05]  /*1d5f30*/  F2FP.SATFINITE.E4M3.F32.PACK_AB_MERGE_C R22, R56, R55, RZ ;  /* 0x000000373816723e */ /* 0x001fca00048070ff */
[----:B------:R0:W-:Y:S04]  /*1d5f40*/  STL [R1+0x30a8], R22 ;  /* 0x0030a81601007387 */ /* 0x0001e80000100800 */
[----:B------:R-:W4:Y:S04]  /*1d5f50*/  LDL.LU R55, [R1+0x3068] ;  /* 0x0030680001377983 */ /* 0x000f280000300800 */
[----:B------:R-:W4:Y:S01]  /*1d5f60*/  LDL.LU R56, [R1+0x306c] ;  /* 0x00306c0001387983 */ /* 0x000f220000300800 */
[----:B0-----:R-:W-:Y:S02]  /*1d5f70*/  IADD3 R22, P1, PT, R16, R17, RZ ;  /* 0x0000001110167210 */ /* 0x001fe40007f3e0ff */
[----:B------:R-:W-:-:S03]  /*1d5f80*/  F2FP.SATFINITE.E4M3.F32.PACK_AB_MERGE_C R24, R46, R45, RZ ;  /* 0x0000002d2e18723e */ /* 0x000fc600048070ff */
[----:B------:R-:W-:Y:S02]  /*1d5f90*/  IMAD.X R23, R19, 0x1, R21, P1 ;  /* 0x0000000113177824 */ /* 0x000fe400008e0615 */
[----:B------:R-:W-:Y:S04]  /*1d5fa0*/  STL [R1+0x309c], R24 ;  /* 0x00309c1801007387 */ /* 0x000fe80000100800 */
[----:B------:R2:W-:Y:S04]  /*1d5fb0*/  STL.64 [R1+0x3090], R22 ;  /* 0x0030901601007387 */ /* 0x0005e80000100a00 */
[----:B------:R-:W4:Y:S04]  /*1d5fc0*/  LDL.LU R26, [R1+0x3050] ;  /* 0x00305000011a7983 */ /* 0x000f280000300800 */
[----:B------:R-:W4:Y:S01]  /*1d5fd0*/  LDL.LU R29, [R1+0x3054] ;  /* 0x00305400011d7983 */ /* 0x000f220000300800 */
[----:B--2---:R-:W-:-:S05]  /*1d5fe0*/  F2FP.SATFINITE.E4M3.F32.PACK_AB_MERGE_C R22, R61, R58, RZ ;  /* 0x0000003a3d16723e */ /* 0x004fca00048070ff */
[----:B------:R3:W-:Y:S04]  /*1d5ff0*/  STL [R1+0x3098], R22 ;  /* 0x0030981601007387 */ /* 0x0007e80000100800 */
[----:B------:R-:W2:Y:S04]  /*1d6000*/  LDL.LU R58, [R1+0x3058] ;  /* 0x00305800013a7983 */ /* 0x000ea80000300800 */
[----:B------:R-:W2:Y:S01]  /*1d6010*/  LDL.LU R61, [R1+0x305c] ;  /* 0x00305c00013d7983 */ /* 0x000ea20000300800 */
[----:B---3--:R-:W-:-:S03]  /*1d6020*/  F2FP.SATFINITE.E4M3.F32.PACK_AB_MERGE_C R22, R50, R49, RZ ;  /* 0x000000313216723e */ /* 0x008fc600048070ff */
[----:B------:R-:W3:Y:S04]  /*1d6030*/  LDL.LU R31, [R1+0x3040] ;  /* 0x00304000011f7983 */ /* 0x000ee80000300800 */
[----:B------:R-:W3:Y:S04]  /*1d6040*/  LDL.LU R32, [R1+0x3044] ;  /* 0x0030440001207983 */ /* 0x000ee80000300800 */
[----:B------:R0:W-:Y:S04]  /*1d6050*/  STL [R1+0x3088], R22 ;  /* 0x0030881601007387 */ /* 0x0001e80000100800 */
[----:B------:R-:W3:Y:S04]  /*1d6060*/  LDL.LU R49, [R1+0x3048] ;  /* 0x0030480001317983 */ /* 0x000ee80000300800 */
[----:B------:R-:W3:Y:S01]  /*1d6070*/  LDL.LU R50, [R1+0x304c] ;  /* 0x00304c0001327983 */ /* 0x000ee20000300800 */
[----:B0-----:R-:W-:-:S05]  /*1d6080*/  IADD3 R22, P1, PT, R16, R42, RZ ;  /* 0x0000002a10167210 */ /* 0x001fca0007f3e0ff */
[----:B------:R-:W-:-:S05]  /*1d6090*/  IMAD.X R23, R19, 0x1, R20, P1 ;  /* 0x0000000113177824 */ /* 0x000fca00008e0614 */
[----:B------:R4:W-:Y:S04]  /*1d60a0*/  STL.64 [R1+0x3080], R22 ;  /* 0x0030801601007387 */ /* 0x0009e80000100a00 */
[----:B------:R-:W3:Y:S04]  /*1d60b0*/  LDL.LU R33, [R1+0x3030] ;  /* 0x0030300001217983 */ /* 0x000ee80000300800 */
[----:B------:R-:W3:Y:S01]  /*1d60c0*/  LDL.LU R35, [R1+0x3034] ;  /* 0x0030340001237983 */ /* 0x000ee20000300800 */
[----:B----4-:R-:W-:-:S05]  /*1d60d0*/  F2FP.SATFINITE.E4M3.F32.PACK_AB_MERGE_C R22, R48, R47, RZ ;  /* 0x0000002f3016723e */ /* 0x010fca00048070ff */
[----:B------:R0:W-:Y:S04]  /*1d60e0*/  STL [R1+0x828], R22 ;  /* 0x0008281601007387 */ /* 0x0001e80000100800 */
[----:B------:R-:W4:Y:S04]  /*1d60f0*/  LDL.LU R38, [R1+0x3038] ;  /* 0x0030380001267983 */ /* 0x000f280000300800 */
[----:B------:R-:W4:Y:S04]  /*1d6100*/  LDL.LU R43, [R1+0x303c] ;  /* 0x00303c00012b7983 */ /* 0x000f280000300800 */
[----:B------:R-:W4:Y:S04]  /*1d6110*/  LDL.LU R45, [R1+0x3020] ;  /* 0x00302000012d7983 */ /* 0x000f280000300800 */
[----:B------:R-:W4:Y:S01]  /*1d6120*/  LDL.LU R46, [R1+0x3024] ;  /* 0x00302400012e7983 */ /* 0x000f220000300800 */
[----:B0-----:R-:W-:-:S05]  /*1d6130*/  F2FP.SATFINITE.E4M3.F32.PACK_AB_MERGE_C R22, R60, R57, RZ ;  /* 0x000000393c16723e */ /* 0x001fca00048070ff */
[----:B------:R0:W-:Y:S04]  /*1d6140*/  STL [R1+0x82c], R22 ;  /* 0x00082c1601007387 */ /* 0x0001e80000100800 */
[----:B------:R-:W4:Y:S04]  /*1d6150*/  LDL.LU R47, [R1+0x3028] ;  /* 0x00302800012f7983 */ /* 0x000f280000300800 */
[----:B------:R-:W4:Y:S01]  /*1d6160*/  LDL.LU R48, [R1+0x302c] ;  /* 0x00302c0001307983 */ /* 0x000f220000300800 */
[----:B0-----:R-:W-:-:S03]  /*1d6170*/  IADD3 R22, P1, PT, R16, R36, RZ ;  /* 0x0000002410167210 */ /* 0x001fc60007f3e0ff */
[----:B------:R-:W4:Y:S04]  /*1d6180*/  LDL.LU R57, [R1+0x3010] ;  /* 0x0030100001397983 */ /* 0x000f280000300800 */
[----:B------:R-:W4:Y:S01]  /*1d6190*/  LDL.LU R60, [R1+0x3014] ;  /* 0x00301400013c7983 */ /* 0x000f220000300800 */
[----:B------:R-:W-:-:S05]  /*1d61a0*/  IMAD.X R23, R19, 0x1, R18, P1 ;  /* 0x0000000113177824 */ /* 0x000fca00008e0612 */
[----:B------:R0:W-:Y:S02]  /*1d61b0*/  STL.64 [R1+0x3070], R22 ;  /* 0x0030701601007387 */ /* 0x0001e40000100a00 */
[----:B0-----:R-:W-:Y:S02]  /*1d61c0*/  F2FP.SATFINITE.E4M3.F32.PACK_AB_MERGE_C R23, R54, R52, RZ ;  /* 0x000000343617723e */ /* 0x001fe400048070ff */
[----:B------:R-:W4:Y:S04]  /*1d61d0*/  LDL.LU R52, [R1+0x3018] ;  /* 0x0030180001347983 */ /* 0x000f280000300800 */
[----:B------:R-:W-:Y:S04]  /*1d61e0*/  STL [R1+0x760], R23 ;  /* 0x0007601701007387 */ /* 0x000fe80000100800 */
[----:B------:R-:W4:Y:S01]  /*1d61f0*/  LDL.LU R54, [R1+0x301c] ;  /* 0x00301c0001367983 */ /* 0x000f220000300800 */
[----:B------:R-:W-:-:S05]  /*1d6200*/  F2FP.SATFINITE.E4M3.F32.PACK_AB_MERGE_C R22, R56, R55, RZ ;  /* 0x000000373816723e */ /* 0x000fca00048070ff */
[----:B------:R0:W-:Y:S04]  /*1d6210*/  STL [R1+0x750], R22 ;  /* 0x0007501601007387 */ /* 0x0001e80000100800 */
[----:B------:R-:W4:Y:S04]  /*1d6220*/  LDL.LU R55, [R1+0x3000] ;  /* 0x0030000001377983 */ /* 0x000f280000300800 */
[----:B------:R-:W4:Y:S01]  /*1d6230*/  LDL.LU R56, [R1+0x3004] ;  /* 0x0030040001387983 */ /* 0x000f220000300800 */
[----:B0-----:R-:W-:-:S05]  /*1d6240*/  IADD3 R22, P1, PT, R16, R39, RZ ;  /* 0x0000002710167210 */ /* 0x001fca0007f3e0ff */
[----:B------:R-:W-:-:S05]  /*1d6250*/  IMAD.X R23, R19, 0x1, R44, P1 ;  /* 0x0000000113177824 */ /* 0x000fca00008e062c */
[----:B------:R0:W-:Y:S02]  /*1d6260*/  STL.64 [R1+0x3060], R22 ;  /* 0x0030601601007387 */ /* 0x0001e40000100a00 */
[----:B0-----:R-:W-:Y:S02]  /*1d6270*/  F2FP.SATFINITE.E4M3.F32.PACK_AB_MERGE_C R23, R29, R26, RZ ;  /* 0x0000001a1d17723e */ /* 0x001fe400048070ff */
[----:B--2---:R-:W-:Y:S02]  /*1d6280*/  F2FP.SATFINITE.E4M3.F32.PACK_AB_MERGE_C R22, R61, R58, RZ ;  /* 0x0000003a3d16723e */ /* 0x004fe400048070ff */
[----:B------:R-:W2:Y:S04]  /*1d6290*/  LDL.LU R58, [R1+0x3008] ;  /* 0x00300800013a7983 */ /* 0x000ea80000300800 */
[----:B------:R-:W-:Y:S04]  /*1d62a0*/  STL [R1+0x700], R23 ;  /* 0x0007001701007387 */ /* 0x000fe80000100800 */
[----:B------:R-:W2:Y:S04]  /*1d62b0*/  LDL.LU R61, [R1+0x300c] ;  /* 0x00300c00013d7983 */ /* 0x000ea80000300800 */
[----:B------:R0:W-:Y:S02]  /*1d62c0*/  STL [R1+0x6f8], R22 ;  /* 0x0006f81601007387 */ /* 0x0001e40000100800 */
[----:B0-----:R-:W-:-:S05]  /*1d62d0*/  IADD3 R22, P1, PT, R16, R41, RZ ;  /* 0x0000002910167210 */ /* 0x001fca0007f3e0ff */
[----:B------:R-:W-:-:S05]  /*1d62e0*/  IMAD.X R23, R19, 0x1, R53, P1 ;  /* 0x0000000113177824 */ /* 0x000fca00008e0635 */
[----:B------:R3:W-:Y:S02]  /*1d62f0*/  STL.64 [R1+0x3050], R22 ;  /* 0x0030501601007387 */ /* 0x0007e40000100a00 */
[----:B---3--:R-:W-:Y:S02]  /*1d6300*/  F2FP.SATFINITE.E4M3.F32.PACK_AB_MERGE_C R23, R32, R31, RZ ;  /* 0x0000001f2017723e */ /* 0x008fe400048070ff */
[----:B------:R-:W-:Y:S02]  /*1d6310*/  F2FP.SATFINITE.E4M3.F32.PACK_AB_MERGE_C R22, R50, R49, RZ ;  /* 0x000000313216723e */ /* 0x000fe400048070ff */
[----:B------:R-:W3:Y:S04]  /*1d6320*/  LDL.LU R49, [R1+0x2ff0] ;  /* 0x002ff00001317983 */ /* 0x000ee80000300800 */
[----:B------:R-:W-:Y:S04]  /*1d6330*/  STL [R1+0x6c0], R23 ;  /* 0x0006c01701007387 */ /* 0x000fe80000100800 */
[----:B------:R-:W3:Y:S04]  /*1d6340*/  LDL.LU R50, [R1+0x2ff4] ;  /* 0x002ff40001327983 */ /* 0x000ee80000300800 */
[----:B------:R0:W-:Y:S02]  /*1d6350*/  STL [R1+0x6c4], R22 ;  /* 0x0006c41601007387 */ /* 0x0001e40000100800 */
[----:B0-----:R-:W-:-:S05]  /*1d6360*/  IADD3 R22, P1, PT, R16, R28, RZ ;  /* 0x0000001c10167210 */ /* 0x001fca0007f3e0ff */
[----:B------:R-:W-:Y:S01]  /*1d6370*/  IMAD.X R23, R19, 0x1, R34, P1 ;  /* 0x0000000113177824 */ /* 0x000fe200008e0622 */
[----:B------:R-:W-:-:S04]  /*1d6380*/  F2FP.SATFINITE.E4M3.F32.PACK_AB_MERGE_C R25, R35, R33, RZ ;  /* 0x000000212319723e */ /* 0x000fc800048070ff */
[----:B------:R0:W-:Y:S01]  /*1d6390*/  STL.64 [R1+0x3040], R22 ;  /* 0x0030401601007387 */ /* 0x0001e20000100a00 */
[----:B----4-:R-:W-:-:S03]  /*1d63a0*/  F2FP.SATFINITE.E4M3.F32.PACK_AB_MERGE_C R24, R43, R38, RZ ;  /* 0x000000262b18723e */ /* 0x010fc600048070ff */
[----:B------:R1:W-:Y:S01]  /*1d63b0*/  STL [R1+0x6a0], R25 ;  /* 0x0006a01901007387 */ /* 0x0003e20000100800 */
[----:B0-----:R-:W-:-:S03]  /*1d63c0*/  IADD3 R22, P1, PT, R16, R37, RZ ;  /* 0x0000002510167210 */ /* 0x001fc60007f3e0ff */
[----:B------:R-:W-:Y:S02]  /*1d63d0*/  STL.64 [R1+0xa438], R36 ;  /* 0x00a4382401007387 */ /* 0x000fe40000100a00 */
[----:B------:R-:W-:Y:S02]  /*1d63e0*/  IMAD.X R23, R19, 0x1, R9, P1 ;  /* 0x0000000113177824 */ /* 0x000fe400008e0609 */
[----:B------:R0:W-:Y:S04]  /*1d63f0*/  STL [R1+0x69c], R24 ;  /* 0x00069c1801007387 */ /* 0x0001e80000100800 */
[----:B------:R4:W-:Y:S01]  /*1d6400*/  STL.64 [R1+0x3030], R22 ;  /* 0x0030301601007387 */ /* 0x0009e20000100a00 */
[----:B-1----:R-:W-:Y:S02]  /*1d6410*/  F2FP.SATFINITE.E4M3.F32.PACK_AB_MERGE_C R25, R46, R45, RZ ;  /* 0x0000002d2e19723e */ /* 0x002fe400048070ff */
[----:B0-----:R-:W-:-:S02]  /*1d6420*/  F2FP.SATFINITE.E4M3.F32.PACK_AB_MERGE_C R24, R48, R47, RZ ;  /* 0x0000002f3018723e */ /* 0x001fc400048070ff */
[----:B----4-:R-:W-:Y:S01]  /*1d6430*/  IADD3 R22, P1, PT, R16, R10, RZ ;  /* 0x0000000a10167210 */ /* 0x010fe20007f3e0ff */
[----:B------:R-:W-:Y:S04]  /*1d6440*/  STL [R1+0x670], R25 ;  /* 0x0006701901007387 */ /* 0x000fe80000100800 */
[----:B------:R-:W-:Y:S01]  /*1d6450*/  IMAD.X R23, R19, 0x1, R11, P1 ;  /* 0x0000000113177824 */ /* 0x000fe200008e060b */
[----:B------:R-:W-:Y:S04]  /*1d6460*/  STL [R1+0x678], R24 ;  /* 0x0006781801007387 */ /* 0x000fe80000100800 */
[----:B------:R0:W-:Y:S02]  /*1d6470*/  STL.64 [R1+0x3020], R22 ;  /* 0x0030201601007387 */ /* 0x0001e40000100a00 */
[----:B0-----:R-:W-:-:S02]  /*1d6480*/  F2FP.SATFINITE.E4M3.F32.PACK_AB_MERGE_C R22, R60, R57, RZ ;  /* 0x000000393c16723e */ /* 0x001fc400048070ff */
[----:B------:R-:W4:Y:S04]  /*1d6490*/  LDL.LU R57, [R1+0x2ff8] ;  /* 0x002ff80001397983 */ /* 0x000f280000300800 */
[----:B------:R-:W4:Y:S04]  /*1d64a0*/  LDL.LU R60, [R1+0x2ffc] ;  /* 0x002ffc00013c7983 */ /* 0x000f280000300800 */
[----:B------:R0:W-:Y:S02]  /*1d64b0*/  STL [R1+0x248], R22 ;  /* 0x0002481601007387 */ /* 0x0001e40000100800 */
[----:B0-----:R-:W-:-:S05]  /*1d64c0*/  IADD3 R22, P1, PT, R16, R12, RZ ;  /* 0x0000000c10167210 */ /* 0x001fca0007f3e0ff */
[----:B------:R-:W-:-:S05]  /*1d64d0*/  IMAD.X R23, R19, 0x1, R13, P1 ;  /* 0x0000000113177824 */ /* 0x000fca00008e060d */
[----:B------:R0:W-:Y:S01]  /*1d64e0*/  STL.64 [R1+0x3010], R22 ;  /* 0x0030101601007387 */ /* 0x0001e20000100a00 */
[----:B------:R-:W-:Y:S02]  /*1d64f0*/  F2FP.SATFINITE.E4M3.F32.PACK_AB_MERGE_C R19, R56, R55, RZ ;  /* 0x000000373813723e */ /* 0x000fe400048070ff */
[----:B0-----:R-:W-:Y:S02]  /*1d6500*/  F2FP.SATFINITE.E4M3.F32.PACK_AB_MERGE_C R22, R54, R52, RZ ;  /* 0x000000343616723e */ /* 0x001fe400048070ff */
[----:B------:R-:W4:Y:S04]  /*1d6510*/  LDL.LU R52, [R1+0x2fe0] ;  /* 0x002fe00001347983 */ /* 0x000f280000300800 */
[----:B------:R-:W-:Y:S04]  /*1d6520*/  STL [R1+0x650], R22 ;  /* 0x0006501601007387 */ /* 0x000fe80000100800 */
[----:B------:R-:W4:Y:S04]  /*1d6530*/  LDL.LU R54, [R1+0x2fe4] ;  /* 0x002fe40001367983 */ /* 0x000f280000300800 */
[----:B------:R2:W-:Y:S04]  /*1d6540*/  STL [R1+0x5424], R19 ;  /* 0x0054241301007387 */ /* 0x0005e80000100800 */
[----:B------:R-:W4:Y:S04]  /*1d6550*/  LDL.LU R55, [R1+0x2fe8] ;  /* 0x002fe80001377983 */ /* 0x000f280000300800 */
[----:B------:R-:W4:Y:S01]  /*1d6560*/  LDL.LU R56, [R1+0x2fec] ;  /* 0x002fec0001387983 */ /* 0x000f220000300800 */
[----:B--2---:R-:W-:-:S03]  /*1d6570*/  F2FP.SATFINITE.E4M3.F32.PACK_AB_MERGE_C R19, R61, R58, RZ ;  /* 0x0000003a3d13723e */ /* 0x004fc600048070ff */
[----:B------:R-:W2:Y:S04]  /*1d6580*/  LDL.LU R58, [R1+0x2fd0] ;  /* 0x002fd000013a7983 */ /* 0x000ea80000300800 */
[----:B------:R-:W2:Y:S01]  /*1d6590*/  LDL.LU R61, [R1+0x2fd4] ;  /* 0x002fd400013d7983 */ /* 0x000ea20000300800 */
[----:B------:R-:W-:Y:S01]  /*1d65a0*/  VIADD R16, R16, UR4 ;  /* 0x0000000410107c36 */ /* 0x000fe20008000000 */
[----:B------:R-:W0:Y:S02]  /*1d65b0*/  LDCU UR4, c[0x0][0x3b8] ;  /* 0x00007700ff0477ac */ /* 0x000e240008000800 */
[----:B------:R1:W-:Y:S02]  /*1d65c0*/  STL [R1+0x5414], R19 ;  /* 0x0054141301007387 */ /* 0x0003e40000100800 */
[----:B------:R-:W-:-:S02]  /*1d65d0*/  IADD3 R22, P1, PT, R16, R4, RZ ;  /* 0x0000000410167210 */ /* 0x000fc40007f3e0ff */
[----:B-1----:R-:W-:-:S05]  /*1d65e0*/  SHF.R.S32.HI R19, RZ, 0x1f, R16 ;  /* 0x0000001fff137819 */ /* 0x002fca0000011410 */
[----:B------:R-:W-:-:S05]  /*1d65f0*/  IMAD.X R23, R19, 0x1, R27, P1 ;  /* 0x0000000113177824 */ /* 0x000fca00008e061b */
[----:B------:R3:W-:Y:S04]  /*1d6600*/  STL.64 [R1+0x3000], R22 ;  /* 0x0030001601007387 */ /* 0x0007e80000100a00 */
[----:B------:R-:W2:Y:S04]  /*1d6610*/  LDL.LU R24, [R1+0x2fd8] ;  /* 0x002fd80001187983 */ /* 0x000ea80000300800 */
[----:B------:R-:W2:Y:S01]  /*1d6620*/  LDL.LU R26, [R1+0x2fdc] ;  /* 0x002fdc00011a7983 */ /* 0x000ea20000300800 */
[----:B---3--:R-:W-:-:S05]  /*1d6630*/  F2FP.SATFINITE.E4M3.F32.PACK_AB_MERGE_C R22, R50, R49, RZ ;  /* 0x000000313216723e */ /* 0x008fca00048070ff */
[----:B------:R1:W-:Y:S04]  /*1d6640*/  STL [R1+0x5340], R22 ;  /* 0x0053401601007387 */ /* 0x0003e80000100800 */
[----:B------:R-:W3:Y:S04]  /*1d6650*/  LDL.LU R29, [R1+0x2fc0] ;  /* 0x002fc000011d7983 */ /* 0x000ee80000300800 */
[----:B------:R-:W3:Y:S04]  /*1d6660*/  LDL.LU R32, [R1+0x2fc4] ;  /* 0x002fc40001207983 */ /* 0x000ee80000300800 */
[----:B------:R-:W3:Y:S04]  /*1d6670*/  LDL.LU R33, [R1+0x2fc8] ;  /* 0x002fc80001217983 */ /* 0x000ee80000300800 */
[----:B------:R-:W3:Y:S01]  /*1d6680*/  LDL.LU R35, [R1+0x2fcc] ;  /* 0x002fcc0001237983 */ /* 0x000ee20000300800 */
[----:B-1----:R-:W-:-:S03]  /*1d6690*/  IADD3 R22, P1, PT, R16, R6, RZ ;  /* 0x0000000610167210 */ /* 0x002fc60007f3e0ff */
[----:B------:R-:W3:Y:S04]  /*1d66a0*/  LDL.LU R38, [R1+0x2fb0] ;  /* 0x002fb00001267983 */ /* 0x000ee80000300800 */
[----:B------:R-:W3:Y:S04]  /*1d66b0*/  LDL.LU R43, [R1+0x2fb4] ;  /* 0x002fb400012b7983 */ /* 0x000ee80000300800 */
[----:B------:R-:W3:Y:S04]  /*1d66c0*/  LDL.LU R45, [R1+0x2fb8] ;  /* 0x002fb800012d7983 */ /* 0x000ee80000300800 */
[----:B------:R-:W3:Y:S01]  /*1d66d0*/  LDL.LU R46, [R1+0x2fbc] ;  /* 0x002fbc00012e7983 */ /* 0x000ee20000300800 */
[----:B------:R-:W-:-:S03]  /*1d66e0*/  IMAD.X R23, R19, 0x1, R5, P1 ;  /* 0x0000000113177824 */ /* 0x000fc600008e0605 */
[----:B------:R-:W3:Y:S04]  /*1d66f0*/  LDL.LU R47, [R1+0x2fa0] ;  /* 0x002fa000012f7983 */ /* 0x000ee80000300800 */
[----:B------:R-:W3:Y:S04]  /*1d6700*/  LDL.LU R48, [R1+0x2fa4] ;  /* 0x002fa40001307983 */ /* 0x000ee80000300800 */
[----:B------:R-:W3:Y:S04]  /*1d6710*/  LDL.LU R49, [R1+0x2fa8] ;  /* 0x002fa80001317983 */ /* 0x000ee80000300800 */
[----:B------:R-:W3:Y:S01]  /*1d6720*/  LDL.LU R50, [R1+0x2fac] ;  /* 0x002fac0001327983 */ /* 0x000ee20000300800 */
[----:B----4-:R-:W-:-:S03]  /*1d6730*/  F2FP.SATFINITE.E4M3.F32.PACK_AB_MERGE_C R25, R60, R57, RZ ;  /* 0x000000393c19723e */ /* 0x010fc600048070ff */
[----:B------:R-:W4:Y:S04]  /*1d6740*/  LDL.LU R57, [R1+0x2f90] ;  /* 0x002f900001397983 */ /* 0x000f280000300800 */
[----:B------:R-:W4:Y:S04]  /*1d6750*/  LDL.LU R60, [R1+0x2f94] ;  /* 0x002f9400013c7983 */ /* 0x000f280000300800 */
[----:B------:R-:W-:Y:S01]  /*1d6760*/  STL [R1+0xa140], R25 ;  /* 0x00a1401901007387 */ /* 0x000fe20000100800 */
[----:B------:R-:W-:-:S05]  /*1d6770*/  F2FP.SATFINITE.E4M3.F32.PACK_AB_MERGE_C R31, R54, R52, RZ ;  /* 0x00000034361f723e */ /* 0x000fca00048070ff */
[----:B------:R-:W-:Y:S04]  /*1d6780*/  STL [R1+0xa174], R31 ;  /* 0x00a1741f01007387 */ /* 0x000fe80000100800 */
[----:B------:R1:W-:Y:S04]  /*1d6790*/  STL.64 [R1+0x2ff0], R22 ;  /* 0x002ff01601007387 */ /* 0x0003e80000100a00 */
[----:B------:R-:W4:Y:S04]  /*1d67a0*/  LDL.LU R52, [R1+0x2f98] ;  /* 0x002f980001347983 */ /* 0x000f280000300800 */
[----:B------:R-:W4:Y:S01]  /*1d67b0*/  LDL.LU R54, [R1+0x2f9c] ;  /* 0x002f9c0001367983 */ /* 0x000f220000300800 */
[----:B-1----:R-:W-:-:S05]  /*1d67c0*/  F2FP.SATFINITE.E4M3.F32.PACK_AB_MERGE_C R22, R56, R55, RZ ;  /* 0x000000373816723e */ /* 0x002fca00048070ff */
[----:B------:R1:W-:Y:S02]  /*1d67d0*/  STL [R1+0x30fc], R22 ;  /* 0x0030fc1601007387 */ /* 0x0003e40000100800 */
[----:B-1----:R-:W-:-:S05]  /*1d67e0*/  IADD3 R22, P1, PT, R16, R8, RZ ;  /* 0x0000000810167210 */ /* 0x002fca0007f3e0ff */
[----:B------:R-:W-:-:S05]  /*1d67f0*/  IMAD.X R23, R19, 0x1, R7, P1 ;  /* 0x0000000113177824 */ /* 0x000fca00008e0607 */
[----:B------:R2:W-:Y:S04]  /*1d6800*/  STL.64 [R1+0x2fe0], R22 ;  /* 0x002fe01601007387 */ /* 0x0005e80000100a00 */
[----:B------:R-:W4:Y:S04]  /*1d6810*/  LDL.LU R55, [R1+0x2f80] ;  /* 0x002f800001377983 */ /* 0x000f280000300800 */
[----:B------:R-:W4:Y:S01]  /*1d6820*/  LDL.LU R56, [R1+0x2f84] ;  /* 0x002f840001387983 */ /* 0x000f220000300800 */
[----:B--2---:R-:W-:-:S05]  /*1d6830*/  F2FP.SATFINITE.E4M3.F32.PACK_AB_MERGE_C R22, R61, R58, RZ ;  /* 0x0000003a3d16723e */ /* 0x004fca00048070ff */
[----:B------:R1:W-:Y:S04]  /*1d6840*/  STL [R1+0x2fe8], R22 ;  /* 0x002fe81601007387 */ /* 0x0003e80000100800 */
[----:B------:R-:W2:Y:S04]  /*1d6850*/  LDL.LU R58, [R1+0x2f88] ;  /* 0x002f8800013a7983 */ /* 0x000ea80000300800 */
[----:B------:R-:W2:Y:S01]  /*1d6860*/  LDL.LU R61, [R1+0x2f8c] ;  /* 0x002f8c00013d7983 */ /* 0x000ea20000300800 */
[----:B-1----:R-:W-:-:S05]  /*1d6870*/  IADD3 R22, P1, PT, R16, R14, RZ ;  /* 0x0000000e10167210 */ /* 0x002fca0007f3e0ff */
[----:B------:R-:W-:Y:S01]  /*1d6880*/  IMAD.X R23, R19, 0x1, R15, P1 ;  /* 0x0000000113177824 */ /* 0x000fe200008e060f */
[----:B------:R-:W-:-:S05]  /*1d6890*/  F2FP.SATFINITE.E4M3.F32.PACK_AB_MERGE_C R24, R26, R24, RZ ;  /* 0x000000181a18723e */ /* 0x000fca00048070ff */
[----:B------:R-:W-:Y:S04]  /*1d68a0*/  STL [R1+0x2fdc], R24 ;  /* 0x002fdc1801007387 */ /* 0x000fe80000100800 */
[----:B------:R1:W-:Y:S02]  /*1d68b0*/  STL.64 [R1+0x2fd0], R22 ;  /* 0x002fd01601007387 */ /* 0x0003e40000100a00 */
[----:B-1----:R-:W-:Y:S02]  /*1d68c0*/  IADD3 R22, P1, PT, R16, R3, RZ ;  /* 0x0000000310167210 */ /* 0x002fe40007f3e0ff */
[----:B---3--:R-:W-:-:S03]  /*1d68d0*/  F2FP.SATFINITE.E4M3.F32.PACK_AB_MERGE_C R25, R32, R29, RZ ;  /* 0x0000001d2019723e */ /* 0x008fc600048070ff */
[----:B------:R-:W-:Y:S01]  /*1d68e0*/  IMAD.X R23, R19, 0x1, R40, P1 ;  /* 0x0000000113177824 */ /* 0x000fe200008e0628 */
[----:B------:R-:W-:Y:S01]  /*1d68f0*/  F2FP.SATFINITE.E4M3.F32.PACK_AB_MERGE_C R24, R35, R33, RZ ;  /* 0x000000212318723e */ /* 0x000fe200048070ff */
[----:B------:R1:W-:Y:S04]  /*1d6900*/  STL [R1+0x2fd8], R25 ;  /* 0x002fd81901007387 */ /* 0x0003e80000100800 */
[----:B------:R3:W-:Y:S04]  /*1d6910*/  STL [R1+0x2fcc], R24 ;  /* 0x002fcc1801007387 */ /* 0x0007e80000100800 */
[----:B------:R0:W-:Y:S01]  /*1d6920*/  STL.64 [R1+0x2fc0], R22 ;  /* 0x002fc01601007387 */ /* 0x0001e20000100a00 */
[----:B-1----:R-:W-:-:S02]  /*1d6930*/  F2FP.SATFINITE.E4M3.F32.PACK_AB_MERGE_C R25, R43, R38, RZ ;  /* 0x000000262b19723e */ /* 0x002fc400048070ff */
[----:B---3--:R-:W-:Y:S02]  /*1d6940*/  F2FP.SATFINITE.E4M3.F32.PACK_AB_MERGE_C R24, R46, R45, RZ ;  /* 0x0000002d2e18723e */ /* 0x008fe400048070ff */
[----:B0-----:R-:W-:Y:S01]  /*1d6950*/  IADD3 R22, P1, PT, R16, R2, RZ ;  /* 0x0000000210167210 */ /* 0x001fe20007f3e0ff */
[----:B------:R0:W-:Y:S04]  /*1d6960*/  STL [R1+0x2fc8], R25 ;  /* 0x002fc81901007387 */ /* 0x0001e80000100800 */
[----:B------:R-:W-:Y:S01]  /*1d6970*/  IMAD.X R23, R19, 0x1, R0, P1 ;  /* 0x0000000113177824 */ /* 0x000fe200008e0600 */
[----:B------:R1:W-:Y:S04]  /*1d6980*/  STL [R1+0x2fbc], R24 ;  /* 0x002fbc1801007387 */ /* 0x0003e80000100800 */
[----:B------:R3:W-:Y:S01]  /*1d6990*/  STL.64 [R1+0x2fb0], R22 ;  /* 0x002fb01601007387 */ /* 0x0007e20000100a00 */
[----:B0-----:R-:W-:-:S02]  /*1d69a0*/  F2FP.SATFINITE.E4M3.F32.PACK_AB_MERGE_C R25, R48, R47, RZ ;  /* 0x0000002f3019723e */ /* 0x001fc400048070ff */
[----:B-1----:R-:W-:Y:S02]  /*1d69b0*/  F2FP.SATFINITE.E4M3.F32.PACK_AB_MERGE_C R24, R50, R49, RZ ;  /* 0x000000313218723e */ /* 0x002fe400048070ff */
[C---:B---3--:R-:W-:Y:S01]  /*1d69c0*/  IADD3 R22, P1, PT, R16.reuse, R59, RZ ;  /* 0x0000003b10167210 */ /* 0x048fe20007f3e0ff */
[----:B------:R0:W-:Y:S04]  /*1d69d0*/  STL [R1+0x2fb8], R25 ;  /* 0x002fb81901007387 */ /* 0x0001e80000100800 */
[----:B------:R-:W-:Y:S01]  /*1d69e0*/  IMAD.X R23, R19, 0x1, R51, P1 ;  /* 0x0000000113177824 */ /* 0x000fe200008e0633 */
[----:B------:R-:W-:Y:S04]  /*1d69f0*/  STL [R1+0x2fac], R24 ;  /* 0x002fac1801007387 */ /* 0x000fe80000100800 */
[----:B------:R4:W-:Y:S01]  /*1d6a00*/  STL.64 [R1+0x2fa0], R22 ;  /* 0x002fa01601007387 */ /* 0x0009e20000100a00 */
[----:B------:R-:W-:-:S03]  /*1d6a10*/  IADD3 R32, P1, PT, R16, R17, RZ ;  /* 0x0000001110207210 */ /* 0x000fc60007f3e0ff */
[----:B0-----:R-:W3:Y:S04]  /*1d6a20*/  LDL.LU R25, [R1+0x2f70] ;  /* 0x002f700001197983 */ /* 0x001ee80000300800 */
[----:B------:R-:W3:Y:S01]  /*1d6a30*/  LDL.LU R30, [R1+0x2f74] ;  /* 0x002f7400011e7983 */ /* 0x000ee20000300800 */
[----:B----4-:R-:W-:-:S05]  /*1d6a40*/  F2FP.SATFINITE.E4M3.F32.PACK_AB_MERGE_C R22, R60, R57, RZ ;  /* 0x000000393c16723e */ /* 0x010fca00048070ff */
[----:B------:R0:W-:Y:S01]  /*1d6a50*/  STL [R1+0x2fa8], R22 ;  /* 0x002fa81601007387 */ /* 0x0001e20000100800 */
[----:B------:R-:W-:-:S03]  /*1d6a60*/  IMAD.X R33, R19, 0x1, R21, P1 ;  /* 0x0000000113217824 */ /* 0x000fc600008e0615 */
[----:B0-----:R-:W4:Y:S04]  /*1d6a70*/  LDL.LU R22, [R1+0x2f78] ;  /* 0x002f780001167983 */ /* 0x001f280000300800 */
[----:B------:R-:W4:Y:S04]  /*1d6a80*/  LDL.LU R23, [R1+0x2f7c] ;  /* 0x002f7c0001177983 */ /* 0x000f280000300800 */
[----:B------:R-:W4:Y:S04]  /*1d6a90*/  LDL.LU R47, [R1+0x2f60] ;  /* 0x002f6000012f7983 */ /* 0x000f280000300800 */
[----:B------:R-:W4:Y:S04]  /*1d6aa0*/  LDL.LU R48, [R1+0x2f64] ;  /* 0x002f640001307983 */ /* 0x000f280000300800 */
[----:B------:R-:W4:Y:S04]  /*1d6ab0*/  LDL.LU R57, [R1+0x2f68] ;  /* 0x002f680001397983 */ /* 0x000f280000300800 */
[----:B------:R-:W4:Y:S01]  /*1d6ac0*/  LDL.LU R60, [R1+0x2f6c] ;  /* 0x002f6c00013c7983 */ /* 0x000f220000300800 */
[----:B------:R-:W-:-:S02]  /*1d6ad0*/  IADD3 R36, P1, PT, R16, R42, RZ ;  /* 0x0000002a10247210 */ /* 0x000fc40007f3e0ff */
[----:B------:R-:W-:-:S05]  /*1d6ae0*/  F2FP.SATFINITE.E4M3.F32.PACK_AB_MERGE_C R24, R54, R52, RZ ;  /* 0x000000343618723e */ /* 0x000fca00048070ff */
[----:B------:R0:W-:Y:S04]  /*1d6af0*/  STL [R1+0x2f9c], R24 ;  /* 0x002f9c1801007387 */ /* 0x0001e80000100800 */
[----:B------:R-:W4:Y:S04]  /*1d6b00*/  LDL.LU R49, [R1+0x2f50] ;  /* 0x002f500001317983 */ /* 0x000f280000300800 */
[----:B------:R-:W4:Y:S04]  /*1d6b10*/  LDL.LU R50, [R1+0x2f54] ;  /* 0x002f540001327983 */ /* 0x000f280000300800 */
[----:B------:R-:W-:Y:S04]  /*1d6b20*/  STL.64 [R1+0x2f90], R32 ;  /* 0x002f902001007387 */ /* 0x000fe80000100a00 */
[----:B0-----:R-:W4:Y:S01]  /*1d6b30*/  LDL.LU R24, [R1+0x2f58] ;  /* 0x002f580001187983 */ /* 0x001f220000300800 */
[----:B------:R-:W-:Y:S01]  /*1d6b40*/  IMAD.X R37, R19, 0x1, R20, P1 ;  /* 0x0000000113257824 */ /* 0x000fe200008e0614 */
[----:B------:R-:W-:-:S05]  /*1d6b50*/  F2FP.SATFINITE.E4M3.F32.PACK_AB_MERGE_C R26, R56, R55, RZ ;  /* 0x00000037381a723e */ /* 0x000fca00048070ff */
[----:B------:R0:W-:Y:S04]  /*1d6b60*/  STL [R1+0x2f98], R26 ;  /* 0x002f981a01007387 */ /* 0x0001e80000100800 */
[----:B0-----:R-:W4:Y:S01]  /*1d6b70*/  LDL.LU R26, [R1+0x2f5c] ;  /* 0x002f5c00011a7983 */ /* 0x001f220000300800 */
[----:B--2---:R-:W-:-:S05]  /*1d6b80*/  F2FP.SATFINITE.E4M3.F32.PACK_AB_MERGE_C R29, R61, R58, RZ ;  /* 0x0000003a3d1d723e */ /* 0x004fca00048070ff */
[----:B------:R0:W-:Y:S04]  /*1d6b90*/  STL [R1+0x2f88], R29 ;  /* 0x002f881d01007387 */ /* 0x0001e80000100800 */
        /* <DEDUP_REMOVED lines=12> */
[----:B------:R0:W-:Y:S04]  /*1d6c60*/  STL.64 [R1+0x2f80], R36 ;  /* 0x002f802401007387 */ /* 0x0001e80000100a00 */
[----:B0-----:R-:W2:Y:S04]  /*1d6c70*/  LDL.LU.64 R36, [R1+0xa438] ;  /* 0x00a4380001247983 */ /* 0x001ea80000300a00 */
[----:B------:R-:W2:Y:S04]  /*1d6c80*/  LDL.LU R58, [R1+0x2f10] ;  /* 0x002f1000013a7983 */ /* 0x000ea80000300800 */
[----:B------:R-:W2:Y:S01]  /*1d6c90*/  LDL.LU R61, [R1+0x2f14] ;  /* 0x002f1400013d7983 */ /* 0x000ea20000300800 */
[----:B---3--:R-:W-:-:S05]  /*1d6ca0*/  F2FP.SATFINITE.E4M3.F32.PACK_AB_MERGE_C R30, R30, R25, RZ ;  /* 0x000000191e1e723e */ /* 0x008fca00048070ff */
[----:B------:R-:W-:Y:S01]  /*1d6cb0*/  STL [R1+0x7fc], R30 ;  /* 0x0007fc1e01007387 */ /* 0x000fe20000100800 */
[----:B----4-:R-:W-:-:S05]  /*1d6cc0*/  F2FP.SATFINITE.E4M3.F32.PACK_AB_MERGE_C R25, R23, R22, RZ ;  /* 0x000000161719723e */ /* 0x010fca00048070ff */
[----:B------:R-:W-:Y:S01]  /*1d6cd0*/  STL [R1+0x808], R25 ;  /* 0x0008081901007387 */ /* 0x000fe20000100800 */
[----:B------:R-:W-:Y:S02]  /*1d6ce0*/  F2FP.SATFINITE.E4M3.F32.PACK_AB_MERGE_C R24, R26, R24, RZ ;  /* 0x000000181a18723e */ /* 0x000fe400048070ff */
[----:B--2---:R-:W-:-:S05]  /*1d6cf0*/  IADD3 R22, P1, PT, R16, R36, RZ ;  /* 0x0000002410167210 */ /* 0x004fca0007f3e0ff */
[----:B------:R-:W-:-:S05]  /*1d6d00*/  IMAD.X R23, R19, 0x1, R18, P1 ;  /* 0x0000000113177824 */ /* 0x000fca00008e0612 */
[----:B------:R0:W-:Y:S02]  /*1d6d10*/  STL.64 [R1+0x2f70], R22 ;  /* 0x002f701601007387 */ /* 0x0001e40000100a00 */
[----:B0-----:R-:W-:Y:S02]  /*1d6d20*/  F2FP.SATFINITE.E4M3.F32.PACK_AB_MERGE_C R23, R48, R47, RZ ;  /* 0x0000002f3017723e */ /* 0x001fe400048070ff */
[----:B------:R-:W-:Y:S02]  /*1d6d30*/  F2FP.SATFINITE.E4M3.F32.PACK_AB_MERGE_C R22, R60, R57, RZ ;  /* 0x000000393c16723e */ /* 0x000fe400048070ff */
[----:B------:R-:W2:Y:S04]  /*1d6d40*/  LDL.LU R57, [R1+0x2f18] ;  /* 0x002f180001397983 */ /* 0x000ea80000300800 */
[----:B------:R-:W-:Y:S04]  /*1d6d50*/  STL [R1+0x740], R23 ;  /* 0x0007401701007387 */ /* 0x000fe80000100800 */
[----:B------:R-:W2:Y:S04]  /*1d6d60*/  LDL.LU R60, [R1+0x2f1c] ;  /* 0x002f1c00013c7983 */ /* 0x000ea80000300800 */
[----:B------:R0:W-:Y:S02]  /*1d6d70*/  STL [R1+0x728], R22 ;  /* 0x0007281601007387 */ /* 0x0001e40000100800 */
[----:B0-----:R-:W-:-:S05]  /*1d6d80*/  IADD3 R22, P1, PT, R16, R39, RZ ;  /* 0x0000002710167210 */ /* 0x001fca0007f3e0ff */
[----:B------:R-:W-:-:S05]  /*1d6d90*/  IMAD.X R23, R19, 0x1, R44, P1 ;  /* 0x0000000113177824 */ /* 0x000fca00008e062c */
[----:B------:R0:W-:Y:S04]  /*1d6da0*/  STL.64 [R1+0x2f60], R22 ;  /* 0x002f601601007387 */ /* 0x0001e80000100a00 */
[----:B------:R-:W3:Y:S04]  /*1d6db0*/  LDL.LU R47, [R1+0x2f00] ;  /* 0x002f0000012f7983 */ /* 0x000ee80000300800 */
[----:B------:R-:W3:Y:S01]  /*1d6dc0*/  LDL.LU R48, [R1+0x2f04] ;  /* 0x002f040001307983 */ /* 0x000ee20000300800 */
[----:B0-----:R-:W-:-:S05]  /*1d6dd0*/  F2FP.SATFINITE.E4M3.F32.PACK_AB_MERGE_C R22, R50, R49, RZ ;  /* 0x000000313216723e */ /* 0x001fca00048070ff */
[----:B------:R0:W-:Y:S04]  /*1d6de0*/  STL [R1+0x6dc], R22 ;  /* 0x0006dc1601007387 */ /* 0x0001e80000100800 */
[----:B------:R-:W4:Y:S04]  /*1d6df0*/  LDL.LU R49, [R1+0x2f08] ;  /* 0x002f080001317983 */ /* 0x000f280000300800 */
[----:B------:R-:W4:Y:S01]  /*1d6e00*/  LDL.LU R50, [R1+0x2f0c] ;  /* 0x002f0c0001327983 */ /* 0x000f220000300800 */
[----:B0-----:R-:W-:-:S05]  /*1d6e10*/  IADD3 R22, P1, PT, R16, R41, RZ ;  /* 0x0000002910167210 */ /* 0x001fca0007f3e0ff */
[----:B------:R-:W-:Y:S01]  /*1d6e20*/  IMAD.X R23, R19, 0x1, R53, P1 ;  /* 0x0000000113177824 */ /* 0x000fe200008e0635 */
[----:B------:R0:W-:Y:S04]  /*1d6e30*/  STL [R1+0x6d8], R24 ;  /* 0x0006d81801007387 */ /* 0x0001e80000100800 */
[----:B------:R1:W-:Y:S01]  /*1d6e40*/  STL.64 [R1+0x2f50], R22 ;  /* 0x002f501601007387 */ /* 0x0003e20000100a00 */
[----:B------:R-:W-:Y:S02]  /*1d6e50*/  F2FP.SATFINITE.E4M3.F32.PACK_AB_MERGE_C R25, R32, R29, RZ ;  /* 0x0000001d2019723e */ /* 0x000fe400048070ff */
[----:B0-----:R-:W-:Y:S02]  /*1d6e60*/  F2FP.SATFINITE.E4M3.F32.PACK_AB_MERGE_C R24, R35, R33, RZ ;  /* 0x000000212318723e */ /* 0x001fe400048070ff */
[----:B-1----:R-:W-:Y:S01]  /*1d6e70*/  IADD3 R22, P1, PT, R16, R28, RZ ;  /* 0x0000001c10167210 */ /* 0x002fe20007f3e0ff */
[----:B------:R0:W-:Y:S04]  /*1d6e80*/  STL [R1+0x6a8], R25 ;  /* 0x0006a81901007387 */ /* 0x0001e80000100800 */
[----:B------:R-:W-:Y:S01]  /*1d6e90*/  IMAD.X R23, R19, 0x1, R34, P1 ;  /* 0x0000000113177824 */ /* 0x000fe200008e0622 */
[----:B------:R1:W-:Y:S04]  /*1d6ea0*/  STL [R1+0x698], R24 ;  /* 0x0006981801007387 */ /* 0x0003e80000100800 */
[----:B------:R1:W-:Y:S01]  /*1d6eb0*/  STL.64 [R1+0x2f40], R22 ;  /* 0x002f401601007387 */ /* 0x0003e20000100a00 */
[----:B0-----:R-:W-:-:S02]  /*1d6ec0*/  F2FP.SATFINITE.E4M3.F32.PACK_AB_MERGE_C R25, R43, R38, RZ ;  /* 0x000000262b19723e */ /* 0x001fc400048070ff */
[----:B-1----:R-:W-:Y:S02]  /*1d6ed0*/  F2FP.SATFINITE.E4M3.F32.PACK_AB_MERGE_C R24, R46, R45, RZ ;  /* 0x0000002d2e18723e */ /* 0x002fe400048070ff */
[----:B------:R-:W-:Y:S01]  /*1d6ee0*/  IADD3 R22, P1, PT, R16, R37, RZ ;  /* 0x0000002510167210 */ /* 0x000fe20007f3e0ff */
[----:B------:R0:W-:Y:S04]  /*1d6ef0*/  STL [R1+0x674], R25 ;  /* 0x0006741901007387 */ /* 0x0001e80000100800 */
[----:B------:R-:W-:Y:S01]  /*1d6f00*/  IMAD.X R23, R19, 0x1, R9, P1 ;  /* 0x0000000113177824 */ /* 0x000fe200008e0609 */
[----:B------:R1:W-:Y:S04]  /*1d6f10*/  STL [R1+0x66c], R24 ;  /* 0x00066c1801007387 */ /* 0x0003e80000100800 */
[----:B------:R1:W-:Y:S01]  /*1d6f20*/  STL.64 [R1+0x2f30], R22 ;  /* 0x002f301601007387 */ /* 0x0003e20000100a00 */
[----:B0-----:R-:W-:-:S02]  /*1d6f30*/  F2FP.SATFINITE.E4M3.F32.PACK_AB_MERGE_C R25, R54, R52, RZ ;  /* 0x000000343619723e */ /* 0x001fc400048070ff */
[----:B-1----:R-:W-:Y:S02]  /*1d6f40*/  F2FP.SATFINITE.E4M3.F32.PACK_AB_MERGE_C R24, R56, R55, RZ ;  /* 0x000000373818723e */ /* 0x002fe400048070ff */
[----:B------:R-:W-:Y:S01]  /*1d6f50*/  IADD3 R22, P1, PT, R16, R10, RZ ;  /* 0x0000000a10167210 */ /* 0x000fe20007f3e0ff */
[----:B------:R-:W-:Y:S04]  /*1d6f60*/  STL [R1+0x658], R25 ;  /* 0x0006581901007387 */ /* 0x000fe80000100800 */
[----:B------:R-:W-:Y:S01]  /*1d6f70*/  IMAD.X R23, R19, 0x1, R11, P1 ;  /* 0x0000000113177824 */ /* 0x000fe200008e060b */
[----:B------:R0:W-:Y:S04]  /*1d6f80*/  STL [R1+0x654], R24 ;  /* 0x0006541801007387 */ /* 0x0001e80000100800 */
[----:B------:R1:W-:Y:S01]  /*1d6f90*/  STL.64 [R1+0x2f20], R22 ;  /* 0x002f201601007387 */ /* 0x0003e20000100a00 */
[----:B0-----:R-:W-:-:S02]  /*1d6fa0*/  F2FP.SATFINITE.E4M3.F32.PACK_AB_MERGE_C R24, R61, R58, RZ ;  /* 0x0000003a3d18723e */ /* 0x001fc400048070ff */
[----:B-1----:R-:W-:-:S03]  /*1d6fb0*/  IADD3 R22, P1, PT, R16, R12, RZ ;  /* 0x0000000c10167210 */ /* 0x002fc60007f3e0ff */
[----:B------:R-:W-:Y:S02]  /*1d6fc0*/  STL [R1+0x634], R24 ;  /* 0x0006341801007387 */ /* 0x000fe40000100800 */
[----:B------:R-:W-:Y:S02]  /*1d6fd0*/  IMAD.X R23, R19, 0x1, R13, P1 ;  /* 0x0000000113177824 */ /* 0x000fe400008e060d */
[----:B------:R-:W4:Y:S04]  /*1d6fe0*/  LDL.LU R52, [R1+0x2ef0] ;  /* 0x002ef00001347983 */ /* 0x000f280000300800 */
[----:B------:R-:W4:Y:S04]  /*1d6ff0*/  LDL.LU R54, [R1+0x2ef4] ;  /* 0x002ef40001367983 */ /* 0x000f280000300800 */
[----:B------:R-:W4:Y:S04]  /*1d7000*/  LDL.LU R58, [R1+0x2ef8] ;  /* 0x002ef800013a7983 */ /* 0x000f280000300800 */
[----:B------:R0:W-:Y:S04]  /*1d7010*/  STL.64 [R1+0x2f10], R22 ;  /* 0x002f101601007387 */ /* 0x0001e80000100a00 */
[----:B------:R-:W4:Y:S04]  /*1d7020*/  LDL.LU R61, [R1+0x2efc] ;  /* 0x002efc00013d7983 */ /* 0x000f280000300800 */
[----:B------:R-:W4:Y:S04]  /*1d7030*/  LDL.LU R55, [R1+0x2ee0] ;  /* 0x002ee00001377983 */ /* 0x000f280000300800 */
[----:B------:R-:W4:Y:S01]  /*1d7040*/  LDL.LU R56, [R1+0x2ee4] ;  /* 0x002ee40001387983 */ /* 0x000f220000300800 */
[----:B------:R-:W-:Y:S01]  /*1d7050*/  VIADD R16, R16, UR4 ;  /* 0x0000000410107c36 */ /* 0x000fe20008000000 */
[----:B------:R-:W1:Y:S04]  /*1d7060*/  LDCU UR4, c[0x0][0x3b8] ;  /* 0x00007700ff0477ac */ /* 0x000e680008000800 */
[----:B0-----:R-:W-:-:S02]  /*1d7070*/  IADD3 R22, P1, PT, R16, R4, RZ ;  /* 0x0000000410167210 */ /* 0x001fc40007f3e0ff */
[----:B--2---:R-:W-:-:S05]  /*1d7080*/  F2FP.SATFINITE.E4M3.F32.PACK_AB_MERGE_C R19, R60, R57, RZ ;  /* 0x000000393c13723e */ /* 0x004fca00048070ff */
[----:B------:R3:W-:Y:S04]  /*1d7090*/  STL [R1+0x630], R19 ;  /* 0x0006301301007387 */ /* 0x0007e80000100800 */
[----:B------:R-:W2:Y:S04]  /*1d70a0*/  LDL.LU R57, [R1+0x2ee8] ;  /* 0x002ee80001397983 */ /* 0x000ea80000300800 */
[----:B------:R-:W2:Y:S01]  /*1d70b0*/  LDL.LU R60, [R1+0x2eec] ;  /* 0x002eec00013c7983 */ /* 0x000ea20000300800 */
[----:B---3--:R-:W-:-:S05]  /*1d70c0*/  F2FP.SATFINITE.E4M3.F32.PACK_AB_MERGE_C R19, R48, R47, RZ ;  /* 0x0000002f3013723e */ /* 0x008fca00048070ff */
[----:B------:R0:W-:Y:S02]  /*1d70d0*/  STL [R1+0x53dc], R19 ;  /* 0x0053dc1301007387 */ /* 0x0001e40000100800 */
[----:B0-----:R-:W-:Y:S02]  /*1d70e0*/  SHF.R.S32.HI R19, RZ, 0x1f, R16 ;  /* 0x0000001fff137819 */ /* 0x001fe40000011410 */
[----:B----4-:R-:W-:-:S03]  /*1d70f0*/  F2FP.SATFINITE.E4M3.F32.PACK_AB_MERGE_C R24, R50, R49, RZ ;  /* 0x000000313218723e */ /* 0x010fc600048070ff */
[----:B------:R-:W-:Y:S02]  /*1d7100*/  IMAD.X R23, R19, 0x1, R27, P1 ;  /* 0x0000000113177824 */ /* 0x000fe400008e061b */
[----:B------:R-:W-:Y:S04]  /*1d7110*/  STL [R1+0x53e0], R24 ;  /* 0x0053e01801007387 */ /* 0x000fe80000100800 */
[----:B------:R0:W-:Y:S04]  /*1d7120*/  STL.64 [R1+0x2f00], R22 ;  /* 0x002f001601007387 */ /* 0x0001e80000100a00 */
[----:B0-----:R-:W3:Y:S04]  /*1d7130*/  LDL.LU R22, [R1+0x2ed0] ;  /* 0x002ed00001167983 */ /* 0x001ee80000300800 */
        /* <DEDUP_REMOVED lines=15> */
[----:B------:R-:W-:-:S05]  /*1d7230*/  F2FP.SATFINITE.E4M3.F32.PACK_AB_MERGE_C R30, R54, R52, RZ ;  /* 0x00000034361e723e */ /* 0x000fca00048070ff */
[----:B------:R0:W-:Y:S01]  /*1d7240*/  STL [R1+0xa150], R30 ;  /* 0x00a1501e01007387 */ /* 0x0001e20000100800 */
[----:B------:R-:W-:-:S05]  /*1d7250*/  F2FP.SATFINITE.E4M3.F32.PACK_AB_MERGE_C R25, R61, R58, RZ ;  /* 0x0000003a3d19723e */ /* 0x000fca00048070ff */
[----:B------:R-:W-:Y:S04]  /*1d7260*/  STL [R1+0x52dc], R25 ;  /* 0x0052dc1901007387 */ /* 0x000fe80000100800 */
[----:B------:R-:W4:Y:S04]  /*1d7270*/  LDL.LU R58, [R1+0x2e90] ;  /* 0x002e9000013a7983 */ /* 0x000f280000300800 */
[----:B------:R-:W4:Y:S01]  /*1d7280*/  LDL.LU R61, [R1+0x2e94] ;  /* 0x002e9400013d7983 */ /* 0x000f220000300800 */
[----:B0-----:R-:W-:-:S05]  /*1d7290*/  IADD3 R30, P1, PT, R16, R6, RZ ;  /* 0x00000006101e7210 */ /* 0x001fca0007f3e0ff */
[----:B------:R-:W-:-:S05]  /*1d72a0*/  IMAD.X R31, R19, 0x1, R5, P1 ;  /* 0x00000001131f7824 */ /* 0x000fca00008e0605 */
[----:B------:R0:W-:Y:S04]  /*1d72b0*/  STL.64 [R1+0x2ef0], R30 ;  /* 0x002ef01e01007387 */ /* 0x0001e80000100a00 */
[----:B------:R-:W4:Y:S01]  /*1d72c0*/  LDL.LU R52, [R1+0x2e98] ;  /* 0x002e980001347983 */ /* 0x000f220000300800 */
[----:B0-----:R-:W-:-:S05]  /*1d72d0*/  F2FP.SATFINITE.E4M3.F32.PACK_AB_MERGE_C R30, R56, R55, RZ ;  /* 0x00000037381e723e */ /* 0x001fca00048070ff */
[----:B------:R0:W-:Y:S04]  /*1d72e0*/  STL [R1+0x302c], R30 ;  /* 0x00302c1e01007387 */ /* 0x0001e80000100800 */
[----:B------:R-:W4:Y:S01]  /*1d72f0*/  LDL.LU R54, [R1+0x2e9c] ;  /* 0x002e9c0001367983 */ /* 0x000f220000300800 */
[----:B0-----:R-:W-:-:S05]  /*1d7300*/  IADD3 R30, P1, PT, R16, R8, RZ ;  /* 0x00000008101e7210 */ /* 0x001fca0007f3e0ff */
[----:B------:R-:W-:Y:S01]  /*1d7310*/  IMAD.X R31, R19, 0x1, R7, P1 ;  /* 0x00000001131f7824 */ /* 0x000fe200008e0607 */
[----:B--2---:R-:W-:-:S05]  /*1d7320*/  F2FP.SATFINITE.E4M3.F32.PACK_AB_MERGE_C R25, R60, R57, RZ ;  /* 0x000000393c19723e */ /* 0x004fca00048070ff */
[----:B------:R3:W-:Y:S04]  /*1d7330*/  STL [R1+0x3038], R25 ;  /* 0x0030381901007387 */ /* 0x0007e80000100800 */
[----:B------:R-:W2:Y:S04]  /*1d7340*/  LDL.LU R55, [R1+0x2e80] ;  /* 0x002e800001377983 */ /* 0x000ea80000300800 */
[----:B------:R-:W2:Y:S04]  /*1d7350*/  LDL.LU R56, [R1+0x2e84] ;  /* 0x002e840001387983 */ /* 0x000ea80000300800 */
[----:B------:R-:W2:Y:S04]  /*1d7360*/  LDL.LU R57, [R1+0x2e88] ;  /* 0x002e880001397983 */ /* 0x000ea80000300800 */
[----:B------:R-:W2:Y:S04]  /*1d7370*/  LDL.LU R60, [R1+0x2e8c] ;  /* 0x002e8c00013c7983 */ /* 0x000ea80000300800 */
[----:B------:R-:W-:Y:S01]  /*1d7380*/  STL.64 [R1+0x2ee0], R30 ;  /* 0x002ee01e01007387 */ /* 0x000fe20000100a00 */
[----:B---3--:R-:W-:-:S02]  /*1d7390*/  F2FP.SATFINITE.E4M3.F32.PACK_AB_MERGE_C R25, R23, R22, RZ ;  /* 0x000000161719723e */ /* 0x008fc400048070ff */
[----:B------:R-:W-:-:S05]  /*1d73a0*/  IADD3 R22, P1, PT, R16, R14, RZ ;  /* 0x0000000e10167210 */ /* 0x000fca0007f3e0ff */
[----:B------:R-:W-:Y:S01]  /*1d73b0*/  IMAD.X R23, R19, 0x1, R15, P1 ;  /* 0x0000000113177824 */ /* 0x000fe200008e060f */
[----:B----4-:R-:W-:Y:S01]  /*1d73c0*/  F2FP.SATFINITE.E4M3.F32.PACK_AB_MERGE_C R24, R26, R24, RZ ;  /* 0x000000181a18723e */ /* 0x010fe200048070ff */
[----:B------:R0:W-:Y:S04]  /*1d73d0*/  STL [R1+0x2ee8], R25 ;  /* 0x002ee81901007387 */ /* 0x0001e80000100800 */
[----:B------:R3:W-:Y:S04]  /*1d73e0*/  STL [R1+0x2f08], R24 ;  /* 0x002f081801007387 */ /* 0x0007e80000100800 */
[----:B------:R4:W-:Y:S01]  /*1d73f0*/  STL.64 [R1+0x2ed0], R22 ;  /* 0x002ed01601007387 */ /* 0x0009e20000100a00 */
[----:B0-----:R-:W-:-:S02]  /*1d7400*/  F2FP.SATFINITE.E4M3.F32.PACK_AB_MERGE_C R25, R32, R29, RZ ;  /* 0x0000001d2019723e */ /* 0x001fc400048070ff */
[----:B---3--:R-:W-:Y:S02]  /*1d7410*/  F2FP.SATFINITE.E4M3.F32.PACK_AB_MERGE_C R24, R35, R33, RZ ;  /* 0x000000212318723e */ /* 0x008fe400048070ff */
[----:B----4-:R-:W-:Y:S01]  /*1d7420*/  IADD3 R22, P1, PT, R16, R3, RZ ;  /* 0x0000000310167210 */ /* 0x010fe20007f3e0ff */
[----:B------:R0:W-:Y:S04]  /*1d7430*/  STL [R1+0x2ed8], R25 ;  /* 0x002ed81901007387 */ /* 0x0001e80000100800 */
[----:B------:R-:W-:Y:S01]  /*1d7440*/  IMAD.X R23, R19, 0x1, R40, P1 ;  /* 0x0000000113177824 */ /* 0x000fe200008e0628 */
[----:B------:R3:W-:Y:S04]  /*1d7450*/  STL [R1+0x2ecc], R24 ;  /* 0x002ecc1801007387 */ /* 0x0007e80000100800 */
[----:B------:R4:W-:Y:S01]  /*1d7460*/  STL.64 [R1+0x2ec0], R22 ;  /* 0x002ec01601007387 */ /* 0x0009e20000100a00 */
[----:B0-----:R-:W-:-:S02]  /*1d7470*/  F2FP.SATFINITE.E4M3.F32.PACK_AB_MERGE_C R25, R43, R38, RZ ;  /* 0x000000262b19723e */ /* 0x001fc400048070ff */
[----:B---3--:R-:W-:Y:S02]  /*1d7480*/  F2FP.SATFINITE.E4M3.F32.PACK_AB_MERGE_C R24, R46, R45, RZ ;  /* 0x0000002d2e18723e */ /* 0x008fe400048070ff */
[----:B----4-:R-:W-:Y:S01]  /*1d7490*/  IADD3 R22, P1, PT, R16, R2, RZ ;  /* 0x0000000210167210 */ /* 0x010fe20007f3e0ff */
[----:B------:R-:W-:Y:S04]  /*1d74a0*/  STL [R1+0x2ec8], R25 ;  /* 0x002ec81901007387 */ /* 0x000fe80000100800 */
[----:B------:R-:W-:Y:S01]  /*1d74b0*/  IMAD.X R23, R19, 0x1, R0, P1 ;  /* 0x0000000113177824 */ /* 0x000fe200008e0600 */
[----:B------:R0:W-:Y:S04]  /*1d74c0*/  STL [R1+0x2ebc], R24 ;  /* 0x002ebc1801007387 */ /* 0x0001e80000100800 */
[----:B------:R3:W-:Y:S01]  /*1d74d0*/  STL.64 [R1+0x2eb0], R22 ;  /* 0x002eb01601007387 */ /* 0x0007e20000100a00 */
[----:B0-----:R-:W-:-:S02]  /*1d74e0*/  F2FP.SATFINITE.E4M3.F32.PACK_AB_MERGE_C R24, R48, R47, RZ ;  /* 0x0000002f3018723e */ /* 0x001fc400048070ff */
[----:B---3--:R-:W-:Y:S01]  /*1d74f0*/  F2FP.SATFINITE.E4M3.F32.PACK_AB_MERGE_C R22, R50, R49, RZ ;  /* 0x000000313216723e */ /* 0x008fe200048070ff */
[----:B------:R-:W3:Y:S04]  /*1d7500*/  LDL.LU R23, [R1+0x2e70] ;  /* 0x002e700001177983 */ /* 0x000ee80000300800 */
[----:B------:R0:W-:Y:S04]  /*1d7510*/  STL [R1+0x2eb8], R24 ;  /* 0x002eb81801007387 */ /* 0x0001e80000100800 */
[----:B0-----:R-:W3:Y:S04]  /*1d7520*/  LDL.LU R24, [R1+0x2e74] ;  /* 0x002e740001187983 */ /* 0x001ee80000300800 */
[----:B------:R0:W-:Y:S04]  /*1d7530*/  STL [R1+0x2eac], R22 ;  /* 0x002eac1601007387 */ /* 0x0001e80000100800 */
[----:B------:R-:W4:Y:S04]  /*1d7540*/  LDL.LU R48, [R1+0x2e78] ;  /* 0x002e780001307983 */ /* 0x000f280000300800 */
[----:B------:R-:W4:Y:S01]  /*1d7550*/  LDL.LU R49, [R1+0x2e7c] ;  /* 0x002e7c0001317983 */ /* 0x000f220000300800 */
[----:B------:R-:W-:-:S02]  /*1d7560*/  IADD3 R30, P1, PT, R16, R59, RZ ;  /* 0x0000003b101e7210 */ /* 0x000fc40007f3e0ff */
[----:B0-----:R-:W-:Y:S01]  /*1d7570*/  F2FP.SATFINITE.E4M3.F32.PACK_AB_MERGE_C R22, R61, R58, RZ ;  /* 0x0000003a3d16723e */ /* 0x001fe200048070ff */
[----:B------:R-:W4:Y:S02]  /*1d7580*/  LDL.LU R50, [R1+0x2e60] ;  /* 0x002e600001327983 */ /* 0x000f240000300800 */
[----:B------:R-:W-:Y:S02]  /*1d7590*/  IMAD.X R31, R19, 0x1, R51, P1 ;  /* 0x00000001131f7824 */ /* 0x000fe400008e0633 */
[----:B------:R-:W4:Y:S04]  /*1d75a0*/  LDL.LU R51, [R1+0x2e64] ;  /* 0x002e640001337983 */ /* 0x000f280000300800 */
[----:B------:R0:W-:Y:S04]  /*1d75b0*/  STL.64 [R1+0x2ea0], R30 ;  /* 0x002ea01e01007387 */ /* 0x0001e80000100a00 */
[----:B------:R1:W-:Y:S04]  /*1d75c0*/  STL [R1+0x2ea8], R22 ;  /* 0x002ea81601007387 */ /* 0x0003e80000100800 */
[----:B------:R-:W4:Y:S04]  /*1d75d0*/  LDL.LU R58, [R1+0x2e68] ;  /* 0x002e6800013a7983 */ /* 0x000f280000300800 */
[----:B------:R-:W4:Y:S01]  /*1d75e0*/  LDL.LU R61, [R1+0x2e6c] ;  /* 0x002e6c00013d7983 */ /* 0x000f220000300800 */
[----:B0-----:R-:W-:-:S05]  /*1d75f0*/  IADD3 R30, P1, PT, R16, R17, RZ ;  /* 0x00000011101e7210 */ /* 0x001fca0007f3e0ff */
[----:B------:R-:W-:Y:S01]  /*1d7600*/  IMAD.X R31, R19, 0x1, R21, P1 ;  /* 0x00000001131f7824 */ /* 0x000fe200008e0615 */
[----:B-1----:R-:W-:-:S05]  /*1d7610*/  F2FP.SATFINITE.E4M3.F32.PACK_AB_MERGE_C R22, R54, R52, RZ ;  /* 0x000000343616723e */ /* 0x002fca00048070ff */
[----:B------:R-:W-:Y:S04]  /*1d7620*/  STL [R1+0x2e9c], R22 ;  /* 0x002e9c1601007387 */ /* 0x000fe80000100800 */
[----:B------:R-:W4:Y:S04]  /*1d7630*/  LDL.LU R54, [R1+0x2e50] ;  /* 0x002e500001367983 */ /* 0x000f280000300800 */
[----:B------:R0:W-:Y:S02]  /*1d7640*/  STL.64 [R1+0x2e90], R30 ;  /* 0x002e901e01007387 */ /* 0x0001e40000100a00 */
[----:B0-----:R-:W-:-:S05]  /*1d7650*/  IADD3 R30, P1, PT, R16, R42, RZ ;  /* 0x0000002a101e7210 */ /* 0x001fca0007f3e0ff */
[----:B------:R-:W-:Y:S01]  /*1d7660*/  IMAD.X R31, R19, 0x1, R20, P1 ;  /* 0x00000001131f7824 */ /* 0x000fe200008e0614 */
[----:B--2---:R-:W-:-:S05]  /*1d7670*/  F2FP.SATFINITE.E4M3.F32.PACK_AB_MERGE_C R25, R56, R55, RZ ;  /* 0x000000373819723e */ /* 0x004fca00048070ff */
[----:B------:R-:W-:Y:S04]  /*1d7680*/  STL [R1+0x2e98], R25 ;  /* 0x002e981901007387 */ /* 0x000fe80000100800 */
[----:B------:R-:W2:Y:S01]  /*1d7690*/  LDL.LU R55, [R1+0x2e54] ;  /* 0x002e540001377983 */ /* 0x000ea20000300800 */
[----:B------:R-:W-:-:S05]  /*1d76a0*/  F2FP.SATFINITE.E4M3.F32.PACK_AB_MERGE_C R22, R60, R57, RZ ;  /* 0x000000393c16723e */ /* 0x000fca00048070ff */
        /* <DEDUP_REMOVED lines=15> */
[----:B------:R-:W-:Y:S01]  /*1d77a0*/  STL.64 [R1+0x2e80], R30 ;  /* 0x002e801e01007387 */ /* 0x000fe20000100a00 */
[----:B0-----:R-:W-:-:S02]  /*1d77b0*/  IADD3 R22, P1, PT, R16, R36, RZ ;  /* 0x0000002410167210 */ /* 0x001fc40007f3e0ff */
[----:B---3--:R-:W-:-:S05]  /*1d77c0*/  F2FP.SATFINITE.E4M3.F32.PACK_AB_MERGE_C R25, R24, R23, RZ ;  /* 0x000000171819723e */ /* 0x008fca00048070ff */
[----:B------:R-:W-:Y:S01]  /*1d77d0*/  STL [R1+0x7c0], R25 ;  /* 0x0007c01901007387 */ /* 0x000fe20000100800 */
[----:B----4-:R-:W-:-:S05]  /*1d77e0*/  F2FP.SATFINITE.E4M3.F32.PACK_AB_MERGE_C R24, R49, R48, RZ ;  /* 0x000000303118723e */ /* 0x010fca00048070ff */
[----:B------:R-:W-:Y:S04]  /*1d77f0*/  STL [R1+0x7c8], R24 ;  /* 0x0007c81801007387 */ /* 0x000fe80000100800 */
[----:B------:R-:W3:Y:S04]  /*1d7800*/  LDL.LU R48, [R1+0x2e10] ;  /* 0x002e100001307983 */ /* 0x000ee80000300800 */
[----:B------:R-:W3:Y:S01]  /*1d7810*/  LDL.LU R49, [R1+0x2e14] ;  /* 0x002e140001317983 */ /* 0x000ee20000300800 */
[----:B------:R-:W-:-:S05]  /*1d7820*/  IMAD.X R23, R19, 0x1, R18, P1 ;  /* 0x0000000113177824 */ /* 0x000fca00008e0612 */
[----:B------:R0:W-:Y:S02]  /*1d7830*/  STL.64 [R1+0x2e70], R22 ;  /* 0x002e701601007387 */ /* 0x0001e40000100a00 */
[----:B0-----:R-:W-:Y:S02]  /*1d7840*/  F2FP.SATFINITE.E4M3.F32.PACK_AB_MERGE_C R23, R51, R50, RZ ;  /* 0x000000323317723e */ /* 0x001fe400048070ff */
[----:B------:R-:W4:Y:S01]  /*1d7850*/  LDL.LU R50, [R1+0x2e18] ;  /* 0x002e180001327983 */ /* 0x000f220000300800 */
[----:B------:R-:W-:-:S03]  /*1d7860*/  F2FP.SATFINITE.E4M3.F32.PACK_AB_MERGE_C R22, R61, R58, RZ ;  /* 0x0000003a3d16723e */ /* 0x000fc600048070ff */
[----:B------:R-:W-:Y:S04]  /*1d7870*/  STL [R1+0x70c], R23 ;  /* 0x00070c1701007387 */ /* 0x000fe80000100800 */
[----:B------:R-:W4:Y:S04]  /*1d7880*/  LDL.LU R51, [R1+0x2e1c] ;  /* 0x002e1c0001337983 */ /* 0x000f280000300800 */
[----:B------:R0:W-:Y:S04]  /*1d7890*/  STL [R1+0x704], R22 ;  /* 0x0007041601007387 */ /* 0x0001e80000100800 */
[----:B------:R-:W4:Y:S04]  /*1d78a0*/  LDL.LU R58, [R1+0x2e00] ;  /* 0x002e0000013a7983 */ /* 0x000f280000300800 */
[----:B------:R-:W4:Y:S01]  /*1d78b0*/  LDL.LU R61, [R1+0x2e04] ;  /* 0x002e0400013d7983 */ /* 0x000f220000300800 */
[----:B0-----:R-:W-:-:S05]  /*1d78c0*/  IADD3 R22, P1, PT, R16, R39, RZ ;  /* 0x0000002710167210 */ /* 0x001fca0007f3e0ff */
[----:B------:R-:W-:-:S05]  /*1d78d0*/  IMAD.X R23, R19, 0x1, R44, P1 ;  /* 0x0000000113177824 */ /* 0x000fca00008e062c */
[----:B------:R2:W-:Y:S02]  /*1d78e0*/  STL.64 [R1+0x2e60], R22 ;  /* 0x002e601601007387 */ /* 0x0005e40000100a00 */
[----:B--2---:R-:W-:Y:S02]  /*1d78f0*/  F2FP.SATFINITE.E4M3.F32.PACK_AB_MERGE_C R22, R55, R54, RZ ;  /* 0x000000363716723e */ /* 0x004fe400048070ff */
[----:B------:R-:W2:Y:S04]  /*1d7900*/  LDL.LU R54, [R1+0x2e08] ;  /* 0x002e080001367983 */ /* 0x000ea80000300800 */
[----:B------:R-:W2:Y:S04]  /*1d7910*/  LDL.LU R55, [R1+0x2e0c] ;  /* 0x002e0c0001377983 */ /* 0x000ea80000300800 */
[----:B------:R0:W-:Y:S01]  /*1d7920*/  STL [R1+0x6a4], R22 ;  /* 0x0006a41601007387 */ /* 0x0001e20000100800 */
[----:B------:R-:W-:-:S02]  /*1d7930*/  F2FP.SATFINITE.E4M3.F32.PACK_AB_MERGE_C R24, R29, R26, RZ ;  /* 0x0000001a1d18723e */ /* 0x000fc400048070ff */
[----:B0-----:R-:W-:-:S03]  /*1d7940*/  IADD3 R22, P1, PT, R16, R41, RZ ;  /* 0x0000002910167210 */ /* 0x001fc60007f3e0ff */
[----:B------:R0:W-:Y:S02]  /*1d7950*/  STL [R1+0x694], R24 ;  /* 0x0006941801007387 */ /* 0x0001e40000100800 */
[----:B------:R-:W-:Y:S01]  /*1d7960*/  IMAD.X R23, R19, 0x1, R53, P1 ;  /* 0x0000000113177824 */ /* 0x000fe200008e0635 */
[----:B------:R-:W-:-:S04]  /*1d7970*/  F2FP.SATFINITE.E4M3.F32.PACK_AB_MERGE_C R25, R33, R32, RZ ;  /* 0x000000202119723e */ /* 0x000fc800048070ff */
[----:B------:R1:W-:Y:S01]  /*1d7980*/  STL.64 [R1+0x2e50], R22 ;  /* 0x002e501601007387 */ /* 0x0003e20000100a00 */
[----:B0-----:R-:W-:-:S03]  /*1d7990*/  F2FP.SATFINITE.E4M3.F32.PACK_AB_MERGE_C R24, R38, R35, RZ ;  /* 0x000000232618723e */ /* 0x001fc600048070ff */
[----:B------:R0:W-:Y:S01]  /*1d79a0*/  STL [R1+0x664], R25 ;  /* 0x0006641901007387 */ /* 0x0001e20000100800 */
[----:B-1----:R-:W-:-:S03]  /*1d79b0*/  IADD3 R22, P1, PT, R16, R28, RZ ;  /* 0x0000001c10167210 */ /* 0x002fc60007f3e0ff */
[----:B------:R1:W-:Y:S02]  /*1d79c0*/  STL [R1+0x660], R24 ;  /* 0x0006601801007387 */ /* 0x0003e40000100800 */
[----:B------:R-:W-:Y:S01]  /*1d79d0*/  IMAD.X R23, R19, 0x1, R34, P1 ;  /* 0x0000000113177824 */ /* 0x000fe200008e0622 */
[----:B0-----:R-:W-:-:S04]  /*1d79e0*/  F2FP.SATFINITE.E4M3.F32.PACK_AB_MERGE_C R25, R45, R43, RZ ;  /* 0x0000002b2d19723e */ /* 0x001fc800048070ff */
[----:B------:R0:W-:Y:S01]  /*1d79f0*/  STL.64 [R1+0x2e40], R22 ;  /* 0x002e401601007387 */ /* 0x0001e20000100a00 */
[----:B-1----:R-:W-:-:S03]  /*1d7a00*/  F2FP.SATFINITE.E4M3.F32.PACK_AB_MERGE_C R24, R47, R46, RZ ;  /* 0x0000002e2f18723e */ /* 0x002fc600048070ff */
[----:B------:R-:W-:Y:S01]  /*1d7a10*/  STL [R1+0x648], R25 ;  /* 0x0006481901007387 */ /* 0x000fe20000100800 */
[----:B0-----:R-:W-:-:S03]  /*1d7a20*/  IADD3 R22, P1, PT, R16, R37, RZ ;  /* 0x0000002510167210 */ /* 0x001fc60007f3e0ff */
[----:B------:R-:W-:Y:S02]  /*1d7a30*/  STL [R1+0x644], R24 ;  /* 0x0006441801007387 */ /* 0x000fe40000100800 */
[----:B------:R-:W-:-:S05]  /*1d7a40*/  IMAD.X R23, R19, 0x1, R9, P1 ;  /* 0x0000000113177824 */ /* 0x000fca00008e0609 */
[----:B------:R0:W-:Y:S02]  /*1d7a50*/  STL.64 [R1+0x2e30], R22 ;  /* 0x002e301601007387 */ /* 0x0001e40000100a00 */
[----:B0-----:R-:W-:Y:S02]  /*1d7a60*/  F2FP.SATFINITE.E4M3.F32.PACK_AB_MERGE_C R23, R56, R52, RZ ;  /* 0x000000343817723e */ /* 0x001fe400048070ff */
[----:B------:R-:W-:Y:S01]  /*1d7a70*/  F2FP.SATFINITE.E4M3.F32.PACK_AB_MERGE_C R22, R60, R57, RZ ;  /* 0x000000393c16723e */ /* 0x000fe200048070ff */
[----:B------:R-:W2:Y:S04]  /*1d7a80*/  LDL.LU R52, [R1+0x2df0] ;  /* 0x002df00001347983 */ /* 0x000ea80000300800 */
[----:B------:R-:W-:Y:S04]  /*1d7a90*/  STL [R1+0x624], R23 ;  /* 0x0006241701007387 */ /* 0x000fe80000100800 */
[----:B------:R-:W2:Y:S04]  /*1d7aa0*/  LDL.LU R56, [R1+0x2df4] ;  /* 0x002df40001387983 */ /* 0x000ea80000300800 */
[----:B------:R0:W-:Y:S04]  /*1d7ab0*/  STL [R1+0x62c], R22 ;  /* 0x00062c1601007387 */ /* 0x0001e80000100800 */
[----:B------:R-:W2:Y:S04]  /*1d7ac0*/  LDL.LU R57, [R1+0x2df8] ;  /* 0x002df80001397983 */ /* 0x000ea80000300800 */
[----:B------:R-:W2:Y:S01]  /*1d7ad0*/  LDL.LU R60, [R1+0x2dfc] ;  /* 0x002dfc00013c7983 */ /* 0x000ea20000300800 */
[----:B0-----:R-:W-:-:S05]  /*1d7ae0*/  IADD3 R22, P1, PT, R16, R10, RZ ;  /* 0x0000000a10167210 */ /* 0x001fca0007f3e0ff */
[----:B------:R-:W-:-:S05]  /*1d7af0*/  IMAD.X R23, R19, 0x1, R11, P1 ;  /* 0x0000000113177824 */ /* 0x000fca00008e060b */
[----:B------:R0:W-:Y:S02]  /*1d7b00*/  STL.64 [R1+0x2e20], R22 ;  /* 0x002e201601007387 */ /* 0x0001e40000100a00 */
[----:B0-----:R-:W-:-:S05]  /*1d7b10*/  IADD3 R22, P1, PT, R16, R12, RZ ;  /* 0x0000000c10167210 */ /* 0x001fca0007f3e0ff */
[----:B------:R-:W-:Y:S01]  /*1d7b20*/  IMAD.X R23, R19, 0x1, R13, P1 ;  /* 0x0000000113177824 */ /* 0x000fe200008e060d */
[----:B---3--:R-:W-:-:S05]  /*1d7b30*/  F2FP.SATFINITE.E4M3.F32.PACK_AB_MERGE_C R24, R49, R48, RZ ;  /* 0x000000303118723e */ /* 0x008fca00048070ff */
[----:B------:R-:W-:Y:S04]  /*1d7b40*/  STL [R1+0x240], R24 ;  /* 0x0002401801007387 */ /* 0x000fe80000100800 */
[----:B------:R-:W3:Y:S04]  /*1d7b50*/  LDL.LU R48, [R1+0x2de0] ;  /* 0x002de00001307983 */ /* 0x000ee80000300800 */
[----:B------:R-:W-:Y:S04]  /*1d7b60*/  STL.64 [R1+0x2e10], R22 ;  /* 0x002e101601007387 */ /* 0x000fe80000100a00 */
[----:B------:R-:W3:Y:S01]  /*1d7b70*/  LDL.LU R49, [R1+0x2de4] ;  /* 0x002de40001317983 */ /* 0x000ee20000300800 */
[----:B----4-:R-:W-:-:S05]  /*1d7b80*/  F2FP.SATFINITE.E4M3.F32.PACK_AB_MERGE_C R19, R51, R50, RZ ;  /* 0x000000323313723e */ /* 0x010fca00048070ff */
[----:B------:R0:W-:Y:S02]  /*1d7b90*/  STL [R1+0x244], R19 ;  /* 0x0002441301007387 */ /* 0x0001e40000100800 */
[----:B0-----:R-:W-:Y:S02]  /*1d7ba0*/  F2FP.SATFINITE.E4M3.F32.PACK_AB_MERGE_C R19, R61, R58, RZ ;  /* 0x0000003a3d13723e */ /* 0x001fe400048070ff */
[----:B------:R-:W4:Y:S04]  /*1d7bb0*/  LDL.LU R58, [R1+0x2de8] ;  /* 0x002de800013a7983 */ /* 0x000f280000300800 */
[----:B------:R-:W4:Y:S01]  /*1d7bc0*/  LDL.LU R61, [R1+0x2dec] ;  /* 0x002dec00013d7983 */ /* 0x000f220000300800 */
[----:B------:R-:W-:Y:S01]  /*1d7bd0*/  VIADD R16, R16, UR4 ;  /* 0x0000000410107c36 */ /* 0x000fe20008000000 */
[----:B------:R-:W0:Y:S02]  /*1d7be0*/  LDCU UR4, c[0x0][0x3b8] ;  /* 0x00007700ff0477ac */ /* 0x000e240008000800 */
[----:B------:R1:W-:Y:S02]  /*1d7bf0*/  STL [R1+0x53d8], R19 ;  /* 0x0053d81301007387 */ /* 0x0003e40000100800 */
[----:B------:R-:W-:-:S02]  /*1d7c00*/  IADD3 R22, P1, PT, R16, R4, RZ ;  /* 0x0000000410167210 */ /* 0x000fc40007f3e0ff */
[----:B-1----:R-:W-:-:S05]  /*1d7c10*/  SHF.R.S32.HI R19, RZ, 0x1f, R16 ;  /* 0x0000001fff137819 */ /* 0x002fca0000011410 */
[----:B------:R-:W-:Y:S01]  /*1d7c20*/  IMAD.X R23, R19, 0x1, R27, P1 ;  /* 0x0000000113177824 */ /* 0x000fe200008e061b */
[----:B--2---:R-:W-:-:S05]  /*1d7c30*/  F2FP.SATFINITE.E4M3.F32.PACK_AB_MERGE_C R24, R55, R54, RZ ;  /* 0x000000363718723e */ /* 0x004fca00048070ff */
[----:B------:R1:W-:Y:S04]  /*1d7c40*/  STL [R1+0x53b8], R24 ;  /* 0x0053b81801007387 */ /* 0x0003e80000100800 */
[----:B-1----:R-:W2:Y:S04]  /*1d7c50*/  LDL.LU R24, [R1+0x2dd0] ;  /* 0x002dd00001187983 */ /* 0x002ea80000300800 */
[----:B------:R-:W2:Y:S04]  /*1d7c60*/  LDL.LU R26, [R1+0x2dd4] ;  /* 0x002dd400011a7983 */ /* 0x000ea80000300800 */
[----:B------:R-:W2:Y:S04]  /*1d7c70*/  LDL.LU R29, [R1+0x2dd8] ;  /* 0x002dd800011d7983 */ /* 0x000ea80000300800 */
        /* <DEDUP_REMOVED lines=11> */
[----:B-1----:R-:W-:-:S05]  /*1d7d30*/  F2FP.SATFINITE.E4M3.F32.PACK_AB_MERGE_C R23, R56, R52, RZ ;  /* 0x000000343817723e */ /* 0x002fca00048070ff */
[----:B------:R-:W-:Y:S04]  /*1d7d40*/  STL [R1+0x52ac], R23 ;  /* 0x0052ac1701007387 */ /* 0x000fe80000100800 */
[----:B------:R-:W2:Y:S01]  /*1d7d50*/  LDL.LU R51, [R1+0x2da4] ;  /* 0x002da40001337983 */ /* 0x000ea20000300800 */
[----:B------:R-:W-:-:S05]  /*1d7d60*/  F2FP.SATFINITE.E4M3.F32.PACK_AB_MERGE_C R22, R60, R57, RZ ;  /* 0x000000393c16723e */ /* 0x000fca00048070ff */
[----:B------:R1:W-:Y:S04]  /*1d7d70*/  STL [R1+0x52bc], R22 ;  /* 0x0052bc1601007387 */ /* 0x0003e80000100800 */
[----:B------:R-:W2:Y:S04]  /*1d7d80*/  LDL.LU R57, [R1+0x2da8] ;  /* 0x002da80001397983 */ /* 0x000ea80000300800 */
[----:B------:R-:W2:Y:S01]  /*1d7d90*/  LDL.LU R60, [R1+0x2dac] ;  /* 0x002dac00013c7983 */ /* 0x000ea20000300800 */
[----:B-1----:R-:W-:-:S03]  /*1d7da0*/  IADD3 R22, P1, PT, R16, R6, RZ ;  /* 0x0000000610167210 */ /* 0x002fc60007f3e0ff */
[----:B------:R-:W2:Y:S02]  /*1d7db0*/  LDL.LU R52, [R1+0x2d90] ;  /* 0x002d900001347983 */ /* 0x000ea40000300800 */
[----:B------:R-:W-:Y:S02]  /*1d7dc0*/  IMAD.X R23, R19, 0x1, R5, P1 ;  /* 0x0000000113177824 */ /* 0x000fe400008e0605 */
[----:B------:R-:W2:Y:S04]  /*1d7dd0*/  LDL.LU R56, [R1+0x2d94] ;  /* 0x002d940001387983 */ /* 0x000ea80000300800 */
[----:B------:R-:W-:Y:S01]  /*1d7de0*/  STL.64 [R1+0x2df0], R22 ;  /* 0x002df01601007387 */ /* 0x000fe20000100a00 */
[----:B---3--:R-:W-:-:S05]  /*1d7df0*/  F2FP.SATFINITE.E4M3.F32.PACK_AB_MERGE_C R32, R49, R48, RZ ;  /* 0x000000303120723e */ /* 0x008fca00048070ff */
[----:B------:R1:W-:Y:S04]  /*1d7e00*/  STL [R1+0xa178], R32 ;  /* 0x00a1782001007387 */ /* 0x0003e80000100800 */
[----:B-1----:R-:W3:Y:S04]  /*1d7e10*/  LDL R32, [R1+0x34] ;  /* 0x0000340001207983 */ /* 0x002ee80000100800 */
[----:B------:R-:W3:Y:S04]  /*1d7e20*/  LDL.LU R48, [R1+0x2d98] ;  /* 0x002d980001307983 */ /* 0x000ee80000300800 */
[----:B------:R-:W3:Y:S01]  /*1d7e30*/  LDL.LU R49, [R1+0x2d9c] ;  /* 0x002d9c0001317983 */ /* 0x000ee20000300800 */
[----:B----4-:R-:W-:-:S05]  /*1d7e40*/  F2FP.SATFINITE.E4M3.F32.PACK_AB_MERGE_C R31, R61, R58, RZ ;  /* 0x0000003a3d1f723e */ /* 0x010fca00048070ff */
[----:B------:R-:W-:Y:S04]  /*1d7e50*/  STL [R1+0xa17c], R31 ;  /* 0x00a17c1f01007387 */ /* 0x000fe80000100800 */
[----:B------:R-:W4:Y:S04]  /*1d7e60*/  LDL.LU R58, [R1+0x2d80] ;  /* 0x002d8000013a7983 */ /* 0x000f280000300800 */
[----:B------:R-:W4:Y:S01]  /*1d7e70*/  LDL.LU R61, [R1+0x2d84] ;  /* 0x002d8400013d7983 */ /* 0x000f220000300800 */
[----:B------:R-:W-:-:S05]  /*1d7e80*/  IADD3 R22, P1, PT, R16, R8, RZ ;  /* 0x0000000810167210 */ /* 0x000fca0007f3e0ff */
[----:B------:R-:W-:-:S05]  /*1d7e90*/  IMAD.X R23, R19, 0x1, R7, P1 ;  /* 0x0000000113177824 */ /* 0x000fca00008e0607 */
[----:B------:R1:W-:Y:S02]  /*1d7ea0*/  STL.64 [R1+0x2de0], R22 ;  /* 0x002de01601007387 */ /* 0x0003e40000100a00 */
[----:B-1----:R-:W-:-:S05]  /*1d7eb0*/  IADD3 R22, P1, PT, R16, R14, RZ ;  /* 0x0000000e10167210 */ /* 0x002fca0007f3e0ff */
[----:B------:R-:W-:Y:S01]  /*1d7ec0*/  IMAD.X R23, R19, 0x1, R15, P1 ;  /* 0x0000000113177824 */ /* 0x000fe200008e060f */
[----:B--2---:R-:W-:-:S05]  /*1d7ed0*/  F2FP.SATFINITE.E4M3.F32.PACK_AB_MERGE_C R25, R26, R24, RZ ;  /* 0x000000181a19723e */ /* 0x004fca00048070ff */
[----:B------:R1:W-:Y:S01]  /*1d7ee0*/  STL [R1+0x2e68], R25 ;  /* 0x002e681901007387 */ /* 0x0003e20000100800 */
[----:B------:R-:W-:-:S05]  /*1d7ef0*/  F2FP.SATFINITE.E4M3.F32.PACK_AB_MERGE_C R24, R33, R29, RZ ;  /* 0x0000001d2118723e */ /* 0x000fca00048070ff */
[----:B------:R2:W-:Y:S04]  /*1d7f00*/  STL [R1+0x2e6c], R24 ;  /* 0x002e6c1801007387 */ /* 0x0005e80000100800 */
[----:B------:R0:W-:Y:S01]  /*1d7f10*/  STL.64 [R1+0x2dd0], R22 ;  /* 0x002dd01601007387 */ /* 0x0001e20000100a00 */
[----:B-1----:R-:W-:Y:S02]  /*1d7f20*/  F2FP.SATFINITE.E4M3.F32.PACK_AB_MERGE_C R25, R38, R35, RZ ;  /* 0x000000232619723e */ /* 0x002fe400048070ff */
[----:B--2---:R-:W-:Y:S02]  /*1d7f30*/  F2FP.SATFINITE.E4M3.F32.PACK_AB_MERGE_C R24, R45, R43, RZ ;  /* 0x0000002b2d18723e */ /* 0x004fe400048070ff */
[----:B0-----:R-:W-:Y:S01]  /*1d7f40*/  IADD3 R22, P1, PT, R16, R3, RZ ;  /* 0x0000000310167210 */ /* 0x001fe20007f3e0ff */
[----:B------:R-:W-:Y:S04]  /*1d7f50*/  STL [R1+0x2dd8], R25 ;  /* 0x002dd81901007387 */ /* 0x000fe80000100800 */
[----:B------:R-:W-:Y:S01]  /*1d7f60*/  IMAD.X R23, R19, 0x1, R40, P1 ;  /* 0x0000000113177824 */ /* 0x000fe200008e0628 */
[----:B------:R-:W-:Y:S04]  /*1d7f70*/  STL [R1+0x2dcc], R24 ;  /* 0x002dcc1801007387 */ /* 0x000fe80000100800 */
[----:B------:R0:W-:Y:S02]  /*1d7f80*/  STL.64 [R1+0x2dc0], R22 ;  /* 0x002dc01601007387 */ /* 0x0001e40000100a00 */
[----:B0-----:R-:W-:-:S02]  /*1d7f90*/  F2FP.SATFINITE.E4M3.F32.PACK_AB_MERGE_C R23, R47, R46, RZ ;  /* 0x0000002e2f17723e */ /* 0x001fc400048070ff */
[----:B------:R-:W-:Y:S02]  /*1d7fa0*/  F2FP.SATFINITE.E4M3.F32.PACK_AB_MERGE_C R22, R55, R54, RZ ;  /* 0x000000363716723e */ /* 0x000fe400048070ff */
[----:B------:R-:W2:Y:S04]  /*1d7fb0*/  LDL.LU R54, [R1+0x2d88] ;  /* 0x002d880001367983 */ /* 0x000ea80000300800 */
[----:B------:R-:W-:Y:S04]  /*1d7fc0*/  STL [R1+0x2dc8], R23 ;  /* 0x002dc81701007387 */ /* 0x000fe80000100800 */
[----:B------:R-:W2:Y:S04]  /*1d7fd0*/  LDL.LU R55, [R1+0x2d8c] ;  /* 0x002d8c0001377983 */ /* 0x000ea80000300800 */
[----:B------:R0:W-:Y:S02]  /*1d7fe0*/  STL [R1+0x2dbc], R22 ;  /* 0x002dbc1601007387 */ /* 0x0001e40000100800 */
[----:B0-----:R-:W-:-:S05]  /*1d7ff0*/  IADD3 R22, P1, PT, R16, R2, RZ ;  /* 0x0000000210167210 */ /* 0x001fca0007f3e0ff */
[----:B------:R-:W-:Y:S01]  /*1d8000*/  IMAD.X R23, R19, 0x1, R0, P1 ;  /* 0x0000000113177824 */ /* 0x000fe200008e0600 */
[----:B------:R-:W-:-:S04]  /*1d8010*/  F2FP.SATFINITE.E4M3.F32.PACK_AB_MERGE_C R25, R51, R50, RZ ;  /* 0x000000323319723e */ /* 0x000fc800048070ff */
[----:B------:R0:W-:Y:S01]  /*1d8020*/  STL.64 [R1+0x2db0], R22 ;  /* 0x002db01601007387 */ /* 0x0001e20000100a00 */
[----:B------:R-:W-:-:S03]  /*1d8030*/  F2FP.SATFINITE.E4M3.F32.PACK_AB_MERGE_C R24, R60, R57, RZ ;  /* 0x000000393c18723e */ /* 0x000fc600048070ff */
[----:B------:R-:W-:Y:S01]  /*1d8040*/  STL [R1+0x2db8], R25 ;  /* 0x002db81901007387 */ /* 0x000fe20000100800 */
[----:B0-----:R-:W-:-:S03]  /*1d8050*/  IADD3 R22, P1, PT, R16, R59, RZ ;  /* 0x0000003b10167210 */ /* 0x001fc60007f3e0ff */
[----:B------:R0:W-:Y:S04]  /*1d8060*/  STL [R1+0x2dac], R24 ;  /* 0x002dac1801007387 */ /* 0x0001e80000100800 */
[----:B------:R-:W2:Y:S04]  /*1d8070*/  LDL.LU R57, [R1+0x2d70] ;  /* 0x002d700001397983 */ /* 0x000ea80000300800 */
[----:B------:R-:W2:Y:S01]  /*1d8080*/  LDL.LU R60, [R1+0x2d74] ;  /* 0x002d7400013c7983 */ /* 0x000ea20000300800 */
[----:B0-----:R-:W-:Y:S01]  /*1d8090*/  F2FP.SATFINITE.E4M3.F32.PACK_AB_MERGE_C R24, R56, R52, RZ ;  /* 0x000000343818723e */ /* 0x001fe200048070ff */
[----:B---3--:R-:W-:-:S05]  /*1d80a0*/  IMAD.X R23, R19, 0x1, R32, P1 ;  /* 0x0000000113177824 */ /* 0x008fca00008e0620 */
[----:B------:R0:W-:Y:S04]  /*1d80b0*/  STL.64 [R1+0x2da0], R22 ;  /* 0x002da01601007387 */ /* 0x0001e80000100a00 */
[----:B0-----:R-:W3:Y:S04]  /*1d80c0*/  LDL.LU R22, [R1+0x2d78] ;  /* 0x002d780001167983 */ /* 0x001ee80000300800 */
[----:B------:R-:W3:Y:S04]  /*1d80d0*/  LDL.LU R23, [R1+0x2d7c] ;  /* 0x002d7c0001177983 */ /* 0x000ee80000300800 */
[----:B------:R0:W-:Y:S04]  /*1d80e0*/  STL [R1+0x2da8], R24 ;  /* 0x002da81801007387 */ /* 0x0001e80000100800 */
[----:B------:R-:W3:Y:S04]  /*1d80f0*/  LDL.LU R50, [R1+0x2d60] ;  /* 0x002d600001327983 */ /* 0x000ee80000300800 */
[----:B------:R-:W3:Y:S04]  /*1d8100*/  LDL.LU R51, [R1+0x2d64] ;  /* 0x002d640001337983 */ /* 0x000ee80000300800 */
[----:B------:R-:W3:Y:S04]  /*1d8110*/  LDL.LU R52, [R1+0x2d68] ;  /* 0x002d680001347983 */ /* 0x000ee80000300800 */
[----:B------:R-:W3:Y:S01]  /*1d8120*/  LDL.LU R56, [R1+0x2d6c] ;  /* 0x002d6c0001387983 */ /* 0x000ee20000300800 */
[----:B0-----:R-:W-:-:S02]  /*1d8130*/  IADD3 R24, P1, PT, R16, R17, RZ ;  /* 0x0000001110187210 */ /* 0x001fc40007f3e0ff */
[----:B------:R-:W-:-:S03]  /*1d8140*/  F2FP.SATFINITE.E4M3.F32.PACK_AB_MERGE_C R26, R49, R48, RZ ;  /* 0x00000030311a723e */ /* 0x000fc600048070ff */
[----:B------:R-:W-:Y:S02]  /*1d8150*/  IMAD.X R25, R19, 0x1, R21, P1 ;  /* 0x0000000113197824 */ /* 0x000fe400008e0615 */
[----:B------:R-:W-:Y:S04]  /*1d8160*/  STL [R1+0x2d98], R26 ;  /* 0x002d981a01007387 */ /* 0x000fe80000100800 */
[----:B------:R4:W-:Y:S02]  /*1d8170*/  STL.64 [R1+0x2d90], R24 ;  /* 0x002d901801007387 */ /* 0x0009e40000100a00 */
[----:B----4-:R-:W-:Y:S02]  /*1d8180*/  F2FP.SATFINITE.E4M3.F32.PACK_AB_MERGE_C R25, R61, R58, RZ ;  /* 0x0000003a3d19723e */ /* 0x010fe400048070ff */
        /* <DEDUP_REMOVED lines=15> */
[----:B------:R-:W-:-:S05]  /*1d8280*/  IADD3 R30, P1, PT, R16, R42, RZ ;  /* 0x0000002a101e7210 */ /* 0x000fca0007f3e0ff */
[----:B------:R-:W-:Y:S01]  /*1d8290*/  IMAD.X R31, R19, 0x1, R20, P1 ;  /* 0x00000001131f7824 */ /* 0x000fe200008e0614 */
[----:B--2---:R-:W-:-:S05]  /*1d82a0*/  F2FP.SATFINITE.E4M3.F32.PACK_AB_MERGE_C R25, R55, R54, RZ ;  /* 0x000000363719723e */ /* 0x004fca00048070ff */
[----:B------:R-:W-:Y:S04]  /*1d82b0*/  STL [R1+0x858], R25 ;  /* 0x0008581901007387 */ /* 0x000fe80000100800 */
[----:B------:R-:W2:Y:S04]  /*1d82c0*/  LDL.LU R54, [R1+0x2d28] ;  /* 0x002d280001367983 */ /* 0x000ea80000300800 */
[----:B------:R-:W2:Y:S01]  /*1d82d0*/  LDL.LU R55, [R1+0x2d2c] ;  /* 0x002d2c0001377983 */ /* 0x000ea20000300800 */
[----:B------:R-:W-:-:S03]  /*1d82e0*/  F2FP.SATFINITE.E4M3.F32.PACK_AB_MERGE_C R20, R60, R57, RZ ;  /* 0x000000393c14723e */ /* 0x000fc600048070ff */
[----:B------:R-:W2:Y:S04]  /*1d82f0*/  LDL.LU R57, [R1+0x2d10] ;  /* 0x002d100001397983 */ /* 0x000ea80000300800 */
[----:B------:R-:W2:Y:S04]  /*1d8300*/  LDL.LU R60, [R1+0x2d14] ;  /* 0x002d1400013c7983 */ /* 0x000ea80000300800 */
[----:B------:R-:W-:Y:S04]  /*1d8310*/  STL.64 [R1+0x2d80], R30 ;  /* 0x002d801e01007387 */ /* 0x000fe80000100a00 */
[----:B------:R3:W-:Y:S02]  /*1d8320*/  STL [R1+0x788], R20 ;  /* 0x0007881401007387 */ /* 0x0007e40000100800 */
[----:B---3--:R-:W-:-:S02]  /*1d8330*/  F2FP.SATFINITE.E4M3.F32.PACK_AB_MERGE_C R20, R23, R22, RZ ;  /* 0x000000161714723e */ /* 0x008fc400048070ff */
[----:B------:R-:W-:-:S05]  /*1d8340*/  IADD3 R22, P1, PT, R16, R36, RZ ;  /* 0x0000002410167210 */ /* 0x000fca0007f3e0ff */
[----:B------:R-:W-:Y:S01]  /*1d8350*/  IMAD.X R23, R19, 0x1, R18, P1 ;  /* 0x0000000113177824 */ /* 0x000fe200008e0612 */
[----:B------:R0:W-:Y:S04]  /*1d8360*/  STL [R1+0x794], R20 ;  /* 0x0007941401007387 */ /* 0x0001e80000100800 */
[----:B------:R1:W-:Y:S01]  /*1d8370*/  STL.64 [R1+0x2d70], R22 ;  /* 0x002d701601007387 */ /* 0x0003e20000100a00 */
[----:B0-----:R-:W-:Y:S02]  /*1d8380*/  F2FP.SATFINITE.E4M3.F32.PACK_AB_MERGE_C R20, R56, R52, RZ ;  /* 0x000000343814723e */ /* 0x001fe400048070ff */
[----:B-1----:R-:W-:Y:S02]  /*1d8390*/  F2FP.SATFINITE.E4M3.F32.PACK_AB_MERGE_C R22, R51, R50, RZ ;  /* 0x000000323316723e */ /* 0x002fe400048070ff */
[----:B------:R-:W3:Y:S04]  /*1d83a0*/  LDL.LU R50, [R1+0x2d18] ;  /* 0x002d180001327983 */ /* 0x000ee80000300800 */
[----:B------:R0:W-:Y:S04]  /*1d83b0*/  STL [R1+0x6fc], R22 ;  /* 0x0006fc1601007387 */ /* 0x0001e80000100800 */
[----:B------:R-:W3:Y:S04]  /*1d83c0*/  LDL.LU R51, [R1+0x2d1c] ;  /* 0x002d1c0001337983 */ /* 0x000ee80000300800 */
[----:B------:R-:W-:Y:S01]  /*1d83d0*/  STL [R1+0x6b4], R20 ;  /* 0x0006b41401007387 */ /* 0x000fe20000100800 */
[----:B0-----:R-:W-:-:S03]  /*1d83e0*/  IADD3 R22, P1, PT, R16, R39, RZ ;  /* 0x0000002710167210 */ /* 0x001fc60007f3e0ff */
[----:B------:R-:W3:Y:S04]  /*1d83f0*/  LDL.LU R52, [R1+0x2d00] ;  /* 0x002d000001347983 */ /* 0x000ee80000300800 */
[----:B------:R-:W3:Y:S01]  /*1d8400*/  LDL.LU R56, [R1+0x2d04] ;  /* 0x002d040001387983 */ /* 0x000ee20000300800 */
[----:B------:R-:W-:-:S05]  /*1d8410*/  IMAD.X R23, R19, 0x1, R44, P1 ;  /* 0x0000000113177824 */ /* 0x000fca00008e062c */
[----:B------:R0:W-:Y:S01]  /*1d8420*/  STL.64 [R1+0x2d60], R22 ;  /* 0x002d601601007387 */ /* 0x0001e20000100a00 */
[----:B----4-:R-:W-:Y:S02]  /*1d8430*/  F2FP.SATFINITE.E4M3.F32.PACK_AB_MERGE_C R24, R26, R24, RZ ;  /* 0x000000181a18723e */ /* 0x010fe400048070ff */
[----:B0-----:R-:W-:Y:S02]  /*1d8440*/  IADD3 R22, P1, PT, R16, R41, RZ ;  /* 0x0000002910167210 */ /* 0x001fe40007f3e0ff */
[----:B------:R-:W-:-:S03]  /*1d8450*/  F2FP.SATFINITE.E4M3.F32.PACK_AB_MERGE_C R20, R33, R29, RZ ;  /* 0x0000001d2114723e */ /* 0x000fc600048070ff */
[----:B------:R-:W-:Y:S01]  /*1d8460*/  IMAD.X R23, R19, 0x1, R53, P1 ;  /* 0x0000000113177824 */ /* 0x000fe200008e0635 */
[----:B------:R0:W-:Y:S04]  /*1d8470*/  STL [R1+0x67c], R24 ;  /* 0x00067c1801007387 */ /* 0x0001e80000100800 */
[----:B------:R1:W-:Y:S04]  /*1d8480*/  STL [R1+0x668], R20 ;  /* 0x0006681401007387 */ /* 0x0003e80000100800 */
[----:B------:R4:W-:Y:S01]  /*1d8490*/  STL.64 [R1+0x2d50], R22 ;  /* 0x002d501601007387 */ /* 0x0009e20000100a00 */
[----:B0-----:R-:W-:-:S02]  /*1d84a0*/  F2FP.SATFINITE.E4M3.F32.PACK_AB_MERGE_C R24, R38, R35, RZ ;  /* 0x000000232618723e */ /* 0x001fc400048070ff */
[----:B-1----:R-:W-:Y:S02]  /*1d84b0*/  F2FP.SATFINITE.E4M3.F32.PACK_AB_MERGE_C R20, R45, R43, RZ ;  /* 0x0000002b2d14723e */ /* 0x002fe400048070ff */
[----:B----4-:R-:W-:Y:S01]  /*1d84c0*/  IADD3 R22, P1, PT, R16, R28, RZ ;  /* 0x0000001c10167210 */ /* 0x010fe20007f3e0ff */
[----:B------:R-:W-:Y:S04]  /*1d84d0*/  STL [R1+0x64c], R24 ;  /* 0x00064c1801007387 */ /* 0x000fe80000100800 */
[----:B------:R-:W-:Y:S01]  /*1d84e0*/  IMAD.X R23, R19, 0x1, R34, P1 ;  /* 0x0000000113177824 */ /* 0x000fe200008e0622 */
[----:B------:R0:W-:Y:S04]  /*1d84f0*/  STL [R1+0x640], R20 ;  /* 0x0006401401007387 */ /* 0x0001e80000100800 */
[----:B------:R1:W-:Y:S01]  /*1d8500*/  STL.64 [R1+0x2d40], R22 ;  /* 0x002d401601007387 */ /* 0x0003e20000100a00 */
[----:B0-----:R-:W-:-:S03]  /*1d8510*/  F2FP.SATFINITE.E4M3.F32.PACK_AB_MERGE_C R20, R61, R58, RZ ;  /* 0x0000003a3d14723e */ /* 0x001fc600048070ff */
[----:B------:R-:W4:Y:S01]  /*1d8520*/  LDL.LU R58, [R1+0x2d08] ;  /* 0x002d0800013a7983 */ /* 0x000f220000300800 */
[----:B-1----:R-:W-:-:S05]  /*1d8530*/  F2FP.SATFINITE.E4M3.F32.PACK_AB_MERGE_C R22, R47, R46, RZ ;  /* 0x0000002e2f16723e */ /* 0x002fca00048070ff */
[----:B------:R0:W-:Y:S04]  /*1d8540*/  STL [R1+0x628], R22 ;  /* 0x0006281601007387 */ /* 0x0001e80000100800 */
[----:B------:R-:W4:Y:S01]  /*1d8550*/  LDL.LU R61, [R1+0x2d0c] ;  /* 0x002d0c00013d7983 */ /* 0x000f220000300800 */
[----:B0-----:R-:W-:-:S03]  /*1d8560*/  IADD3 R22, P1, PT, R16, R37, RZ ;  /* 0x0000002510167210 */ /* 0x001fc60007f3e0ff */
[----:B------:R0:W-:Y:S02]  /*1d8570*/  STL [R1+0x620], R20 ;  /* 0x0006201401007387 */ /* 0x0001e40000100800 */
[----:B------:R-:W-:Y:S01]  /*1d8580*/  IMAD.X R23, R19, 0x1, R9, P1 ;  /* 0x0000000113177824 */ /* 0x000fe200008e0609 */
[----:B0-----:R-:W-:Y:S02]  /*1d8590*/  F2FP.SATFINITE.E4M3.F32.PACK_AB_MERGE_C R20, R49, R48, RZ ;  /* 0x000000303114723e */ /* 0x001fe400048070ff */
[----:B--2---:R-:W-:-:S05]  /*1d85a0*/  F2FP.SATFINITE.E4M3.F32.PACK_AB_MERGE_C R26, R55, R54, RZ ;  /* 0x00000036371a723e */ /* 0x004fca00048070ff */
[----:B------:R-:W-:Y:S04]  /*1d85b0*/  STL [R1+0xa340], R26 ;  /* 0x00a3401a01007387 */ /* 0x000fe80000100800 */
[----:B------:R0:W-:Y:S02]  /*1d85c0*/  STL.64 [R1+0x2d30], R22 ;  /* 0x002d301601007387 */ /* 0x0001e40000100a00 */
[----:B0-----:R-:W-:Y:S02]  /*1d85d0*/  IADD3 R22, P1, PT, R16, R10, RZ ;  /* 0x0000000a10167210 */ /* 0x001fe40007f3e0ff */
[----:B------:R0:W-:Y:S03]  /*1d85e0*/  STL [R1+0x600], R20 ;  /* 0x0006001401007387 */ /* 0x0001e60000100800 */
[----:B------:R-:W-:-:S05]  /*1d85f0*/  IMAD.X R23, R19, 0x1, R11, P1 ;  /* 0x0000000113177824 */ /* 0x000fca00008e060b */
[----:B------:R1:W-:Y:S01]  /*1d8600*/  STL.64 [R1+0x2d20], R22 ;  /* 0x002d201601007387 */ /* 0x0003e20000100a00 */
[----:B0-----:R-:W-:Y:S02]  /*1d8610*/  F2FP.SATFINITE.E4M3.F32.PACK_AB_MERGE_C R20, R60, R57, RZ ;  /* 0x000000393c14723e */ /* 0x001fe400048070ff */
[----:B-1----:R-:W-:-:S03]  /*1d8620*/  IADD3 R22, P1, PT, R16, R12, RZ ;  /* 0x0000000c10167210 */ /* 0x002fc60007f3e0ff */
[----:B------:R3:W-:Y:S02]  /*1d8630*/  STL [R1+0x23c], R20 ;  /* 0x00023c1401007387 */ /* 0x0007e40000100800 */
[----:B------:R-:W-:Y:S02]  /*1d8640*/  IMAD.X R23, R19, 0x1, R13, P1 ;  /* 0x0000000113177824 */ /* 0x000fe400008e060d */
[----:B------:R-:W2:Y:S04]  /*1d8650*/  LDL.LU R54, [R1+0x2cf0] ;  /* 0x002cf00001367983 */ /* 0x000ea80000300800 */
[----:B------:R-:W2:Y:S04]  /*1d8660*/  LDL.LU R55, [R1+0x2cf4] ;  /* 0x002cf40001377983 */ /* 0x000ea80000300800 */
[----:B------:R-:W2:Y:S04]  /*1d8670*/  LDL.LU R57, [R1+0x2cf8] ;  /* 0x002cf80001397983 */ /* 0x000ea80000300800 */
[----:B------:R-:W-:Y:S04]  /*1d8680*/  STL.64 [R1+0x2d10], R22 ;  /* 0x002d101601007387 */ /* 0x000fe80000100a00 */
[----:B------:R-:W2:Y:S01]  /*1d8690*/  LDL.LU R60, [R1+0x2cfc] ;  /* 0x002cfc00013c7983 */ /* 0x000ea20000300800 */
[----:B------:R-:W-:Y:S01]  /*1d86a0*/  VIADD R16, R16, UR4 ;  /* 0x0000000410107c36 */ /* 0x000fe20008000000 */
[----:B------:R-:W0:Y:S04]  /*1d86b0*/  LDCU UR4, c[0x0][0x3b8] ;  /* 0x00007700ff0477ac */ /* 0x000e280008000800 */
[----:B------:R-:W-:-:S02]  /*1d86c0*/  IADD3 R30, P1, PT, R16, R4, RZ ;  /* 0x00000004101e7210 */ /* 0x000fc40007f3e0ff */
[----:B---3--:R-:W-:-:S05]  /*1d86d0*/  F2FP.SATFINITE.E4M3.F32.PACK_AB_MERGE_C R20, R51, R50, RZ ;  /* 0x000000323314723e */ /* 0x008fca00048070ff */
[----:B------:R1:W-:Y:S01]  /*1d86e0*/  STL [R1+0x238], R20 ;  /* 0x0002381401007387 */ /* 0x0003e20000100800 */
[----:B------:R-:W-:-:S03]  /*1d86f0*/  F2FP.SATFINITE.E4M3.F32.PACK_AB_MERGE_C R19, R56, R52, RZ ;  /* 0x000000343813723e */ /* 0x000fc600048070ff */
[----:B-1----:R-:W3:Y:S04]  /*1d8700*/  LDL.LU R20, [R1+0x2ce0] ;  /* 0x002ce00001147983 */ /* 0x002ee80000300800 */
        /* <DEDUP_REMOVED lines=12> */
[----:B-1----:R-:W-:-:S05]  /*1d87d0*/  SHF.R.S32.HI R19, RZ, 0x1f, R16 ;  /* 0x0000001fff137819 */ /* 0x002fca0000011410 */
[----:B------:R-:W-:Y:S01]  /*1d87e0*/  IMAD.X R31, R19, 0x1, R27, P1 ;  /* 0x00000001131f7824 */ /* 0x000fe200008e061b */
[----:B----4-:R-:W-:-:S05]  /*1d87f0*/  F2FP.SATFINITE.E4M3.F32.PACK_AB_MERGE_C R25, R61, R58, RZ ;  /* 0x0000003a3d19723e */ /* 0x010fca00048070ff */
[----:B------:R-:W-:Y:S04]  /*1d8800*/  STL [R1+0x54e4], R25 ;  /* 0x0054e41901007387 */ /* 0x000fe80000100800 */
[----:B------:R-:W4:Y:S04]  /*1d8810*/  LDL.LU R43, [R1+0x2cb0] ;  /* 0x002cb000012b7983 */ /* 0x000f280000300800 */
[----:B------:R-:W4:Y:S04]  /*1d8820*/  LDL.LU R45, [R1+0x2cb4] ;  /* 0x002cb400012d7983 */ /* 0x000f280000300800 */
[----:B------:R-:W4:Y:S04]  /*1d8830*/  LDL.LU R46, [R1+0x2cb8] ;  /* 0x002cb800012e7983 */ /* 0x000f280000300800 */
[----:B------:R2:W-:Y:S04]  /*1d8840*/  STL.64 [R1+0x2d00], R30 ;  /* 0x002d001e01007387 */ /* 0x0005e80000100a00 */
[----:B------:R-:W4:Y:S04]  /*1d8850*/  LDL.LU R48, [R1+0x2cbc] ;  /* 0x002cbc0001307983 */ /* 0x000f280000300800 */
[----:B------:R-:W4:Y:S04]  /*1d8860*/  LDL.LU R50, [R1+0x2ca0] ;  /* 0x002ca00001327983 */ /* 0x000f280000300800 */
[----:B------:R-:W4:Y:S04]  /*1d8870*/  LDL.LU R51, [R1+0x2ca4] ;  /* 0x002ca40001337983 */ /* 0x000f280000300800 */
[----:B------:R-:W4:Y:S04]  /*1d8880*/  LDL.LU R58, [R1+0x2ca8] ;  /* 0x002ca800013a7983 */ /* 0x000f280000300800 */
[----:B------:R-:W4:Y:S04]  /*1d8890*/  LDL.LU R61, [R1+0x2cac] ;  /* 0x002cac00013d7983 */ /* 0x000f280000300800 */
[----:B------:R-:W4:Y:S01]  /*1d88a0*/  LDL R26, [R1+0x24] ;  /* 0x00002400011a7983 */ /* 0x000f220000100800 */
[----:B--2---:R-:W-:-:S05]  /*1d88b0*/  F2FP.SATFINITE.E4M3.F32.PACK_AB_MERGE_C R30, R55, R54, RZ ;  /* 0x00000036371e723e */ /* 0x004fca00048070ff */
[----:B------:R1:W-:Y:S04]  /*1d88c0*/  STL [R1+0x5500], R30 ;  /* 0x0055001e01007387 */ /* 0x0003e80000100800 */
[----:B------:R-:W2:Y:S01]  /*1d88d0*/  LDL.LU R54, [R1+0x2c90] ;  /* 0x002c900001367983 */ /* 0x000ea20000300800 */
[----:B------:R-:W-:-:S03]  /*1d88e0*/  F2FP.SATFINITE.E4M3.F32.PACK_AB_MERGE_C R25, R60, R57, RZ ;  /* 0x000000393c19723e */ /* 0x000fc600048070ff */
[----:B------:R-:W2:Y:S01]  /*1d88f0*/  LDL.LU R55, [R1+0x2c94] ;  /* 0x002c940001377983 */ /* 0x000ea20000300800 */
[----:B-1----:R-:W-:-:S03]  /*1d8900*/  IADD3 R30, P1, PT, R16, R6, RZ ;  /* 0x00000006101e7210 */ /* 0x002fc60007f3e0ff */
[----:B------:R3:W-:Y:S04]  /*1d8910*/  STL [R1+0x54fc], R25 ;  /* 0x0054fc1901007387 */ /* 0x0007e80000100800 */
[----:B------:R-:W2:Y:S04]  /*1d8920*/  LDL.LU R57, [R1+0x2c98] ;  /* 0x002c980001397983 */ /* 0x000ea80000300800 */
[----:B------:R-:W2:Y:S01]  /*1d8930*/  LDL.LU R60, [R1+0x2c9c] ;  /* 0x002c9c00013c7983 */ /* 0x000ea20000300800 */
[----:B------:R-:W-:-:S05]  /*1d8940*/  IMAD.X R31, R19, 0x1, R5, P1 ;  /* 0x00000001131f7824 */ /* 0x000fca00008e0605 */
[----:B------:R-:W-:Y:S01]  /*1d8950*/  STL.64 [R1+0x2cf0], R30 ;  /* 0x002cf01e01007387 */ /* 0x000fe20000100a00 */
[----:B---3--:R-:W-:Y:S02]  /*1d8960*/  F2FP.SATFINITE.E4M3.F32.PACK_AB_MERGE_C R25, R22, R20, RZ ;  /* 0x000000141619723e */ /* 0x008fe400048070ff */
[----:B------:R-:W-:Y:S02]  /*1d8970*/  IADD3 R22, P1, PT, R16, R8, RZ ;  /* 0x0000000810167210 */ /* 0x000fe40007f3e0ff */
[----:B------:R-:W-:-:S03]  /*1d8980*/  F2FP.SATFINITE.E4M3.F32.PACK_AB_MERGE_C R20, R24, R23, RZ ;  /* 0x000000171814723e */ /* 0x000fc600048070ff */
[----:B------:R-:W-:Y:S01]  /*1d8990*/  IMAD.X R23, R19, 0x1, R7, P1 ;  /* 0x0000000113177824 */ /* 0x000fe200008e0607 */
[----:B------:R-:W-:Y:S04]  /*1d89a0*/  STL [R1+0x5514], R25 ;  /* 0x0055141901007387 */ /* 0x000fe80000100800 */
[----:B------:R1:W-:Y:S04]  /*1d89b0*/  STL [R1+0x5510], R20 ;  /* 0x0055101401007387 */ /* 0x0003e80000100800 */
[----:B------:R3:W-:Y:S01]  /*1d89c0*/  STL.64 [R1+0x2ce0], R22 ;  /* 0x002ce01601007387 */ /* 0x0007e20000100a00 */
[----:B------:R-:W-:-:S02]  /*1d89d0*/  F2FP.SATFINITE.E4M3.F32.PACK_AB_MERGE_C R24, R33, R29, RZ ;  /* 0x0000001d2118723e */ /* 0x000fc400048070ff */
[----:B-1----:R-:W-:Y:S02]  /*1d89e0*/  F2FP.SATFINITE.E4M3.F32.PACK_AB_MERGE_C R20, R38, R35, RZ ;  /* 0x000000232614723e */ /* 0x002fe400048070ff */
[----:B---3--:R-:W-:Y:S01]  /*1d89f0*/  IADD3 R22, P1, PT, R16, R14, RZ ;  /* 0x0000000e10167210 */ /* 0x008fe20007f3e0ff */
[----:B------:R-:W-:Y:S04]  /*1d8a00*/  STL [R1+0x5530], R24 ;  /* 0x0055301801007387 */ /* 0x000fe80000100800 */
[----:B------:R-:W-:Y:S01]  /*1d8a10*/  IMAD.X R23, R19, 0x1, R15, P1 ;  /* 0x0000000113177824 */ /* 0x000fe200008e060f */
[----:B------:R1:W-:Y:S04]  /*1d8a20*/  STL [R1+0x552c], R20 ;  /* 0x00552c1401007387 */ /* 0x0003e80000100800 */
[----:B------:R3:W-:Y:S01]  /*1d8a30*/  STL.64 [R1+0x2cd0], R22 ;  /* 0x002cd01601007387 */ /* 0x0007e20000100a00 */
[----:B-1----:R-:W-:-:S02]  /*1d8a40*/  F2FP.SATFINITE.E4M3.F32.PACK_AB_MERGE_C R20, R56, R52, RZ ;  /* 0x000000343814723e */ /* 0x002fc400048070ff */
[----:B---3--:R-:W-:Y:S02]  /*1d8a50*/  F2FP.SATFINITE.E4M3.F32.PACK_AB_MERGE_C R22, R49, R47, RZ ;  /* 0x0000002f3116723e */ /* 0x008fe400048070ff */
[----:B------:R-:W3:Y:S04]  /*1d8a60*/  LDL.LU R47, [R1+0x2c80] ;  /* 0x002c8000012f7983 */ /* 0x000ee80000300800 */
[----:B------:R1:W-:Y:S04]  /*1d8a70*/  STL [R1+0x5550], R22 ;  /* 0x0055501601007387 */ /* 0x0003e80000100800 */
[----:B------:R-:W3:Y:S01]  /*1d8a80*/  LDL.LU R49, [R1+0x2c84] ;  /* 0x002c840001317983 */ /* 0x000ee20000300800 */
[----:B-1----:R-:W-:-:S03]  /*1d8a90*/  IADD3 R22, P1, PT, R16, R3, RZ ;  /* 0x0000000310167210 */ /* 0x002fc60007f3e0ff */
[----:B------:R1:W-:Y:S04]  /*1d8aa0*/  STL [R1+0x554c], R20 ;  /* 0x00554c1401007387 */ /* 0x0003e80000100800 */
[----:B------:R-:W3:Y:S01]  /*1d8ab0*/  LDL.LU R52, [R1+0x2c88] ;  /* 0x002c880001347983 */ /* 0x000ee20000300800 */
[----:B------:R-:W-:-:S03]  /*1d8ac0*/  IMAD.X R23, R19, 0x1, R40, P1 ;  /* 0x0000000113177824 */ /* 0x000fc600008e0628 */
[----:B------:R-:W3:Y:S04]  /*1d8ad0*/  LDL.LU R56, [R1+0x2c8c] ;  /* 0x002c8c0001387983 */ /* 0x000ee80000300800 */
[----:B------:R0:W-:Y:S01]  /*1d8ae0*/  STL.64 [R1+0x2cc0], R22 ;  /* 0x002cc01601007387 */ /* 0x0001e20000100a00 */
[----:B----4-:R-:W-:Y:S02]  /*1d8af0*/  F2FP.SATFINITE.E4M3.F32.PACK_AB_MERGE_C R24, R45, R43, RZ ;  /* 0x0000002b2d18723e */ /* 0x010fe400048070ff */
[----:B-1----:R-:W-:Y:S02]  /*1d8b00*/  F2FP.SATFINITE.E4M3.F32.PACK_AB_MERGE_C R20, R48, R46, RZ ;  /* 0x0000002e3014723e */ /* 0x002fe400048070ff */
[----:B0-----:R-:W-:Y:S01]  /*1d8b10*/  IADD3 R22, P1, PT, R16, R2, RZ ;  /* 0x0000000210167210 */ /* 0x001fe20007f3e0ff */
[----:B------:R0:W-:Y:S04]  /*1d8b20*/  STL [R1+0x5568], R24 ;  /* 0x0055681801007387 */ /* 0x0001e80000100800 */
[----:B------:R-:W-:Y:S01]  /*1d8b30*/  IMAD.X R23, R19, 0x1, R0, P1 ;  /* 0x0000000113177824 */ /* 0x000fe200008e0600 */
[----:B------:R1:W-:Y:S04]  /*1d8b40*/  STL [R1+0x5564], R20 ;  /* 0x0055641401007387 */ /* 0x0003e80000100800 */
[----:B------:R4:W-:Y:S01]  /*1d8b50*/  STL.64 [R1+0x2cb0], R22 ;  /* 0x002cb01601007387 */ /* 0x0009e20000100a00 */
[----:B0-----:R-:W-:-:S02]  /*1d8b60*/  F2FP.SATFINITE.E4M3.F32.PACK_AB_MERGE_C R24, R51, R50, RZ ;  /* 0x000000323318723e */ /* 0x001fc400048070ff */
[----:B-1----:R-:W-:-:S03]  /*1d8b70*/  F2FP.SATFINITE.E4M3.F32.PACK_AB_MERGE_C R20, R61, R58, RZ ;  /* 0x0000003a3d14723e */ /* 0x002fc600048070ff */
[----:B------:R-:W-:Y:S01]  /*1d8b80*/  STL [R1+0x5578], R24 ;  /* 0x0055781801007387 */ /* 0x000fe20000100800 */
[----:B----4-:R-:W-:-:S03]  /*1d8b90*/  IADD3 R22, P1, PT, R16, R59, RZ ;  /* 0x0000003b10167210 */ /* 0x010fc60007f3e0ff */
[----:B------:R-:W-:Y:S02]  /*1d8ba0*/  STL [R1+0x5574], R20 ;  /* 0x0055741401007387 */ /* 0x000fe40000100800 */
[----:B------:R-:W-:Y:S02]  /*1d8bb0*/  IMAD.X R23, R19, 0x1, R32, P1 ;  /* 0x0000000113177824 */ /* 0x000fe400008e0620 */
[----:B------:R-:W4:Y:S04]  /*1d8bc0*/  LDL.LU R43, [R1+0x2c70] ;  /* 0x002c7000012b7983 */ /* 0x000f280000300800 */
[----:B------:R-:W4:Y:S04]  /*1d8bd0*/  LDL.LU R48, [R1+0x2c74] ;  /* 0x002c740001307983 */ /* 0x000f280000300800 */
[----:B------:R-:W4:Y:S04]  /*1d8be0*/  LDL.LU R58, [R1+0x2c78] ;  /* 0x002c7800013a7983 */ /* 0x000f280000300800 */
[----:B------:R0:W-:Y:S04]  /*1d8bf0*/  STL.64 [R1+0x2ca0], R22 ;  /* 0x002ca01601007387 */ /* 0x0001e80000100a00 */
[----:B------:R-:W4:Y:S04]  /*1d8c00*/  LDL.LU R61, [R1+0x2c7c] ;  /* 0x002c7c00013d7983 */ /* 0x000f280000300800 */
[----:B0-----:R-:W4:Y:S01]  /*1d8c10*/  LDL.LU R22, [R1+0x2c60] ;  /* 0x002c600001167983 */ /* 0x001f220000300800 */
[----:B------:R-:W-:-:S05]  /*1d8c20*/  IADD3 R30, P1, PT, R16, R17, RZ ;  /* 0x00000011101e7210 */ /* 0x000fca0007f3e0ff */
[----:B------:R-:W-:Y:S01]  /*1d8c30*/  IMAD.X R31, R19, 0x1, R21, P1 ;  /* 0x00000001131f7824 */ /* 0x000fe200008e0615 */
[----:B--2---:R-:W-:-:S05]  /*1d8c40*/  F2FP.SATFINITE.E4M3.F32.PACK_AB_MERGE_C R23, R55, R54, RZ ;  /* 0x000000363717723e */ /* 0x004fca00048070ff */
[----:B------:R0:W-:Y:S01]  /*1d8c50*/  STL [R1+0x54ac], R23 ;  /* 0x0054ac1701007387 */ /* 0x0001e20000100800 */
[----:B------:R-:W-:-:S03]  /*1d8c60*/  F2FP.SATFINITE.E4M3.F32.PACK_AB_MERGE_C R20, R60, R57, RZ ;  /* 0x000000393c14723e */ /* 0x000fc600048070ff */
[----:B0-----:R-:W2:Y:S04]  /*1d8c70*/  LDL.LU R23, [R1+0x2c64] ;  /* 0x002c640001177983 */ /* 0x001ea80000300800 */
        /* <DEDUP_REMOVED lines=11> */
[----:B------:R0:W-:Y:S02]  /*1d8d30*/  STL.64 [R1+0x2c90], R30 ;  /* 0x002c901e01007387 */ /* 0x0001e40000100a00 */
[----:B0-----:R-:W-:-:S05]  /*1d8d40*/  IADD3 R30, P1, PT, R16, R42, RZ ;  /* 0x0000002a101e7210 */ /* 0x001fca0007f3e0ff */
[----:B------:R-:W-:Y:S01]  /*1d8d50*/  IMAD.X R31, R19, 0x1, R26, P1 ;  /* 0x00000001131f7824 */ /* 0x000fe200008e061a */
[----:B---3--:R-:W-:-:S05]  /*1d8d60*/  F2FP.SATFINITE.E4M3.F32.PACK_AB_MERGE_C R25, R49, R47, RZ ;  /* 0x0000002f3119723e */ /* 0x008fca00048070ff */
[----:B------:R-:W-:Y:S01]  /*1d8d70*/  STL [R1+0x5470], R25 ;  /* 0x0054701901007387 */ /* 0x000fe20000100800 */
[----:B------:R-:W-:-:S05]  /*1d8d80*/  F2FP.SATFINITE.E4M3.F32.PACK_AB_MERGE_C R20, R56, R52, RZ ;  /* 0x000000343814723e */ /* 0x000fca00048070ff */
[----:B------:R-:W-:Y:S04]  /*1d8d90*/  STL [R1+0x5474], R20 ;  /* 0x0054741401007387 */ /* 0x000fe80000100800 */
[----:B------:R-:W3:Y:S04]  /*1d8da0*/  LDL.LU R38, [R1+0x2c30] ;  /* 0x002c300001267983 */ /* 0x000ee80000300800 */
[----:B------:R-:W3:Y:S04]  /*1d8db0*/  LDL.LU R40, [R1+0x2c34] ;  /* 0x002c340001287983 */ /* 0x000ee80000300800 */
[----:B------:R-:W3:Y:S04]  /*1d8dc0*/  LDL.LU R45, [R1+0x2c38] ;  /* 0x002c3800012d7983 */ /* 0x000ee80000300800 */
[----:B------:R0:W-:Y:S04]  /*1d8dd0*/  STL.64 [R1+0x2c80], R30 ;  /* 0x002c801e01007387 */ /* 0x0001e80000100a00 */
[----:B------:R-:W3:Y:S04]  /*1d8de0*/  LDL.LU R46, [R1+0x2c3c] ;  /* 0x002c3c00012e7983 */ /* 0x000ee80000300800 */
[----:B------:R-:W3:Y:S04]  /*1d8df0*/  LDL.LU R47, [R1+0x2c20] ;  /* 0x002c2000012f7983 */ /* 0x000ee80000300800 */
[----:B------:R-:W3:Y:S04]  /*1d8e00*/  LDL.LU R49, [R1+0x2c24] ;  /* 0x002c240001317983 */ /* 0x000ee80000300800 */
[----:B------:R-:W3:Y:S04]  /*1d8e10*/  LDL.LU R52, [R1+0x2c28] ;  /* 0x002c280001347983 */ /* 0x000ee80000300800 */
[----:B------:R-:W3:Y:S01]  /*1d8e20*/  LDL.LU R56, [R1+0x2c2c] ;  /* 0x002c2c0001387983 */ /* 0x000ee20000300800 */
[----:B----4-:R-:W-:-:S05]  /*1d8e30*/  F2FP.SATFINITE.E4M3.F32.PACK_AB_MERGE_C R48, R48, R43, RZ ;  /* 0x0000002b3030723e */ /* 0x010fca00048070ff */
[----:B------:R-:W-:Y:S01]  /*1d8e40*/  STL [R1+0xa098], R48 ;  /* 0x00a0983001007387 */ /* 0x000fe20000100800 */
[----:B------:R-:W-:-:S03]  /*1d8e50*/  F2FP.SATFINITE.E4M3.F32.PACK_AB_MERGE_C R43, R61, R58, RZ ;  /* 0x0000003a3d2b723e */ /* 0x000fc600048070ff */
[----:B------:R-:W4:Y:S04]  /*1d8e60*/  LDL.LU R58, [R1+0x2c10] ;  /* 0x002c1000013a7983 */ /* 0x000f280000300800 */
[----:B------:R-:W4:Y:S01]  /*1d8e70*/  LDL.LU R61, [R1+0x2c14] ;  /* 0x002c1400013d7983 */ /* 0x000f220000300800 */
[----:B0-----:R-:W-:-:S05]  /*1d8e80*/  IADD3 R30, P1, PT, R16, R36, RZ ;  /* 0x00000024101e7210 */ /* 0x001fca0007f3e0ff */
[----:B------:R-:W-:Y:S01]  /*1d8e90*/  IMAD.X R31, R19, 0x1, R18, P1 ;  /* 0x00000001131f7824 */ /* 0x000fe200008e0612 */
[----:B------:R-:W-:Y:S04]  /*1d8ea0*/  STL [R1+0xa08c], R43 ;  /* 0x00a08c2b01007387 */ /* 0x000fe80000100800 */
[----:B------:R-:W-:Y:S01]  /*1d8eb0*/  STL.64 [R1+0x2c70], R30 ;  /* 0x002c701e01007387 */ /* 0x000fe20000100a00 */
[----:B--2---:R-:W-:Y:S02]  /*1d8ec0*/  F2FP.SATFINITE.E4M3.F32.PACK_AB_MERGE_C R25, R23, R22, RZ ;  /* 0x000000161719723e */ /* 0x004fe400048070ff */
[----:B------:R-:W-:-:S05]  /*1d8ed0*/  IADD3 R22, P1, PT, R16, R39, RZ ;  /* 0x0000002710167210 */ /* 0x000fca0007f3e0ff */
[----:B------:R-:W-:Y:S01]  /*1d8ee0*/  IMAD.X R23, R19, 0x1, R44, P1 ;  /* 0x0000000113177824 */ /* 0x000fe200008e062c */
[----:B------:R-:W-:Y:S01]  /*1d8ef0*/  STL [R1+0x53ec], R25 ;  /* 0x0053ec1901007387 */ /* 0x000fe20000100800 */
[----:B------:R-:W-:-:S05]  /*1d8f00*/  F2FP.SATFINITE.E4M3.F32.PACK_AB_MERGE_C R20, R29, R24, RZ ;  /* 0x000000181d14723e */ /* 0x000fca00048070ff */
[----:B------:R0:W-:Y:S04]  /*1d8f10*/  STL [R1+0x53e8], R20 ;  /* 0x0053e81401007387 */ /* 0x0001e80000100800 */
[----:B------:R1:W-:Y:S01]  /*1d8f20*/  STL.64 [R1+0x2c60], R22 ;  /* 0x002c601601007387 */ /* 0x0003e20000100a00 */
[----:B------:R-:W-:Y:S02]  /*1d8f30*/  F2FP.SATFINITE.E4M3.F32.PACK_AB_MERGE_C R24, R35, R33, RZ ;  /* 0x000000212318723e */ /* 0x000fe400048070ff */
[----:B0-----:R-:W-:Y:S02]  /*1d8f40*/  F2FP.SATFINITE.E4M3.F32.PACK_AB_MERGE_C R20, R51, R50, RZ ;  /* 0x000000323314723e */ /* 0x001fe400048070ff */
[----:B-1----:R-:W-:Y:S01]  /*1d8f50*/  IADD3 R22, P1, PT, R16, R41, RZ ;  /* 0x0000002910167210 */ /* 0x002fe20007f3e0ff */
[----:B------:R-:W-:Y:S04]  /*1d8f60*/  STL [R1+0x53b0], R24 ;  /* 0x0053b01801007387 */ /* 0x000fe80000100800 */
[----:B------:R-:W-:Y:S01]  /*1d8f70*/  IMAD.X R23, R19, 0x1, R53, P1 ;  /* 0x0000000113177824 */ /* 0x000fe200008e0635 */
[----:B------:R0:W-:Y:S04]  /*1d8f80*/  STL [R1+0x53b4], R20 ;  /* 0x0053b41401007387 */ /* 0x0001e80000100800 */
[----:B------:R1:W-:Y:S04]  /*1d8f90*/  STL.64 [R1+0x2c50], R22 ;  /* 0x002c501601007387 */ /* 0x0003e80000100a00 */
[----:B------:R-:W2:Y:S01]  /*1d8fa0*/  LDL.LU R50, [R1+0x2c18] ;  /* 0x002c180001327983 */ /* 0x000ea20000300800 */
[----:B0-----:R-:W-:-:S02]  /*1d8fb0*/  F2FP.SATFINITE.E4M3.F32.PACK_AB_MERGE_C R20, R60, R57, RZ ;  /* 0x000000393c14723e */ /* 0x001fc400048070ff */
[----:B-1----:R-:W-:-:S05]  /*1d8fc0*/  F2FP.SATFINITE.E4M3.F32.PACK_AB_MERGE_C R22, R55, R54, RZ ;  /* 0x000000363716723e */ /* 0x002fca00048070ff */
[----:B------:R0:W-:Y:S04]  /*1d8fd0*/  STL [R1+0x5368], R22 ;  /* 0x0053681601007387 */ /* 0x0001e80000100800 */
[----:B------:R-:W2:Y:S04]  /*1d8fe0*/  LDL.LU R51, [R1+0x2c1c] ;  /* 0x002c1c0001337983 */ /* 0x000ea80000300800 */
[----:B------:R-:W-:Y:S04]  /*1d8ff0*/  STL [R1+0x5370], R20 ;  /* 0x0053701401007387 */ /* 0x000fe80000100800 */
[----:B------:R-:W2:Y:S01]  /*1d9000*/  LDL.LU R54, [R1+0x2c00] ;  /* 0x002c000001367983 */ /* 0x000ea20000300800 */
[----:B0-----:R-:W-:-:S03]  /*1d9010*/  IADD3 R22, P1, PT, R16, R28, RZ ;  /* 0x0000001c10167210 */ /* 0x001fc60007f3e0ff */
[----:B------:R-:W2:Y:S04]  /*1d9020*/  LDL.LU R55, [R1+0x2c04] ;  /* 0x002c040001377983 */ /* 0x000ea80000300800 */
[----:B------:R-:W2:Y:S04]  /*1d9030*/  LDL.LU R57, [R1+0x2c08] ;  /* 0x002c080001397983 */ /* 0x000ea80000300800 */
[----:B------:R-:W2:Y:S01]  /*1d9040*/  LDL.LU R60, [R1+0x2c0c] ;  /* 0x002c0c00013c7983 */ /* 0x000ea20000300800 */
[----:B------:R-:W-:-:S05]  /*1d9050*/  IMAD.X R23, R19, 0x1, R34, P1 ;  /* 0x0000000113177824 */ /* 0x000fca00008e0622 */
[----:B------:R0:W-:Y:S02]  /*1d9060*/  STL.64 [R1+0x2c40], R22 ;  /* 0x002c401601007387 */ /* 0x0001e40000100a00 */
[----:B0-----:R-:W-:-:S05]  /*1d9070*/  IADD3 R22, P1, PT, R16, R37, RZ ;  /* 0x0000002510167210 */ /* 0x001fca0007f3e0ff */
[----:B------:R-:W-:Y:S01]  /*1d9080*/  IMAD.X R23, R19, 0x1, R9, P1 ;  /* 0x0000000113177824 */ /* 0x000fe200008e0609 */
[----:B---3--:R-:W-:-:S05]  /*1d9090*/  F2FP.SATFINITE.E4M3.F32.PACK_AB_MERGE_C R24, R40, R38, RZ ;  /* 0x000000262818723e */ /* 0x008fca00048070ff */
[----:B------:R0:W-:Y:S01]  /*1d90a0*/  STL [R1+0x52ec], R24 ;  /* 0x0052ec1801007387 */ /* 0x0001e20000100800 */
[----:B------:R-:W-:-:S05]  /*1d90b0*/  F2FP.SATFINITE.E4M3.F32.PACK_AB_MERGE_C R20, R46, R45, RZ ;  /* 0x0000002d2e14723e */ /* 0x000fca00048070ff */
[----:B------:R1:W-:Y:S04]  /*1d90c0*/  STL [R1+0x52e8], R20 ;  /* 0x0052e81401007387 */ /* 0x0003e80000100800 */
[----:B------:R-:W3:Y:S04]  /*1d90d0*/  LDL R43, [R1+0x3c] ;  /* 0x00003c00012b7983 */ /* 0x000ee80000100800 */
[----:B------:R1:W-:Y:S01]  /*1d90e0*/  STL.64 [R1+0x2c30], R22 ;  /* 0x002c301601007387 */ /* 0x0003e20000100a00 */
[----:B0-----:R-:W-:Y:S02]  /*1d90f0*/  F2FP.SATFINITE.E4M3.F32.PACK_AB_MERGE_C R24, R49, R47, RZ ;  /* 0x0000002f3118723e */ /* 0x001fe400048070ff */
[----:B-1----:R-:W-:-:S02]  /*1d9100*/  F2FP.SATFINITE.E4M3.F32.PACK_AB_MERGE_C R20, R56, R52, RZ ;  /* 0x000000343814723e */ /* 0x002fc400048070ff */
[----:B------:R-:W-:Y:S01]  /*1d9110*/  IADD3 R22, P1, PT, R16, R10, RZ ;  /* 0x0000000a10167210 */ /* 0x000fe20007f3e0ff */
[----:B------:R-:W-:Y:S04]  /*1d9120*/  STL [R1+0x5594], R24 ;  /* 0x0055941801007387 */ /* 0x000fe80000100800 */
[----:B------:R-:W-:Y:S01]  /*1d9130*/  IMAD.X R23, R19, 0x1, R11, P1 ;  /* 0x0000000113177824 */ /* 0x000fe200008e060b */
[----:B------:R0:W-:Y:S04]  /*1d9140*/  STL [R1+0x5590], R20 ;  /* 0x0055901401007387 */ /* 0x0001e80000100800 */
[----:B------:R4:W-:Y:S04]  /*1d9150*/  STL.64 [R1+0x2c20], R22 ;  /* 0x002c201601007387 */ /* 0x0009e80000100a00 */
[----:B------:R-:W3:Y:S04]  /*1d9160*/  LDL.LU R25, [R1+0x2bf0] ;  /* 0x002bf00001197983 */ /* 0x000ee80000300800 */
[----:B0-----:R-:W3:Y:S01]  /*1d9170*/  LDL.LU R20, [R1+0x2bf4] ;  /* 0x002bf40001147983 */ /* 0x001ee20000300800 */
[----:B----4-:R-:W-:-:S05]  /*1d9180*/  F2FP.SATFINITE.E4M3.F32.PACK_AB_MERGE_C R22, R61, R58, RZ ;  /* 0x0000003a3d16723e */ /* 0x010fca00048070ff */
[----:B------:R0:W-:Y:S04]  /*1d9190*/  STL [R1+0x55a4], R22 ;  /* 0x0055a41601007387 */ /* 0x0001e80000100800 */
[----:B------:R-:W4:Y:S04]  /*1d91a0*/  LDL.LU R58, [R1+0x2bf8] ;  /* 0x002bf800013a7983 */ /* 0x000f280000300800 */
[----:B------:R-:W4:Y:S01]  /*1d91b0*/  LDL.LU R61, [R1+0x2bfc] ;  /* 0x002bfc00013d7983 */ /* 0x000f220000300800 */
[----:B0-----:R-:W-:-:S05]  /*1d91c0*/  IADD3 R22, P1, PT, R16, R12, RZ ;  /* 0x0000000c10167210 */ /* 0x001fca0007f3e0ff */
[----:B------:R-:W-:-:S05]  /*1d91d0*/  IMAD.X R23, R19, 0x1, R13, P1 ;  /* 0x0000000113177824 */ /* 0x000fca00008e060d */
[----:B------:R0:W-:Y:S04]  /*1d91e0*/  STL.64 [R1+0x2c10], R22 ;  /* 0x002c101601007387 */ /* 0x0001e80000100a00 */
[----:B0-----:R-:W4:Y:S04]  /*1d91f0*/  LDL.LU R22, [R1+0x2be0] ;  /* 0x002be00001167983 */ /* 0x001f280000300800 */
[----:B------:R-:W4:Y:S04]  /*1d9200*/  LDL.LU R23, [R1+0x2be4] ;  /* 0x002be40001177983 */ /* 0x000f280000300800 */
[----:B------:R-:W4:Y:S04]  /*1d9210*/  LDL.LU R24, [R1+0x2be8] ;  /* 0x002be80001187983 */ /* 0x000f280000300800 */
[----:B------:R-:W4:Y:S04]  /*1d9220*/  LDL.LU R29, [R1+0x2bec] ;  /* 0x002bec00011d7983 */ /* 0x000f280000300800 */
[----:B------:R-:W4:Y:S04]  /*1d9230*/  LDL.LU R47, [R1+0x2bd0] ;  /* 0x002bd000012f7983 */ /* 0x000f280000300800 */
[----:B------:R-:W4:Y:S04]  /*1d9240*/  LDL.LU R49, [R1+0x2bd4] ;  /* 0x002bd40001317983 */ /* 0x000f280000300800 */
[----:B------:R-:W4:Y:S04]  /*1d9250*/  LDL.LU R52, [R1+0x2bd8] ;  /* 0x002bd80001347983 */ /* 0x000f280000300800 */
[----:B------:R-:W4:Y:S01]  /*1d9260*/  LDL.LU R56, [R1+0x2bdc] ;  /* 0x002bdc0001387983 */ /* 0x000f220000300800 */
[----:B------:R-:W-:Y:S01]  /*1d9270*/  VIADD R16, R16, UR4 ;  /* 0x0000000410107c36 */ /* 0x000fe20008000000 */
[----:B------:R-:W0:Y:S01]  /*1d9280*/  LDCU UR4, c[0x0][0x3b8] ;  /* 0x00007700ff0477ac */ /* 0x000e220008000800 */
[----:B--2---:R-:W-:-:S05]  /*1d9290*/  F2FP.SATFINITE.E4M3.F32.PACK_AB_MERGE_C R19, R51, R50, RZ ;  /* 0x000000323313723e */ /* 0x004fca00048070ff */
[----:B------:R1:W-:Y:S01]  /*1d92a0*/  STL [R1+0x55a0], R19 ;  /* 0x0055a01301007387 */ /* 0x0003e20000100800 */
[----:B------:R-:W-:-:S05]  /*1d92b0*/  F2FP.SATFINITE.E4M3.F32.PACK_AB_MERGE_C R30, R55, R54, RZ ;  /* 0x00000036371e723e */ /* 0x000fca00048070ff */
[----:B------:R-:W-:Y:S01]  /*1d92c0*/  STL [R1+0x54d4], R30 ;  /* 0x0054d41e01007387 */ /* 0x000fe20000100800 */
[----:B-1----:R-:W-:-:S03]  /*1d92d0*/  F2FP.SATFINITE.E4M3.F32.PACK_AB_MERGE_C R19, R60, R57, RZ ;  /* 0x000000393c13723e */ /* 0x002fc600048070ff */
        /* <DEDUP_REMOVED lines=9> */
[----:B-1----:R-:W-:-:S03]  /*1d9370*/  SHF.R.S32.HI R19, RZ, 0x1f, R16 ;  /* 0x0000001fff137819 */ /* 0x002fc60000011410 */
[----:B------:R-:W2:Y:S01]  /*1d9380*/  LDL.LU R54, [R1+0x2ba0] ;  /* 0x002ba00001367983 */ /* 0x000ea20000300800 */
[----:B------:R-:W-:-:S03]  /*1d9390*/  IADD3 R30, P1, PT, R16, R4, RZ ;  /* 0x00000004101e7210 */ /* 0x000fc60007f3e0ff */
[----:B------:R-:W2:Y:S04]  /*1d93a0*/  LDL.LU R55, [R1+0x2ba4] ;  /* 0x002ba40001377983 */ /* 0x000ea80000300800 */
[----:B------:R-:W2:Y:S04]  /*1d93b0*/  LDL.LU R57, [R1+0x2ba8] ;  /* 0x002ba80001397983 */ /* 0x000ea80000300800 */
[----:B------:R-:W2:Y:S01]  /*1d93c0*/  LDL.LU R60, [R1+0x2bac] ;  /* 0x002bac00013c7983 */ /* 0x000ea20000300800 */
[----:B------:R-:W-:Y:S01]  /*1d93d0*/  IMAD.X R31, R19, 0x1, R27, P1 ;  /* 0x00000001131f7824 */ /* 0x000fe200008e061b */
[----:B---3--:R-:W-:-:S02]  /*1d93e0*/  F2FP.SATFINITE.E4M3.F32.PACK_AB_MERGE_C R25, R20, R25, RZ ;  /* 0x000000191419723e */ /* 0x008fc400048070ff */
[----:B----4-:R-:W-:Y:S02]  /*1d93f0*/  F2FP.SATFINITE.E4M3.F32.PACK_AB_MERGE_C R20, R61, R58, RZ ;  /* 0x0000003a3d14723e */ /* 0x010fe400048070ff */
[----:B------:R-:W3:Y:S04]  /*1d9400*/  LDL.LU R58, [R1+0x2b90] ;  /* 0x002b9000013a7983 */ /* 0x000ee80000300800 */
[----:B------:R1:W-:Y:S04]  /*1d9410*/  STL.64 [R1+0x2c00], R30 ;  /* 0x002c001e01007387 */ /* 0x0003e80000100a00 */
[----:B------:R4:W-:Y:S04]  /*1d9420*/  STL [R1+0x54f4], R25 ;  /* 0x0054f41901007387 */ /* 0x0009e80000100800 */
[----:B------:R-:W3:Y:S01]  /*1d9430*/  LDL.LU R61, [R1+0x2b94] ;  /* 0x002b9400013d7983 */ /* 0x000ee20000300800 */
[----:B-1----:R-:W-:-:S03]  /*1d9440*/  IADD3 R30, P1, PT, R16, R6, RZ ;  /* 0x00000006101e7210 */ /* 0x002fc60007f3e0ff */
[----:B------:R1:W-:Y:S02]  /*1d9450*/  STL [R1+0x54f0], R20 ;  /* 0x0054f01401007387 */ /* 0x0003e40000100800 */
[----:B------:R-:W-:Y:S01]  /*1d9460*/  IMAD.X R31, R19, 0x1, R5, P1 ;  /* 0x00000001131f7824 */ /* 0x000fe200008e0605 */
[----:B----4-:R-:W-:Y:S02]  /*1d9470*/  F2FP.SATFINITE.E4M3.F32.PACK_AB_MERGE_C R25, R23, R22, RZ ;  /* 0x000000161719723e */ /* 0x010fe400048070ff */
[----:B------:R-:W-:Y:S02]  /*1d9480*/  IADD3 R22, P1, PT, R16, R8, RZ ;  /* 0x0000000810167210 */ /* 0x000fe40007f3e0ff */
[----:B------:R-:W-:Y:S03]  /*1d9490*/  STL.64 [R1+0x2bf0], R30 ;  /* 0x002bf01e01007387 */ /* 0x000fe60000100a00 */
[----:B------:R-:W-:Y:S01]  /*1d94a0*/  IMAD.X R23, R19, 0x1, R7, P1 ;  /* 0x0000000113177824 */ /* 0x000fe200008e0607 */
[----:B-1----:R-:W-:Y:S01]  /*1d94b0*/  F2FP.SATFINITE.E4M3.F32.PACK_AB_MERGE_C R20, R29, R24, RZ ;  /* 0x000000181d14723e */ /* 0x002fe200048070ff */
[----:B------:R-:W-:Y:S04]  /*1d94c0*/  STL [R1+0x5508], R25 ;  /* 0x0055081901007387 */ /* 0x000fe80000100800 */
[----:B------:R-:W-:Y:S04]  /*1d94d0*/  STL [R1+0x5504], R20 ;  /* 0x0055041401007387 */ /* 0x000fe80000100800 */
[----:B------:R1:W-:Y:S02]  /*1d94e0*/  STL.64 [R1+0x2be0], R22 ;  /* 0x002be01601007387 */ /* 0x0003e40000100a00 */
[----:B-1----:R-:W-:-:S02]  /*1d94f0*/  F2FP.SATFINITE.E4M3.F32.PACK_AB_MERGE_C R22, R49, R47, RZ ;  /* 0x0000002f3116723e */ /* 0x002fc400048070ff */
[----:B------:R-:W4:Y:S01]  /*1d9500*/  LDL.LU R47, [R1+0x2b98] ;  /* 0x002b9800012f7983 */ /* 0x000f220000300800 */
[----:B------:R-:W-:-:S03]  /*1d9510*/  F2FP.SATFINITE.E4M3.F32.PACK_AB_MERGE_C R20, R56, R52, RZ ;  /* 0x000000343814723e */ /* 0x000fc600048070ff */
[----:B------:R1:W-:Y:S04]  /*1d9520*/  STL [R1+0x5520], R22 ;  /* 0x0055201601007387 */ /* 0x0003e80000100800 */
[----:B------:R-:W4:Y:S01]  /*1d9530*/  LDL.LU R49, [R1+0x2b9c] ;  /* 0x002b9c0001317983 */ /* 0x000f220000300800 */
[----:B-1----:R-:W-:-:S03]  /*1d9540*/  IADD3 R22, P1, PT, R16, R14, RZ ;  /* 0x0000000e10167210 */ /* 0x002fc60007f3e0ff */
[----:B------:R-:W-:Y:S02]  /*1d9550*/  STL [R1+0x551c], R20 ;  /* 0x00551c1401007387 */ /* 0x000fe40000100800 */
[----:B------:R-:W-:Y:S02]  /*1d9560*/  IMAD.X R23, R19, 0x1, R15, P1 ;  /* 0x0000000113177824 */ /* 0x000fe400008e060f */
[----:B------:R-:W4:Y:S04]  /*1d9570*/  LDL.LU R52, [R1+0x2b80] ;  /* 0x002b800001347983 */ /* 0x000f280000300800 */
[----:B------:R-:W4:Y:S04]  /*1d9580*/  LDL.LU R56, [R1+0x2b84] ;  /* 0x002b840001387983 */ /* 0x000f280000300800 */
[----:B------:R2:W-:Y:S02]  /*1d9590*/  STL.64 [R1+0x2bd0], R22 ;  /* 0x002bd01601007387 */ /* 0x0005e40000100a00 */
[----:B--2---:R-:W-:-:S02]  /*1d95a0*/  F2FP.SATFINITE.E4M3.F32.PACK_AB_MERGE_C R22, R35, R33, RZ ;  /* 0x000000212316723e */ /* 0x004fc400048070ff */
[----:B------:R-:W-:Y:S02]  /*1d95b0*/  F2FP.SATFINITE.E4M3.F32.PACK_AB_MERGE_C R20, R51, R50, RZ ;  /* 0x000000323314723e */ /* 0x000fe400048070ff */
[----:B------:R-:W2:Y:S04]  /*1d95c0*/  LDL.LU R50, [R1+0x2b88] ;  /* 0x002b880001327983 */ /* 0x000ea80000300800 */
[----:B------:R1:W-:Y:S04]  /*1d95d0*/  STL [R1+0x5538], R22 ;  /* 0x0055381601007387 */ /* 0x0003e80000100800 */
[----:B------:R-:W2:Y:S01]  /*1d95e0*/  LDL.LU R51, [R1+0x2b8c] ;  /* 0x002b8c0001337983 */ /* 0x000ea20000300800 */
[----:B-1----:R-:W-:-:S03]  /*1d95f0*/  IADD3 R22, P1, PT, R16, R3, RZ ;  /* 0x0000000310167210 */ /* 0x002fc60007f3e0ff */
[----:B------:R1:W-:Y:S02]  /*1d9600*/  STL [R1+0x5534], R20 ;  /* 0x0055341401007387 */ /* 0x0003e40000100800 */
[----:B------:R-:W-:Y:S01]  /*1d9610*/  IMAD.X R23, R19, 0x1, R43, P1 ;  /* 0x0000000113177824 */ /* 0x000fe200008e062b */
[----:B------:R-:W-:-:S04]  /*1d9620*/  F2FP.SATFINITE.E4M3.F32.PACK_AB_MERGE_C R24, R40, R38, RZ ;  /* 0x000000262818723e */ /* 0x000fc800048070ff */
[----:B------:R0:W-:Y:S01]  /*1d9630*/  STL.64 [R1+0x2bc0], R22 ;  /* 0x002bc01601007387 */ /* 0x0001e20000100a00 */
[----:B-1----:R-:W-:-:S03]  /*1d9640*/  F2FP.SATFINITE.E4M3.F32.PACK_AB_MERGE_C R20, R46, R45, RZ ;  /* 0x0000002d2e14723e */ /* 0x002fc600048070ff */
[----:B------:R1:W-:Y:S01]  /*1d9650*/  STL [R1+0x5558], R24 ;  /* 0x0055581801007387 */ /* 0x0003e20000100800 */
[----:B0-----:R-:W-:-:S03]  /*1d9660*/  IADD3 R22, P1, PT, R16, R2, RZ ;  /* 0x0000000210167210 */ /* 0x001fc60007f3e0ff */
[----:B------:R0:W-:Y:S02]  /*1d9670*/  STL [R1+0x5554], R20 ;  /* 0x0055541401007387 */ /* 0x0001e40000100800 */
[----:B------:R-:W-:Y:S01]  /*1d9680*/  IMAD.X R23, R19, 0x1, R0, P1 ;  /* 0x0000000113177824 */ /* 0x000fe200008e0600 */
[----:B-1----:R-:W-:-:S04]  /*1d9690*/  F2FP.SATFINITE.E4M3.F32.PACK_AB_MERGE_C R24, R55, R54, RZ ;  /* 0x000000363718723e */ /* 0x002fc800048070ff */
[----:B------:R1:W-:Y:S01]  /*1d96a0*/  STL.64 [R1+0x2bb0], R22 ;  /* 0x002bb01601007387 */ /* 0x0003e20000100a00 */
[----:B0-----:R-:W-:-:S03]  /*1d96b0*/  F2FP.SATFINITE.E4M3.F32.PACK_AB_MERGE_C R20, R60, R57, RZ ;  /* 0x000000393c14723e */ /* 0x001fc600048070ff */
[----:B------:R-:W-:Y:S01]  /*1d96c0*/  STL [R1+0x5570], R24 ;  /* 0x0055701801007387 */ /* 0x000fe20000100800 */
[----:B-1----:R-:W-:-:S03]  /*1d96d0*/  IADD3 R22, P1, PT, R16, R59, RZ ;  /* 0x0000003b10167210 */ /* 0x002fc60007f3e0ff */
[----:B------:R0:W-:Y:S02]  /*1d96e0*/  STL [R1+0x556c], R20 ;  /* 0x00556c1401007387 */ /* 0x0001e40000100800 */
[----:B------:R-:W-:Y:S02]  /*1d96f0*/  IMAD.X R23, R19, 0x1, R32, P1 ;  /* 0x0000000113177824 */ /* 0x000fe400008e0620 */
[----:B------:R-:W2:Y:S04]  /*1d9700*/  LDL.LU R57, [R1+0x2b70] ;  /* 0x002b700001397983 */ /* 0x000ea80000300800 */
[----:B------:R-:W2:Y:S04]  /*1d9710*/  LDL.LU R60, [R1+0x2b74] ;  /* 0x002b7400013c7983 */ /* 0x000ea80000300800 */
[----:B------:R3:W-:Y:S04]  /*1d9720*/  STL.64 [R1+0x2ba0], R22 ;  /* 0x002ba01601007387 */ /* 0x0007e80000100a00 */
[----:B------:R-:W2:Y:S04]  /*1d9730*/  LDL.LU R25, [R1+0x2b78] ;  /* 0x002b780001197983 */ /* 0x000ea80000300800 */
[----:B0-----:R-:W2:Y:S01]  /*1d9740*/  LDL.LU R20, [R1+0x2b7c] ;  /* 0x002b7c0001147983 */ /* 0x001ea20000300800 */
[----:B---3--:R-:W-:-:S05]  /*1d9750*/  F2FP.SATFINITE.E4M3.F32.PACK_AB_MERGE_C R22, R61, R58, RZ ;  /* 0x0000003a3d16723e */ /* 0x008fca00048070ff */
[----:B------:R0:W-:Y:S04]  /*1d9760*/  STL [R1+0x5488], R22 ;  /* 0x0054881601007387 */ /* 0x0001e80000100800 */
        /* <DEDUP_REMOVED lines=8> */
[----:B------:R-:W-:-:S05]  /*1d97f0*/  IADD3 R30, P1, PT, R16, R17, RZ ;  /* 0x00000011101e7210 */ /* 0x000fca0007f3e0ff */
[----:B------:R-:W-:Y:S01]  /*1d9800*/  IMAD.X R31, R19, 0x1, R21, P1 ;  /* 0x00000001131f7824 */ /* 0x000fe200008e0615 */
[----:B----4-:R-:W-:-:S05]  /*1d9810*/  F2FP.SATFINITE.E4M3.F32.PACK_AB_MERGE_C R33, R49, R47, RZ ;  /* 0x0000002f3121723e */ /* 0x010fca00048070ff */
[----:B------:R0:W-:Y:S04]  /*1d9820*/  STL [R1+0x557c], R33 ;  /* 0x00557c2101007387 */ /* 0x0001e80000100800 */
[----:B------:R1:W-:Y:S04]  /*1d9830*/  STL.64 [R1+0x2b90], R30 ;  /* 0x002b901e01007387 */ /* 0x0003e80000100a00 */
[----:B0-----:R-:W4:Y:S04]  /*1d9840*/  LDL.LU R33, [R1+0x2b40] ;  /* 0x002b400001217983 */ /* 0x001f280000300800 */
[----:B------:R-:W4:Y:S01]  /*1d9850*/  LDL.LU R35, [R1+0x2b44] ;  /* 0x002b440001237983 */ /* 0x000f220000300800 */
[----:B-1----:R-:W-:-:S05]  /*1d9860*/  F2FP.SATFINITE.E4M3.F32.PACK_AB_MERGE_C R30, R56, R52, RZ ;  /* 0x00000034381e723e */ /* 0x002fca00048070ff */
[----:B------:R2:W-:Y:S04]  /*1d9870*/  STL [R1+0x545c], R30 ;  /* 0x00545c1e01007387 */ /* 0x0005e80000100800 */
[----:B------:R-:W4:Y:S04]  /*1d9880*/  LDL.LU R52, [R1+0x2b48] ;  /* 0x002b480001347983 */ /* 0x000f280000300800 */
[----:B------:R-:W4:Y:S04]  /*1d9890*/  LDL.LU R56, [R1+0x2b4c] ;  /* 0x002b4c0001387983 */ /* 0x000f280000300800 */
[----:B------:R-:W4:Y:S04]  /*1d98a0*/  LDL.LU R38, [R1+0x2b30] ;  /* 0x002b300001267983 */ /* 0x000f280000300800 */
[----:B------:R-:W4:Y:S01]  /*1d98b0*/  LDL.LU R40, [R1+0x2b34] ;  /* 0x002b340001287983 */ /* 0x000f220000300800 */
[----:B--2---:R-:W-:-:S05]  /*1d98c0*/  F2FP.SATFINITE.E4M3.F32.PACK_AB_MERGE_C R30, R51, R50, RZ ;  /* 0x00000032331e723e */ /* 0x004fca00048070ff */
[----:B------:R0:W-:Y:S04]  /*1d98d0*/  STL [R1+0x5464], R30 ;  /* 0x0054641e01007387 */ /* 0x0001e80000100800 */
[----:B------:R-:W2:Y:S04]  /*1d98e0*/  LDL.LU R45, [R1+0x2b38] ;  /* 0x002b3800012d7983 */ /* 0x000ea80000300800 */
[----:B------:R-:W2:Y:S01]  /*1d98f0*/  LDL.LU R46, [R1+0x2b3c] ;  /* 0x002b3c00012e7983 */ /* 0x000ea20000300800 */
[----:B0-----:R-:W-:-:S03]  /*1d9900*/  IADD3 R30, P1, PT, R16, R42, RZ ;  /* 0x0000002a101e7210 */ /* 0x001fc60007f3e0ff */
[----:B------:R-:W2:Y:S02]  /*1d9910*/  LDL.LU R47, [R1+0x2b20] ;  /* 0x002b2000012f7983 */ /* 0x000ea40000300800 */
[----:B------:R-:W-:Y:S02]  /*1d9920*/  IMAD.X R31, R19, 0x1, R26, P1 ;  /* 0x00000001131f7824 */ /* 0x000fe400008e061a */
[----:B------:R-:W2:Y:S04]  /*1d9930*/  LDL.LU R49, [R1+0x2b24] ;  /* 0x002b240001317983 */ /* 0x000ea80000300800 */
[----:B------:R-:W2:Y:S04]  /*1d9940*/  LDL.LU R50, [R1+0x2b28] ;  /* 0x002b280001327983 */ /* 0x000ea80000300800 */
[----:B------:R0:W-:Y:S04]  /*1d9950*/  STL.64 [R1+0x2b80], R30 ;  /* 0x002b801e01007387 */ /* 0x0001e80000100a00 */
[----:B------:R-:W2:Y:S01]  /*1d9960*/  LDL.LU R51, [R1+0x2b2c] ;  /* 0x002b2c0001337983 */ /* 0x000ea20000300800 */
[----:B0-----:R-:W-:-:S03]  /*1d9970*/  F2FP.SATFINITE.E4M3.F32.PACK_AB_MERGE_C R30, R60, R57, RZ ;  /* 0x000000393c1e723e */ /* 0x001fc600048070ff */
[----:B------:R-:W2:Y:S04]  /*1d9980*/  LDL.LU R57, [R1+0x2b10] ;  /* 0x002b100001397983 */ /* 0x000ea80000300800 */
[----:B------:R-:W2:Y:S04]  /*1d9990*/  LDL.LU R60, [R1+0x2b14] ;  /* 0x002b1400013c7983 */ /* 0x000ea80000300800 */
[----:B------:R0:W-:Y:S01]  /*1d99a0*/  STL [R1+0x5430], R30 ;  /* 0x0054301e01007387 */ /* 0x0001e20000100800 */
[----:B------:R-:W-:Y:S02]  /*1d99b0*/  F2FP.SATFINITE.E4M3.F32.PACK_AB_MERGE_C R20, R20, R25, RZ ;  /* 0x000000191414723e */ /* 0x000fe400048070ff */
[----:B0-----:R-:W-:-:S03]  /*1d99c0*/  IADD3 R30, P1, PT, R16, R36, RZ ;  /* 0x00000024101e7210 */ /* 0x001fc60007f3e0ff */
[----:B------:R0:W-:Y:S02]  /*1d99d0*/  STL [R1+0x5580], R20 ;  /* 0x0055801401007387 */ /* 0x0001e40000100800 */
[----:B------:R-:W-:-:S05]  /*1d99e0*/  IMAD.X R31, R19, 0x1, R18, P1 ;  /* 0x00000001131f7824 */ /* 0x000fca00008e0612 */
[----:B------:R-:W-:Y:S01]  /*1d99f0*/  STL.64 [R1+0x2b70], R30 ;  /* 0x002b701e01007387 */ /* 0x000fe20000100a00 */
[----:B---3--:R-:W-:Y:S02]  /*1d9a00*/  F2FP.SATFINITE.E4M3.F32.PACK_AB_MERGE_C R25, R23, R22, RZ ;  /* 0x000000161719723e */ /* 0x008fe400048070ff */
[----:B------:R-:W-:-:S05]  /*1d9a10*/  IADD3 R22, P1, PT, R16, R39, RZ ;  /* 0x0000002710167210 */ /* 0x000fca0007f3e0ff */
[----:B------:R-:W-:Y:S01]  /*1d9a20*/  IMAD.X R23, R19, 0x1, R44, P1 ;  /* 0x0000000113177824 */ /* 0x000fe200008e062c */
[----:B0-----:R-:W-:Y:S01]  /*1d9a30*/  F2FP.SATFINITE.E4M3.F32.PACK_AB_MERGE_C R20, R29, R24, RZ ;  /* 0x000000181d14723e */ /* 0x001fe200048070ff */
[----:B------:R-:W-:Y:S04]  /*1d9a40*/  STL [R1+0x53d4], R25 ;  /* 0x0053d41901007387 */ /* 0x000fe80000100800 */
[----:B------:R0:W-:Y:S04]  /*1d9a50*/  STL [R1+0x53cc], R20 ;  /* 0x0053cc1401007387 */ /* 0x0001e80000100800 */
[----:B------:R1:W-:Y:S01]  /*1d9a60*/  STL.64 [R1+0x2b60], R22 ;  /* 0x002b601601007387 */ /* 0x0003e20000100a00 */
[----:B0-----:R-:W-:-:S02]  /*1d9a70*/  F2FP.SATFINITE.E4M3.F32.PACK_AB_MERGE_C R20, R61, R58, RZ ;  /* 0x0000003a3d14723e */ /* 0x001fc400048070ff */
[----:B-1----:R-:W-:Y:S02]  /*1d9a80*/  F2FP.SATFINITE.E4M3.F32.PACK_AB_MERGE_C R22, R55, R54, RZ ;  /* 0x000000363716723e */ /* 0x002fe400048070ff */
[----:B------:R-:W3:Y:S04]  /*1d9a90*/  LDL.LU R54, [R1+0x2b18] ;  /* 0x002b180001367983 */ /* 0x000ee80000300800 */
[----:B------:R0:W-:Y:S04]  /*1d9aa0*/  STL [R1+0x5398], R22 ;  /* 0x0053981601007387 */ /* 0x0001e80000100800 */
[----:B------:R-:W3:Y:S04]  /*1d9ab0*/  LDL.LU R55, [R1+0x2b1c] ;  /* 0x002b1c0001377983 */ /* 0x000ee80000300800 */
[----:B------:R4:W-:Y:S04]  /*1d9ac0*/  STL [R1+0x5584], R20 ;  /* 0x0055841401007387 */ /* 0x0009e80000100800 */
[----:B------:R-:W3:Y:S04]  /*1d9ad0*/  LDL.LU R58, [R1+0x2b00] ;  /* 0x002b0000013a7983 */ /* 0x000ee80000300800 */
[----:B------:R-:W3:Y:S01]  /*1d9ae0*/  LDL.LU R61, [R1+0x2b04] ;  /* 0x002b0400013d7983 */ /* 0x000ee20000300800 */
[----:B0-----:R-:W-:-:S05]  /*1d9af0*/  IADD3 R22, P1, PT, R16, R41, RZ ;  /* 0x0000002910167210 */ /* 0x001fca0007f3e0ff */
[----:B------:R-:W-:-:S05]  /*1d9b00*/  IMAD.X R23, R19, 0x1, R53, P1 ;  /* 0x0000000113177824 */ /* 0x000fca00008e0635 */
[----:B------:R0:W-:Y:S01]  /*1d9b10*/  STL.64 [R1+0x2b50], R22 ;  /* 0x002b501601007387 */ /* 0x0001e20000100a00 */
[----:B----4-:R-:W-:-:S03]  /*1d9b20*/  F2FP.SATFINITE.E4M3.F32.PACK_AB_MERGE_C R20, R56, R52, RZ ;  /* 0x000000343814723e */ /* 0x010fc600048070ff */
[----:B------:R-:W4:Y:S01]  /*1d9b30*/  LDL.LU R52, [R1+0x2b08] ;  /* 0x002b080001347983 */ /* 0x000f220000300800 */
[----:B0-----:R-:W-:-:S05]  /*1d9b40*/  F2FP.SATFINITE.E4M3.F32.PACK_AB_MERGE_C R22, R35, R33, RZ ;  /* 0x000000212316723e */ /* 0x001fca00048070ff */
[----:B------:R0:W-:Y:S04]  /*1d9b50*/  STL [R1+0x532c], R22 ;  /* 0x00532c1601007387 */ /* 0x0001e80000100800 */
[----:B------:R-:W4:Y:S01]  /*1d9b60*/  LDL.LU R56, [R1+0x2b0c] ;  /* 0x002b0c0001387983 */ /* 0x000f220000300800 */
[----:B0-----:R-:W-:-:S03]  /*1d9b70*/  IADD3 R22, P1, PT, R16, R28, RZ ;  /* 0x0000001c10167210 */ /* 0x001fc60007f3e0ff */
[----:B------:R-:W-:Y:S02]  /*1d9b80*/  STL [R1+0x5334], R20 ;  /* 0x0053341401007387 */ /* 0x000fe40000100800 */
[----:B------:R-:W-:Y:S01]  /*1d9b90*/  IMAD.X R23, R19, 0x1, R34, P1 ;  /* 0x0000000113177824 */ /* 0x000fe200008e0622 */
[----:B------:R-:W-:-:S04]  /*1d9ba0*/  F2FP.SATFINITE.E4M3.F32.PACK_AB_MERGE_C R24, R40, R38, RZ ;  /* 0x000000262818723e */ /* 0x000fc800048070ff */
[----:B------:R0:W-:Y:S04]  /*1d9bb0*/  STL.64 [R1+0x2b40], R22 ;  /* 0x002b401601007387 */ /* 0x0001e80000100a00 */
[----:B------:R1:W-:Y:S01]  /*1d9bc0*/  STL [R1+0x52c4], R24 ;  /* 0x0052c41801007387 */ /* 0x0003e20000100800 */
[----:B0-----:R-:W-:-:S03]  /*1d9bd0*/  IADD3 R22, P1, PT, R16, R37, RZ ;  /* 0x0000002510167210 */ /* 0x001fc60007f3e0ff */
[----:B------:R-:W-:Y:S02]  /*1d9be0*/  STL.64 [R1+0xa430], R36 ;  /* 0x00a4302401007387 */ /* 0x000fe40000100a00 */
[----:B------:R-:W-:Y:S01]  /*1d9bf0*/  IMAD.X R23, R19, 0x1, R9, P1 ;  /* 0x0000000113177824 */ /* 0x000fe200008e0609 */
[----:B--2---:R-:W-:-:S05]  /*1d9c00*/  F2FP.SATFINITE.E4M3.F32.PACK_AB_MERGE_C R20, R46, R45, RZ ;  /* 0x0000002d2e14723e */ /* 0x004fca00048070ff */
[----:B------:R-:W-:Y:S04]  /*1d9c10*/  STL [R1+0x52c0], R20 ;  /* 0x0052c01401007387 */ /* 0x000fe80000100800 */
[----:B------:R0:W-:Y:S01]  /*1d9c20*/  STL.64 [R1+0x2b30], R22 ;  /* 0x002b301601007387 */ /* 0x0001e20000100a00 */
[----:B-1----:R-:W-:Y:S02]  /*1d9c30*/  F2FP.SATFINITE.E4M3.F32.PACK_AB_MERGE_C R24, R49, R47, RZ ;  /* 0x0000002f3118723e */ /* 0x002fe400048070ff */
[----:B0-----:R-:W-:Y:S02]  /*1d9c40*/  IADD3 R22, P1, PT, R16, R10, RZ ;  /* 0x0000000a10167210 */ /* 0x001fe40007f3e0ff */
[----:B------:R-:W-:-:S03]  /*1d9c50*/  F2FP.SATFINITE.E4M3.F32.PACK_AB_MERGE_C R20, R51, R50, RZ ;  /* 0x000000323314723e */ /* 0x000fc600048070ff */
[----:B------:R-:W-:Y:S01]  /*1d9c60*/  IMAD.X R23, R19, 0x1, R11, P1 ;  /* 0x0000000113177824 */ /* 0x000fe200008e060b */
[----:B------:R-:W-:Y:S04]  /*1d9c70*/  STL [R1+0x558c], R24 ;  /* 0x00558c1801007387 */ /* 0x000fe80000100800 */
[----:B------:R-:W-:Y:S04]  /*1d9c80*/  STL [R1+0x5588], R20 ;  /* 0x0055881401007387 */ /* 0x000fe80000100800 */
[----:B------:R0:W-:Y:S02]  /*1d9c90*/  STL.64 [R1+0x2b20], R22 ;  /* 0x002b201601007387 */ /* 0x0001e40000100a00 */
[----:B0-----:R-:W-:-:S02]  /*1d9ca0*/  IADD3 R22, P1, PT, R16, R12, RZ ;  /* 0x0000000c10167210 */ /* 0x001fc40007f3e0ff */
[----:B------:R-:W-:-:S03]  /*1d9cb0*/  F2FP.SATFINITE.E4M3.F32.PACK_AB_MERGE_C R20, R60, R57, RZ ;  /* 0x000000393c14723e */ /* 0x000fc600048070ff */
[----:B------:R-:W-:Y:S02]  /*1d9cc0*/  IMAD.X R23, R19, 0x1, R13, P1 ;  /* 0x0000000113177824 */ /* 0x000fe400008e060d */
[----:B------:R0:W-:Y:S04]  /*1d9cd0*/  STL [R1+0x559c], R20 ;  /* 0x00559c1401007387 */ /* 0x0001e80000100800 */
[----:B------:R-:W2:Y:S04]  /*1d9ce0*/  LDL.LU R31, [R1+0x2af0] ;  /* 0x002af000011f7983 */ /* 0x000ea80000300800 */
[----:B------:R-:W2:Y:S04]  /*1d9cf0*/  LDL.LU R30, [R1+0x2af4] ;  /* 0x002af400011e7983 */ /* 0x000ea80000300800 */
[----:B------:R-:W2:Y:S04]  /*1d9d00*/  LDL.LU R25, [R1+0x2af8] ;  /* 0x002af80001197983 */ /* 0x000ea80000300800 */
[----:B------:R1:W-:Y:S04]  /*1d9d10*/  STL.64 [R1+0x2b10], R22 ;  /* 0x002b101601007387 */ /* 0x0003e80000100a00 */
[----:B0-----:R-:W2:Y:S04]  /*1d9d20*/  LDL.LU R20, [R1+0x2afc] ;  /* 0x002afc0001147983 */ /* 0x001ea80000300800 */
[----:B-1----:R-:W2:Y:S04]  /*1d9d30*/  LDL.LU R22, [R1+0x2ae0] ;  /* 0x002ae00001167983 */ /* 0x002ea80000300800 */
[----:B------:R-:W2:Y:S04]  /*1d9d40*/  LDL.LU R23, [R1+0x2ae4] ;  /* 0x002ae40001177983 */ /* 0x000ea80000300800 */
[----:B------:R-:W2:Y:S04]  /*1d9d50*/  LDL.LU R57, [R1+0x2ae8] ;  /* 0x002ae80001397983 */ /* 0x000ea80000300800 */
[----:B------:R-:W2:Y:S01]  /*1d9d60*/  LDL.LU R60, [R1+0x2aec] ;  /* 0x002aec00013c7983 */ /* 0x000ea20000300800 */
[----:B---3--:R-:W-:-:S03]  /*1d9d70*/  F2FP.SATFINITE.E4M3.F32.PACK_AB_MERGE_C R24, R55, R54, RZ ;  /* 0x000000363718723e */ /* 0x008fc600048070ff */
[----:B------:R-:W3:Y:S04]  /*1d9d80*/  LDL.LU R54, [R1+0x2ad0] ;  /* 0x002ad00001367983 */ /* 0x000ee80000300800 */
[----:B------:R0:W-:Y:S04]  /*1d9d90*/  STL [R1+0x5598], R24 ;  /* 0x0055981801007387 */ /* 0x0001e80000100800 */
[----:B------:R-:W3:Y:S01]  /*1d9da0*/  LDL.LU R55, [R1+0x2ad4] ;  /* 0x002ad40001377983 */ /* 0x000ee20000300800 */
[----:B------:R-:W-:-:S05]  /*1d9db0*/  F2FP.SATFINITE.E4M3.F32.PACK_AB_MERGE_C R19, R61, R58, RZ ;  /* 0x0000003a3d13723e */ /* 0x000fca00048070ff */
[----:B------:R4:W-:Y:S04]  /*1d9dc0*/  STL [R1+0x52a0], R19 ;  /* 0x0052a01301007387 */ /* 0x0009e80000100800 */
[----:B------:R-:W3:Y:S04]  /*1d9dd0*/  LDL.LU R58, [R1+0x2ad8] ;  /* 0x002ad800013a7983 */ /* 0x000ee80000300800 */
[----:B------:R-:W3:Y:S01]  /*1d9de0*/  LDL.LU R61, [R1+0x2adc] ;  /* 0x002adc00013d7983 */ /* 0x000ee20000300800 */
[----:B------:R-:W-:Y:S01]  /*1d9df0*/  VIADD R16, R16, UR4 ;  /* 0x0000000410107c36 */ /* 0x000fe20008000000 */
[----:B------:R-:W1:Y:S02]  /*1d9e00*/  LDCU UR4, c[0x0][0x3b8] ;  /* 0x00007700ff0477ac */ /* 0x000e640008000800 */
[----:B0-----:R-:W3:Y:S04]  /*1d9e10*/  LDL.LU R24, [R1+0x2ac0] ;  /* 0x002ac00001187983 */ /* 0x001ee80000300800 */
[----:B------:R-:W3:Y:S01]  /*1d9e20*/  LDL.LU R29, [R1+0x2ac4] ;  /* 0x002ac400011d7983 */ /* 0x000ee20000300800 */
[----:B------:R-:W-:-:S02]  /*1d9e30*/  IADD3 R36, P1, PT, R16, R4, RZ ;  /* 0x0000000410247210 */ /* 0x000fc40007f3e0ff */
[----:B----4-:R-:W-:-:S05]  /*1d9e40*/  F2FP.SATFINITE.E4M3.F32.PACK_AB_MERGE_C R19, R56, R52, RZ ;  /* 0x000000343813723e */ /* 0x010fca00048070ff */
[----:B------:R0:W-:Y:S04]  /*1d9e50*/  STL [R1+0x52b8], R19 ;  /* 0x0052b81301007387 */ /* 0x0001e80000100800 */
[----:B------:R-:W4:Y:S04]  /*1d9e60*/  LDL.LU R33, [R1+0x2ac8] ;  /* 0x002ac80001217983 */ /* 0x000f280000300800 */
[----:B------:R-:W4:Y:S01]  /*1d9e70*/  LDL.LU R35, [R1+0x2acc] ;  /* 0x002acc0001237983 */ /* 0x000f220000300800 */
[----:B0-----:R-:W-:-:S03]  /*1d9e80*/  SHF.R.S32.HI R19, RZ, 0x1f, R16 ;  /* 0x0000001fff137819 */ /* 0x001fc60000011410 */
[----:B------:R-:W4:Y:S04]  /*1d9e90*/  LDL.LU R38, [R1+0x2ab0] ;  /* 0x002ab00001267983 */ /* 0x000f280000300800 */
[----:B------:R-:W4:Y:S01]  /*1d9ea0*/  LDL.LU R40, [R1+0x2ab4] ;  /* 0x002ab40001287983 */ /* 0x000f220000300800 */
[----:B------:R-:W-:-:S03]  /*1d9eb0*/  IMAD.X R37, R19, 0x1, R27, P1 ;  /* 0x0000000113257824 */ /* 0x000fc600008e061b */
        /* <DEDUP_REMOVED lines=8> */
[----:B------:R2:W-:Y:S02]  /*1d9f40*/  STL.64 [R1+0x2b00], R36 ;  /* 0x002b002401007387 */ /* 0x0005e40000100a00 */
[----:B--2---:R-:W-:-:S02]  /*1d9f50*/  F2FP.SATFINITE.E4M3.F32.PACK_AB_MERGE_C R36, R30, R31, RZ ;  /* 0x0000001f1e24723e */ /* 0x004fc400048070ff */
[----:B------:R-:W-:-:S03]  /*1d9f60*/  IADD3 R30, P1, PT, R16, R6, RZ ;  /* 0x00000006101e7210 */ /* 0x000fc60007f3e0ff */
[----:B------:R-:W-:Y:S02]  /*1d9f70*/  STL [R1+0x2f7c], R36 ;  /* 0x002f7c2401007387 */ /* 0x000fe40000100800 */
[----:B------:R-:W-:Y:S01]  /*1d9f80*/  IMAD.X R31, R19, 0x1, R5, P1 ;  /* 0x00000001131f7824 */ /* 0x000fe200008e0605 */
[----:B------:R-:W-:-:S05]  /*1d9f90*/  F2FP.SATFINITE.E4M3.F32.PACK_AB_MERGE_C R20, R20, R25, RZ ;  /* 0x000000191414723e */ /* 0x000fca00048070ff */
[----:B------:R0:W-:Y:S01]  /*1d9fa0*/  STL [R1+0x2ffc], R20 ;  /* 0x002ffc1401007387 */ /* 0x0001e20000100800 */
[----:B------:R-:W-:Y:S02]  /*1d9fb0*/  F2FP.SATFINITE.E4M3.F32.PACK_AB_MERGE_C R22, R23, R22, RZ ;  /* 0x000000161716723e */ /* 0x000fe400048070ff */
[----:B0-----:R-:W-:Y:S02]  /*1d9fc0*/  F2FP.SATFINITE.E4M3.F32.PACK_AB_MERGE_C R20, R60, R57, RZ ;  /* 0x000000393c14723e */ /* 0x001fe400048070ff */
[----:B------:R-:W2:Y:S04]  /*1d9fd0*/  LDL.LU R57, [R1+0x2a98] ;  /* 0x002a980001397983 */ /* 0x000ea80000300800 */
[----:B------:R-:W-:Y:S04]  /*1d9fe0*/  STL.64 [R1+0x2af0], R30 ;  /* 0x002af01e01007387 */ /* 0x000fe80000100a00 */
[----:B------:R0:W-:Y:S04]  /*1d9ff0*/  STL [R1+0x2e2c], R22 ;  /* 0x002e2c1601007387 */ /* 0x0001e80000100800 */
[----:B------:R-:W2:Y:S01]  /*1da000*/  LDL.LU R60, [R1+0x2a9c] ;  /* 0x002a9c00013c7983 */ /* 0x000ea20000300800 */
[----:B0-----:R-:W-:-:S03]  /*1da010*/  IADD3 R22, P1, PT, R16, R8, RZ ;  /* 0x0000000810167210 */ /* 0x001fc60007f3e0ff */
[----:B------:R-:W-:Y:S02]  /*1da020*/  STL [R1+0x2e5c], R20 ;  /* 0x002e5c1401007387 */ /* 0x000fe40000100800 */
[----:B------:R-:W-:-:S05]  /*1da030*/  IMAD.X R23, R19, 0x1, R7, P1 ;  /* 0x0000000113177824 */ /* 0x000fca00008e0607 */
[----:B------:R3:W-:Y:S02]  /*1da040*/  STL.64 [R1+0x2ae0], R22 ;  /* 0x002ae01601007387 */ /* 0x0007e40000100a00 */
[----:B---3--:R-:W-:Y:S02]  /*1da050*/  F2FP.SATFINITE.E4M3.F32.PACK_AB_MERGE_C R22, R55, R54, RZ ;  /* 0x000000363716723e */ /* 0x008fe400048070ff */
[----:B------:R-:W3:Y:S04]  /*1da060*/  LDL.LU R54, [R1+0x2a80] ;  /* 0x002a800001367983 */ /* 0x000ee80000300800 */
[----:B------:R0:W-:Y:S04]  /*1da070*/  STL [R1+0x2d2c], R22 ;  /* 0x002d2c1601007387 */ /* 0x0001e80000100800 */
[----:B------:R-:W3:Y:S01]  /*1da080*/  LDL.LU R55, [R1+0x2a84] ;  /* 0x002a840001377983 */ /* 0x000ee20000300800 */
[----:B------:R-:W-:-:S05]  /*1da090*/  F2FP.SATFINITE.E4M3.F32.PACK_AB_MERGE_C R20, R61, R58, RZ ;  /* 0x0000003a3d14723e */ /* 0x000fca00048070ff */
[----:B------:R4:W-:Y:S04]  /*1da0a0*/  STL [R1+0x2d38], R20 ;  /* 0x002d381401007387 */ /* 0x0009e80000100800 */
[----:B------:R-:W3:Y:S04]  /*1da0b0*/  LDL.LU R58, [R1+0x2a88] ;  /* 0x002a8800013a7983 */ /* 0x000ee80000300800 */
[----:B------:R-:W3:Y:S01]  /*1da0c0*/  LDL.LU R61, [R1+0x2a8c] ;  /* 0x002a8c00013d7983 */ /* 0x000ee20000300800 */
[----:B0-----:R-:W-:-:S05]  /*1da0d0*/  IADD3 R22, P1, PT, R16, R14, RZ ;  /* 0x0000000e10167210 */ /* 0x001fca0007f3e0ff */
[----:B------:R-:W-:Y:S01]  /*1da0e0*/  IMAD.X R23, R19, 0x1, R15, P1 ;  /* 0x0000000113177824 */ /* 0x000fe200008e060f */
[----:B------:R-:W-:-:S04]  /*1da0f0*/  F2FP.SATFINITE.E4M3.F32.PACK_AB_MERGE_C R24, R29, R24, RZ ;  /* 0x000000181d18723e */ /* 0x000fc800048070ff */
[----:B------:R0:W-:Y:S04]  /*1da100*/  STL.64 [R1+0x2ad0], R22 ;  /* 0x002ad01601007387 */ /* 0x0001e80000100a00 */
[----:B------:R1:W-:Y:S01]  /*1da110*/  STL [R1+0x2c68], R24 ;  /* 0x002c681801007387 */ /* 0x0003e20000100800 */
[----:B----4-:R-:W-:Y:S02]  /*1da120*/  F2FP.SATFINITE.E4M3.F32.PACK_AB_MERGE_C R20, R35, R33, RZ ;  /* 0x000000212314723e */ /* 0x010fe400048070ff */
[----:B0-----:R-:W-:-:S03]  /*1da130*/  IADD3 R22, P1, PT, R16, R3, RZ ;  /* 0x0000000310167210 */ /* 0x001fc60007f3e0ff */
[----:B------:R0:W-:Y:S02]  /*1da140*/  STL [R1+0x2c6c], R20 ;  /* 0x002c6c1401007387 */ /* 0x0001e40000100800 */
[----:B------:R-:W-:Y:S01]  /*1da150*/  IMAD.X R23, R19, 0x1, R43, P1 ;  /* 0x0000000113177824 */ /* 0x000fe200008e062b */
[----:B-1----:R-:W-:-:S04]  /*1da160*/  F2FP.SATFINITE.E4M3.F32.PACK_AB_MERGE_C R24, R40, R38, RZ ;  /* 0x000000262818723e */ /* 0x002fc800048070ff */
        /* <DEDUP_REMOVED lines=11> */
[----:B------:R0:W-:Y:S02]  /*1da220*/  STL [R1+0x2afc], R20 ;  /* 0x002afc1401007387 */ /* 0x0001e40000100800 */
[----:B------:R-:W-:Y:S02]  /*1da230*/  IMAD.X R23, R19, 0x1, R32, P1 ;  /* 0x0000000113177824 */ /* 0x000fe400008e0620 */
[----:B------:R-:W4:Y:S04]  /*1da240*/  LDL.LU R31, [R1+0x2a70] ;  /* 0x002a7000011f7983 */ /* 0x000f280000300800 */
[----:B------:R-:W4:Y:S01]  /*1da250*/  LDL.LU R30, [R1+0x2a74] ;  /* 0x002a7400011e7983 */ /* 0x000f220000300800 */
[----:B0-----:R-:W-:-:S03]  /*1da260*/  F2FP.SATFINITE.E4M3.F32.PACK_AB_MERGE_C R20, R56, R52, RZ ;  /* 0x000000343814723e */ /* 0x001fc600048070ff */
[----:B------:R-:W-:Y:S01]  /*1da270*/  STL.64 [R1+0x2aa0], R22 ;  /* 0x002aa01601007387 */ /* 0x000fe20000100a00 */
[----:B------:R-:W-:-:S03]  /*1da280*/  IADD3 R36, P1, PT, R16, R17, RZ ;  /* 0x0000001110247210 */ /* 0x000fc60007f3e0ff */
[----:B------:R0:W-:Y:S04]  /*1da290*/  STL [R1+0x80c], R20 ;  /* 0x00080c1401007387 */ /* 0x0001e80000100800 */
[----:B------:R-:W4:Y:S01]  /*1da2a0*/  LDL.LU R25, [R1+0x2a78] ;  /* 0x002a780001197983 */ /* 0x000f220000300800 */
[----:B------:R-:W-:-:S03]  /*1da2b0*/  IMAD.X R37, R19, 0x1, R21, P1 ;  /* 0x0000000113257824 */ /* 0x000fc600008e0615 */
[----:B0-----:R-:W4:Y:S04]  /*1da2c0*/  LDL.LU R20, [R1+0x2a7c] ;  /* 0x002a7c0001147983 */ /* 0x001f280000300800 */
[----:B------:R-:W4:Y:S04]  /*1da2d0*/  LDL.LU R22, [R1+0x2a60] ;  /* 0x002a600001167983 */ /* 0x000f280000300800 */
[----:B------:R-:W4:Y:S04]  /*1da2e0*/  LDL.LU R23, [R1+0x2a64] ;  /* 0x002a640001177983 */ /* 0x000f280000300800 */
[----:B------:R-:W4:Y:S04]  /*1da2f0*/  LDL.LU R52, [R1+0x2a68] ;  /* 0x002a680001347983 */ /* 0x000f280000300800 */
[----:B------:R-:W4:Y:S01]  /*1da300*/  LDL.LU R56, [R1+0x2a6c] ;  /* 0x002a6c0001387983 */ /* 0x000f220000300800 */
[----:B--2---:R-:W-:-:S03]  /*1da310*/  F2FP.SATFINITE.E4M3.F32.PACK_AB_MERGE_C R24, R60, R57, RZ ;  /* 0x000000393c18723e */ /* 0x004fc600048070ff */
[----:B------:R-:W2:Y:S04]  /*1da320*/  LDL.LU R57, [R1+0x2a50] ;  /* 0x002a500001397983 */ /* 0x000ea80000300800 */
[----:B------:R-:W2:Y:S04]  /*1da330*/  LDL.LU R60, [R1+0x2a54] ;  /* 0x002a5400013c7983 */ /* 0x000ea80000300800 */
[----:B------:R0:W-:Y:S04]  /*1da340*/  STL [R1+0x830], R24 ;  /* 0x0008301801007387 */ /* 0x0001e80000100800 */
[----:B0-----:R-:W2:Y:S04]  /*1da350*/  LDL.LU R24, [R1+0x2a58] ;  /* 0x002a580001187983 */ /* 0x001ea80000300800 */
[----:B------:R-:W2:Y:S04]  /*1da360*/  LDL.LU R29, [R1+0x2a5c] ;  /* 0x002a5c00011d7983 */ /* 0x000ea80000300800 */
[----:B------:R0:W-:Y:S02]  /*1da370*/  STL.64 [R1+0x2a90], R36 ;  /* 0x002a902401007387 */ /* 0x0001e40000100a00 */
[----:B0-----:R-:W-:-:S05]  /*1da380*/  IADD3 R36, P1, PT, R16, R42, RZ ;  /* 0x0000002a10247210 */ /* 0x001fca0007f3e0ff */
[----:B------:R-:W-:Y:S01]  /*1da390*/  IMAD.X R37, R19, 0x1, R26, P1 ;  /* 0x0000000113257824 */ /* 0x000fe200008e061a */
[----:B---3--:R-:W-:-:S05]  /*1da3a0*/  F2FP.SATFINITE.E4M3.F32.PACK_AB_MERGE_C R33, R55, R54, RZ ;  /* 0x000000363721723e */ /* 0x008fca00048070ff */
[----:B------:R0:W-:Y:S04]  /*1da3b0*/  STL [R1+0x748], R33 ;  /* 0x0007482101007387 */ /* 0x0001e80000100800 */
[----:B------:R-:W3:Y:S04]  /*1da3c0*/  LDL.LU R50, [R1+0x2a40] ;  /* 0x002a400001327983 */ /* 0x000ee80000300800 */
[----:B------:R-:W3:Y:S01]  /*1da3d0*/  LDL.LU R51, [R1+0x2a44] ;  /* 0x002a440001337983 */ /* 0x000ee20000300800 */
[----:B0-----:R-:W-:-:S05]  /*1da3e0*/  F2FP.SATFINITE.E4M3.F32.PACK_AB_MERGE_C R33, R61, R58, RZ ;  /* 0x0000003a3d21723e */ /* 0x001fca00048070ff */
        /* <DEDUP_REMOVED lines=13> */
[----:B------:R-:W3:Y:S04]  /*1da4c0*/  LDL.LU R58, [R1+0x2a10] ;  /* 0x002a1000013a7983 */ /* 0x000ee80000300800 */
[----:B------:R-:W3:Y:S01]  /*1da4d0*/  LDL.LU R61, [R1+0x2a14] ;  /* 0x002a1400013d7983 */ /* 0x000ee20000300800 */
[----:B----4-:R-:W-:-:S05]  /*1da4e0*/  F2FP.SATFINITE.E4M3.F32.PACK_AB_MERGE_C R48, R30, R31, RZ ;  /* 0x0000001f1e30723e */ /* 0x010fca00048070ff */
[----:B------:R-:W-:Y:S01]  /*1da4f0*/  STL [R1+0x638], R48 ;  /* 0x0006383001007387 */ /* 0x000fe20000100800 */
[----:B------:R-:W-:-:S05]  /*1da500*/  F2FP.SATFINITE.E4M3.F32.PACK_AB_MERGE_C R20, R20, R25, RZ ;  /* 0x000000191414723e */ /* 0x000fca00048070ff */
[----:B------:R0:W-:Y:S01]  /*1da510*/  STL [R1+0x63c], R20 ;  /* 0x00063c1401007387 */ /* 0x0001e20000100800 */
[----:B------:R-:W-:Y:S02]  /*1da520*/  F2FP.SATFINITE.E4M3.F32.PACK_AB_MERGE_C R25, R23, R22, RZ ;  /* 0x000000161719723e */ /* 0x000fe400048070ff */
[----:B0-----:R-:W-:Y:S02]  /*1da530*/  F2FP.SATFINITE.E4M3.F32.PACK_AB_MERGE_C R20, R56, R52, RZ ;  /* 0x000000343814723e */ /* 0x001fe400048070ff */
[----:B--2---:R-:W-:-:S05]  /*1da540*/  IADD3 R30, P1, PT, R16, R36, RZ ;  /* 0x00000024101e7210 */ /* 0x004fca0007f3e0ff */
[----:B------:R-:W-:Y:S01]  /*1da550*/  IMAD.X R31, R19, 0x1, R18, P1 ;  /* 0x00000001131f7824 */ /* 0x000fe200008e0612 */
[----:B------:R-:W-:-:S04]  /*1da560*/  IADD3 R22, P1, PT, R16, R39, RZ ;  /* 0x0000002710167210 */ /* 0x000fc80007f3e0ff */
[----:B------:R-:W-:Y:S01]  /*1da570*/  STL.64 [R1+0x2a80], R30 ;  /* 0x002a801e01007387 */ /* 0x000fe20000100a00 */
[----:B------:R-:W-:-:S03]  /*1da580*/  IMAD.X R23, R19, 0x1, R44, P1 ;  /* 0x0000000113177824 */ /* 0x000fc600008e062c */
[----:B------:R-:W-:Y:S04]  /*1da590*/  STL [R1+0x610], R25 ;  /* 0x0006101901007387 */ /* 0x000fe80000100800 */
[----:B------:R0:W-:Y:S04]  /*1da5a0*/  STL [R1+0x618], R20 ;  /* 0x0006181401007387 */ /* 0x0001e80000100800 */
[----:B------:R-:W2:Y:S04]  /*1da5b0*/  LDL.LU R52, [R1+0x2a18] ;  /* 0x002a180001347983 */ /* 0x000ea80000300800 */
[----:B------:R-:W2:Y:S01]  /*1da5c0*/  LDL.LU R56, [R1+0x2a1c] ;  /* 0x002a1c0001387983 */ /* 0x000ea20000300800 */
[----:B0-----:R-:W-:-:S03]  /*1da5d0*/  F2FP.SATFINITE.E4M3.F32.PACK_AB_MERGE_C R20, R60, R57, RZ ;  /* 0x000000393c14723e */ /* 0x001fc600048070ff */
[----:B------:R0:W-:Y:S04]  /*1da5e0*/  STL.64 [R1+0x2a78], R22 ;  /* 0x002a781601007387 */ /* 0x0001e80000100a00 */
[----:B------:R1:W-:Y:S04]  /*1da5f0*/  STL [R1+0x5fc], R20 ;  /* 0x0005fc1401007387 */ /* 0x0003e80000100800 */
[----:B------:R-:W4:Y:S04]  /*1da600*/  LDL.LU R57, [R1+0x2a00] ;  /* 0x002a000001397983 */ /* 0x000f280000300800 */
[----:B------:R-:W4:Y:S01]  /*1da610*/  LDL.LU R60, [R1+0x2a04] ;  /* 0x002a0400013c7983 */ /* 0x000f220000300800 */
[----:B0-----:R-:W-:-:S02]  /*1da620*/  IADD3 R22, P1, PT, R16, R41, RZ ;  /* 0x0000002910167210 */ /* 0x001fc40007f3e0ff */
[----:B-1----:R-:W-:-:S03]  /*1da630*/  F2FP.SATFINITE.E4M3.F32.PACK_AB_MERGE_C R20, R29, R24, RZ ;  /* 0x000000181d14723e */ /* 0x002fc600048070ff */
[----:B------:R-:W-:Y:S02]  /*1da640*/  IMAD.X R23, R19, 0x1, R53, P1 ;  /* 0x0000000113177824 */ /* 0x000fe400008e0635 */
[----:B------:R3:W-:Y:S02]  /*1da650*/  STL [R1+0x5f0], R20 ;  /* 0x0005f01401007387 */ /* 0x0007e40000100800 */
[----:B---3--:R-:W-:Y:S02]  /*1da660*/  F2FP.SATFINITE.E4M3.F32.PACK_AB_MERGE_C R20, R51, R50, RZ ;  /* 0x000000323314723e */ /* 0x008fe400048070ff */
[----:B------:R-:W3:Y:S04]  /*1da670*/  LDL.LU R50, [R1+0x2a08] ;  /* 0x002a080001327983 */ /* 0x000ee80000300800 */
[----:B------:R-:W3:Y:S04]  /*1da680*/  LDL.LU R51, [R1+0x2a0c] ;  /* 0x002a0c0001337983 */ /* 0x000ee80000300800 */
[----:B------:R0:W-:Y:S04]  /*1da690*/  STL.64 [R1+0x2a70], R22 ;  /* 0x002a701601007387 */ /* 0x0001e80000100a00 */
[----:B------:R1:W-:Y:S01]  /*1da6a0*/  STL [R1+0x5bc], R20 ;  /* 0x0005bc1401007387 */ /* 0x0003e20000100800 */
[----:B0-----:R-:W-:-:S02]  /*1da6b0*/  IADD3 R22, P1, PT, R16, R28, RZ ;  /* 0x0000001c10167210 */ /* 0x001fc40007f3e0ff */
[----:B-1----:R-:W-:-:S03]  /*1da6c0*/  F2FP.SATFINITE.E4M3.F32.PACK_AB_MERGE_C R20, R35, R33, RZ ;  /* 0x000000212314723e */ /* 0x002fc600048070ff */
[C---:B------:R-:W-:Y:S02]  /*1da6d0*/  IMAD.X R23, R19.reuse, 0x1, R34, P1 ;  /* 0x0000000113177824 */ /* 0x040fe400008e0622 */
        /* <DEDUP_REMOVED lines=18> */
[----:B------:R0:W-:Y:S04]  /*1da800*/  STL [R1+0x234], R20 ;  /* 0x0002341401007387 */ /* 0x0001e80000100800 */
[----:B------:R-:W3:Y:S01]  /*1da810*/  LDL.LU R54, [R1+0x29f0] ;  /* 0x0029f00001367983 */ /* 0x000ee20000300800 */
[----:B------:R-:W-:-:S03]  /*1da820*/  IMAD.X R23, R19, 0x1, R13, P1 ;  /* 0x0000000113177824 */ /* 0x000fc600008e060d */
[----:B------:R-:W3:Y:S04]  /*1da830*/  LDL.LU R55, [R1+0x29f4] ;  /* 0x0029f40001377983 */ /* 0x000ee80000300800 */
[----:B------:R-:W3:Y:S04]  /*1da840*/  LDL.LU R25, [R1+0x29f8] ;  /* 0x0029f80001197983 */ /* 0x000ee80000300800 */
[----:B------:R1:W-:Y:S04]  /*1da850*/  STL.64 [R1+0x2a50], R22 ;  /* 0x002a501601007387 */ /* 0x0003e80000100a00 */
[----:B0-----:R-:W3:Y:S04]  /*1da860*/  LDL.LU R20, [R1+0x29fc] ;  /* 0x0029fc0001147983 */ /* 0x001ee80000300800 */
[----:B-1----:R-:W3:Y:S04]  /*1da870*/  LDL.LU R22, [R1+0x29e0] ;  /* 0x0029e00001167983 */ /* 0x002ee80000300800 */
[----:B------:R-:W3:Y:S04]  /*1da880*/  LDL.LU R23, [R1+0x29e4] ;  /* 0x0029e40001177983 */ /* 0x000ee80000300800 */
[----:B------:R-:W3:Y:S04]  /*1da890*/  LDL.LU R58, [R1+0x29e8] ;  /* 0x0029e800013a7983 */ /* 0x000ee80000300800 */
[----:B------:R-:W3:Y:S01]  /*1da8a0*/  LDL.LU R61, [R1+0x29ec] ;  /* 0x0029ec00013d7983 */ /* 0x000ee20000300800 */
[----:B--2---:R-:W-:-:S05]  /*1da8b0*/  F2FP.SATFINITE.E4M3.F32.PACK_AB_MERGE_C R24, R56, R52, RZ ;  /* 0x000000343818723e */ /* 0x004fca00048070ff */
[----:B------:R-:W-:Y:S04]  /*1da8c0*/  STL [R1+0x230], R24 ;  /* 0x0002301801007387 */ /* 0x000fe80000100800 */
[----:B------:R-:W2:Y:S01]  /*1da8d0*/  LDL.LU R52, [R1+0x29d0] ;  /* 0x0029d00001347983 */ /* 0x000ea20000300800 */
[----:B----4-:R-:W-:-:S05]  /*1da8e0*/  F2FP.SATFINITE.E4M3.F32.PACK_AB_MERGE_C R19, R60, R57, RZ ;  /* 0x000000393c13723e */ /* 0x010fca00048070ff */
[----:B------:R0:W-:Y:S04]  /*1da8f0*/  STL [R1+0x5280], R19 ;  /* 0x0052801301007387 */ /* 0x0001e80000100800 */
[----:B------:R-:W2:Y:S04]  /*1da900*/  LDL.LU R56, [R1+0x29d4] ;  /* 0x0029d40001387983 */ /* 0x000ea80000300800 */
[----:B------:R-:W4:Y:S04]  /*1da910*/  LDL.LU R57, [R1+0x29d8] ;  /* 0x0029d80001397983 */ /* 0x000f280000300800 */
[----:B------:R-:W4:Y:S01]  /*1da920*/  LDL.LU R60, [R1+0x29dc] ;  /* 0x0029dc00013c7983 */ /* 0x000f220000300800 */
[----:B------:R-:W-:Y:S01]  /*1da930*/  VIADD R16, R16, UR4 ;  /* 0x0000000410107c36 */ /* 0x000fe20008000000 */
[----:B------:R-:W1:Y:S04]  /*1da940*/  LDCU UR4, c[0x0][0x3b8] ;  /* 0x00007700ff0477ac */ /* 0x000e680008000800 */
[----:B0-----:R-:W-:-:S02]  /*1da950*/  SHF.R.S32.HI R19, RZ, 0x1f, R16 ;  /* 0x0000001fff137819 */ /* 0x001fc40000011410 */
[----:B------:R-:W-:Y:S02]  /*1da960*/  IADD3 R30, P1, PT, R16, R4, RZ ;  /* 0x00000004101e7210 */ /* 0x000fe40007f3e0ff */
[----:B---3--:R-:W-:-:S03]  /*1da970*/  F2FP.SATFINITE.E4M3.F32.PACK_AB_MERGE_C R24, R51, R50, RZ ;  /* 0x000000323318723e */ /* 0x008fc600048070ff */
[----:B------:R-:W-:Y:S02]  /*1da980*/  IMAD.X R31, R19, 0x1, R27, P1 ;  /* 0x00000001131f7824 */ /* 0x000fe400008e061b */
[----:B------:R0:W-:Y:S04]  /*1da990*/  STL [R1+0x52f4], R24 ;  /* 0x0052f41801007387 */ /* 0x0001e80000100800 */
[----:B0-----:R-:W3:Y:S04]  /*1da9a0*/  LDL.LU R24, [R1+0x29c0] ;  /* 0x0029c00001187983 */ /* 0x001ee80000300800 */
[----:B------:R-:W3:Y:S04]  /*1da9b0*/  LDL.LU R29, [R1+0x29c4] ;  /* 0x0029c400011d7983 */ /* 0x000ee80000300800 */
[----:B------:R-:W3:Y:S04]  /*1da9c0*/  LDL.LU R33, [R1+0x29c8] ;  /* 0x0029c80001217983 */ /* 0x000ee80000300800 */
        /* <DEDUP_REMOVED lines=10> */
[----:B0-----:R-:W-:-:S03]  /*1daa70*/  F2FP.SATFINITE.E4M3.F32.PACK_AB_MERGE_C R30, R55, R54, RZ ;  /* 0x00000036371e723e */ /* 0x001fc600048070ff */
[----:B------:R-:W3:Y:S04]  /*1daa80*/  LDL.LU R54, [R1+0x2990] ;  /* 0x0029900001367983 */ /* 0x000ee80000300800 */
[----:B------:R-:W3:Y:S04]  /*1daa90*/  LDL.LU R55, [R1+0x2994] ;  /* 0x0029940001377983 */ /* 0x000ee80000300800 */
[----:B------:R0:W-:Y:S01]  /*1daaa0*/  STL [R1+0x2f6c], R30 ;  /* 0x002f6c1e01007387 */ /* 0x0001e20000100800 */
[----:B------:R-:W-:Y:S02]  /*1daab0*/  F2FP.SATFINITE.E4M3.F32.PACK_AB_MERGE_C R20, R20, R25, RZ ;  /* 0x000000191414723e */ /* 0x000fe400048070ff */
[----:B0-----:R-:W-:-:S03]  /*1daac0*/  IADD3 R30, P1, PT, R16, R6, RZ ;  /* 0x00000006101e7210 */ /* 0x001fc60007f3e0ff */
[----:B------:R0:W-:Y:S01]  /*1daad0*/  STL [R1+0x5328], R20 ;  /* 0x0053281401007387 */ /* 0x0001e20000100800 */
[----:B------:R-:W-:Y:S01]  /*1daae0*/  F2FP.SATFINITE.E4M3.F32.PACK_AB_MERGE_C R25, R23, R22, RZ ;  /* 0x000000161719723e */ /* 0x000fe200048070ff */
[----:B------:R-:W-:Y:S01]  /*1daaf0*/  IMAD.X R31, R19, 0x1, R5, P1 ;  /* 0x00000001131f7824 */ /* 0x000fe200008e0605 */
[----:B0-----:R-:W-:-:S04]  /*1dab00*/  F2FP.SATFINITE.E4M3.F32.PACK_AB_MERGE_C R20, R61, R58, RZ ;  /* 0x0000003a3d14723e */ /* 0x001fc800048070ff */
[----:B------:R-:W-:Y:S04]  /*1dab10*/  STL.64 [R1+0x2a40], R30 ;  /* 0x002a401e01007387 */ /* 0x000fe80000100a00 */
[----:B------:R-:W-:Y:S04]  /*1dab20*/  STL [R1+0x2e0c], R25 ;  /* 0x002e0c1901007387 */ /* 0x000fe80000100800 */
[----:B------:R-:W-:Y:S04]  /*1dab30*/  STL [R1+0x2e8c], R20 ;  /* 0x002e8c1401007387 */ /* 0x000fe80000100800 */
[----:B------:R-:W3:Y:S04]  /*1dab40*/  LDL.LU R58, [R1+0x2998] ;  /* 0x00299800013a7983 */ /* 0x000ee80000300800 */
[----:B------:R-:W3:Y:S01]  /*1dab50*/  LDL.LU R61, [R1+0x299c] ;  /* 0x00299c00013d7983 */ /* 0x000ee20000300800 */
[----:B------:R-:W-:-:S03]  /*1dab60*/  IADD3 R22, P1, PT, R16, R8, RZ ;  /* 0x0000000810167210 */ /* 0x000fc60007f3e0ff */
[----:B------:R2:W-:Y:S02]  /*1dab70*/  STL.64 [R1+0xa428], R6 ;  /* 0x00a4280601007387 */ /* 0x0005e40000100a00 */
[----:B------:R-:W-:-:S05]  /*1dab80*/  IMAD.X R23, R19, 0x1, R7, P1 ;  /* 0x0000000113177824 */ /* 0x000fca00008e0607 */
[----:B------:R-:W-:Y:S01]  /*1dab90*/  STL.64 [R1+0x2a38], R22 ;  /* 0x002a381601007387 */ /* 0x000fe20000100a00 */
[----:B--2---:R-:W-:-:S03]  /*1daba0*/  F2FP.SATFINITE.E4M3.F32.PACK_AB_MERGE_C R7, R56, R52, RZ ;  /* 0x000000343807723e */ /* 0x004fc600048070ff */
[----:B------:R-:W2:Y:S04]  /*1dabb0*/  LDL.LU R52, [R1+0x2980] ;  /* 0x0029800001347983 */ /* 0x000ea80000300800 */
[----:B------:R-:W-:Y:S04]  /*1dabc0*/  STL [R1+0x2d1c], R7 ;  /* 0x002d1c0701007387 */ /* 0x000fe80000100800 */
[----:B------:R-:W2:Y:S01]  /*1dabd0*/  LDL.LU R56, [R1+0x2984] ;  /* 0x0029840001387983 */ /* 0x000ea20000300800 */
[----:B----4-:R-:W-:-:S05]  /*1dabe0*/  F2FP.SATFINITE.E4M3.F32.PACK_AB_MERGE_C R6, R60, R57, RZ ;  /* 0x000000393c06723e */ /* 0x010fca00048070ff */
[----:B------:R0:W-:Y:S04]  /*1dabf0*/  STL [R1+0x5350], R6 ;  /* 0x0053500601007387 */ /* 0x0001e80000100800 */
[----:B------:R-:W4:Y:S04]  /*1dac00*/  LDL.LU R57, [R1+0x2988] ;  /* 0x0029880001397983 */ /* 0x000f280000300800 */
[----:B------:R-:W4:Y:S01]  /*1dac10*/  LDL.LU R60, [R1+0x298c] ;  /* 0x00298c00013c7983 */ /* 0x000f220000300800 */
[----:B0-----:R-:W-:-:S05]  /*1dac20*/  IADD3 R6, P1, PT, R16, R14, RZ ;  /* 0x0000000e10067210 */ /* 0x001fca0007f3e0ff */
[----:B------:R-:W-:-:S05]  /*1dac30*/  IMAD.X R7, R19, 0x1, R15, P1 ;  /* 0x0000000113077824 */ /* 0x000fca00008e060f */
[----:B------:R0:W-:Y:S01]  /*1dac40*/  STL.64 [R1+0x2a30], R6 ;  /* 0x002a300601007387 */ /* 0x0001e20000100a00 */
[----:B---3--:R-:W-:Y:S02]  /*1dac50*/  F2FP.SATFINITE.E4M3.F32.PACK_AB_MERGE_C R22, R29, R24, RZ ;  /* 0x000000181d16723e */ /* 0x008fe400048070ff */
[----:B0-----:R-:W-:Y:S02]  /*1dac60*/  IADD3 R6, P1, PT, R16, R3, RZ ;  /* 0x0000000310067210 */ /* 0x001fe40007f3e0ff */
[----:B------:R-:W-:-:S03]  /*1dac70*/  F2FP.SATFINITE.E4M3.F32.PACK_AB_MERGE_C R20, R35, R33, RZ ;  /* 0x000000212314723e */ /* 0x000fc600048070ff */
[----:B------:R-:W-:Y:S01]  /*1dac80*/  IMAD.X R7, R19, 0x1, R43, P1 ;  /* 0x0000000113077824 */ /* 0x000fe200008e062b */
[----:B------:R0:W-:Y:S04]  /*1dac90*/  STL [R1+0x2c28], R22 ;  /* 0x002c281601007387 */ /* 0x0001e80000100800 */
[----:B------:R3:W-:Y:S04]  /*1daca0*/  STL [R1+0x2c2c], R20 ;  /* 0x002c2c1401007387 */ /* 0x0007e80000100800 */
[----:B------:R1:W-:Y:S01]  /*1dacb0*/  STL.64 [R1+0x2a28], R6 ;  /* 0x002a280601007387 */ /* 0x0003e20000100a00 */
[----:B0-----:R-:W-:-:S02]  /*1dacc0*/  F2FP.SATFINITE.E4M3.F32.PACK_AB_MERGE_C R22, R40, R38, RZ ;  /* 0x000000262816723e */ /* 0x001fc400048070ff */
[----:B---3--:R-:W-:Y:S02]  /*1dacd0*/  F2FP.SATFINITE.E4M3.F32.PACK_AB_MERGE_C R20, R46, R45, RZ ;  /* 0x0000002d2e14723e */ /* 0x008fe400048070ff */
[----:B-1----:R-:W-:Y:S01]  /*1dace0*/  IADD3 R6, P1, PT, R16, R2, RZ ;  /* 0x0000000210067210 */ /* 0x002fe20007f3e0ff */
[----:B------:R0:W-:Y:S04]  /*1dacf0*/  STL [R1+0x2b5c], R22 ;  /* 0x002b5c1601007387 */ /* 0x0001e80000100800 */
[----:B------:R-:W-:Y:S01]  /*1dad00*/  IMAD.X R7, R19, 0x1, R0, P1 ;  /* 0x0000000113077824 */ /* 0x000fe200008e0600 */
[----:B------:R1:W-:Y:S04]  /*1dad10*/  STL [R1+0x5394], R20 ;  /* 0x0053941401007387 */ /* 0x0003e80000100800 */
[----:B------:R3:W-:Y:S01]  /*1dad20*/  STL.64 [R1+0x2a20], R6 ;  /* 0x002a200601007387 */ /* 0x0007e20000100a00 */
[----:B0-----:R-:W-:-:S02]  /*1dad30*/  F2FP.SATFINITE.E4M3.F32.PACK_AB_MERGE_C R22, R49, R47, RZ ;  /* 0x0000002f3116723e */ /* 0x001fc400048070ff */
[----:B-1----:R-:W-:Y:S02]  /*1dad40*/  F2FP.SATFINITE.E4M3.F32.PACK_AB_MERGE_C R20, R51, R50, RZ ;  /* 0x000000323314723e */ /* 0x002fe400048070ff */
[----:B---3--:R-:W-:Y:S01]  /*1dad50*/  IADD3 R6, P1, PT, R16, R59, RZ ;  /* 0x0000003b10067210 */ /* 0x008fe20007f3e0ff */
[----:B------:R-:W-:Y:S04]  /*1dad60*/  STL [R1+0x2ad8], R22 ;  /* 0x002ad81601007387 */ /* 0x000fe80000100800 */
[----:B------:R-:W-:Y:S01]  /*1dad70*/  IMAD.X R7, R19, 0x1, R32, P1 ;  /* 0x0000000113077824 */ /* 0x000fe200008e0620 */
[----:B------:R-:W-:Y:S04]  /*1dad80*/  STL [R1+0x538c], R20 ;  /* 0x00538c1401007387 */ /* 0x000fe80000100800 */
[----:B------:R0:W-:Y:S04]  /*1dad90*/  STL.64 [R1+0x2a18], R6 ;  /* 0x002a180601007387 */ /* 0x0001e80000100a00 */
[----:B------:R-:W3:Y:S04]  /*1dada0*/  LDL.LU R31, [R1+0x2970] ;  /* 0x00297000011f7983 */ /* 0x000ee80000300800 */
[----:B------:R-:W3:Y:S01]  /*1dadb0*/  LDL.LU R30, [R1+0x2974] ;  /* 0x00297400011e7983 */ /* 0x000ee20000300800 */
[----:B0-----:R-:W-:-:S05]  /*1dadc0*/  F2FP.SATFINITE.E4M3.F32.PACK_AB_MERGE_C R6, R55, R54, RZ ;  /* 0x000000363706723e */ /* 0x001fca00048070ff */
[----:B------:R0:W-:Y:S04]  /*1dadd0*/  STL [R1+0x7e8], R6 ;  /* 0x0007e80601007387 */ /* 0x0001e80000100800 */
        /* <DEDUP_REMOVED lines=9> */
[----:B------:R0:W-:Y:S02]  /*1dae70*/  STL [R1+0x537c], R6 ;  /* 0x00537c0601007387 */ /* 0x0001e40000100800 */
[----:B0-----:R-:W-:-:S05]  /*1dae80*/  IADD3 R6, P1, PT, R16, R17, RZ ;  /* 0x0000001110067210 */ /* 0x001fca0007f3e0ff */
[----:B------:R-:W-:-:S05]  /*1dae90*/  IMAD.X R7, R19, 0x1, R21, P1 ;  /* 0x0000000113077824 */ /* 0x000fca00008e0615 */
[----:B------:R2:W-:Y:S04]  /*1daea0*/  STL.64 [R1+0x2a10], R6 ;  /* 0x002a100601007387 */ /* 0x0005e80000100a00 */
[----:B------:R-:W3:Y:S04]  /*1daeb0*/  LDL.LU R24, [R1+0x2958] ;  /* 0x0029580001187983 */ /* 0x000ee80000300800 */
[----:B------:R-:W3:Y:S01]  /*1daec0*/  LDL.LU R29, [R1+0x295c] ;  /* 0x00295c00011d7983 */ /* 0x000ee20000300800 */
[----:B--2---:R-:W-:-:S05]  /*1daed0*/  F2FP.SATFINITE.E4M3.F32.PACK_AB_MERGE_C R6, R56, R52, RZ ;  /* 0x000000343806723e */ /* 0x004fca00048070ff */
[----:B------:R4:W-:Y:S04]  /*1daee0*/  STL [R1+0x720], R6 ;  /* 0x0007200601007387 */ /* 0x0009e80000100800 */
[----:B------:R-:W2:Y:S04]  /*1daef0*/  LDL.LU R52, [R1+0x2940] ;  /* 0x0029400001347983 */ /* 0x000ea80000300800 */
[----:B------:R-:W2:Y:S01]  /*1daf00*/  LDL.LU R56, [R1+0x2944] ;  /* 0x0029440001387983 */ /* 0x000ea20000300800 */
[----:B----4-:R-:W-:-:S05]  /*1daf10*/  F2FP.SATFINITE.E4M3.F32.PACK_AB_MERGE_C R6, R60, R57, RZ ;  /* 0x000000393c06723e */ /* 0x010fca00048070ff */
[----:B------:R0:W-:Y:S04]  /*1daf20*/  STL [R1+0x5390], R6 ;  /* 0x0053900601007387 */ /* 0x0001e80000100800 */
[----:B------:R-:W4:Y:S04]  /*1daf30*/  LDL.LU R33, [R1+0x2948] ;  /* 0x0029480001217983 */ /* 0x000f280000300800 */
[----:B------:R-:W4:Y:S01]  /*1daf40*/  LDL.LU R35, [R1+0x294c] ;  /* 0x00294c0001237983 */ /* 0x000f220000300800 */
[----:B0-----:R-:W-:-:S03]  /*1daf50*/  IADD3 R6, P1, PT, R16, R42, RZ ;  /* 0x0000002a10067210 */ /* 0x001fc60007f3e0ff */
        /* <DEDUP_REMOVED lines=12> */
[----:B0-----:R-:W-:-:S05]  /*1db020*/  IADD3 R6, P1, PT, R16, R36, RZ ;  /* 0x0000002410067210 */ /* 0x001fca0007f3e0ff */
[----:B------:R-:W-:Y:S01]  /*1db030*/  IMAD.X R7, R19, 0x1, R18, P1 ;  /* 0x0000000113077824 */ /* 0x000fe200008e0612 */
[----:B---3--:R-:W-:-:S05]  /*1db040*/  F2FP.SATFINITE.E4M3.F32.PACK_AB_MERGE_C R30, R30, R31, RZ ;  /* 0x0000001f1e1e723e */ /* 0x008fca00048070ff */
        /* <DEDUP_REMOVED lines=16> */
[----:B------:R-:W3:Y:S01]  /*1db150*/  LDL.LU R61, [R1+0x2904] ;  /* 0x00290400013d7983 */ /* 0x000ee20000300800 */
[----:B0-----:R-:W-:Y:S02]  /*1db160*/  IADD3 R6, P1, PT, R16, R41, RZ ;  /* 0x0000002910067210 */ /* 0x001fe40007f3e0ff */
[----:B------:R-:W-:-:S03]  /*1db170*/  F2FP.SATFINITE.E4M3.F32.PACK_AB_MERGE_C R20, R29, R24, RZ ;  /* 0x000000181d14723e */ /* 0x000fc600048070ff */
[----:B------:R-:W-:Y:S02]  /*1db180*/  IMAD.X R7, R19, 0x1, R53, P1 ;  /* 0x0000000113077824 */ /* 0x000fe400008e0635 */
[----:B------:R-:W-:Y:S04]  /*1db190*/  STL [R1+0x5d8], R20 ;  /* 0x0005d81401007387 */ /* 0x000fe80000100800 */
[----:B------:R2:W-:Y:S02]  /*1db1a0*/  STL.64 [R1+0x29f0], R6 ;  /* 0x0029f00601007387 */ /* 0x0005e40000100a00 */
[----:B--2---:R-:W-:Y:S02]  /*1db1b0*/  F2FP.SATFINITE.E4M3.F32.PACK_AB_MERGE_C R6, R56, R52, RZ ;  /* 0x000000343806723e */ /* 0x004fe400048070ff */
[----:B------:R-:W2:Y:S04]  /*1db1c0*/  LDL.LU R52, [R1+0x2908] ;  /* 0x0029080001347983 */ /* 0x000ea80000300800 */
[----:B------:R-:W2:Y:S04]  /*1db1d0*/  LDL.LU R56, [R1+0x290c] ;  /* 0x00290c0001387983 */ /* 0x000ea80000300800 */
[----:B------:R0:W-:Y:S01]  /*1db1e0*/  STL [R1+0x5b0], R6 ;  /* 0x0005b00601007387 */ /* 0x0001e20000100800 */
[----:B----4-:R-:W-:-:S02]  /*1db1f0*/  F2FP.SATFINITE.E4M3.F32.PACK_AB_MERGE_C R20, R35, R33, RZ ;  /* 0x000000212314723e */ /* 0x010fc400048070ff */
        /* <DEDUP_REMOVED lines=16> */
[----:B------:R-:W-:-:S05]  /*1db300*/  IMAD.X R7, R19, 0x1, R11, P1 ;  /* 0x0000000113077824 */ /* 0x000fca00008e060b */
[----:B------:R1:W-:Y:S01]  /*1db310*/  STL.64 [R1+0x29d8], R6 ;  /* 0x0029d80601007387 */ /* 0x0003e20000100a00 */
[----:B0-----:R-:W-:-:S05]  /*1db320*/  F2FP.SATFINITE.E4M3.F32.PACK_AB_MERGE_C R20, R60, R57, RZ ;  /* 0x000000393c14723e */ /* 0x001fca00048070ff */
[----:B------:R0:W-:Y:S04]  /*1db330*/  STL [R1+0x22c], R20 ;  /* 0x00022c1401007387 */ /* 0x0001e80000100800 */
[----:B------:R-:W4:Y:S01]  /*1db340*/  LDL.LU R31, [R1+0x28f0] ;  /* 0x0028f000011f7983 */ /* 0x000f220000300800 */
[----:B-1----:R-:W-:-:S03]  /*1db350*/  IADD3 R6, P1, PT, R16, R12, RZ ;  /* 0x0000000c10067210 */ /* 0x002fc60007f3e0ff */
[----:B------:R-:W4:Y:S02]  /*1db360*/  LDL.LU R30, [R1+0x28f4] ;  /* 0x0028f400011e7983 */ /* 0x000f240000300800 */
[----:B------:R-:W-:Y:S02]  /*1db370*/  IMAD.X R7, R19, 0x1, R13, P1 ;  /* 0x0000000113077824 */ /* 0x000fe400008e060d */
[----:B------:R-:W4:Y:S04]  /*1db380*/  LDL.LU R25, [R1+0x28f8] ;  /* 0x0028f80001197983 */ /* 0x000f280000300800 */
[----:B------:R3:W-:Y:S04]  /*1db390*/  STL.64 [R1+0x29d0], R6 ;  /* 0x0029d00601007387 */ /* 0x0007e80000100a00 */
[----:B0-----:R-:W4:Y:S04]  /*1db3a0*/  LDL.LU R20, [R1+0x28fc] ;  /* 0x0028fc0001147983 */ /* 0x001f280000300800 */
[----:B------:R-:W4:Y:S04]  /*1db3b0*/  LDL.LU R22, [R1+0x28e0] ;  /* 0x0028e00001167983 */ /* 0x000f280000300800 */
[----:B------:R-:W4:Y:S04]  /*1db3c0*/  LDL.LU R23, [R1+0x28e4] ;  /* 0x0028e40001177983 */ /* 0x000f280000300800 */
[----:B------:R-:W4:Y:S04]  /*1db3d0*/  LDL.LU R57, [R1+0x28e8] ;  /* 0x0028e80001397983 */ /* 0x000f280000300800 */
[----:B------:R-:W4:Y:S01]  /*1db3e0*/  LDL.LU R60, [R1+0x28ec] ;  /* 0x0028ec00013c7983 */ /* 0x000f220000300800 */
[----:B------:R-:W-:Y:S01]  /*1db3f0*/  VIADD R16, R16, UR4 ;  /* 0x0000000410107c36 */ /* 0x000fe20008000000 */
[----:B------:R-:W0:Y:S04]  /*1db400*/  LDCU UR4, c[0x0][0x3b8] ;  /* 0x00007700ff0477ac */ /* 0x000e280008000800 */
[----:B------:R-:W-:-:S02]  /*1db410*/  SHF.R.S32.HI R19, RZ, 0x1f, R16 ;  /* 0x0000001fff137819 */ /* 0x000fc40000011410 */
[----:B---3--:R-:W-:Y:S02]  /*1db420*/  F2FP.SATFINITE.E4M3.F32.PACK_AB_MERGE_C R7, R55, R54, RZ ;  /* 0x000000363707723e */ /* 0x008fe400048070ff */
[----:B------:R-:W3:Y:S04]  /*1db430*/  LDL.LU R54, [R1+0x28d0] ;  /* 0x0028d00001367983 */ /* 0x000ee80000300800 */
[----:B------:R-:W-:Y:S04]  /*1db440*/  STL [R1+0x5384], R7 ;  /* 0x0053840701007387 */ /* 0x000fe80000100800 */
[----:B------:R-:W3:Y:S01]  /*1db450*/  LDL.LU R55, [R1+0x28d4] ;  /* 0x0028d40001377983 */ /* 0x000ee20000300800 */
[----:B------:R-:W-:-:S05]  /*1db460*/  F2FP.SATFINITE.E4M3.F32.PACK_AB_MERGE_C R6, R61, R58, RZ ;  /* 0x0000003a3d06723e */ /* 0x000fca00048070ff */
[----:B------:R2:W-:Y:S04]  /*1db470*/  STL [R1+0x306c], R6 ;  /* 0x00306c0601007387 */ /* 0x0005e80000100800 */
[----:B------:R-:W3:Y:S04]  /*1db480*/  LDL.LU R58, [R1+0x28d8] ;  /* 0x0028d800013a7983 */ /* 0x000ee80000300800 */
[----:B------:R-:W3:Y:S04]  /*1db490*/  LDL.LU R61, [R1+0x28dc] ;  /* 0x0028dc00013d7983 */ /* 0x000ee80000300800 */
[----:B------:R-:W3:Y:S04]  /*1db4a0*/  LDL.LU R24, [R1+0x28c0] ;  /* 0x0028c00001187983 */ /* 0x000ee80000300800 */
[----:B------:R-:W3:Y:S01]  /*1db4b0*/  LDL.LU R29, [R1+0x28c4] ;  /* 0x0028c400011d7983 */ /* 0x000ee20000300800 */
[----:B--2---:R-:W-:-:S05]  /*1db4c0*/  F2FP.SATFINITE.E4M3.F32.PACK_AB_MERGE_C R6, R56, R52, RZ ;  /* 0x000000343806723e */ /* 0x004fca00048070ff */
[----:B------:R1:W-:Y:S04]  /*1db4d0*/  STL [R1+0x3108], R6 ;  /* 0x0031080601007387 */ /* 0x0003e80000100800 */
[----:B------:R-:W2:Y:S04]  /*1db4e0*/  LDL.LU R33, [R1+0x28c8] ;  /* 0x0028c80001217983 */ /* 0x000ea80000300800 */
[----:B------:R-:W2:Y:S01]  /*1db4f0*/  LDL.LU R35, [R1+0x28cc] ;  /* 0x0028cc0001237983 */ /* 0x000ea20000300800 */
[----:B-1----:R-:W-:-:S03]  /*1db500*/  IADD3 R6, P1, PT, R16, R4, RZ ;  /* 0x0000000410067210 */ /* 0x002fc60007f3e0ff */
[----:B------:R-:W2:Y:S04]  /*1db510*/  LDL.LU R38, [R1+0x28b0] ;  /* 0x0028b00001267983 */ /* 0x000ea80000300800 */
[----:B------:R-:W2:Y:S01]  /*1db520*/  LDL.LU R40, [R1+0x28b4] ;  /* 0x0028b40001287983 */ /* 0x000ea20000300800 */
[----:B------:R-:W-:-:S03]  /*1db530*/  IMAD.X R7, R19, 0x1, R27, P1 ;  /* 0x0000000113077824 */ /* 0x000fc600008e061b */
[----:B------:R-:W2:Y:S04]  /*1db540*/  LDL.LU R45, [R1+0x28b8] ;  /* 0x0028b800012d7983 */ /* 0x000ea80000300800 */
[----:B------:R-:W2:Y:S04]  /*1db550*/  LDL.LU R46, [R1+0x28bc] ;  /* 0x0028bc00012e7983 */ /* 0x000ea80000300800 */
[----:B------:R-:W2:Y:S04]  /*1db560*/  LDL.LU R47, [R1+0x28a0] ;  /* 0x0028a000012f7983 */ /* 0x000ea80000300800 */
[----:B------:R-:W2:Y:S04]  /*1db570*/  LDL.LU R49, [R1+0x28a4] ;  /* 0x0028a40001317983 */ /* 0x000ea80000300800 */
[----:B------:R-:W2:Y:S04]  /*1db580*/  LDL.LU R50, [R1+0x28a8] ;  /* 0x0028a80001327983 */ /* 0x000ea80000300800 */
[----:B------:R-:W2:Y:S04]  /*1db590*/  LDL.LU R51, [R1+0x28ac] ;  /* 0x0028ac0001337983 */ /* 0x000ea80000300800 */
[----:B------:R1:W-:Y:S04]  /*1db5a0*/  STL.64 [R1+0x29c8], R6 ;  /* 0x0029c80601007387 */ /* 0x0003e80000100a00 */
[----:B-1----:R-:W2:Y:S04]  /*1db5b0*/  LDL.LU.64 R6, [R1+0xa428] ;  /* 0x00a4280001067983 */ /* 0x002ea80000300a00 */
[----:B------:R-:W3:Y:S04]  /*1db5c0*/  LDL.LU R52, [R1+0x2890] ;  /* 0x0028900001347983 */ /* 0x000ee80000300800 */
[----:B------:R-:W3:Y:S01]  /*1db5d0*/  LDL.LU R56, [R1+0x2894] ;  /* 0x0028940001387983 */ /* 0x000ee20000300800 */
[----:B----4-:R-:W-:-:S05]  /*1db5e0*/  F2FP.SATFINITE.E4M3.F32.PACK_AB_MERGE_C R48, R30, R31, RZ ;  /* 0x0000001f1e30723e */ /* 0x010fca00048070ff */
[----:B------:R-:W-:Y:S01]  /*1db5f0*/  STL [R1+0x2f1c], R48 ;  /* 0x002f1c3001007387 */ /* 0x000fe20000100800 */
[----:B------:R-:W-:-:S05]  /*1db600*/  F2FP.SATFINITE.E4M3.F32.PACK_AB_MERGE_C R20, R20, R25, RZ ;  /* 0x000000191414723e */ /* 0x000fca00048070ff */
[----:B------:R1:W-:Y:S01]  /*1db610*/  STL [R1+0x2f3c], R20 ;  /* 0x002f3c1401007387 */ /* 0x0003e20000100800 */
[----:B------:R-:W-:Y:S02]  /*1db620*/  F2FP.SATFINITE.E4M3.F32.PACK_AB_MERGE_C R22, R23, R22, RZ ;  /* 0x000000161716723e */ /* 0x000fe400048070ff */
[----:B-1----:R-:W-:Y:S02]  /*1db630*/  F2FP.SATFINITE.E4M3.F32.PACK_AB_MERGE_C R20, R60, R57, RZ ;  /* 0x000000393c14723e */ /* 0x002fe400048070ff */
[----:B------:R-:W4:Y:S01]  /*1db640*/  LDL.LU R57, [R1+0x2898] ;  /* 0x0028980001397983 */ /* 0x000f220000300800 */
[----:B--2---:R-:W-:-:S05]  /*1db650*/  IADD3 R30, P1, PT, R16, R6, RZ ;  /* 0x00000006101e7210 */ /* 0x004fca0007f3e0ff */
[----:B------:R-:W-:-:S05]  /*1db660*/  IMAD.X R31, R19, 0x1, R5, P1 ;  /* 0x00000001131f7824 */ /* 0x000fca00008e0605 */
[----:B------:R-:W-:Y:S04]  /*1db670*/  STL.64 [R1+0x29c0], R30 ;  /* 0x0029c01e01007387 */ /* 0x000fe80000100a00 */
[----:B------:R1:W-:Y:S04]  /*1db680*/  STL [R1+0x2d88], R22 ;  /* 0x002d881601007387 */ /* 0x0003e80000100800 */
[----:B------:R-:W4:Y:S01]  /*1db690*/  LDL.LU R60, [R1+0x289c] ;  /* 0x00289c00013c7983 */ /* 0x000f220000300800 */
[----:B-1----:R-:W-:-:S03]  /*1db6a0*/  IADD3 R22, P1, PT, R16, R8, RZ ;  /* 0x0000000810167210 */ /* 0x002fc60007f3e0ff */
[----:B------:R3:W-:Y:S02]  /*1db6b0*/  STL [R1+0x2d8c], R20 ;  /* 0x002d8c1401007387 */ /* 0x0007e40000100800 */
[----:B------:R-:W-:-:S05]  /*1db6c0*/  IMAD.X R23, R19, 0x1, R7, P1 ;  /* 0x0000000113177824 */ /* 0x000fca00008e0607 */
[----:B------:R1:W-:Y:S01]  /*1db6d0*/  STL.64 [R1+0x29b8], R22 ;  /* 0x0029b81601007387 */ /* 0x0003e20000100a00 */
[----:B---3--:R-:W-:Y:S02]  /*1db6e0*/  F2FP.SATFINITE.E4M3.F32.PACK_AB_MERGE_C R20, R61, R58, RZ ;  /* 0x0000003a3d14723e */ /* 0x008fe400048070ff */
[----:B-1----:R-:W-:Y:S02]  /*1db6f0*/  F2FP.SATFINITE.E4M3.F32.PACK_AB_MERGE_C R22, R55, R54, RZ ;  /* 0x000000363716723e */ /* 0x002fe400048070ff */
[----:B------:R-:W2:Y:S04]  /*1db700*/  LDL.LU R54, [R1+0x2880] ;  /* 0x0028800001367983 */ /* 0x000ea80000300800 */
[----:B------:R1:W-:Y:S04]  /*1db710*/  STL [R1+0x2ca8], R22 ;  /* 0x002ca81601007387 */ /* 0x0003e80000100800 */
[----:B------:R-:W2:Y:S04]  /*1db720*/  LDL.LU R55, [R1+0x2884] ;  /* 0x0028840001377983 */ /* 0x000ea80000300800 */
[----:B------:R3:W-:Y:S04]  /*1db730*/  STL [R1+0x2cac], R20 ;  /* 0x002cac1401007387 */ /* 0x0007e80000100800 */
[----:B------:R-:W2:Y:S04]  /*1db740*/  LDL.LU R58, [R1+0x2888] ;  /* 0x00288800013a7983 */ /* 0x000ea80000300800 */
[----:B------:R-:W2:Y:S01]  /*1db750*/  LDL.LU R61, [R1+0x288c] ;  /* 0x00288c00013d7983 */ /* 0x000ea20000300800 */
[----:B-1----:R-:W-:-:S05]  /*1db760*/  IADD3 R22, P1, PT, R16, R14, RZ ;  /* 0x0000000e10167210 */ /* 0x002fca0007f3e0ff */
[----:B------:R-:W-:Y:S01]  /*1db770*/  IMAD.X R23, R19, 0x1, R15, P1 ;  /* 0x0000000113177824 */ /* 0x000fe200008e060f */
[----:B------:R-:W-:-:S04]  /*1db780*/  F2FP.SATFINITE.E4M3.F32.PACK_AB_MERGE_C R24, R29, R24, RZ ;  /* 0x000000181d18723e */ /* 0x000fc800048070ff */
[----:B------:R1:W-:Y:S01]  /*1db790*/  STL.64 [R1+0x29b0], R22 ;  /* 0x0029b01601007387 */ /* 0x0003e20000100a00 */
[----:B---3--:R-:W-:-:S03]  /*1db7a0*/  F2FP.SATFINITE.E4M3.F32.PACK_AB_MERGE_C R20, R35, R33, RZ ;  /* 0x000000212314723e */ /* 0x008fc600048070ff */
[----:B------:R3:W-:Y:S01]  /*1db7b0*/  STL [R1+0x2bdc], R24 ;  /* 0x002bdc1801007387 */ /* 0x0007e20000100800 */
[----:B-1----:R-:W-:-:S03]  /*1db7c0*/  IADD3 R22, P1, PT, R16, R3, RZ ;  /* 0x0000000310167210 */ /* 0x002fc60007f3e0ff */
[----:B------:R1:W-:Y:S02]  /*1db7d0*/  STL [R1+0x2be8], R20 ;  /* 0x002be81401007387 */ /* 0x0003e40000100800 */
[----:B------:R-:W-:Y:S01]  /*1db7e0*/  IMAD.X R23, R19, 0x1, R43, P1 ;  /* 0x0000000113177824 */ /* 0x000fe200008e062b */
[----:B---3--:R-:W-:-:S04]  /*1db7f0*/  F2FP.SATFINITE.E4M3.F32.PACK_AB_MERGE_C R24, R40, R38, RZ ;  /* 0x000000262818723e */ /* 0x008fc800048070ff */
[----:B------:R3:W-:Y:S01]  /*1db800*/  STL.64 [R1+0x29a8], R22 ;  /* 0x0029a81601007387 */ /* 0x0007e20000100a00 */
[----:B-1----:R-:W-:-:S03]  /*1db810*/  F2FP.SATFINITE.E4M3.F32.PACK_AB_MERGE_C R20, R46, R45, RZ ;  /* 0x0000002d2e14723e */ /* 0x002fc600048070ff */
[----:B------:R1:W-:Y:S01]  /*1db820*/  STL [R1+0x2b1c], R24 ;  /* 0x002b1c1801007387 */ /* 0x0003e20000100800 */
[----:B---3--:R-:W-:-:S03]  /*1db830*/  IADD3 R22, P1, PT, R16, R2, RZ ;  /* 0x0000000210167210 */ /* 0x008fc60007f3e0ff */
[----:B------:R3:W-:Y:S02]  /*1db840*/  STL [R1+0x2b4c], R20 ;  /* 0x002b4c1401007387 */ /* 0x0007e40000100800 */
[----:B------:R-:W-:Y:S01]  /*1db850*/  IMAD.X R23, R19, 0x1, R0, P1 ;  /* 0x0000000113177824 */ /* 0x000fe200008e0600 */
[----:B-1----:R-:W-:-:S04]  /*1db860*/  F2FP.SATFINITE.E4M3.F32.PACK_AB_MERGE_C R24, R49, R47, RZ ;  /* 0x0000002f3118723e */ /* 0x002fc800048070ff */
[----:B------:R1:W-:Y:S01]  /*1db870*/  STL.64 [R1+0x29a0], R22 ;  /* 0x0029a01601007387 */ /* 0x0003e20000100a00 */
[----:B---3--:R-:W-:-:S03]  /*1db880*/  F2FP.SATFINITE.E4M3.F32.PACK_AB_MERGE_C R20, R51, R50, RZ ;  /* 0x000000323314723e */ /* 0x008fc600048070ff */
[----:B------:R-:W-:Y:S01]  /*1db890*/  STL [R1+0x2a9c], R24 ;  /* 0x002a9c1801007387 */ /* 0x000fe20000100800 */
[----:B-1----:R-:W-:-:S03]  /*1db8a0*/  IADD3 R22, P1, PT, R16, R59, RZ ;  /* 0x0000003b10167210 */ /* 0x002fc60007f3e0ff */
[----:B------:R1:W-:Y:S02]  /*1db8b0*/  STL [R1+0x2aa8], R20 ;  /* 0x002aa81401007387 */ /* 0x0003e40000100800 */
[----:B------:R-:W-:Y:S02]  /*1db8c0*/  IMAD.X R23, R19, 0x1, R32, P1 ;  /* 0x0000000113177824 */ /* 0x000fe400008e0620 */
[----:B------:R-:W3:Y:S04]  /*1db8d0*/  LDL.LU R31, [R1+0x2770] ;  /* 0x00277000011f7983 */ /* 0x000ee80000300800 */
[----:B------:R-:W3:Y:S01]  /*1db8e0*/  LDL.LU R30, [R1+0x2774] ;  /* 0x00277400011e7983 */ /* 0x000ee20000300800 */
[----:B-1----:R-:W-:-:S03]  /*1db8f0*/  F2FP.SATFINITE.E4M3.F32.PACK_AB_MERGE_C R20, R56, R52, RZ ;  /* 0x000000343814723e */ /* 0x002fc600048070ff */
[----:B------:R-:W-:Y:S04]  /*1db900*/  STL.64 [R1+0x2998], R22 ;  /* 0x0029981601007387 */ /* 0x000fe80000100a00 */
[----:B------:R1:W-:Y:S04]  /*1db910*/  STL [R1+0x79c], R20 ;  /* 0x00079c1401007387 */ /* 0x0003e80000100800 */
[----:B------:R-:W3:Y:S04]  /*1db920*/  LDL.LU R25, [R1+0x2778] ;  /* 0x0027780001197983 */ /* 0x000ee80000300800 */
[----:B-1----:R-:W3:Y:S04]  /*1db930*/  LDL.LU R20, [R1+0x277c] ;  /* 0x00277c0001147983 */ /* 0x002ee80000300800 */
[----:B------:R-:W3:Y:S04]  /*1db940*/  LDL.LU R22, [R1+0x2760] ;  /* 0x0027600001167983 */ /* 0x000ee80000300800 */
[----:B------:R-:W3:Y:S04]  /*1db950*/  LDL.LU R23, [R1+0x2764] ;  /* 0x0027640001177983 */ /* 0x000ee80000300800 */
[----:B------:R-:W3:Y:S04]  /*1db960*/  LDL.LU R47, [R1+0x2768] ;  /* 0x00276800012f7983 */ /* 0x000ee80000300800 */
[----:B------:R-:W3:Y:S01]  /*1db970*/  LDL.LU R56, [R1+0x276c] ;  /* 0x00276c0001387983 */ /* 0x000ee20000300800 */
[----:B------:R-:W-:-:S05]  /*1db980*/  IADD3 R48, P1, PT, R16, R17, RZ ;  /* 0x0000001110307210 */ /* 0x000fca0007f3e0ff */
[----:B------:R-:W-:Y:S01]  /*1db990*/  IMAD.X R49, R19, 0x1, R21, P1 ;  /* 0x0000000113317824 */ /* 0x000fe200008e0615 */
[----:B----4-:R-:W-:Y:S02]  /*1db9a0*/  F2FP.SATFINITE.E4M3.F32.PACK_AB_MERGE_C R24, R60, R57, RZ ;  /* 0x000000393c18723e */ /* 0x010fe400048070ff */
[----:B------:R-:W4:Y:S04]  /*1db9b0*/  LDL.LU R57, [R1+0x2750] ;  /* 0x0027500001397983 */ /* 0x000f280000300800 */
[----:B------:R-:W4:Y:S04]  /*1db9c0*/  LDL.LU R60, [R1+0x2754] ;  /* 0x00275400013c7983 */ /* 0x000f280000300800 */
[----:B------:R1:W-:Y:S04]  /*1db9d0*/  STL [R1+0x7cc], R24 ;  /* 0x0007cc1801007387 */ /* 0x0003e80000100800 */
[----:B-1----:R-:W4:Y:S04]  /*1db9e0*/  LDL.LU R24, [R1+0x2758] ;  /* 0x0027580001187983 */ /* 0x002f280000300800 */
[----:B------:R-:W4:Y:S04]  /*1db9f0*/  LDL.LU R29, [R1+0x275c] ;  /* 0x00275c00011d7983 */ /* 0x000f280000300800 */
[----:B------:R-:W-:Y:S01]  /*1dba00*/  STL.64 [R1+0x2990], R48 ;  /* 0x0029903001007387 */ /* 0x000fe20000100a00 */
[----:B--2---:R-:W-:-:S05]  /*1dba10*/  F2FP.SATFINITE.E4M3.F32.PACK_AB_MERGE_C R33, R55, R54, RZ ;  /* 0x000000363721723e */ /* 0x004fca00048070ff */
[----:B------:R1:W-:Y:S02]  /*1dba20*/  STL [R1+0x608], R33 ;  /* 0x0006082101007387 */ /* 0x0003e40000100800 */
[----:B-1----:R-:W-:Y:S02]  /*1dba30*/  F2FP.SATFINITE.E4M3.F32.PACK_AB_MERGE_C R33, R61, R58, RZ ;  /* 0x0000003a3d21723e */ /* 0x002fe400048070ff */
[----:B------:R-:W2:Y:S04]  /*1dba40*/  LDL.LU R58, [R1+0x2740] ;  /* 0x00274000013a7983 */ /* 0x000ea80000300800 */
[----:B------:R-:W2:Y:S04]  /*1dba50*/  LDL.LU R61, [R1+0x2744] ;  /* 0x00274400013d7983 */ /* 0x000ea80000300800 */
[----:B------:R1:W-:Y:S04]  /*1dba60*/  STL [R1+0x60c], R33 ;  /* 0x00060c2101007387 */ /* 0x0003e80000100800 */
[----:B-1----:R-:W2:Y:S04]  /*1dba70*/  LDL.LU R33, [R1+0x2748] ;  /* 0x0027480001217983 */ /* 0x002ea80000300800 */
[----:B------:R-:W2:Y:S04]  /*1dba80*/  LDL.LU R35, [R1+0x274c] ;  /* 0x00274c0001237983 */ /* 0x000ea80000300800 */
[----:B------:R-:W2:Y:S04]  /*1dba90*/  LDL.LU R38, [R1+0x2730] ;  /* 0x0027300001267983 */ /* 0x000ea80000300800 */
[----:B------:R-:W2:Y:S04]  /*1dbaa0*/  LDL.LU R40, [R1+0x2734] ;  /* 0x0027340001287983 */ /* 0x000ea80000300800 */
[----:B------:R-:W2:Y:S01]  /*1dbab0*/  LDL.LU R45, [R1+0x2738] ;  /* 0x00273800012d7983 */ /* 0x000ea20000300800 */
[----:B------:R-:W-:-:S03]  /*1dbac0*/  IADD3 R54, P1, PT, R16, R42, RZ ;  /* 0x0000002a10367210 */ /* 0x000fc60007f3e0ff */
[----:B------:R-:W2:Y:S02]  /*1dbad0*/  LDL.LU R46, [R1+0x273c] ;  /* 0x00273c00012e7983 */ /* 0x000ea40000300800 */
[----:B------:R-:W-:Y:S02]  /*1dbae0*/  IMAD.X R55, R19, 0x1, R26, P1 ;  /* 0x0000000113377824 */ /* 0x000fe400008e061a */
[----:B------:R-:W2:Y:S04]  /*1dbaf0*/  LDL.LU R49, [R1+0x2720] ;  /* 0x0027200001317983 */ /* 0x000ea80000300800 */
[----:B------:R-:W2:Y:S04]  /*1dbb00*/  LDL.LU R50, [R1+0x2724] ;  /* 0x0027240001327983 */ /* 0x000ea80000300800 */
[----:B------:R-:W2:Y:S04]  /*1dbb10*/  LDL.LU R51, [R1+0x2728] ;  /* 0x0027280001337983 */ /* 0x000ea80000300800 */
[----:B------:R-:W2:Y:S04]  /*1dbb20*/  LDL.LU R52, [R1+0x272c] ;  /* 0x00272c0001347983 */ /* 0x000ea80000300800 */
[----:B------:R1:W-:Y:S04]  /*1dbb30*/  STL.64 [R1+0x2988], R54 ;  /* 0x0029883601007387 */ /* 0x0003e80000100a00 */
[----:B-1----:R-:W2:Y:S04]  /*1dbb40*/  LDL.LU R54, [R1+0x2710] ;  /* 0x0027100001367983 */ /* 0x002ea80000300800 */
[----:B------:R-:W2:Y:S01]  /*1dbb50*/  LDL.LU R55, [R1+0x2714] ;  /* 0x0027140001377983 */ /* 0x000ea20000300800 */
[----:B---3--:R-:W-:-:S02]  /*1dbb60*/  F2FP.SATFINITE.E4M3.F32.PACK_AB_MERGE_C R26, R30, R31, RZ ;  /* 0x0000001f1e1a723e */ /* 0x008fc400048070ff */
[----:B------:R-:W-:-:S03]  /*1dbb70*/  IADD3 R30, P1, PT, R16, R36, RZ ;  /* 0x00000024101e7210 */ /* 0x000fc60007f3e0ff */
[----:B------:R-:W-:Y:S02]  /*1dbb80*/  STL [R1+0x5e8], R26 ;  /* 0x0005e81a01007387 */ /* 0x000fe40000100800 */
[----:B------:R-:W-:Y:S01]  /*1dbb90*/  IMAD.X R31, R19, 0x1, R18, P1 ;  /* 0x00000001131f7824 */ /* 0x000fe200008e0612 */
[----:B------:R-:W-:-:S05]  /*1dbba0*/  F2FP.SATFINITE.E4M3.F32.PACK_AB_MERGE_C R20, R20, R25, RZ ;  /* 0x000000191414723e */ /* 0x000fca00048070ff */
[----:B------:R1:W-:Y:S01]  /*1dbbb0*/  STL [R1+0x5ec], R20 ;  /* 0x0005ec1401007387 */ /* 0x0003e20000100800 */
[----:B------:R-:W-:Y:S02]  /*1dbbc0*/  F2FP.SATFINITE.E4M3.F32.PACK_AB_MERGE_C R25, R23, R22, RZ ;  /* 0x000000161719723e */ /* 0x000fe400048070ff */
[----:B------:R-:W-:Y:S01]  /*1dbbd0*/  IADD3 R22, P1, PT, R16, R39, RZ ;  /* 0x0000002710167210 */ /* 0x000fe20007f3e0ff */
[----:B------:R-:W-:Y:S01]  /*1dbbe0*/  STL.64 [R1+0x2980], R30 ;  /* 0x0029801e01007387 */ /* 0x000fe20000100a00 */
[----:B-1----:R-:W-:-:S03]  /*1dbbf0*/  F2FP.SATFINITE.E4M3.F32.PACK_AB_MERGE_C R20, R56, R47, RZ ;  /* 0x0000002f3814723e */ /* 0x002fc600048070ff */
[----:B------:R-:W-:Y:S01]  /*1dbc00*/  STL [R1+0x5c4], R25 ;  /* 0x0005c41901007387 */ /* 0x000fe20000100800 */
[----:B------:R-:W-:-:S03]  /*1dbc10*/  IMAD.X R23, R19, 0x1, R44, P1 ;  /* 0x0000000113177824 */ /* 0x000fc600008e062c */
[----:B------:R-:W-:Y:S04]  /*1dbc20*/  STL [R1+0x5d0], R20 ;  /* 0x0005d01401007387 */ /* 0x000fe80000100800 */
[----:B------:R-:W3:Y:S04]  /*1dbc30*/  LDL.LU R47, [R1+0x2718] ;  /* 0x00271800012f7983 */ /* 0x000ee80000300800 */
[----:B------:R-:W3:Y:S04]  /*1dbc40*/  LDL.LU R56, [R1+0x271c] ;  /* 0x00271c0001387983 */ /* 0x000ee80000300800 */
[----:B------:R1:W-:Y:S02]  /*1dbc50*/  STL.64 [R1+0x2978], R22 ;  /* 0x0029781601007387 */ /* 0x0003e40000100a00 */
[----:B-1----:R-:W-:-:S05]  /*1dbc60*/  IADD3 R22, P1, PT, R16, R41, RZ ;  /* 0x0000002910167210 */ /* 0x002fca0007f3e0ff */
[----:B------:R-:W-:Y:S01]  /*1dbc70*/  IMAD.X R23, R19, 0x1, R53, P1 ;  /* 0x0000000113177824 */ /* 0x000fe200008e0635 */
[----:B----4-:R-:W-:-:S05]  /*1dbc80*/  F2FP.SATFINITE.E4M3.F32.PACK_AB_MERGE_C R20, R60, R57, RZ ;  /* 0x000000393c14723e */ /* 0x010fca00048070ff */
[----:B------:R1:W-:Y:S04]  /*1dbc90*/  STL [R1+0x5a8], R20 ;  /* 0x0005a81401007387 */ /* 0x0003e80000100800 */
[----:B------:R-:W4:Y:S04]  /*1dbca0*/  LDL.LU R57, [R1+0x2700] ;  /* 0x0027000001397983 */ /* 0x000f280000300800 */
[----:B------:R-:W4:Y:S01]  /*1dbcb0*/  LDL.LU R60, [R1+0x2704] ;  /* 0x00270400013c7983 */ /* 0x000f220000300800 */
[----:B-1----:R-:W-:-:S05]  /*1dbcc0*/  F2FP.SATFINITE.E4M3.F32.PACK_AB_MERGE_C R20, R29, R24, RZ ;  /* 0x000000181d14723e */ /* 0x002fca00048070ff */
[----:B------:R2:W-:Y:S02]  /*1dbcd0*/  STL [R1+0x59c], R20 ;  /* 0x00059c1401007387 */ /* 0x0005e40000100800 */
[----:B--2---:R-:W-:Y:S02]  /*1dbce0*/  F2FP.SATFINITE.E4M3.F32.PACK_AB_MERGE_C R20, R61, R58, RZ ;  /* 0x0000003a3d14723e */ /* 0x004fe400048070ff */
[----:B------:R-:W2:Y:S04]  /*1dbcf0*/  LDL.LU R58, [R1+0x2708] ;  /* 0x00270800013a7983 */ /* 0x000ea80000300800 */
[----:B------:R-:W2:Y:S04]  /*1dbd00*/  LDL.LU R61, [R1+0x270c] ;  /* 0x00270c00013d7983 */ /* 0x000ea80000300800 */
[----:B------:R1:W-:Y:S04]  /*1dbd10*/  STL.64 [R1+0x2970], R22 ;  /* 0x0029701601007387 */ /* 0x0003e80000100a00 */
[----:B------:R0:W-:Y:S01]  /*1dbd20*/  STL [R1+0x564], R20 ;  /* 0x0005641401007387 */ /* 0x0001e20000100800 */
[----:B-1----:R-:W-:-:S02]  /*1dbd30*/  IADD3 R22, P1, PT, R16, R28, RZ ;  /* 0x0000001c10167210 */ /* 0x002fc40007f3e0ff */
[----:B0-----:R-:W-:-:S03]  /*1dbd40*/  F2FP.SATFINITE.E4M3.F32.PACK_AB_MERGE_C R20, R35, R33, RZ ;  /* 0x000000212314723e */ /* 0x001fc600048070ff */
        /* <DEDUP_REMOVED lines=17> */
[----:B0-----:R-:W-:-:S03]  /*1dbe60*/  F2FP.SATFINITE.E4M3.F32.PACK_AB_MERGE_C R20, R55, R54, RZ ;  /* 0x000000363714723e */ /* 0x001fc600048070ff */
[----:B-1----:R-:W2:Y:S04]  /*1dbe70*/  LDL.LU R22, [R1+0x26f0] ;  /* 0x0026f00001167983 */ /* 0x002ea80000300800 */
[----:B------:R-:W2:Y:S04]  /*1dbe80*/  LDL.LU R23, [R1+0x26f4] ;  /* 0x0026f40001177983 */ /* 0x000ea80000300800 */
[----:B------:R3:W-:Y:S01]  /*1dbe90*/  STL [R1+0x228], R20 ;  /* 0x0002281401007387 */ /* 0x0007e20000100800 */
[----:B------:R-:W-:-:S03]  /*1dbea0*/  IADD3 R24, P1, PT, R16, R12, RZ ;  /* 0x0000000c10187210 */ /* 0x000fc60007f3e0ff */
[----:B------:R-:W2:Y:S04]  /*1dbeb0*/  LDL.LU R49, [R1+0x26f8] ;  /* 0x0026f80001317983 */ /* 0x000ea80000300800 */
[----:B------:R-:W2:Y:S01]  /*1dbec0*/  LDL.LU R50, [R1+0x26fc] ;  /* 0x0026fc0001327983 */ /* 0x000ea20000300800 */
[----:B------:R-:W-:-:S03]  /*1dbed0*/  IMAD.X R25, R19, 0x1, R13, P1 ;  /* 0x0000000113197824 */ /* 0x000fc600008e060d */
[----:B------:R-:W2:Y:S04]  /*1dbee0*/  LDL.LU R51, [R1+0x26e0] ;  /* 0x0026e00001337983 */ /* 0x000ea80000300800 */
[----:B------:R-:W2:Y:S04]  /*1dbef0*/  LDL.LU R52, [R1+0x26e4] ;  /* 0x0026e40001347983 */ /* 0x000ea80000300800 */
[----:B------:R-:W2:Y:S04]  /*1dbf00*/  LDL.LU R54, [R1+0x26e8] ;  /* 0x0026e80001367983 */ /* 0x000ea80000300800 */
[----:B------:R0:W-:Y:S04]  /*1dbf10*/  STL.64 [R1+0x2950], R24 ;  /* 0x0029501801007387 */ /* 0x0001e80000100a00 */
[----:B------:R-:W2:Y:S01]  /*1dbf20*/  LDL.LU R55, [R1+0x26ec] ;  /* 0x0026ec0001377983 */ /* 0x000ea20000300800 */
[----:B---3--:R-:W-:-:S05]  /*1dbf30*/  F2FP.SATFINITE.E4M3.F32.PACK_AB_MERGE_C R20, R56, R47, RZ ;  /* 0x0000002f3814723e */ /* 0x008fca00048070ff */
[----:B------:R-:W-:Y:S04]  /*1dbf40*/  STL [R1+0x224], R20 ;  /* 0x0002241401007387 */ /* 0x000fe80000100800 */
[----:B0-----:R-:W3:Y:S01]  /*1dbf50*/  LDL.LU R24, [R1+0x26d0] ;  /* 0x0026d00001187983 */ /* 0x001ee20000300800 */
[----:B------:R-:W-:Y:S01]  /*1dbf60*/  VIADD R16, R16, UR4 ;  /* 0x0000000410107c36 */ /* 0x000fe20008000000 */
[----:B------:R-:W0:Y:S04]  /*1dbf70*/  LDCU UR4, c[0x0][0x3b8] ;  /* 0x00007700ff0477ac */ /* 0x000e280008000800 */
[----:B------:R-:W-:-:S02]  /*1dbf80*/  IADD3 R30, P1, PT, R16, R4, RZ ;  /* 0x00000004101e7210 */ /* 0x000fc40007f3e0ff */
[----:B----4-:R-:W-:-:S05]  /*1dbf90*/  F2FP.SATFINITE.E4M3.F32.PACK_AB_MERGE_C R19, R60, R57, RZ ;  /* 0x000000393c13723e */ /* 0x010fca00048070ff */
[----:B------:R2:W-:Y:S04]  /*1dbfa0*/  STL [R1+0x3068], R19 ;  /* 0x0030681301007387 */ /* 0x0005e80000100800 */
[----:B------:R-:W3:Y:S04]  /*1dbfb0*/  LDL.LU R56, [R1+0x26d4] ;  /* 0x0026d40001387983 */ /* 0x000ee80000300800 */
[----:B------:R-:W4:Y:S04]  /*1dbfc0*/  LDL.LU R57, [R1+0x26d8] ;  /* 0x0026d80001397983 */ /* 0x000f280000300800 */
[----:B------:R-:W4:Y:S01]  /*1dbfd0*/  LDL.LU R60, [R1+0x26dc] ;  /* 0x0026dc00013c7983 */ /* 0x000f220000300800 */
[----:B--2---:R-:W-:-:S03]  /*1dbfe0*/  F2FP.SATFINITE.E4M3.F32.PACK_AB_MERGE_C R19, R61, R58, RZ ;  /* 0x0000003a3d13723e */ /* 0x004fc600048070ff */
[----:B------:R-:W2:Y:S04]  /*1dbff0*/  LDL.LU R58, [R1+0x26c0] ;  /* 0x0026c000013a7983 */ /* 0x000ea80000300800 */
[----:B------:R-:W2:Y:S04]  /*1dc000*/  LDL.LU R61, [R1+0x26c4] ;  /* 0x0026c400013d7983 */ /* 0x000ea80000300800 */
[----:B------:R1:W-:Y:S04]  /*1dc010*/  STL [R1+0x527c], R19 ;  /* 0x00527c1301007387 */ /* 0x0003e80000100800 */
[----:B------:R-:W2:Y:S04]  /*1dc020*/  LDL.LU R29, [R1+0x26c8] ;  /* 0x0026c800011d7983 */ /* 0x000ea80000300800 */
[----:B------:R-:W2:Y:S01]  /*1dc030*/  LDL.LU R33, [R1+0x26cc] ;  /* 0x0026cc0001217983 */ /* 0x000ea20000300800 */
[----:B-1----:R-:W-:-:S03]  /*1dc040*/  SHF.R.S32.HI R19, RZ, 0x1f, R16 ;  /* 0x0000001fff137819 */ /* 0x002fc60000011410 */
[----:B------:R-:W2:Y:S02]  /*1dc050*/  LDL.LU R35, [R1+0x26b0] ;  /* 0x0026b00001237983 */ /* 0x000ea40000300800 */
[----:B------:R-:W-:-:S05]  /*1dc060*/  IMAD.X R31, R19, 0x1, R27, P1 ;  /* 0x00000001131f7824 */ /* 0x000fca00008e061b */
[----:B------:R1:W-:Y:S04]  /*1dc070*/  STL.64 [R1+0x2948], R30 ;  /* 0x0029481e01007387 */ /* 0x0003e80000100a00 */
[----:B------:R-:W2:Y:S04]  /*1dc080*/  LDL.LU R38, [R1+0x26b4] ;  /* 0x0026b40001267983 */ /* 0x000ea80000300800 */
[----:B------:R-:W2:Y:S04]  /*1dc090*/  LDL.LU R40, [R1+0x26b8] ;  /* 0x0026b80001287983 */ /* 0x000ea80000300800 */
[----:B------:R-:W2:Y:S04]  /*1dc0a0*/  LDL.LU R45, [R1+0x26bc] ;  /* 0x0026bc00012d7983 */ /* 0x000ea80000300800 */
[----:B------:R-:W2:Y:S04]  /*1dc0b0*/  LDL.LU R46, [R1+0x26a0] ;  /* 0x0026a000012e7983 */ /* 0x000ea80000300800 */
[----:B------:R-:W2:Y:S01]  /*1dc0c0*/  LDL.LU R47, [R1+0x26a4] ;  /* 0x0026a400012f7983 */ /* 0x000ea20000300800 */
[----:B-1----:R-:W-:-:S02]  /*1dc0d0*/  F2FP.SATFINITE.E4M3.F32.PACK_AB_MERGE_C R30, R23, R22, RZ ;  /* 0x00000016171e723e */ /* 0x002fc400048070ff */
[----:B------:R-:W-:-:S03]  /*1dc0e0*/  IADD3 R22, P1, PT, R16, R6, RZ ;  /* 0x0000000610167210 */ /* 0x000fc60007f3e0ff */
[----:B------:R-:W-:Y:S02]  /*1dc0f0*/  STL [R1+0xa158], R30 ;  /* 0x00a1581e01007387 */ /* 0x000fe40000100800 */
[----:B------:R-:W-:Y:S01]  /*1dc100*/  IMAD.X R23, R19, 0x1, R5, P1 ;  /* 0x0000000113177824 */ /* 0x000fe200008e0605 */
[----:B------:R-:W-:-:S05]  /*1dc110*/  F2FP.SATFINITE.E4M3.F32.PACK_AB_MERGE_C R20, R50, R49, RZ ;  /* 0x000000313214723e */ /* 0x000fca00048070ff */
[----:B------:R1:W-:Y:S04]  /*1dc120*/  STL [R1+0x52a4], R20 ;  /* 0x0052a41401007387 */ /* 0x0003e80000100800 */
[----:B------:R-:W2:Y:S04]  /*1dc130*/  LDL.LU R49, [R1+0x26a8] ;  /* 0x0026a80001317983 */ /* 0x000ea80000300800 */
[----:B------:R-:W2:Y:S04]  /*1dc140*/  LDL.LU R50, [R1+0x26ac] ;  /* 0x0026ac0001327983 */ /* 0x000ea80000300800 */
[----:B------:R0:W-:Y:S01]  /*1dc150*/  STL.64 [R1+0x2940], R22 ;  /* 0x0029401601007387 */ /* 0x0001e20000100a00 */
[----:B-1----:R-:W-:-:S02]  /*1dc160*/  F2FP.SATFINITE.E4M3.F32.PACK_AB_MERGE_C R20, R55, R54, RZ ;  /* 0x000000363714723e */ /* 0x002fc400048070ff */
[----:B0-----:R-:W-:Y:S02]  /*1dc170*/  F2FP.SATFINITE.E4M3.F32.PACK_AB_MERGE_C R22, R52, R51, RZ ;  /* 0x000000333416723e */ /* 0x001fe400048070ff */
[----:B------:R-:W2:Y:S04]  /*1dc180*/  LDL.LU R51, [R1+0x2690] ;  /* 0x0026900001337983 */ /* 0x000ea80000300800 */
[----:B------:R0:W-:Y:S04]  /*1dc190*/  STL [R1+0x2d7c], R22 ;  /* 0x002d7c1601007387 */ /* 0x0001e80000100800 */
[----:B------:R-:W2:Y:S04]  /*1dc1a0*/  LDL.LU R52, [R1+0x2694] ;  /* 0x0026940001347983 */ /* 0x000ea80000300800 */
[----:B------:R-:W-:Y:S04]  /*1dc1b0*/  STL [R1+0x2de8], R20 ;  /* 0x002de81401007387 */ /* 0x000fe80000100800 */
[----:B------:R-:W2:Y:S04]  /*1dc1c0*/  LDL.LU R54, [R1+0x2698] ;  /* 0x0026980001367983 */ /* 0x000ea80000300800 */
[----:B------:R-:W2:Y:S01]  /*1dc1d0*/  LDL.LU R55, [R1+0x269c] ;  /* 0x00269c0001377983 */ /* 0x000ea20000300800 */
[----:B0-----:R-:W-:-:S05]  /*1dc1e0*/  IADD3 R22, P1, PT, R16, R8, RZ ;  /* 0x0000000810167210 */ /* 0x001fca0007f3e0ff */
[----:B------:R-:W-:-:S05]  /*1dc1f0*/  IMAD.X R23, R19, 0x1, R7, P1 ;  /* 0x0000000113177824 */ /* 0x000fca00008e0607 */
[----:B------:R0:W-:Y:S02]  /*1dc200*/  STL.64 [R1+0x2938], R22 ;  /* 0x0029381601007387 */ /* 0x0001e40000100a00 */
[----:B0-----:R-:W-:-:S05]  /*1dc210*/  IADD3 R22, P1, PT, R16, R14, RZ ;  /* 0x0000000e10167210 */ /* 0x001fca0007f3e0ff */
[----:B------:R-:W-:Y:S01]  /*1dc220*/  IMAD.X R23, R19, 0x1, R15, P1 ;  /* 0x0000000113177824 */ /* 0x000fe200008e060f */
[----:B---3--:R-:W-:Y:S02]  /*1dc230*/  F2FP.SATFINITE.E4M3.F32.PACK_AB_MERGE_C R20, R56, R24, RZ ;  /* 0x000000183814723e */ /* 0x008fe400048070ff */
[----:B----4-:R-:W-:-:S05]  /*1dc240*/  F2FP.SATFINITE.E4M3.F32.PACK_AB_MERGE_C R60, R60, R57, RZ ;  /* 0x000000393c3c723e */ /* 0x010fca00048070ff */
[----:B------:R-:W-:Y:S04]  /*1dc250*/  STL [R1+0xa0cc], R60 ;  /* 0x00a0cc3c01007387 */ /* 0x000fe80000100800 */
[----:B------:R-:W-:Y:S04]  /*1dc260*/  STL [R1+0x2c8c], R20 ;  /* 0x002c8c1401007387 */ /* 0x000fe80000100800 */
[----:B------:R-:W3:Y:S04]  /*1dc270*/  LDL.LU R56, [R1+0x2680] ;  /* 0x0026800001387983 */ /* 0x000ee80000300800 */
[----:B------:R-:W3:Y:S04]  /*1dc280*/  LDL.LU R57, [R1+0x2684] ;  /* 0x0026840001397983 */ /* 0x000ee80000300800 */
[----:B------:R0:W-:Y:S02]  /*1dc290*/  STL.64 [R1+0x2930], R22 ;  /* 0x0029301601007387 */ /* 0x0001e40000100a00 */
[----:B0-----:R-:W-:-:S02]  /*1dc2a0*/  IADD3 R22, P1, PT, R16, R3, RZ ;  /* 0x0000000310167210 */ /* 0x001fc40007f3e0ff */
[----:B--2---:R-:W-:-:S03]  /*1dc2b0*/  F2FP.SATFINITE.E4M3.F32.PACK_AB_MERGE_C R20, R61, R58, RZ ;  /* 0x0000003a3d14723e */ /* 0x004fc600048070ff */
[----:B------:R-:W-:Y:S02]  /*1dc2c0*/  IMAD.X R23, R19, 0x1, R43, P1 ;  /* 0x0000000113177824 */ /* 0x000fe400008e062b */
[----:B------:R0:W-:Y:S04]  /*1dc2d0*/  STL [R1+0x2bb8], R20 ;  /* 0x002bb81401007387 */ /* 0x0001e80000100800 */
[----:B------:R-:W2:Y:S04]  /*1dc2e0*/  LDL.LU R58, [R1+0x2688] ;  /* 0x00268800013a7983 */ /* 0x000ea80000300800 */
[----:B------:R-:W2:Y:S01]  /*1dc2f0*/  LDL.LU R61, [R1+0x268c] ;  /* 0x00268c00013d7983 */ /* 0x000ea20000300800 */
[----:B0-----:R-:W-:-:S05]  /*1dc300*/  F2FP.SATFINITE.E4M3.F32.PACK_AB_MERGE_C R20, R33, R29, RZ ;  /* 0x0000001d2114723e */ /* 0x001fca00048070ff */
[----:B------:R-:W-:Y:S04]  /*1dc310*/  STL [R1+0x2bbc], R20 ;  /* 0x002bbc1401007387 */ /* 0x000fe80000100800 */
[----:B------:R0:W-:Y:S01]  /*1dc320*/  STL.64 [R1+0x2928], R22 ;  /* 0x0029281601007387 */ /* 0x0001e20000100a00 */
[----:B------:R-:W-:Y:S02]  /*1dc330*/  F2FP.SATFINITE.E4M3.F32.PACK_AB_MERGE_C R24, R38, R35, RZ ;  /* 0x000000232618723e */ /* 0x000fe400048070ff */
[----:B0-----:R-:W-:Y:S02]  /*1dc340*/  IADD3 R22, P1, PT, R16, R2, RZ ;  /* 0x0000000210167210 */ /* 0x001fe40007f3e0ff */
[----:B------:R-:W-:Y:S01]  /*1dc350*/  F2FP.SATFINITE.E4M3.F32.PACK_AB_MERGE_C R20, R45, R40, RZ ;  /* 0x000000282d14723e */ /* 0x000fe200048070ff */
[----:B------:R-:W-:Y:S02]  /*1dc360*/  STL [R1+0x2b08], R24 ;  /* 0x002b081801007387 */ /* 0x000fe40000100800 */
[----:B------:R-:W-:-:S02]  /*1dc370*/  IMAD.X R23, R19, 0x1, R0, P1 ;  /* 0x0000000113177824 */ /* 0x000fc400008e0600 */
[----:B------:R0:W-:Y:S04]  /*1dc380*/  STL [R1+0x5318], R20 ;  /* 0x0053181401007387 */ /* 0x0001e80000100800 */
[----:B------:R1:W-:Y:S01]  /*1dc390*/  STL.64 [R1+0x2920], R22 ;  /* 0x0029201601007387 */ /* 0x0003e20000100a00 */
[----:B0-----:R-:W-:Y:S02]  /*1dc3a0*/  F2FP.SATFINITE.E4M3.F32.PACK_AB_MERGE_C R20, R47, R46, RZ ;  /* 0x0000002e2f14723e */ /* 0x001fe400048070ff */
[----:B------:R-:W-:Y:S01]  /*1dc3b0*/  IADD3 R24, P1, PT, R16, R59, RZ ;  /* 0x0000003b10187210 */ /* 0x000fe20007f3e0ff */
[----:B-1----:R-:W4:Y:S04]  /*1dc3c0*/  LDL.LU R22, [R1+0x2670] ;  /* 0x0026700001167983 */ /* 0x002f280000300800 */
[----:B------:R-:W4:Y:S04]  /*1dc3d0*/  LDL.LU R23, [R1+0x2674] ;  /* 0x0026740001177983 */ /* 0x000f280000300800 */
[----:B------:R0:W-:Y:S04]  /*1dc3e0*/  STL [R1+0x848], R20 ;  /* 0x0008481401007387 */ /* 0x0001e80000100800 */
[----:B------:R-:W4:Y:S01]  /*1dc3f0*/  LDL.LU R35, [R1+0x2678] ;  /* 0x0026780001237983 */ /* 0x000f220000300800 */
[----:B------:R-:W-:-:S03]  /*1dc400*/  IMAD.X R25, R19, 0x1, R32, P1 ;  /* 0x0000000113197824 */ /* 0x000fc600008e0620 */
[----:B------:R-:W4:Y:S04]  /*1dc410*/  LDL.LU R38, [R1+0x267c] ;  /* 0x00267c0001267983 */ /* 0x000f280000300800 */
[----:B------:R-:W4:Y:S04]  /*1dc420*/  LDL.LU R46, [R1+0x2660] ;  /* 0x00266000012e7983 */ /* 0x000f280000300800 */
[----:B------:R-:W4:Y:S01]  /*1dc430*/  LDL.LU R47, [R1+0x2664] ;  /* 0x00266400012f7983 */ /* 0x000f220000300800 */
[----:B0-----:R-:W-:-:S05]  /*1dc440*/  F2FP.SATFINITE.E4M3.F32.PACK_AB_MERGE_C R20, R50, R49, RZ ;  /* 0x000000313214723e */ /* 0x001fca00048070ff */
[----:B------:R0:W-:Y:S04]  /*1dc450*/  STL [R1+0x530c], R20 ;  /* 0x00530c1401007387 */ /* 0x0001e80000100800 */
[----:B------:R-:W4:Y:S04]  /*1dc460*/  LDL.LU R49, [R1+0x2668] ;  /* 0x0026680001317983 */ /* 0x000f280000300800 */
[----:B------:R-:W4:Y:S04]  /*1dc470*/  LDL.LU R50, [R1+0x266c] ;  /* 0x00266c0001327983 */ /* 0x000f280000300800 */
[----:B------:R-:W-:Y:S01]  /*1dc480*/  STL.64 [R1+0x2918], R24 ;  /* 0x0029181801007387 */ /* 0x000fe20000100a00 */
[----:B0-----:R-:W-:-:S05]  /*1dc490*/  F2FP.SATFINITE.E4M3.F32.PACK_AB_MERGE_C R20, R52, R51, RZ ;  /* 0x000000333414723e */ /* 0x001fca00048070ff */
[----:B------:R-:W-:Y:S04]  /*1dc4a0*/  STL [R1+0x780], R20 ;  /* 0x0007801401007387 */ /* 0x000fe80000100800 */
[----:B------:R-:W4:Y:S01]  /*1dc4b0*/  LDL.LU R51, [R1+0x2650] ;  /* 0x0026500001337983 */ /* 0x000f220000300800 */
[----:B------:R-:W-:-:S03]  /*1dc4c0*/  F2FP.SATFINITE.E4M3.F32.PACK_AB_MERGE_C R45, R55, R54, RZ ;  /* 0x00000036372d723e */ /* 0x000fc600048070ff */
[----:B------:R-:W4:Y:S04]  /*1dc4d0*/  LDL.LU R52, [R1+0x2654] ;  /* 0x0026540001347983 */ /* 0x000f280000300800 */
[----:B------:R-:W4:Y:S04]  /*1dc4e0*/  LDL.LU R54, [R1+0x2658] ;  /* 0x0026580001367983 */ /* 0x000f280000300800 */
[----:B------:R-:W4:Y:S04]  /*1dc4f0*/  LDL.LU R55, [R1+0x265c] ;  /* 0x00265c0001377983 */ /* 0x000f280000300800 */
[----:B------:R0:W-:Y:S04]  /*1dc500*/  STL [R1+0xa0ac], R45 ;  /* 0x00a0ac2d01007387 */ /* 0x0001e80000100800 */
[----:B0-----:R-:W4:Y:S01]  /*1dc510*/  LDL R45, [R1+0x24] ;  /* 0x00002400012d7983 */ /* 0x001f220000100800 */
[----:B------:R-:W-:-:S05]  /*1dc520*/  IADD3 R24, P1, PT, R16, R17, RZ ;  /* 0x0000001110187210 */ /* 0x000fca0007f3e0ff */
[----:B------:R-:W-:-:S05]  /*1dc530*/  IMAD.X R25, R19, 0x1, R21, P1 ;  /* 0x0000000113197824 */ /* 0x000fca00008e0615 */
[----:B------:R0:W-:Y:S01]  /*1dc540*/  STL.64 [R1+0x2910], R24 ;  /* 0x0029101801007387 */ /* 0x0001e20000100a00 */
[----:B------:R-:W-:-:S03]  /*1dc550*/  IADD3 R30, P1, PT, R16, R42, RZ ;  /* 0x0000002a101e7210 */ /* 0x000fc60007f3e0ff */
[----:B0-----:R-:W4:Y:S01]  /*1dc560*/  LDL.LU R24, [R1+0x2640] ;  /* 0x0026400001187983 */ /* 0x001f220000300800 */
[----:B---3--:R-:W-:-:S05]  /*1dc570*/  F2FP.SATFINITE.E4M3.F32.PACK_AB_MERGE_C R25, R57, R56, RZ ;  /* 0x000000383919723e */ /* 0x008fca00048070ff */
[----:B------:R4:W-:Y:S04]  /*1dc580*/  STL [R1+0x5f4], R25 ;  /* 0x0005f41901007387 */ /* 0x0009e80000100800 */
[----:B------:R-:W3:Y:S01]  /*1dc590*/  LDL.LU R29, [R1+0x2644] ;  /* 0x00264400011d7983 */ /* 0x000ee20000300800 */
[----:B--2---:R-:W-:-:S05]  /*1dc5a0*/  F2FP.SATFINITE.E4M3.F32.PACK_AB_MERGE_C R20, R61, R58, RZ ;  /* 0x0000003a3d14723e */ /* 0x004fca00048070ff */
[----:B------:R0:W-:Y:S04]  /*1dc5b0*/  STL [R1+0x5314], R20 ;  /* 0x0053141401007387 */ /* 0x0001e80000100800 */
[----:B------:R-:W2:Y:S04]  /*1dc5c0*/  LDL.LU R56, [R1+0x2648] ;  /* 0x0026480001387983 */ /* 0x000ea80000300800 */
[----:B------:R-:W2:Y:S04]  /*1dc5d0*/  LDL.LU R57, [R1+0x264c] ;  /* 0x00264c0001397983 */ /* 0x000ea80000300800 */
[----:B------:R-:W2:Y:S04]  /*1dc5e0*/  LDL.LU R33, [R1+0x2630] ;  /* 0x0026300001217983 */ /* 0x000ea80000300800 */
[----:B------:R-:W2:Y:S04]  /*1dc5f0*/  LDL.LU R40, [R1+0x2634] ;  /* 0x0026340001287983 */ /* 0x000ea80000300800 */
[----:B------:R-:W2:Y:S01]  /*1dc600*/  LDL.LU R58, [R1+0x2638] ;  /* 0x00263800013a7983 */ /* 0x000ea20000300800 */
[----:B----4-:R-:W-:-:S02]  /*1dc610*/  F2FP.SATFINITE.E4M3.F32.PACK_AB_MERGE_C R25, R23, R22, RZ ;  /* 0x000000161719723e */ /* 0x010fc400048070ff */
[----:B0-----:R-:W-:Y:S01]  /*1dc620*/  F2FP.SATFINITE.E4M3.F32.PACK_AB_MERGE_C R20, R38, R35, RZ ;  /* 0x000000232614723e */ /* 0x001fe200048070ff */
[----:B------:R-:W-:Y:S01]  /*1dc630*/  IMAD.X R31, R19, 0x1, R45, P1 ;  /* 0x00000001131f7824 */ /* 0x000fe200008e062d */
[----:B------:R-:W-:-:S04]  /*1dc640*/  IADD3 R22, P1, PT, R16, R36, RZ ;  /* 0x0000002410167210 */ /* 0x000fc80007f3e0ff */
[----:B------:R-:W-:Y:S04]  /*1dc650*/  STL.64 [R1+0x2908], R30 ;  /* 0x0029081e01007387 */ /* 0x000fe80000100a00 */
[----:B------:R-:W4:Y:S01]  /*1dc660*/  LDL.LU R61, [R1+0x263c] ;  /* 0x00263c00013d7983 */ /* 0x000f220000300800 */
[----:B------:R-:W-:-:S03]  /*1dc670*/  IMAD.X R23, R19, 0x1, R18, P1 ;  /* 0x0000000113177824 */ /* 0x000fc600008e0612 */
[----:B------:R-:W-:Y:S04]  /*1dc680*/  STL [R1+0x5cc], R25 ;  /* 0x0005cc1901007387 */ /* 0x000fe80000100800 */
[----:B------:R0:W-:Y:S04]  /*1dc690*/  STL [R1+0x5e0], R20 ;  /* 0x0005e01401007387 */ /* 0x0001e80000100800 */
[----:B------:R-:W4:Y:S04]  /*1dc6a0*/  LDL.LU R35, [R1+0x2620] ;  /* 0x0026200001237983 */ /* 0x000f280000300800 */
[----:B------:R-:W4:Y:S01]  /*1dc6b0*/  LDL.LU R38, [R1+0x2624] ;  /* 0x0026240001267983 */ /* 0x000f220000300800 */
[----:B0-----:R-:W-:-:S03]  /*1dc6c0*/  F2FP.SATFINITE.E4M3.F32.PACK_AB_MERGE_C R20, R47, R46, RZ ;  /* 0x0000002e2f14723e */ /* 0x001fc600048070ff */
[----:B------:R-:W-:Y:S04]  /*1dc6d0*/  STL.64 [R1+0x2900], R22 ;  /* 0x0029001601007387 */ /* 0x000fe80000100a00 */
[----:B------:R0:W-:Y:S04]  /*1dc6e0*/  STL [R1+0x5a4], R20 ;  /* 0x0005a41401007387 */ /* 0x0001e80000100800 */
[----:B------:R-:W4:Y:S04]  /*1dc6f0*/  LDL.LU R46, [R1+0x2628] ;  /* 0x00262800012e7983 */ /* 0x000f280000300800 */
[----:B------:R-:W4:Y:S01]  /*1dc700*/  LDL.LU R47, [R1+0x262c] ;  /* 0x00262c00012f7983 */ /* 0x000f220000300800 */
[----:B0-----:R-:W-:-:S03]  /*1dc710*/  F2FP.SATFINITE.E4M3.F32.PACK_AB_MERGE_C R20, R50, R49, RZ ;  /* 0x000000313214723e */ /* 0x001fc600048070ff */
[----:B------:R-:W4:Y:S04]  /*1dc720*/  LDL.LU R49, [R1+0x2610] ;  /* 0x0026100001317983 */ /* 0x000f280000300800 */
[----:B------:R-:W4:Y:S01]  /*1dc730*/  LDL.LU R50, [R1+0x2614] ;  /* 0x0026140001327983 */ /* 0x000f220000300800 */
[----:B------:R-:W-:-:S03]  /*1dc740*/  IADD3 R22, P1, PT, R16, R39, RZ ;  /* 0x0000002710167210 */ /* 0x000fc60007f3e0ff */
[----:B------:R0:W-:Y:S02]  /*1dc750*/  STL [R1+0x5300], R20 ;  /* 0x0053001401007387 */ /* 0x0001e40000100800 */
[----:B------:R-:W-:Y:S01]  /*1dc760*/  IMAD.X R23, R19, 0x1, R44, P1 ;  /* 0x0000000113177824 */ /* 0x000fe200008e062c */
[----:B------:R-:W-:Y:S02]  /*1dc770*/  F2FP.SATFINITE.E4M3.F32.PACK_AB_MERGE_C R31, R55, R54, RZ ;  /* 0x00000036371f723e */ /* 0x000fe400048070ff */
[----:B0-----:R-:W-:Y:S02]  /*1dc780*/  F2FP.SATFINITE.E4M3.F32.PACK_AB_MERGE_C R20, R52, R51, RZ ;  /* 0x000000333414723e */ /* 0x001fe400048070ff */
[----:B------:R-:W4:Y:S04]  /*1dc790*/  LDL.LU R51, [R1+0x2618] ;  /* 0x0026180001337983 */ /* 0x000f280000300800 */
[----:B------:R0:W-:Y:S04]  /*1dc7a0*/  STL.64 [R1+0x28f8], R22 ;  /* 0x0028f81601007387 */ /* 0x0001e80000100a00 */
[----:B------:R-:W-:Y:S04]  /*1dc7b0*/  STL [R1+0x584], R20 ;  /* 0x0005841401007387 */ /* 0x000fe80000100800 */
[----:B------:R-:W4:Y:S01]  /*1dc7c0*/  LDL.LU R52, [R1+0x261c] ;  /* 0x00261c0001347983 */ /* 0x000f220000300800 */
[----:B0-----:R-:W-:-:S03]  /*1dc7d0*/  IADD3 R22, P1, PT, R16, R41, RZ ;  /* 0x0000002910167210 */ /* 0x001fc60007f3e0ff */
[----:B------:R-:W4:Y:S02]  /*1dc7e0*/  LDL.LU R54, [R1+0x2600] ;  /* 0x0026000001367983 */ /* 0x000f240000300800 */
[----:B------:R-:W-:Y:S02]  /*1dc7f0*/  IMAD.X R23, R19, 0x1, R53, P1 ;  /* 0x0000000113177824 */ /* 0x000fe400008e0635 */
[----:B------:R-:W4:Y:S04]  /*1dc800*/  LDL.LU R55, [R1+0x2604] ;  /* 0x0026040001377983 */ /* 0x000f280000300800 */
[----:B------:R-:W-:Y:S04]  /*1dc810*/  STL [R1+0xa2c4], R31 ;  /* 0x00a2c41f01007387 */ /* 0x000fe80000100800 */
[----:B------:R3:W-:Y:S02]  /*1dc820*/  STL.64 [R1+0x28f0], R22 ;  /* 0x0028f01601007387 */ /* 0x0007e40000100a00 */
[----:B---3--:R-:W-:-:S02]  /*1dc830*/  F2FP.SATFINITE.E4M3.F32.PACK_AB_MERGE_C R22, R29, R24, RZ ;  /* 0x000000181d16723e */ /* 0x008fc400048070ff */
[----:B--2---:R-:W-:Y:S02]  /*1dc840*/  F2FP.SATFINITE.E4M3.F32.PACK_AB_MERGE_C R20, R57, R56, RZ ;  /* 0x000000383914723e */ /* 0x004fe400048070ff */
[----:B------:R-:W2:Y:S04]  /*1dc850*/  LDL.LU R56, [R1+0x2608] ;  /* 0x0026080001387983 */ /* 0x000ea80000300800 */
[----:B------:R0:W-:Y:S04]  /*1dc860*/  STL [R1+0x554], R22 ;  /* 0x0005541601007387 */ /* 0x0001e80000100800 */
[----:B------:R-:W2:Y:S01]  /*1dc870*/  LDL.LU R57, [R1+0x260c] ;  /* 0x00260c0001397983 */ /* 0x000ea20000300800 */
[----:B0-----:R-:W-:-:S03]  /*1dc880*/  IADD3 R22, P1, PT, R16, R28, RZ ;  /* 0x0000001c10167210 */ /* 0x001fc60007f3e0ff */
[----:B------:R-:W-:Y:S02]  /*1dc890*/  STL [R1+0x5308], R20 ;  /* 0x0053081401007387 */ /* 0x000fe40000100800 */
[----:B------:R-:W-:-:S05]  /*1dc8a0*/  IMAD.X R23, R19, 0x1, R34, P1 ;  /* 0x0000000113177824 */ /* 0x000fca00008e0622 */
[----:B------:R0:W-:Y:S02]  /*1dc8b0*/  STL.64 [R1+0x28e8], R22 ;  /* 0x0028e81601007387 */ /* 0x0001e40000100a00 */
[----:B0-----:R-:W-:Y:S02]  /*1dc8c0*/  F2FP.SATFINITE.E4M3.F32.PACK_AB_MERGE_C R22, R40, R33, RZ ;  /* 0x000000212816723e */ /* 0x001fe400048070ff */
[----:B------:R-:W3:Y:S04]  /*1dc8d0*/  LDL.LU R33, [R1+0x25f0] ;  /* 0x0025f00001217983 */ /* 0x000ee80000300800 */
[----:B------:R0:W-:Y:S04]  /*1dc8e0*/  STL [R1+0x520], R22 ;  /* 0x0005201601007387 */ /* 0x0001e80000100800 */
[----:B------:R-:W3:Y:S01]  /*1dc8f0*/  LDL.LU R40, [R1+0x25f4] ;  /* 0x0025f40001287983 */ /* 0x000ee20000300800 */
[----:B0-----:R-:W-:-:S05]  /*1dc900*/  IADD3 R22, P1, PT, R16, R37, RZ ;  /* 0x0000002510167210 */ /* 0x001fca0007f3e0ff */
[----:B------:R-:W-:Y:S01]  /*1dc910*/  IMAD.X R23, R19, 0x1, R9, P1 ;  /* 0x0000000113177824 */ /* 0x000fe200008e0609 */
[----:B----4-:R-:W-:-:S05]  /*1dc920*/  F2FP.SATFINITE.E4M3.F32.PACK_AB_MERGE_C R20, R61, R58, RZ ;  /* 0x0000003a3d14723e */ /* 0x010fca00048070ff */
[----:B------:R0:W-:Y:S04]  /*1dc930*/  STL [R1+0x5324], R20 ;  /* 0x0053241401007387 */ /* 0x0001e80000100800 */
[----:B------:R-:W4:Y:S04]  /*1dc940*/  LDL.LU R58, [R1+0x25f8] ;  /* 0x0025f800013a7983 */ /* 0x000f280000300800 */
[----:B------:R-:W4:Y:S01]  /*1dc950*/  LDL.LU R61, [R1+0x25fc] ;  /* 0x0025fc00013d7983 */ /* 0x000f220000300800 */
[----:B------:R-:W-:-:S05]  /*1dc960*/  F2FP.SATFINITE.E4M3.F32.PACK_AB_MERGE_C R26, R38, R35, RZ ;  /* 0x00000023261a723e */ /* 0x000fca00048070ff */
[----:B------:R-:W-:Y:S04]  /*1dc970*/  STL [R1+0xa344], R26 ;  /* 0x00a3441a01007387 */ /* 0x000fe80000100800 */
[----:B------:R1:W-:Y:S01]  /*1dc980*/  STL.64 [R1+0x28e0], R22 ;  /* 0x0028e01601007387 */ /* 0x0003e20000100a00 */
[----:B0-----:R-:W-:Y:S02]  /*1dc990*/  F2FP.SATFINITE.E4M3.F32.PACK_AB_MERGE_C R20, R47, R46, RZ ;  /* 0x0000002e2f14723e */ /* 0x001fe400048070ff */
[----:B-1----:R-:W-:-:S03]  /*1dc9a0*/  IADD3 R22, P1, PT, R16, R10, RZ ;  /* 0x0000000a10167210 */ /* 0x002fc60007f3e0ff */
[----:B------:R0:W-:Y:S02]  /*1dc9b0*/  STL [R1+0x52d8], R20 ;  /* 0x0052d81401007387 */ /* 0x0001e40000100800 */
[----:B------:R-:W-:Y:S02]  /*1dc9c0*/  IMAD.X R23, R19, 0x1, R11, P1 ;  /* 0x0000000113177824 */ /* 0x000fe400008e060b */
[----:B------:R-:W4:Y:S04]  /*1dc9d0*/  LDL.LU R46, [R1+0x25e0] ;  /* 0x0025e000012e7983 */ /* 0x000f280000300800 */
[----:B------:R-:W4:Y:S01]  /*1dc9e0*/  LDL.LU R47, [R1+0x25e4] ;  /* 0x0025e400012f7983 */ /* 0x000f220000300800 */
[----:B0-----:R-:W-:-:S03]  /*1dc9f0*/  F2FP.SATFINITE.E4M3.F32.PACK_AB_MERGE_C R20, R50, R49, RZ ;  /* 0x000000313214723e */ /* 0x001fc600048070ff */
[----:B------:R0:W-:Y:S04]  /*1dca00*/  STL.64 [R1+0x28d8], R22 ;  /* 0x0028d81601007387 */ /* 0x0001e80000100a00 */
[----:B------:R1:W-:Y:S04]  /*1dca10*/  STL [R1+0x220], R20 ;  /* 0x0002201401007387 */ /* 0x0003e80000100800 */
[----:B------:R-:W4:Y:S04]  /*1dca20*/  LDL.LU R49, [R1+0x25e8] ;  /* 0x0025e80001317983 */ /* 0x000f280000300800 */
[----:B------:R-:W4:Y:S01]  /*1dca30*/  LDL.LU R50, [R1+0x25ec] ;  /* 0x0025ec0001327983 */ /* 0x000f220000300800 */
[----:B0-----:R-:W-:-:S05]  /*1dca40*/  IADD3 R22, P1, PT, R16, R12, RZ ;  /* 0x0000000c10167210 */ /* 0x001fca0007f3e0ff */
[----:B------:R-:W-:Y:S01]  /*1dca50*/  IMAD.X R23, R19, 0x1, R13, P1 ;  /* 0x0000000113177824 */ /* 0x000fe200008e060d */
[----:B-1----:R-:W-:-:S04]  /*1dca60*/  F2FP.SATFINITE.E4M3.F32.PACK_AB_MERGE_C R20, R52, R51, RZ ;  /* 0x000000333414723e */ /* 0x002fc800048070ff */
[----:B------:R0:W-:Y:S01]  /*1dca70*/  STL.64 [R1+0x28d0], R22 ;  /* 0x0028d01601007387 */ /* 0x0001e20000100a00 */
[----:B------:R-:W-:-:S03]  /*1dca80*/  F2FP.SATFINITE.E4M3.F32.PACK_AB_MERGE_C R19, R55, R54, RZ ;  /* 0x000000363713723e */ /* 0x000fc600048070ff */
[----:B------:R-:W4:Y:S04]  /*1dca90*/  LDL.LU R35, [R1+0x25d0] ;  /* 0x0025d00001237983 */ /* 0x000f280000300800 */
[----:B------:R-:W-:Y:S04]  /*1dcaa0*/  STL [R1+0x5304], R20 ;  /* 0x0053041401007387 */ /* 0x000fe80000100800 */
[----:B------:R-:W4:Y:S04]  /*1dcab0*/  LDL.LU R38, [R1+0x25d4] ;  /* 0x0025d40001267983 */ /* 0x000f280000300800 */
[----:B------:R2:W-:Y:S04]  /*1dcac0*/  STL [R1+0x2fec], R19 ;  /* 0x002fec1301007387 */ /* 0x0005e80000100800 */
[----:B------:R-:W4:Y:S04]  /*1dcad0*/  LDL.LU R51, [R1+0x25d8] ;  /* 0x0025d80001337983 */ /* 0x000f280000300800 */
[----:B------:R-:W4:Y:S01]  /*1dcae0*/  LDL.LU R52, [R1+0x25dc] ;  /* 0x0025dc0001347983 */ /* 0x000f220000300800 */
[----:B------:R-:W-:Y:S01]  /*1dcaf0*/  VIADD R16, R16, UR4 ;  /* 0x0000000410107c36 */ /* 0x000fe20008000000 */
[----:B------:R-:W1:Y:S02]  /*1dcb00*/  LDCU UR4, c[0x0][0x3b8] ;  /* 0x00007700ff0477ac */ /* 0x000e640008000800 */
[----:B------:R-:W4:Y:S02]  /*1dcb10*/  LDL.LU R54, [R1+0x25c0] ;  /* 0x0025c00001367983 */ /* 0x000f240000300800 */
[----:B0-----:R-:W-:-:S02]  /*1dcb20*/  IADD3 R22, P1, PT, R16, R4, RZ ;  /* 0x0000000410167210 */ /* 0x001fc40007f3e0ff */
[----:B------:R-:W4:Y:S01]  /*1dcb30*/  LDL.LU R55, [R1+0x25c4] ;  /* 0x0025c40001377983 */ /* 0x000f220000300800 */
[----:B--2---:R-:W-:-:S05]  /*1dcb40*/  F2FP.SATFINITE.E4M3.F32.PACK_AB_MERGE_C R19, R57, R56, RZ ;  /* 0x000000383913723e */ /* 0x004fca00048070ff */
[----:B------:R0:W-:Y:S04]  /*1dcb50*/  STL [R1+0x3018], R19 ;  /* 0x0030181301007387 */ /* 0x0001e80000100800 */
[----:B------:R-:W2:Y:S04]  /*1dcb60*/  LDL.LU R56, [R1+0x25c8] ;  /* 0x0025c80001387983 */ /* 0x000ea80000300800 */
[----:B------:R-:W2:Y:S01]  /*1dcb70*/  LDL.LU R57, [R1+0x25cc] ;  /* 0x0025cc0001397983 */ /* 0x000ea20000300800 */
[----:B0-----:R-:W-:-:S05]  /*1dcb80*/  SHF.R.S32.HI R19, RZ, 0x1f, R16 ;  /* 0x0000001fff137819 */ /* 0x001fca0000011410 */
[----:B------:R-:W-:-:S05]  /*1dcb90*/  IMAD.X R23, R19, 0x1, R27, P1 ;  /* 0x0000000113177824 */ /* 0x000fca00008e061b */
[----:B------:R3:W-:Y:S01]  /*1dcba0*/  STL.64 [R1+0x28c8], R22 ;  /* 0x0028c81601007387 */ /* 0x0007e20000100a00 */
[----:B------:R-:W-:Y:S02]  /*1dcbb0*/  IADD3 R30, P1, PT, R16, R6, RZ ;  /* 0x00000006101e7210 */ /* 0x000fe40007f3e0ff */
[----:B---3--:R-:W-:Y:S01]  /*1dcbc0*/  F2FP.SATFINITE.E4M3.F32.PACK_AB_MERGE_C R23, R40, R33, RZ ;  /* 0x000000212817723e */ /* 0x008fe200048070ff */
[----:B------:R-:W3:Y:S04]  /*1dcbd0*/  LDL.LU R22, [R1+0x25b0] ;  /* 0x0025b00001167983 */ /* 0x000ee80000300800 */
[----:B------:R0:W-:Y:S01]  /*1dcbe0*/  STL [R1+0x2e38], R23 ;  /* 0x002e381701007387 */ /* 0x0001e20000100800 */
[----:B------:R-:W-:-:S03]  /*1dcbf0*/  IMAD.X R31, R19, 0x1, R5, P1 ;  /* 0x00000001131f7824 */ /* 0x000fc600008e0605 */
[----:B0-----:R-:W3:Y:S01]  /*1dcc00*/  LDL.LU R23, [R1+0x25b4] ;  /* 0x0025b40001177983 */ /* 0x001ee20000300800 */
[----:B----4-:R-:W-:-:S05]  /*1dcc10*/  F2FP.SATFINITE.E4M3.F32.PACK_AB_MERGE_C R20, R61, R58, RZ ;  /* 0x0000003a3d14723e */ /* 0x010fca00048070ff */
[----:B------:R-:W-:Y:S04]  /*1dcc20*/  STL [R1+0x2e4c], R20 ;  /* 0x002e4c1401007387 */ /* 0x000fe80000100800 */
[----:B------:R-:W4:Y:S04]  /*1dcc30*/  LDL.LU R24, [R1+0x25b8] ;  /* 0x0025b80001187983 */ /* 0x000f280000300800 */
[----:B------:R-:W4:Y:S04]  /*1dcc40*/  LDL.LU R29, [R1+0x25bc] ;  /* 0x0025bc00011d7983 */ /* 0x000f280000300800 */
[----:B------:R-:W4:Y:S04]  /*1dcc50*/  LDL.LU R33, [R1+0x25a0] ;  /* 0x0025a00001217983 */ /* 0x000f280000300800 */
[----:B------:R-:W4:Y:S04]  /*1dcc60*/  LDL.LU R40, [R1+0x25a4] ;  /* 0x0025a40001287983 */ /* 0x000f280000300800 */
[----:B------:R-:W4:Y:S04]  /*1dcc70*/  LDL.LU R58, [R1+0x25a8] ;  /* 0x0025a800013a7983 */ /* 0x000f280000300800 */
[----:B------:R0:W-:Y:S04]  /*1dcc80*/  STL.64 [R1+0x28c0], R30 ;  /* 0x0028c01e01007387 */ /* 0x0001e80000100a00 */
[----:B------:R-:W4:Y:S01]  /*1dcc90*/  LDL.LU R61, [R1+0x25ac] ;  /* 0x0025ac00013d7983 */ /* 0x000f220000300800 */
[----:B------:R-:W-:-:S05]  /*1dcca0*/  F2FP.SATFINITE.E4M3.F32.PACK_AB_MERGE_C R25, R47, R46, RZ ;  /* 0x0000002e2f19723e */ /* 0x000fca00048070ff */
[----:B------:R1:W-:Y:S01]  /*1dccb0*/  STL [R1+0x2d08], R25 ;  /* 0x002d081901007387 */ /* 0x0003e20000100800 */
[----:B0-----:R-:W-:Y:S02]  /*1dccc0*/  IADD3 R30, P1, PT, R16, R8, RZ ;  /* 0x00000008101e7210 */ /* 0x001fe40007f3e0ff */
[----:B------:R-:W-:-:S03]  /*1dccd0*/  F2FP.SATFINITE.E4M3.F32.PACK_AB_MERGE_C R20, R50, R49, RZ ;  /* 0x000000313214723e */ /* 0x000fc600048070ff */
[----:B------:R-:W-:Y:S02]  /*1dcce0*/  IMAD.X R31, R19, 0x1, R7, P1 ;  /* 0x00000001131f7824 */ /* 0x000fe400008e0607 */
[----:B------:R-:W-:Y:S04]  /*1dccf0*/  STL [R1+0x2d3c], R20 ;  /* 0x002d3c1401007387 */ /* 0x000fe80000100800 */
[----:B------:R-:W4:Y:S04]  /*1dcd00*/  LDL.LU R46, [R1+0x2590] ;  /* 0x00259000012e7983 */ /* 0x000f280000300800 */
[----:B------:R-:W4:Y:S04]  /*1dcd10*/  LDL.LU R47, [R1+0x2594] ;  /* 0x00259400012f7983 */ /* 0x000f280000300800 */
[----:B------:R-:W4:Y:S04]  /*1dcd20*/  LDL.LU R49, [R1+0x2598] ;  /* 0x0025980001317983 */ /* 0x000f280000300800 */
[----:B------:R0:W-:Y:S04]  /*1dcd30*/  STL.64 [R1+0x28b8], R30 ;  /* 0x0028b81e01007387 */ /* 0x0001e80000100a00 */
[----:B------:R-:W4:Y:S01]  /*1dcd40*/  LDL.LU R50, [R1+0x259c] ;  /* 0x00259c0001327983 */ /* 0x000f220000300800 */
[----:B-1----:R-:W-:-:S02]  /*1dcd50*/  F2FP.SATFINITE.E4M3.F32.PACK_AB_MERGE_C R25, R38, R35, RZ ;  /* 0x000000232619723e */ /* 0x002fc400048070ff */
[----:B0-----:R-:W-:Y:S02]  /*1dcd60*/  IADD3 R30, P1, PT, R16, R14, RZ ;  /* 0x0000000e101e7210 */ /* 0x001fe40007f3e0ff */
[----:B------:R-:W-:Y:S01]  /*1dcd70*/  F2FP.SATFINITE.E4M3.F32.PACK_AB_MERGE_C R20, R52, R51, RZ ;  /* 0x000000333414723e */ /* 0x000fe200048070ff */
[----:B------:R0:W-:Y:S02]  /*1dcd80*/  STL [R1+0x2c38], R25 ;  /* 0x002c381901007387 */ /* 0x0001e40000100800 */
[----:B------:R-:W-:Y:S02]  /*1dcd90*/  IMAD.X R31, R19, 0x1, R15, P1 ;  /* 0x00000001131f7824 */ /* 0x000fe400008e060f */
[----:B------:R-:W-:Y:S04]  /*1dcda0*/  STL [R1+0x2c3c], R20 ;  /* 0x002c3c1401007387 */ /* 0x000fe80000100800 */
[----:B------:R-:W4:Y:S04]  /*1dcdb0*/  LDL.LU R35, [R1+0x2580] ;  /* 0x0025800001237983 */ /* 0x000f280000300800 */
[----:B------:R-:W4:Y:S04]  /*1dcdc0*/  LDL.LU R38, [R1+0x2584] ;  /* 0x0025840001267983 */ /* 0x000f280000300800 */
[----:B------:R-:W4:Y:S04]  /*1dcdd0*/  LDL.LU R51, [R1+0x2588] ;  /* 0x0025880001337983 */ /* 0x000f280000300800 */
[----:B------:R1:W-:Y:S04]  /*1dcde0*/  STL.64 [R1+0x28b0], R30 ;  /* 0x0028b01e01007387 */ /* 0x0003e80000100a00 */
[----:B------:R-:W4:Y:S01]  /*1dcdf0*/  LDL.LU R52, [R1+0x258c] ;  /* 0x00258c0001347983 */ /* 0x000f220000300800 */
[----:B0-----:R-:W-:-:S02]  /*1dce00*/  F2FP.SATFINITE.E4M3.F32.PACK_AB_MERGE_C R25, R55, R54, RZ ;  /* 0x000000363719723e */ /* 0x001fc400048070ff */
[----:B-1----:R-:W-:-:S03]  /*1dce10*/  IADD3 R30, P1, PT, R16, R3, RZ ;  /* 0x00000003101e7210 */ /* 0x002fc60007f3e0ff */
[----:B------:R3:W-:Y:S02]  /*1dce20*/  STL [R1+0x2b7c], R25 ;  /* 0x002b7c1901007387 */ /* 0x0007e40000100800 */
[----:B------:R-:W-:Y:S01]  /*1dce30*/  IMAD.X R31, R19, 0x1, R43, P1 ;  /* 0x00000001131f7824 */ /* 0x000fe200008e062b */
[----:B--2---:R-:W-:-:S05]  /*1dce40*/  F2FP.SATFINITE.E4M3.F32.PACK_AB_MERGE_C R20, R57, R56, RZ ;  /* 0x000000383914723e */ /* 0x004fca00048070ff */
[----:B------:R4:W-:Y:S04]  /*1dce50*/  STL [R1+0x2b88], R20 ;  /* 0x002b881401007387 */ /* 0x0009e80000100800 */
[----:B------:R-:W2:Y:S04]  /*1dce60*/  LDL.LU R54, [R1+0x2570] ;  /* 0x0025700001367983 */ /* 0x000ea80000300800 */
[----:B------:R-:W2:Y:S04]  /*1dce70*/  LDL.LU R55, [R1+0x2574] ;  /* 0x0025740001377983 */ /* 0x000ea80000300800 */
[----:B------:R-:W2:Y:S04]  /*1dce80*/  LDL.LU R56, [R1+0x2578] ;  /* 0x0025780001387983 */ /* 0x000ea80000300800 */
[----:B------:R-:W-:Y:S04]  /*1dce90*/  STL.64 [R1+0x28a8], R30 ;  /* 0x0028a81e01007387 */ /* 0x000fe80000100a00 */
[----:B------:R-:W2:Y:S01]  /*1dcea0*/  LDL.LU R57, [R1+0x257c] ;  /* 0x00257c0001397983 */ /* 0x000ea20000300800 */
[----:B---3--:R-:W-:-:S02]  /*1dceb0*/  F2FP.SATFINITE.E4M3.F32.PACK_AB_MERGE_C R25, R23, R22, RZ ;  /* 0x000000161719723e */ /* 0x008fc400048070ff */
[----:B------:R-:W-:-:S03]  /*1dcec0*/  IADD3 R22, P1, PT, R16, R2, RZ ;  /* 0x0000000210167210 */ /* 0x000fc60007f3e0ff */
[----:B------:R-:W-:Y:S02]  /*1dced0*/  STL [R1+0x2ac8], R25 ;  /* 0x002ac81901007387 */ /* 0x000fe40000100800 */
[----:B------:R-:W-:Y:S02]  /*1dcee0*/  IMAD.X R23, R19, 0x1, R0, P1 ;  /* 0x0000000113177824 */ /* 0x000fe400008e0600 */
[----:B------:R0:W-:Y:S01]  /*1dcef0*/  STL.64 [R1+0xa420], R2 ;  /* 0x00a4200201007387 */ /* 0x0001e20000100a00 */
[----:B----4-:R-:W-:-:S05]  /*1dcf00*/  F2FP.SATFINITE.E4M3.F32.PACK_AB_MERGE_C R20, R29, R24, RZ ;  /* 0x000000181d14723e */ /* 0x010fca00048070ff */
[----:B------:R-:W-:Y:S01]  /*1dcf10*/  STL [R1+0x2ae8], R20 ;  /* 0x002ae81401007387 */ /* 0x000fe20000100800 */
[----:B0-----:R-:W-:-:S03]  /*1dcf20*/  F2FP.SATFINITE.E4M3.F32.PACK_AB_MERGE_C R3, R40, R33, RZ ;  /* 0x000000212803723e */ /* 0x001fc600048070ff */
[----:B------:R0:W-:Y:S01]  /*1dcf30*/  STL.64 [R1+0x28a0], R22 ;  /* 0x0028a01601007387 */ /* 0x0001e20000100a00 */
[----:B------:R-:W-:-:S03]  /*1dcf40*/  F2FP.SATFINITE.E4M3.F32.PACK_AB_MERGE_C R2, R61, R58, RZ ;  /* 0x0000003a3d02723e */ /* 0x000fc600048070ff */
[----:B0-----:R-:W3:Y:S04]  /*1dcf50*/  LDL.LU R22, [R1+0x2560] ;  /* 0x0025600001167983 */ /* 0x001ee80000300800 */
[----:B------:R-:W-:Y:S04]  /*1dcf60*/  STL [R1+0x7e4], R3 ;  /* 0x0007e40301007387 */ /* 0x000fe80000100800 */
[----:B------:R-:W3:Y:S04]  /*1dcf70*/  LDL.LU R40, [R1+0x2564] ;  /* 0x0025640001287983 */ /* 0x000ee80000300800 */
[----:B------:R0:W-:Y:S04]  /*1dcf80*/  STL [R1+0x7f4], R2 ;  /* 0x0007f40201007387 */ /* 0x0001e80000100800 */
[----:B------:R-:W4:Y:S04]  /*1dcf90*/  LDL.LU R58, [R1+0x2568] ;  /* 0x00256800013a7983 */ /* 0x000f280000300800 */
[----:B------:R-:W4:Y:S01]  /*1dcfa0*/  LDL.LU R61, [R1+0x256c] ;  /* 0x00256c00013d7983 */ /* 0x000f220000300800 */
[----:B0-----:R-:W-:-:S05]  /*1dcfb0*/  IADD3 R2, P1, PT, R16, R59, RZ ;  /* 0x0000003b10027210 */ /* 0x001fca0007f3e0ff */
        /* <DEDUP_REMOVED lines=11> */
[----:B------:R-:W-:Y:S01]  /*1dd070*/  IMAD.X R3, R19, 0x1, R21, P1 ;  /* 0x0000000113037824 */ /* 0x000fe200008e0615 */
[----:B------:R-:W-:-:S04]  /*1dd080*/  F2FP.SATFINITE.E4M3.F32.PACK_AB_MERGE_C R23, R38, R35, RZ ;  /* 0x000000232617723e */ /* 0x000fc800048070ff */
[----:B------:R0:W-:Y:S01]  /*1dd090*/  STL.64 [R1+0x2890], R2 ;  /* 0x0028900201007387 */ /* 0x0001e20000100a00 */
[----:B------:R-:W-:-:S03]  /*1dd0a0*/  F2FP.SATFINITE.E4M3.F32.PACK_AB_MERGE_C R20, R52, R51, RZ ;  /* 0x000000333414723e */ /* 0x000fc600048070ff */
[----:B------:R1:W-:Y:S01]  /*1dd0b0*/  STL [R1+0x5b8], R23 ;  /* 0x0005b81701007387 */ /* 0x0003e20000100800 */
[----:B0-----:R-:W-:-:S03]  /*1dd0c0*/  IADD3 R2, P1, PT, R16, R42, RZ ;  /* 0x0000002a10027210 */ /* 0x001fc60007f3e0ff */
[----:B------:R-:W-:Y:S02]  /*1dd0d0*/  STL [R1+0x5c0], R20 ;  /* 0x0005c01401007387 */ /* 0x000fe40000100800 */
[----:B------:R-:W-:Y:S02]  /*1dd0e0*/  IMAD.X R3, R19, 0x1, R45, P1 ;  /* 0x0000000113037824 */ /* 0x000fe400008e062d */
[----:B-1----:R-:W4:Y:S04]  /*1dd0f0*/  LDL.LU R23, [R1+0x2540] ;  /* 0x0025400001177983 */ /* 0x002f280000300800 */
[----:B------:R-:W4:Y:S04]  /*1dd100*/  LDL.LU R24, [R1+0x2544] ;  /* 0x0025440001187983 */ /* 0x000f280000300800 */
[----:B------:R-:W4:Y:S04]  /*1dd110*/  LDL.LU R51, [R1+0x2548] ;  /* 0x0025480001337983 */ /* 0x000f280000300800 */
[----:B------:R2:W-:Y:S04]  /*1dd120*/  STL.64 [R1+0x2888], R2 ;  /* 0x0028880201007387 */ /* 0x0005e80000100a00 */
[----:B------:R-:W4:Y:S04]  /*1dd130*/  LDL.LU R52, [R1+0x254c] ;  /* 0x00254c0001347983 */ /* 0x000f280000300800 */
[----:B------:R-:W4:Y:S01]  /*1dd140*/  LDL.LU R29, [R1+0x2530] ;  /* 0x00253000011d7983 */ /* 0x000f220000300800 */
[----:B--2---:R-:W-:-:S05]  /*1dd150*/  F2FP.SATFINITE.E4M3.F32.PACK_AB_MERGE_C R3, R55, R54, RZ ;  /* 0x000000363703723e */ /* 0x004fca00048070ff */
[----:B------:R-:W-:Y:S04]  /*1dd160*/  STL [R1+0x594], R3 ;  /* 0x0005940301007387 */ /* 0x000fe80000100800 */
[----:B------:R-:W2:Y:S01]  /*1dd170*/  LDL.LU R33, [R1+0x2534] ;  /* 0x0025340001217983 */ /* 0x000ea20000300800 */
[----:B------:R-:W-:-:S05]  /*1dd180*/  F2FP.SATFINITE.E4M3.F32.PACK_AB_MERGE_C R2, R57, R56, RZ ;  /* 0x000000383902723e */ /* 0x000fca00048070ff */
[----:B------:R0:W-:Y:S04]  /*1dd190*/  STL [R1+0x598], R2 ;  /* 0x0005980201007387 */ /* 0x0001e80000100800 */
[----:B------:R-:W2:Y:S04]  /*1dd1a0*/  LDL.LU R35, [R1+0x2538] ;  /* 0x0025380001237983 */ /* 0x000ea80000300800 */
[----:B------:R-:W2:Y:S01]  /*1dd1b0*/  LDL.LU R38, [R1+0x253c] ;  /* 0x00253c0001267983 */ /* 0x000ea20000300800 */
[----:B0-----:R-:W-:-:S03]  /*1dd1c0*/  IADD3 R2, P1, PT, R16, R36, RZ ;  /* 0x0000002410027210 */ /* 0x001fc60007f3e0ff */
[----:B------:R-:W2:Y:S04]  /*1dd1d0*/  LDL.LU R54, [R1+0x2520] ;  /* 0x0025200001367983 */ /* 0x000ea80000300800 */
[----:B------:R-:W2:Y:S01]  /*1dd1e0*/  LDL.LU R55, [R1+0x2524] ;  /* 0x0025240001377983 */ /* 0x000ea20000300800 */
[----:B------:R-:W-:-:S03]  /*1dd1f0*/  IMAD.X R3, R19, 0x1, R18, P1 ;  /* 0x0000000113037824 */ /* 0x000fc600008e0612 */
[----:B------:R-:W2:Y:S04]  /*1dd200*/  LDL.LU R56, [R1+0x2528] ;  /* 0x0025280001387983 */ /* 0x000ea80000300800 */
[----:B------:R-:W2:Y:S04]  /*1dd210*/  LDL.LU R57, [R1+0x252c] ;  /* 0x00252c0001397983 */ /* 0x000ea80000300800 */
[----:B------:R3:W-:Y:S02]  /*1dd220*/  STL.64 [R1+0x2880], R2 ;  /* 0x0028800201007387 */ /* 0x0007e40000100a00 */
[----:B---3--:R-:W-:-:S02]  /*1dd230*/  F2FP.SATFINITE.E4M3.F32.PACK_AB_MERGE_C R3, R40, R22, RZ ;  /* 0x000000162803723e */ /* 0x008fc400048070ff */
[----:B----4-:R-:W-:Y:S02]  /*1dd240*/  F2FP.SATFINITE.E4M3.F32.PACK_AB_MERGE_C R2, R61, R58, RZ ;  /* 0x0000003a3d02723e */ /* 0x010fe400048070ff */
[----:B------:R-:W3:Y:S04]  /*1dd250*/  LDL.LU R58, [R1+0x2510] ;  /* 0x00251000013a7983 */ /* 0x000ee80000300800 */
[----:B------:R-:W-:Y:S04]  /*1dd260*/  STL [R1+0x56c], R3 ;  /* 0x00056c0301007387 */ /* 0x000fe80000100800 */
[----:B------:R-:W3:Y:S04]  /*1dd270*/  LDL.LU R61, [R1+0x2514] ;  /* 0x00251400013d7983 */ /* 0x000ee80000300800 */
[----:B------:R0:W-:Y:S02]  /*1dd280*/  STL [R1+0x578], R2 ;  /* 0x0005780201007387 */ /* 0x0001e40000100800 */
[----:B0-----:R-:W-:-:S05]  /*1dd290*/  IADD3 R2, P1, PT, R16, R39, RZ ;  /* 0x0000002710027210 */ /* 0x001fca0007f3e0ff */
[----:B------:R-:W-:Y:S01]  /*1dd2a0*/  IMAD.X R3, R19, 0x1, R44, P1 ;  /* 0x0000000113037824 */ /* 0x000fe200008e062c */
[----:B------:R-:W-:-:S05]  /*1dd2b0*/  F2FP.SATFINITE.E4M3.F32.PACK_AB_MERGE_C R31, R47, R46, RZ ;  /* 0x0000002e2f1f723e */ /* 0x000fca00048070ff */
[----:B------:R-:W-:Y:S04]  /*1dd2c0*/  STL [R1+0xa3d4], R31 ;  /* 0x00a3d41f01007387 */ /* 0x000fe80000100800 */
[----:B------:R0:W-:Y:S04]  /*1dd2d0*/  STL.64 [R1+0x2778], R2 ;  /* 0x0027780201007387 */ /* 0x0001e80000100a00 */
[----:B------:R-:W4:Y:S04]  /*1dd2e0*/  LDL.LU R40, [R1+0x2518] ;  /* 0x0025180001287983 */ /* 0x000f280000300800 */
[----:B------:R-:W4:Y:S01]  /*1dd2f0*/  LDL.LU R44, [R1+0x251c] ;  /* 0x00251c00012c7983 */ /* 0x000f220000300800 */
[----:B0-----:R-:W-:-:S05]  /*1dd300*/  F2FP.SATFINITE.E4M3.F32.PACK_AB_MERGE_C R2, R50, R49, RZ ;  /* 0x000000313202723e */ /* 0x001fca00048070ff */
[----:B------:R0:W-:Y:S04]  /*1dd310*/  STL [R1+0x540], R2 ;  /* 0x0005400201007387 */ /* 0x0001e80000100800 */
[----:B------:R-:W4:Y:S04]  /*1dd320*/  LDL.LU R46, [R1+0x2500] ;  /* 0x00250000012e7983 */ /* 0x000f280000300800 */
[----:B------:R-:W4:Y:S04]  /*1dd330*/  LDL.LU R47, [R1+0x2504] ;  /* 0x00250400012f7983 */ /* 0x000f280000300800 */
[----:B------:R-:W4:Y:S04]  /*1dd340*/  LDL.LU R49, [R1+0x2508] ;  /* 0x0025080001317983 */ /* 0x000f280000300800 */
[----:B------:R-:W4:Y:S01]  /*1dd350*/  LDL.LU R50, [R1+0x250c] ;  /* 0x00250c0001327983 */ /* 0x000f220000300800 */
[----:B0-----:R-:W-:-:S05]  /*1dd360*/  IADD3 R2, P1, PT, R16, R41, RZ ;  /* 0x0000002910027210 */ /* 0x001fca0007f3e0ff */
[----:B------:R-:W-:Y:S01]  /*1dd370*/  IMAD.X R3, R19, 0x1, R53, P1 ;  /* 0x0000000113037824 */ /* 0x000fe200008e0635 */
[----:B------:R-:W-:-:S04]  /*1dd380*/  F2FP.SATFINITE.E4M3.F32.PACK_AB_MERGE_C R22, R24, R23, RZ ;  /* 0x000000171816723e */ /* 0x000fc800048070ff */
[----:B------:R0:W-:Y:S01]  /*1dd390*/  STL.64 [R1+0x2770], R2 ;  /* 0x0027700201007387 */ /* 0x0001e20000100a00 */
[----:B------:R-:W-:-:S03]  /*1dd3a0*/  F2FP.SATFINITE.E4M3.F32.PACK_AB_MERGE_C R20, R52, R51, RZ ;  /* 0x000000333414723e */ /* 0x000fc600048070ff */
[----:B------:R-:W-:Y:S01]  /*1dd3b0*/  STL [R1+0x514], R22 ;  /* 0x0005141601007387 */ /* 0x000fe20000100800 */
[----:B0-----:R-:W-:-:S03]  /*1dd3c0*/  IADD3 R2, P1, PT, R16, R28, RZ ;  /* 0x0000001c10027210 */ /* 0x001fc60007f3e0ff */
[----:B------:R-:W-:Y:S02]  /*1dd3d0*/  STL [R1+0x518], R20 ;  /* 0x0005181401007387 */ /* 0x000fe40000100800 */
[----:B------:R-:W-:Y:S02]  /*1dd3e0*/  IMAD.X R3, R19, 0x1, R34, P1 ;  /* 0x0000000113037824 */ /* 0x000fe400008e0622 */
[----:B------:R-:W4:Y:S04]  /*1dd3f0*/  LDL.LU R51, [R1+0x24f0] ;  /* 0x0024f00001337983 */ /* 0x000f280000300800 */
[----:B------:R-:W4:Y:S04]  /*1dd400*/  LDL.LU R52, [R1+0x24f4] ;  /* 0x0024f40001347983 */ /* 0x000f280000300800 */
[----:B------:R0:W-:Y:S02]  /*1dd410*/  STL.64 [R1+0x2768], R2 ;  /* 0x0027680201007387 */ /* 0x0001e40000100a00 */
[----:B0-----:R-:W-:-:S02]  /*1dd420*/  IADD3 R2, P1, PT, R16, R37, RZ ;  /* 0x0000002510027210 */ /* 0x001fc40007f3e0ff */
[----:B--2---:R-:W-:-:S03]  /*1dd430*/  F2FP.SATFINITE.E4M3.F32.PACK_AB_MERGE_C R22, R33, R29, RZ ;  /* 0x0000001d2116723e */ /* 0x004fc600048070ff */
[----:B------:R-:W-:Y:S02]  /*1dd440*/  IMAD.X R3, R19, 0x1, R9, P1 ;  /* 0x0000000113037824 */ /* 0x000fe400008e0609 */
[----:B------:R-:W-:Y:S01]  /*1dd450*/  STL [R1+0x4e4], R22 ;  /* 0x0004e41601007387 */ /* 0x000fe20000100800 */
[----:B------:R-:W-:-:S05]  /*1dd460*/  F2FP.SATFINITE.E4M3.F32.PACK_AB_MERGE_C R20, R38, R35, RZ ;  /* 0x000000232614723e */ /* 0x000fca00048070ff */
[----:B------:R-:W-:Y:S04]  /*1dd470*/  STL [R1+0x4ec], R20 ;  /* 0x0004ec1401007387 */ /* 0x000fe80000100800 */
[----:B------:R0:W-:Y:S02]  /*1dd480*/  STL.64 [R1+0x2760], R2 ;  /* 0x0027600201007387 */ /* 0x0001e40000100a00 */
[----:B0-----:R-:W-:Y:S02]  /*1dd490*/  F2FP.SATFINITE.E4M3.F32.PACK_AB_MERGE_C R2, R55, R54, RZ ;  /* 0x000000363702723e */ /* 0x001fe400048070ff */
[----:B------:R-:W2:Y:S04]  /*1dd4a0*/  LDL.LU R54, [R1+0x24f8] ;  /* 0x0024f80001367983 */ /* 0x000ea80000300800 */
[----:B------:R0:W-:Y:S01]  /*1dd4b0*/  STL [R1+0x218], R2 ;  /* 0x0002180201007387 */ /* 0x0001e20000100800 */
[----:B------:R-:W-:-:S03]  /*1dd4c0*/  F2FP.SATFINITE.E4M3.F32.PACK_AB_MERGE_C R26, R57, R56, RZ ;  /* 0x00000038391a723e */ /* 0x000fc600048070ff */
[----:B------:R-:W2:Y:S01]  /*1dd4d0*/  LDL.LU R55, [R1+0x24fc] ;  /* 0x0024fc0001377983 */ /* 0x000ea20000300800 */
[----:B0-----:R-:W-:-:S03]  /*1dd4e0*/  IADD3 R2, P1, PT, R16, R10, RZ ;  /* 0x0000000a10027210 */ /* 0x001fc60007f3e0ff */
[----:B------:R-:W-:Y:S02]  /*1dd4f0*/  STL [R1+0xa348], R26 ;  /* 0x00a3481a01007387 */ /* 0x000fe40000100800 */
[----:B------:R-:W-:-:S05]  /*1dd500*/  IMAD.X R3, R19, 0x1, R11, P1 ;  /* 0x0000000113037824 */ /* 0x000fca00008e060b */
[----:B------:R3:W-:Y:S04]  /*1dd510*/  STL.64 [R1+0x2758], R2 ;  /* 0x0027580201007387 */ /* 0x0007e80000100a00 */
[----:B------:R-:W2:Y:S04]  /*1dd520*/  LDL.LU R56, [R1+0x24e0] ;  /* 0x0024e00001387983 */ /* 0x000ea80000300800 */
[----:B------:R-:W2:Y:S01]  /*1dd530*/  LDL.LU R57, [R1+0x24e4] ;  /* 0x0024e40001397983 */ /* 0x000ea20000300800 */
[----:B---3--:R-:W-:-:S05]  /*1dd540*/  F2FP.SATFINITE.E4M3.F32.PACK_AB_MERGE_C R2, R61, R58, RZ ;  /* 0x0000003a3d02723e */ /* 0x008fca00048070ff */
[----:B------:R0:W-:Y:S04]  /*1dd550*/  STL [R1+0x210], R2 ;  /* 0x0002100201007387 */ /* 0x0001e80000100800 */
[----:B------:R-:W3:Y:S04]  /*1dd560*/  LDL.LU R58, [R1+0x24e8] ;  /* 0x0024e800013a7983 */ /* 0x000ee80000300800 */
[----:B------:R-:W3:Y:S01]  /*1dd570*/  LDL.LU R61, [R1+0x24ec] ;  /* 0x0024ec00013d7983 */ /* 0x000ee20000300800 */
[----:B0-----:R-:W-:-:S05]  /*1dd580*/  IADD3 R2, P1, PT, R16, R12, RZ ;  /* 0x0000000c10027210 */ /* 0x001fca0007f3e0ff */
[----:B------:R-:W-:-:S05]  /*1dd590*/  IMAD.X R3, R19, 0x1, R13, P1 ;  /* 0x0000000113037824 */ /* 0x000fca00008e060d */
[----:B------:R4:W-:Y:S01]  /*1dd5a0*/  STL.64 [R1+0x2750], R2 ;  /* 0x0027500201007387 */ /* 0x0009e20000100a00 */
[----:B------:R-:W-:Y:S01]  /*1dd5b0*/  VIADD R16, R16, UR4 ;  /* 0x0000000410107c36 */ /* 0x000fe20008000000 */
[----:B------:R-:W0:Y:S04]  /*1dd5c0*/  LDCU UR4, c[0x0][0x3b8] ;  /* 0x00007700ff0477ac */ /* 0x000e280008000800 */
[----:B------:R-:W-:Y:S02]  /*1dd5d0*/  SHF.R.S32.HI R19, RZ, 0x1f, R16 ;  /* 0x0000001fff137819 */ /* 0x000fe40000011410 */
[----:B----4-:R-:W-:-:S05]  /*1dd5e0*/  F2FP.SATFINITE.E4M3.F32.PACK_AB_MERGE_C R3, R44, R40, RZ ;  /* 0x000000282c03723e */ /* 0x010fca00048070ff */
[----:B------:R-:W-:Y:S01]  /*1dd5f0*/  STL [R1+0x20c], R3 ;  /* 0x00020c0301007387 */ /* 0x000fe20000100800 */
[----:B------:R-:W-:Y:S02]  /*1dd600*/  F2FP.SATFINITE.E4M3.F32.PACK_AB_MERGE_C R2, R47, R46, RZ ;  /* 0x0000002e2f02723e */ /* 0x000fe400048070ff */
[----:B------:R-:W-:-:S03]  /*1dd610*/  F2FP.SATFINITE.E4M3.F32.PACK_AB_MERGE_C R20, R50, R49, RZ ;  /* 0x000000313214723e */ /* 0x000fc600048070ff */
[----:B------:R1:W-:Y:S04]  /*1dd620*/  STL [R1+0x2f78], R2 ;  /* 0x002f780201007387 */ /* 0x0003e80000100800 */
[----:B------:R4:W-:Y:S04]  /*1dd630*/  STL [R1+0x305c], R20 ;  /* 0x00305c1401007387 */ /* 0x0009e80000100800 */
[----:B------:R-:W3:Y:S01]  /*1dd640*/  LDL.LU R48, [R1+0x24d0] ;  /* 0x0024d00001307983 */ /* 0x000ee20000300800 */
[----:B-1----:R-:W-:-:S03]  /*1dd650*/  IADD3 R2, P1, PT, R16, R4, RZ ;  /* 0x0000000410027210 */ /* 0x002fc60007f3e0ff */
[----:B------:R-:W3:Y:S02]  /*1dd660*/  LDL.LU R25, [R1+0x24d4] ;  /* 0x0024d40001197983 */ /* 0x000ee40000300800 */
[----:B------:R-:W-:Y:S02]  /*1dd670*/  IMAD.X R3, R19, 0x1, R27, P1 ;  /* 0x0000000113037824 */ /* 0x000fe400008e061b */
[----:B----4-:R-:W4:Y:S04]  /*1dd680*/  LDL.LU R20, [R1+0x24d8] ;  /* 0x0024d80001147983 */ /* 0x010f280000300800 */
[----:B------:R1:W-:Y:S04]  /*1dd690*/  STL.64 [R1+0x2748], R2 ;  /* 0x0027480201007387 */ /* 0x0003e80000100a00 */
[----:B------:R-:W4:Y:S04]  /*1dd6a0*/  LDL.LU R22, [R1+0x24dc] ;  /* 0x0024dc0001167983 */ /* 0x000f280000300800 */
[----:B------:R-:W4:Y:S01]  /*1dd6b0*/  LDL.LU R23, [R1+0x24c0] ;  /* 0x0024c00001177983 */ /* 0x000f220000300800 */
[----:B-1----:R-:W-:-:S03]  /*1dd6c0*/  F2FP.SATFINITE.E4M3.F32.PACK_AB_MERGE_C R2, R52, R51, RZ ;  /* 0x000000333402723e */ /* 0x002fc600048070ff */
        /* <DEDUP_REMOVED lines=14> */
[----:B-1----:R-:W-:-:S05]  /*1dd7b0*/  IADD3 R2, P1, PT, R16, R6, RZ ;  /* 0x0000000610027210 */ /* 0x002fca0007f3e0ff */
[----:B------:R-:W-:-:S05]  /*1dd7c0*/  IMAD.X R3, R19, 0x1, R5, P1 ;  /* 0x0000000113037824 */ /* 0x000fca00008e0605 */
[----:B------:R1:W-:Y:S04]  /*1dd7d0*/  STL.64 [R1+0x2740], R2 ;  /* 0x0027400201007387 */ /* 0x0003e80000100a00 */
[----:B------:R-:W2:Y:S01]  /*1dd7e0*/  LDL.LU R46, [R1+0x2490] ;  /* 0x00249000012e7983 */ /* 0x000ea20000300800 */
[----:B-1----:R-:W-:-:S05]  /*1dd7f0*/  F2FP.SATFINITE.E4M3.F32.PACK_AB_MERGE_C R3, R57, R56, RZ ;  /* 0x000000383903723e */ /* 0x002fca00048070ff */
[----:B------:R-:W-:Y:S04]  /*1dd800*/  STL [R1+0x2cfc], R3 ;  /* 0x002cfc0301007387 */ /* 0x000fe80000100800 */
[----:B------:R-:W2:Y:S01]  /*1dd810*/  LDL.LU R47, [R1+0x2494] ;  /* 0x00249400012f7983 */ /* 0x000ea20000300800 */
[----:B---3--:R-:W-:-:S05]  /*1dd820*/  F2FP.SATFINITE.E4M3.F32.PACK_AB_MERGE_C R2, R61, R58, RZ ;  /* 0x0000003a3d02723e */ /* 0x008fca00048070ff */
[----:B------:R1:W-:Y:S04]  /*1dd830*/  STL [R1+0x2d4c], R2 ;  /* 0x002d4c0201007387 */ /* 0x0003e80000100800 */
[----:B------:R-:W3:Y:S04]  /*1dd840*/  LDL.LU R57, [R1+0x2498] ;  /* 0x0024980001397983 */ /* 0x000ee80000300800 */
[----:B------:R-:W3:Y:S01]  /*1dd850*/  LDL.LU R58, [R1+0x249c] ;  /* 0x00249c00013a7983 */ /* 0x000ee20000300800 */
[----:B-1----:R-:W-:-:S03]  /*1dd860*/  IADD3 R2, P1, PT, R16, R8, RZ ;  /* 0x0000000810027210 */ /* 0x002fc60007f3e0ff */
[----:B------:R-:W2:Y:S02]  /*1dd870*/  LDL.LU R54, [R1+0x2480] ;  /* 0x0024800001367983 */ /* 0x000ea40000300800 */
[----:B------:R-:W-:Y:S02]  /*1dd880*/  IMAD.X R3, R19, 0x1, R7, P1 ;  /* 0x0000000113037824 */ /* 0x000fe400008e0607 */
[----:B------:R-:W2:Y:S04]  /*1dd890*/  LDL.LU R55, [R1+0x2484] ;  /* 0x0024840001377983 */ /* 0x000ea80000300800 */
[----:B------:R-:W2:Y:S04]  /*1dd8a0*/  LDL.LU R56, [R1+0x2488] ;  /* 0x0024880001387983 */ /* 0x000ea80000300800 */
[----:B------:R1:W-:Y:S04]  /*1dd8b0*/  STL.64 [R1+0x2738], R2 ;  /* 0x0027380201007387 */ /* 0x0003e80000100a00 */
[----:B------:R-:W2:Y:S04]  /*1dd8c0*/  LDL.LU R61, [R1+0x248c] ;  /* 0x00248c00013d7983 */ /* 0x000ea80000300800 */
[----:B------:R-:W2:Y:S01]  /*1dd8d0*/  LDL R31, [R1+0x14] ;  /* 0x00001400011f7983 */ /* 0x000ea20000100800 */
[----:B-1----:R-:W-:-:S05]  /*1dd8e0*/  F2FP.SATFINITE.E4M3.F32.PACK_AB_MERGE_C R2, R25, R48, RZ ;  /* 0x000000301902723e */ /* 0x002fca00048070ff */
[----:B------:R1:W-:Y:S02]  /*1dd8f0*/  STL [R1+0x2c1c], R2 ;  /* 0x002c1c0201007387 */ /* 0x0003e40000100800 */
[----:B-1----:R-:W-:Y:S02]  /*1dd900*/  IADD3 R2, P1, PT, R16, R14, RZ ;  /* 0x0000000e10027210 */ /* 0x002fe40007f3e0ff */
[----:B----4-:R-:W-:-:S03]  /*1dd910*/  F2FP.SATFINITE.E4M3.F32.PACK_AB_MERGE_C R20, R22, R20, RZ ;  /* 0x000000141614723e */ /* 0x010fc600048070ff */
[----:B------:R-:W-:Y:S02]  /*1dd920*/  IMAD.X R3, R19, 0x1, R15, P1 ;  /* 0x0000000113037824 */ /* 0x000fe400008e060f */
[----:B------:R-:W-:Y:S04]  /*1dd930*/  STL [R1+0x3118], R20 ;  /* 0x0031181401007387 */ /* 0x000fe80000100800 */
[----:B------:R1:W-:Y:S04]  /*1dd940*/  STL.64 [R1+0x2730], R2 ;  /* 0x0027300201007387 */ /* 0x0003e80000100a00 */
[----:B-1----:R-:W4:Y:S04]  /*1dd950*/  LDL.LU.64 R2, [R1+0xa420] ;  /* 0x00a4200001027983 */ /* 0x002f280000300a00 */
[----:B------:R-:W-:Y:S01]  /*1dd960*/  STL.64 [R1+0xa418], R14 ;  /* 0x00a4180e01007387 */ /* 0x000fe20000100a00 */
[----:B------:R-:W-:-:S02]  /*1dd970*/  F2FP.SATFINITE.E4M3.F32.PACK_AB_MERGE_C R22, R24, R23, RZ ;  /* 0x000000171816723e */ /* 0x000fc400048070ff */
[----:B------:R-:W-:-:S03]  /*1dd980*/  F2FP.SATFINITE.E4M3.F32.PACK_AB_MERGE_C R20, R33, R29, RZ ;  /* 0x0000001d2114723e */ /* 0x000fc600048070ff */
[----:B------:R1:W-:Y:S04]  /*1dd990*/  STL [R1+0x2b68], R22 ;  /* 0x002b681601007387 */ /* 0x0003e80000100800 */
[----:B------:R0:W-:Y:S01]  /*1dd9a0*/  STL [R1+0x2b6c], R20 ;  /* 0x002b6c1401007387 */ /* 0x0001e20000100800 */
[----:B-1----:R-:W-:Y:S02]  /*1dd9b0*/  F2FP.SATFINITE.E4M3.F32.PACK_AB_MERGE_C R22, R38, R35, RZ ;  /* 0x000000232616723e */ /* 0x002fe400048070ff */
[----:B0-----:R-:W-:Y:S02]  /*1dd9c0*/  F2FP.SATFINITE.E4M3.F32.PACK_AB_MERGE_C R20, R44, R40, RZ ;  /* 0x000000282c14723e */ /* 0x001fe400048070ff */
[----:B----4-:R-:W-:-:S05]  /*1dd9d0*/  IADD3 R14, P1, PT, R16, R3, RZ ;  /* 0x00000003100e7210 */ /* 0x010fca0007f3e0ff */
[----:B------:R-:W-:-:S05]  /*1dd9e0*/  IMAD.X R15, R19, 0x1, R43, P1 ;  /* 0x00000001130f7824 */ /* 0x000fca00008e062b */
[----:B------:R0:W-:Y:S04]  /*1dd9f0*/  STL.64 [R1+0x2728], R14 ;  /* 0x0027280e01007387 */ /* 0x0001e80000100a00 */
[----:B------:R-:W-:Y:S01]  /*1dda00*/  STL [R1+0x2ab8], R22 ;  /* 0x002ab81601007387 */ /* 0x000fe20000100800 */
[----:B0-----:R-:W-:-:S03]  /*1dda10*/  IADD3 R14, P1, PT, R16, R2, RZ ;  /* 0x00000002100e7210 */ /* 0x001fc60007f3e0ff */
[----:B------:R0:W-:Y:S02]  /*1dda20*/  STL.64 [R1+0xa410], R2 ;  /* 0x00a4100201007387 */ /* 0x0001e40000100a00 */
[----:B------:R-:W-:Y:S02]  /*1dda30*/  IMAD.X R15, R19, 0x1, R0, P1 ;  /* 0x00000001130f7824 */ /* 0x000fe400008e0600 */
[----:B------:R-:W-:Y:S01]  /*1dda40*/  STL [R1+0x5298], R20 ;  /* 0x0052981401007387 */ /* 0x000fe20000100800 */
[----:B0-----:R-:W-:Y:S02]  /*1dda50*/  F2FP.SATFINITE.E4M3.F32.PACK_AB_MERGE_C R3, R50, R49, RZ ;  /* 0x000000313203723e */ /* 0x001fe400048070ff */
[----:B--2---:R-:W-:Y:S01]  /*1dda60*/  F2FP.SATFINITE.E4M3.F32.PACK_AB_MERGE_C R2, R52, R51, RZ ;  /* 0x000000333402723e */ /* 0x004fe200048070ff */
[----:B------:R-:W2:Y:S04]  /*1dda70*/  LDL.LU R49, [R1+0x2470] ;  /* 0x0024700001317983 */ /* 0x000ea80000300800 */
[----:B------:R-:W-:Y:S04]  /*1dda80*/  STL.64 [R1+0x2720], R14 ;  /* 0x0027200e01007387 */ /* 0x000fe80000100a00 */
[----:B------:R-:W-:Y:S04]  /*1dda90*/  STL [R1+0x7d0], R3 ;  /* 0x0007d00301007387 */ /* 0x000fe80000100800 */
[----:B------:R-:W2:Y:S04]  /*1ddaa0*/  LDL.LU R50, [R1+0x2474] ;  /* 0x0024740001327983 */ /* 0x000ea80000300800 */
[----:B------:R0:W-:Y:S04]  /*1ddab0*/  STL [R1+0x5290], R2 ;  /* 0x0052900201007387 */ /* 0x0001e80000100800 */
[----:B------:R-:W4:Y:S04]  /*1ddac0*/  LDL.LU R51, [R1+0x2478] ;  /* 0x0024780001337983 */ /* 0x000f280000300800 */
[----:B------:R-:W4:Y:S01]  /*1ddad0*/  LDL.LU R52, [R1+0x247c] ;  /* 0x00247c0001347983 */ /* 0x000f220000300800 */
[----:B0-----:R-:W-:-:S05]  /*1ddae0*/  IADD3 R2, P1, PT, R16, R59, RZ ;  /* 0x0000003b10027210 */ /* 0x001fca0007f3e0ff */
[----:B------:R-:W-:-:S05]  /*1ddaf0*/  IMAD.X R3, R19, 0x1, R32, P1 ;  /* 0x0000000113037824 */ /* 0x000fca00008e0620 */
[----:B------:R0:W-:Y:S02]  /*1ddb00*/  STL.64 [R1+0x2718], R2 ;  /* 0x0027180201007387 */ /* 0x0001e40000100a00 */
[----:B0-----:R-:W-:Y:S02]  /*1ddb10*/  F2FP.SATFINITE.E4M3.F32.PACK_AB_MERGE_C R3, R47, R46, RZ ;  /* 0x0000002e2f03723e */ /* 0x001fe400048070ff */
[----:B---3--:R-:W-:Y:S02]  /*1ddb20*/  F2FP.SATFINITE.E4M3.F32.PACK_AB_MERGE_C R2, R58, R57, RZ ;  /* 0x000000393a02723e */ /* 0x008fe400048070ff */
[----:B------:R-:W3:Y:S04]  /*1ddb30*/  LDL.LU R57, [R1+0x2460] ;  /* 0x0024600001397983 */ /* 0x000ee80000300800 */
[----:B------:R-:W-:Y:S04]  /*1ddb40*/  STL [R1+0x5d4], R3 ;  /* 0x0005d40301007387 */ /* 0x000fe80000100800 */
[----:B------:R-:W3:Y:S04]  /*1ddb50*/  LDL.LU R58, [R1+0x2464] ;  /* 0x00246400013a7983 */ /* 0x000ee80000300800 */
[----:B------:R0:W-:Y:S02]  /*1ddb60*/  STL [R1+0x5268], R2 ;  /* 0x0052680201007387 */ /* 0x0001e40000100800 */
[----:B0-----:R-:W-:-:S05]  /*1ddb70*/  IADD3 R2, P1, PT, R16, R17, RZ ;  /* 0x0000001110027210 */ /* 0x001fca0007f3e0ff */
[----:B------:R-:W-:-:S05]  /*1ddb80*/  IMAD.X R3, R19, 0x1, R21, P1 ;  /* 0x0000000113037824 */ /* 0x000fca00008e0615 */
[----:B------:R0:W-:Y:S04]  /*1ddb90*/  STL.64 [R1+0x2710], R2 ;  /* 0x0027100201007387 */ /* 0x0001e80000100a00 */
[----:B------:R-:W3:Y:S01]  /*1ddba0*/  LDL.LU R60, [R1+0x2468] ;  /* 0x00246800013c7983 */ /* 0x000ee20000300800 */
[----:B0-----:R-:W-:Y:S02]  /*1ddbb0*/  F2FP.SATFINITE.E4M3.F32.PACK_AB_MERGE_C R3, R55, R54, RZ ;  /* 0x000000363703723e */ /* 0x001fe400048070ff */
[----:B------:R-:W-:-:S03]  /*1ddbc0*/  F2FP.SATFINITE.E4M3.F32.PACK_AB_MERGE_C R2, R61, R56, RZ ;  /* 0x000000383d02723e */ /* 0x000fc600048070ff */
        /* <DEDUP_REMOVED lines=19> */
[----:B0-----:R-:W-:-:S05]  /*1ddd00*/  IADD3 R2, P1, PT, R16, R42, RZ ;  /* 0x0000002a10027210 */ /* 0x001fca0007f3e0ff */
[----:B------:R-:W-:-:S05]  /*1ddd10*/  IMAD.X R3, R19, 0x1, R45, P1 ;  /* 0x0000000113037824 */ /* 0x000fca00008e062d */
[----:B------:R0:W-:Y:S02]  /*1ddd20*/  STL.64 [R1+0x2708], R2 ;  /* 0x0027080201007387 */ /* 0x0001e40000100a00 */
[----:B0-----:R-:W-:-:S05]  /*1ddd30*/  IADD3 R2, P1, PT, R16, R36, RZ ;  /* 0x0000002410027210 */ /* 0x001fca0007f3e0ff */
[----:B------:R-:W-:Y:S01]  /*1ddd40*/  IMAD.X R3, R19, 0x1, R18, P1 ;  /* 0x0000000113037824 */ /* 0x000fe200008e0612 */
[----:B--2---:R-:W-:-:S05]  /*1ddd50*/  F2FP.SATFINITE.E4M3.F32.PACK_AB_MERGE_C R15, R50, R49, RZ ;  /* 0x00000031320f723e */ /* 0x004fca00048070ff */
[----:B------:R-:W-:Y:S01]  /*1ddd60*/  STL [R1+0x574], R15 ;  /* 0x0005740f01007387 */ /* 0x000fe20000100800 */
[----:B----4-:R-:W-:-:S05]  /*1ddd70*/  F2FP.SATFINITE.E4M3.F32.PACK_AB_MERGE_C R14, R52, R51, RZ ;  /* 0x00000033340e723e */ /* 0x010fca00048070ff */
[----:B------:R-:W-:Y:S04]  /*1ddd80*/  STL [R1+0x590], R14 ;  /* 0x0005900e01007387 */ /* 0x000fe80000100800 */
[----:B------:R-:W2:Y:S04]  /*1ddd90*/  LDL.LU R46, [R1+0xf40] ;  /* 0x000f4000012e7983 */ /* 0x000ea80000300800 */
[----:B------:R-:W2:Y:S04]  /*1ddda0*/  LDL.LU R47, [R1+0xf44] ;  /* 0x000f4400012f7983 */ /* 0x000ea80000300800 */
[----:B------:R3:W-:Y:S04]  /*1dddb0*/  STL.64 [R1+0x2700], R2 ;  /* 0x0027000201007387 */ /* 0x0007e80000100a00 */
[----:B------:R-:W4:Y:S04]  /*1dddc0*/  LDL.LU R49, [R1+0xf48] ;  /* 0x000f480001317983 */ /* 0x000f280000300800 */
[----:B------:R-:W4:Y:S01]  /*1dddd0*/  LDL.LU R50, [R1+0xf4c] ;  /* 0x000f4c0001327983 */ /* 0x000f220000300800 */
[----:B---3--:R-:W-:-:S05]  /*1ddde0*/  F2FP.SATFINITE.E4M3.F32.PACK_AB_MERGE_C R2, R58, R57, RZ ;  /* 0x000000393a02723e */ /* 0x008fca00048070ff */
[----:B------:R0:W-:Y:S04]  /*1dddf0*/  STL [R1+0x548], R2 ;  /* 0x0005480201007387 */ /* 0x0001e80000100800 */
[----:B------:R-:W3:Y:S04]  /*1dde00*/  LDL.LU R51, [R1+0xf60] ;  /* 0x000f600001337983 */ /* 0x000ee80000300800 */
[----:B------:R-:W3:Y:S01]  /*1dde10*/  LDL.LU R52, [R1+0xf64] ;  /* 0x000f640001347983 */ /* 0x000ee20000300800 */
[----:B0-----:R-:W-:-:S03]  /*1dde20*/  IADD3 R2, P1, PT, R16, R39, RZ ;  /* 0x0000002710027210 */ /* 0x001fc60007f3e0ff */
[----:B------:R-:W3:Y:S02]  /*1dde30*/  LDL.LU R57, [R1+0xf68] ;  /* 0x000f680001397983 */ /* 0x000ee40000300800 */
[----:B------:R-:W-:Y:S02]  /*1dde40*/  IMAD.X R3, R19, 0x1, R31, P1 ;  /* 0x0000000113037824 */ /* 0x000fe400008e061f */
[----:B------:R-:W3:Y:S01]  /*1dde50*/  LDL.LU R58, [R1+0xf6c] ;  /* 0x000f6c00013a7983 */ /* 0x000ee20000300800 */
[----:B------:R-:W-:-:S05]  /*1dde60*/  F2FP.SATFINITE.E4M3.F32.PACK_AB_MERGE_C R14, R30, R60, RZ ;  /* 0x0000003c1e0e723e */ /* 0x000fca00048070ff */
[----:B------:R-:W-:Y:S04]  /*1dde70*/  STL [R1+0x5284], R14 ;  /* 0x0052840e01007387 */ /* 0x000fe80000100800 */
[----:B------:R0:W-:Y:S01]  /*1dde80*/  STL.64 [R1+0x26f8], R2 ;  /* 0x0026f80201007387 */ /* 0x0001e20000100a00 */
[----:B------:R-:W-:Y:S02]  /*1dde90*/  F2FP.SATFINITE.E4M3.F32.PACK_AB_MERGE_C R15, R25, R48, RZ ;  /* 0x00000030190f723e */ /* 0x000fe400048070ff */
        /* <DEDUP_REMOVED lines=18> */
[----:B------:R-:W-:Y:S04]  /*1ddfc0*/  STL [R1+0x529c], R14 ;  /* 0x00529c0e01007387 */ /* 0x000fe80000100800 */
[----:B------:R0:W-:Y:S02]  /*1ddfd0*/  STL.64 [R1+0x26e0], R2 ;  /* 0x0026e00201007387 */ /* 0x0001e40000100a00 */
[----:B0-----:R-:W-:-:S02]  /*1ddfe0*/  F2FP.SATFINITE.E4M3.F32.PACK_AB_MERGE_C R3, R55, R54, RZ ;  /* 0x000000363703723e */ /* 0x001fc400048070ff */
[----:B------:R-:W-:Y:S01]  /*1ddff0*/  F2FP.SATFINITE.E4M3.F32.PACK_AB_MERGE_C R2, R61, R56, RZ ;  /* 0x000000383d02723e */ /* 0x000fe200048070ff */
[----:B------:R-:W3:Y:S04]  /*1de000*/  LDL.LU R54, [R1+0xf70] ;  /* 0x000f700001367983 */ /* 0x000ee80000300800 */
[----:B------:R-:W-:Y:S04]  /*1de010*/  STL [R1+0x208], R3 ;  /* 0x0002080301007387 */ /* 0x000fe80000100800 */
[----:B------:R-:W3:Y:S04]  /*1de020*/  LDL.LU R55, [R1+0xf74] ;  /* 0x000f740001377983 */ /* 0x000ee80000300800 */
[----:B------:R0:W-:Y:S04]  /*1de030*/  STL [R1+0x525c], R2 ;  /* 0x00525c0201007387 */ /* 0x0001e80000100800 */
[----:B------:R-:W3:Y:S04]  /*1de040*/  LDL.LU R56, [R1+0xf78] ;  /* 0x000f780001387983 */ /* 0x000ee80000300800 */
[----:B------:R-:W3:Y:S01]  /*1de050*/  LDL.LU R61, [R1+0xf7c] ;  /* 0x000f7c00013d7983 */ /* 0x000ee20000300800 */
[----:B0-----:R-:W-:-:S05]  /*1de060*/  IADD3 R2, P1, PT, R16, R10, RZ ;  /* 0x0000000a10027210 */ /* 0x001fca0007f3e0ff */
[----:B------:R-:W-:-:S05]  /*1de070*/  IMAD.X R3, R19, 0x1, R11, P1 ;  /* 0x0000000113037824 */ /* 0x000fca00008e060b */
[----:B------:R0:W-:Y:S02]  /*1de080*/  STL.64 [R1+0x26d8], R2 ;  /* 0x0026d80201007387 */ /* 0x0001e40000100a00 */
[----:B0-----:R-:W-:-:S05]  /*1de090*/  IADD3 R2, P1, PT, R16, R12, RZ ;  /* 0x0000000c10027210 */ /* 0x001fca0007f3e0ff */
[----:B------:R-:W-:Y:S02]  /*1de0a0*/  IMAD.X R3, R19, 0x1, R13, P1 ;  /* 0x0000000113037824 */ /* 0x000fe400008e060d */
[----:B------:R-:W-:Y:S01]  /*1de0b0*/  VIADD R19, R16, UR4 ;  /* 0x0000000410137c36 */ /* 0x000fe20008000000 */
[----:B------:R-:W0:Y:S04]  /*1de0c0*/  LDCU UR4, c[0x0][0x3b8] ;  /* 0x00007700ff0477ac */ /* 0x000e280008000800 */
[----:B------:R-:W-:Y:S02]  /*1de0d0*/  SHF.R.S32.HI R16, RZ, 0x1f, R19 ;  /* 0x0000001fff107819 */ /* 0x000fe40000011413 */
[----:B--2---:R-:W-:-:S05]  /*1de0e0*/  F2FP.SATFINITE.E4M3.F32.PACK_AB_MERGE_C R14, R47, R46, RZ ;  /* 0x0000002e2f0e723e */ /* 0x004fca00048070ff */
[----:B------:R-:W-:Y:S04]  /*1de0f0*/  STL [R1+0x204], R14 ;  /* 0x0002040e01007387 */ /* 0x000fe80000100800 */
[----:B------:R4:W-:Y:S02]  /*1de100*/  STL.64 [R1+0x26d0], R2 ;  /* 0x0026d00201007387 */ /* 0x0009e40000100a00 */
[----:B----4-:R-:W-:-:S05]  /*1de110*/  F2FP.SATFINITE.E4M3.F32.PACK_AB_MERGE_C R2, R50, R49, RZ ;  /* 0x000000313202723e */ /* 0x010fca00048070ff */
[----:B------:R1:W-:Y:S01]  /*1de120*/  STL [R1+0x528c], R2 ;  /* 0x00528c0201007387 */ /* 0x0003e20000100800 */
[----:B---3--:R-:W-:-:S05]  /*1de130*/  F2FP.SATFINITE.E4M3.F32.PACK_AB_MERGE_C R3, R52, R51, RZ ;  /* 0x000000333403723e */ /* 0x008fca00048070ff */
[----:B------:R2:W-:Y:S01]  /*1de140*/  STL [R1+0x53f4], R3 ;  /* 0x0053f40301007387 */ /* 0x0005e20000100800 */
[----:B-1----:R-:W-:-:S03]  /*1de150*/  F2FP.SATFINITE.E4M3.F32.PACK_AB_MERGE_C R2, R58, R57, RZ ;  /* 0x000000393a02723e */ /* 0x002fc600048070ff */
[----:B--2---:R-:W2:Y:S04]  /*1de160*/  LDL.LU R3, [R1+0xf80] ;  /* 0x000f800001037983 */ /* 0x004ea80000300800 */
[----:B------:R-:W2:Y:S04]  /*1de170*/  LDL.LU R26, [R1+0xf84] ;  /* 0x000f8400011a7983 */ /* 0x000ea80000300800 */
[----:B------:R-:W-:Y:S04]  /*1de180*/  STL [R1+0x53f0], R2 ;  /* 0x0053f00201007387 */ /* 0x000fe80000100800 */
[----:B------:R-:W3:Y:S01]  /*1de190*/  LDL.LU R60, [R1+0xf88] ;  /* 0x000f8800013c7983 */ /* 0x000ee20000300800 */
[----:B------:R-:W-:-:S03]  /*1de1a0*/  IADD3 R14, P1, PT, R19, R4, RZ ;  /* 0x00000004130e7210 */ /* 0x000fc60007f3e0ff */
[----:B------:R-:W3:Y:S04]  /*1de1b0*/  LDL.LU R30, [R1+0xf8c] ;  /* 0x000f8c00011e7983 */ /* 0x000ee80000300800 */
[----:B------:R-:W4:Y:S04]  /*1de1c0*/  LDL.LU R48, [R1+0xfc0] ;  /* 0x000fc00001307983 */ /* 0x000f280000300800 */
[----:B------:R-:W4:Y:S04]  /*1de1d0*/  LDL.LU R25, [R1+0xfc4] ;  /* 0x000fc40001197983 */ /* 0x000f280000300800 */
        /* <DEDUP_REMOVED lines=11> */
[----:B------:R1:W-:Y:S04]  /*1de290*/  STL.64 [R1+0x26c8], R14 ;  /* 0x0026c80e01007387 */ /* 0x0003e80000100a00 */
[----:B------:R-:W4:Y:S01]  /*1de2a0*/  LDL.LU R35, [R1+0xff0] ;  /* 0x000ff00001237983 */ /* 0x000f220000300800 */
[----:B-1----:R-:W-:-:S05]  /*1de2b0*/  F2FP.SATFINITE.E4M3.F32.PACK_AB_MERGE_C R14, R55, R54, RZ ;  /* 0x00000036370e723e */ /* 0x002fca00048070ff */
[----:B------:R1:W-:Y:S04]  /*1de2c0*/  STL [R1+0x5420], R14 ;  /* 0x0054200e01007387 */ /* 0x0003e80000100800 */
[----:B------:R-:W4:Y:S01]  /*1de2d0*/  LDL.LU R38, [R1+0xff4] ;  /* 0x000ff40001267983 */ /* 0x000f220000300800 */
[----:B------:R-:W-:Y:S02]  /*1de2e0*/  F2FP.SATFINITE.E4M3.F32.PACK_AB_MERGE_C R2, R61, R56, RZ ;  /* 0x000000383d02723e */ /* 0x000fe400048070ff */
[----:B-1----:R-:W-:-:S03]  /*1de2f0*/  IADD3 R14, P1, PT, R19, R6, RZ ;  /* 0x00000006130e7210 */ /* 0x002fc60007f3e0ff */
[----:B------:R-:W-:Y:S04]  /*1de300*/  STL [R1+0x541c], R2 ;  /* 0x00541c0201007387 */ /* 0x000fe80000100800 */
        /* <DEDUP_REMOVED lines=12> */
[----:B-1----:R-:W4:Y:S01]  /*1de3d0*/  LDL.LU.64 R14, [R1+0xa418] ;  /* 0x00a41800010e7983 */ /* 0x002f220000300a00 */
[----:B------:R-:W-:-:S02]  /*1de3e0*/  IADD3 R2, P1, PT, R19, R8, RZ ;  /* 0x0000000813027210 */ /* 0x000fc40007f3e0ff */
[----:B--2---:R-:W-:-:S05]  /*1de3f0*/  F2FP.SATFINITE.E4M3.F32.PACK_AB_MERGE_C R3, R26, R3, RZ ;  /* 0x000000031a03723e */ /* 0x004fca00048070ff */
[----:B------:R1:W-:Y:S01]  /*1de400*/  STL [R1+0x5450], R3 ;  /* 0x0054500301007387 */ /* 0x0003e20000100800 */
[----:B---3--:R-:W-:Y:S01]  /*1de410*/  F2FP.SATFINITE.E4M3.F32.PACK_AB_MERGE_C R26, R30, R60, RZ ;  /* 0x0000003c1e1a723e */ /* 0x008fe200048070ff */
[----:B-1----:R-:W-:-:S04]  /*1de420*/  IMAD.X R3, R16, 0x1, R7, P1 ;  /* 0x0000000110037824 */ /* 0x002fc800008e0607 */
[----:B------:R-:W-:Y:S04]  /*1de430*/  STL [R1+0x544c], R26 ;  /* 0x00544c1a01007387 */ /* 0x000fe80000100800 */
[----:B------:R1:W-:Y:S01]  /*1de440*/  STL.64 [R1+0x26b8], R2 ;  /* 0x0026b80201007387 */ /* 0x0003e20000100a00 */
[----:B----4-:R-:W-:Y:S02]  /*1de450*/  F2FP.SATFINITE.E4M3.F32.PACK_AB_MERGE_C R25, R25, R48, RZ ;  /* 0x000000301919723e */ /* 0x010fe400048070ff */
[----:B------:R-:W-:-:S03]  /*1de460*/  F2FP.SATFINITE.E4M3.F32.PACK_AB_MERGE_C R20, R22, R20, RZ ;  /* 0x000000141614723e */ /* 0x000fc600048070ff */
[----:B------:R-:W-:Y:S04]  /*1de470*/  STL [R1+0x547c], R25 ;  /* 0x00547c1901007387 */ /* 0x000fe80000100800 */
[----:B------:R-:W-:Y:S01]  /*1de480*/  STL [R1+0x5478], R20 ;  /* 0x0054781401007387 */ /* 0x000fe20000100800 */
[----:B-1----:R-:W-:-:S05]  /*1de490*/  IADD3 R2, P1, PT, R19, R14, RZ ;  /* 0x0000000e13027210 */ /* 0x002fca0007f3e0ff */
[----:B------:R-:W-:-:S05]  /*1de4a0*/  IMAD.X R3, R16, 0x1, R15, P1 ;  /* 0x0000000110037824 */ /* 0x000fca00008e060f */
[----:B------:R1:W-:Y:S04]  /*1de4b0*/  STL.64 [R1+0x26b0], R2 ;  /* 0x0026b00201007387 */ /* 0x0003e80000100a00 */
[----:B-1----:R-:W2:Y:S01]  /*1de4c0*/  LDL.LU.64 R2, [R1+0xa410] ;  /* 0x00a4100001027983 */ /* 0x002ea20000300a00 */
[----:B------:R-:W-:Y:S02]  /*1de4d0*/  F2FP.SATFINITE.E4M3.F32.PACK_AB_MERGE_C R24, R24, R23, RZ ;  /* 0x000000171818723e */ /* 0x000fe400048070ff */
[----:B------:R-:W-:-:S03]  /*1de4e0*/  F2FP.SATFINITE.E4M3.F32.PACK_AB_MERGE_C R20, R33, R29, RZ ;  /* 0x0000001d2114723e */ /* 0x000fc600048070ff */
[----:B------:R-:W-:Y:S04]  /*1de4f0*/  STL [R1+0x54a0], R24 ;  /* 0x0054a01801007387 */ /* 0x000fe80000100800 */
[----:B------:R1:W-:Y:S02]  /*1de500*/  STL [R1+0x549c], R20 ;  /* 0x00549c1401007387 */ /* 0x0003e40000100800 */
[----:B-1----:R-:W-:Y:S02]  /*1de510*/  F2FP.SATFINITE.E4M3.F32.PACK_AB_MERGE_C R20, R58, R57, RZ ;  /* 0x000000393a14723e */ /* 0x002fe400048070ff */
[----:B------:R-:W-:Y:S02]  /*1de520*/  F2FP.SATFINITE.E4M3.F32.PACK_AB_MERGE_C R24, R38, R35, RZ ;  /* 0x000000232618723e */ /* 0x000fe400048070ff */
[----:B--2---:R-:W-:-:S05]  /*1de530*/  IADD3 R22, P1, PT, R19, R3, RZ ;  /* 0x0000000313167210 */ /* 0x004fca0007f3e0ff */
[----:B------:R-:W-:-:S05]  /*1de540*/  IMAD.X R23, R16, 0x1, R43, P1 ;  /* 0x0000000110177824 */ /* 0x000fca00008e062b */
[----:B------:R1:W-:Y:S02]  /*1de550*/  STL.64 [R1+0x26a8], R22 ;  /* 0x0026a81601007387 */ /* 0x0003e40000100a00 */
[----:B-1----:R-:W-:Y:S02]  /*1de560*/  F2FP.SATFINITE.E4M3.F32.PACK_AB_MERGE_C R22, R51, R50, RZ ;  /* 0x000000323316723e */ /* 0x002fe400048070ff */
[----:B------:R-:W2:Y:S04]  /*1de570*/  LDL.LU R50, [R1+0x1020] ;  /* 0x0010200001327983 */ /* 0x000ea80000300800 */
[----:B------:R1:W-:Y:S04]  /*1de580*/  STL [R1+0x54c0], R22 ;  /* 0x0054c01601007387 */ /* 0x0003e80000100800 */
[----:B------:R-:W2:Y:S04]  /*1de590*/  LDL.LU R51, [R1+0x1024] ;  /* 0x0010240001337983 */ /* 0x000ea80000300800 */
[----:B------:R3:W-:Y:S04]  /*1de5a0*/  STL [R1+0x54bc], R20 ;  /* 0x0054bc1401007387 */ /* 0x0007e80000100800 */
[----:B------:R-:W4:Y:S04]  /*1de5b0*/  LDL.LU R57, [R1+0x1028] ;  /* 0x0010280001397983 */ /* 0x000f280000300800 */
[----:B------:R-:W4:Y:S01]  /*1de5c0*/  LDL.LU R58, [R1+0x102c] ;  /* 0x00102c00013a7983 */ /* 0x000f220000300800 */
[----:B-1----:R-:W-:-:S05]  /*1de5d0*/  IADD3 R22, P1, PT, R19, R2, RZ ;  /* 0x0000000213167210 */ /* 0x002fca0007f3e0ff */
[----:B------:R-:W-:-:S05]  /*1de5e0*/  IMAD.X R23, R16, 0x1, R0, P1 ;  /* 0x0000000110177824 */ /* 0x000fca00008e0600 */
        /* <DEDUP_REMOVED lines=9> */
[----:B------:R-:W-:Y:S01]  /*1de680*/  STL [R1+0x5338], R24 ;  /* 0x0053381801007387 */ /* 0x000fe20000100800 */
[----:B---3--:R-:W-:-:S03]  /*1de690*/  IADD3 R22, P1, PT, R19, R17, RZ ;  /* 0x0000001113167210 */ /* 0x008fc60007f3e0ff */
[----:B------:R1:W-:Y:S02]  /*1de6a0*/  STL [R1+0x5344], R20 ;  /* 0x0053441401007387 */ /* 0x0003e40000100800 */
[----:B------:R-:W-:-:S05]  /*1de6b0*/  IMAD.X R23, R16, 0x1, R21, P1 ;  /* 0x0000000110177824 */ /* 0x000fca00008e0615 */
[----:B------:R3:W-:Y:S01]  /*1de6c0*/  STL.64 [R1+0x2690], R22 ;  /* 0x0026901601007387 */ /* 0x0007e20000100a00 */
[----:B-1----:R-:W-:-:S03]  /*1de6d0*/  F2FP.SATFINITE.E4M3.F32.PACK_AB_MERGE_C R20, R61, R56, RZ ;  /* 0x000000383d14723e */ /* 0x002fc600048070ff */
[----:B------:R-:W4:Y:S01]  /*1de6e0*/  LDL.LU R60, [R1+0x2430] ;  /* 0x00243000013c7983 */ /* 0x000f220000300800 */
[----:B---3--:R-:W-:-:S05]  /*1de6f0*/  F2FP.SATFINITE.E4M3.F32.PACK_AB_MERGE_C R22, R55, R54, RZ ;  /* 0x000000363716723e */ /* 0x008fca00048070ff */
[----:B------:R-:W-:Y:S04]  /*1de700*/  STL [R1+0x52e4], R22 ;  /* 0x0052e41601007387 */ /* 0x000fe80000100800 */
[----:B------:R-:W3:Y:S04]  /*1de710*/  LDL.LU R61, [R1+0x2434] ;  /* 0x00243400013d7983 */ /* 0x000ee80000300800 */
[----:B------:R1:W-:Y:S04]  /*1de720*/  STL [R1+0x52e0], R20 ;  /* 0x0052e01401007387 */ /* 0x0003e80000100800 */
[----:B------:R-:W3:Y:S04]  /*1de730*/  LDL.LU R30, [R1+0x2438] ;  /* 0x00243800011e7983 */ /* 0x000ee80000300800 */
[----:B------:R-:W3:Y:S04]  /*1de740*/  LDL.LU R48, [R1+0x243c] ;  /* 0x00243c0001307983 */ /* 0x000ee80000300800 */
[----:B------:R-:W3:Y:S04]  /*1de750*/  LDL.LU R25, [R1+0x2420] ;  /* 0x0024200001197983 */ /* 0x000ee80000300800 */
[----:B-1----:R-:W3:Y:S04]  /*1de760*/  LDL.LU R20, [R1+0x2424] ;  /* 0x0024240001147983 */ /* 0x002ee80000300800 */
[----:B------:R-:W3:Y:S04]  /*1de770*/  LDL.LU R22, [R1+0x2428] ;  /* 0x0024280001167983 */ /* 0x000ee80000300800 */
[----:B------:R-:W3:Y:S04]  /*1de780*/  LDL.LU R23, [R1+0x242c] ;  /* 0x00242c0001177983 */ /* 0x000ee80000300800 */
[----:B------:R-:W3:Y:S04]  /*1de790*/  LDL.LU R52, [R1+0x1050] ;  /* 0x0010500001347983 */ /* 0x000ee80000300800 */
[----:B------:R-:W3:Y:S01]  /*1de7a0*/  LDL.LU R54, [R1+0x1054] ;  /* 0x0010540001367983 */ /* 0x000ee20000300800 */
[----:B------:R-:W-:-:S03]  /*1de7b0*/  IADD3 R46, P1, PT, R19, R42, RZ ;  /* 0x0000002a132e7210 */ /* 0x000fc60007f3e0ff */
[----:B------:R-:W3:Y:S02]  /*1de7c0*/  LDL.LU R24, [R1+0x1058] ;  /* 0x0010580001187983 */ /* 0x000ee40000300800 */
[----:B------:R-:W-:Y:S02]  /*1de7d0*/  IMAD.X R47, R16, 0x1, R45, P1 ;  /* 0x00000001102f7824 */ /* 0x000fe400008e062d */
[----:B------:R-:W3:Y:S04]  /*1de7e0*/  LDL.LU R29, [R1+0x105c] ;  /* 0x00105c00011d7983 */ /* 0x000ee80000300800 */
[----:B------:R-:W3:Y:S04]  /*1de7f0*/  LDL.LU R33, [R1+0x1060] ;  /* 0x0010600001217983 */ /* 0x000ee80000300800 */
[----:B------:R-:W-:Y:S04]  /*1de800*/  STL.64 [R1+0x2688], R46 ;  /* 0x0026882e01007387 */ /* 0x000fe80000100a00 */
[----:B------:R-:W3:Y:S04]  /*1de810*/  LDL.LU R35, [R1+0x1064] ;  /* 0x0010640001237983 */ /* 0x000ee80000300800 */
[----:B------:R-:W3:Y:S04]  /*1de820*/  LDL.LU R55, [R1+0x1068] ;  /* 0x0010680001377983 */ /* 0x000ee80000300800 */
[----:B------:R-:W3:Y:S04]  /*1de830*/  LDL.LU R56, [R1+0x106c] ;  /* 0x00106c0001387983 */ /* 0x000ee80000300800 */
[----:B------:R-:W3:Y:S01]  /*1de840*/  LDL.LU R38, [R1+0x1080] ;  /* 0x0010800001267983 */ /* 0x000ee20000300800 */
[----:B--2---:R-:W-:-:S05]  /*1de850*/  F2FP.SATFINITE.E4M3.F32.PACK_AB_MERGE_C R40, R51, R50, RZ ;  /* 0x000000323328723e */ /* 0x004fca00048070ff */
[----:B------:R1:W-:Y:S01]  /*1de860*/  STL [R1+0x5278], R40 ;  /* 0x0052782801007387 */ /* 0x0003e20000100800 */
[----:B----4-:R-:W-:-:S03]  /*1de870*/  F2FP.SATFINITE.E4M3.F32.PACK_AB_MERGE_C R26, R58, R57, RZ ;  /* 0x000000393a1a723e */ /* 0x010fc600048070ff */
[----:B-1----:R-:W2:Y:S04]  /*1de880*/  LDL.LU R40, [R1+0x1084] ;  /* 0x0010840001287983 */ /* 0x002ea80000300800 */
[----:B------:R-:W-:Y:S04]  /*1de890*/  STL [R1+0x5274], R26 ;  /* 0x0052741a01007387 */ /* 0x000fe80000100800 */
[----:B------:R-:W4:Y:S04]  /*1de8a0*/  LDL.LU R44, [R1+0x1088] ;  /* 0x00108800012c7983 */ /* 0x000f280000300800 */
[----:B------:R-:W4:Y:S04]  /*1de8b0*/  LDL.LU R46, [R1+0x108c] ;  /* 0x00108c00012e7983 */ /* 0x000f280000300800 */
[----:B------:R-:W4:Y:S04]  /*1de8c0*/  LDL.LU R57, [R1+0x1070] ;  /* 0x0010700001397983 */ /* 0x000f280000300800 */
[----:B------:R-:W4:Y:S01]  /*1de8d0*/  LDL.LU R58, [R1+0x1074] ;  /* 0x00107400013a7983 */ /* 0x000f220000300800 */
[----:B------:R-:W-:-:S03]  /*1de8e0*/  IADD3 R50, P1, PT, R19, R36, RZ ;  /* 0x0000002413327210 */ /* 0x000fc60007f3e0ff */
[----:B------:R-:W4:Y:S02]  /*1de8f0*/  LDL.LU R47, [R1+0x1078] ;  /* 0x00107800012f7983 */ /* 0x000f240000300800 */
[----:B------:R-:W-:Y:S02]  /*1de900*/  IMAD.X R51, R16, 0x1, R18, P1 ;  /* 0x0000000110337824 */ /* 0x000fe400008e0612 */
[----:B------:R-:W4:Y:S04]  /*1de910*/  LDL.LU R49, [R1+0x107c] ;  /* 0x00107c0001317983 */ /* 0x000f280000300800 */
[----:B------:R1:W-:Y:S04]  /*1de920*/  STL.64 [R1+0x2680], R50 ;  /* 0x0026803201007387 */ /* 0x0003e80000100a00 */
[----:B-1----:R-:W4:Y:S04]  /*1de930*/  LDL.LU R50, [R1+0x1090] ;  /* 0x0010900001327983 */ /* 0x002f280000300800 */
[----:B------:R-:W4:Y:S01]  /*1de940*/  LDL.LU R51, [R1+0x1094] ;  /* 0x0010940001337983 */ /* 0x000f220000300800 */
[----:B---3--:R-:W-:-:S02]  /*1de950*/  F2FP.SATFINITE.E4M3.F32.PACK_AB_MERGE_C R61, R61, R60, RZ ;  /* 0x0000003c3d3d723e */ /* 0x008fc400048070ff */
[----:B------:R-:W-:-:S03]  /*1de960*/  IADD3 R60, P1, PT, R19, R39, RZ ;  /* 0x00000027133c7210 */ /* 0x000fc60007f3e0ff */
[----:B------:R1:W-:Y:S01]  /*1de970*/  STL [R1+0xa0c4], R61 ;  /* 0x00a0c43d01007387 */ /* 0x0003e20000100800 */
[----:B------:R-:W-:Y:S01]  /*1de980*/  F2FP.SATFINITE.E4M3.F32.PACK_AB_MERGE_C R26, R48, R30, RZ ;  /* 0x0000001e301a723e */ /* 0x000fe200048070ff */
[----:B-1----:R-:W-:Y:S01]  /*1de990*/  IMAD.X R61, R16, 0x1, R31, P1 ;  /* 0x00000001103d7824 */ /* 0x002fe200008e061f */
[----:B------:R-:W-:-:S03]  /*1de9a0*/  F2FP.SATFINITE.E4M3.F32.PACK_AB_MERGE_C R25, R20, R25, RZ ;  /* 0x000000191419723e */ /* 0x000fc600048070ff */
[----:B------:R-:W-:Y:S01]  /*1de9b0*/  STL [R1+0x3058], R26 ;  /* 0x0030581a01007387 */ /* 0x000fe20000100800 */
[----:B------:R-:W-:Y:S02]  /*1de9c0*/  F2FP.SATFINITE.E4M3.F32.PACK_AB_MERGE_C R20, R23, R22, RZ ;  /* 0x000000161714723e */ /* 0x000fe400048070ff */
[----:B------:R-:W-:Y:S01]  /*1de9d0*/  IADD3 R22, P1, PT, R19, R41, RZ ;  /* 0x0000002913167210 */ /* 0x000fe20007f3e0ff */
[----:B------:R-:W-:Y:S04]  /*1de9e0*/  STL.64 [R1+0x2678], R60 ;  /* 0x0026783c01007387 */ /* 0x000fe80000100a00 */
[----:B------:R-:W-:Y:S01]  /*1de9f0*/  STL [R1+0x3008], R25 ;  /* 0x0030081901007387 */ /* 0x000fe20000100800 */
[----:B------:R-:W-:-:S03]  /*1dea00*/  IMAD.X R23, R16, 0x1, R53, P1 ;  /* 0x0000000110177824 */ /* 0x000fc600008e0635 */
[----:B------:R1:W-:Y:S02]  /*1dea10*/  STL [R1+0x2ff8], R20 ;  /* 0x002ff81401007387 */ /* 0x0003e40000100800 */
[----:B-1----:R-:W-:Y:S02]  /*1dea20*/  F2FP.SATFINITE.E4M3.F32.PACK_AB_MERGE_C R20, R54, R52, RZ ;  /* 0x000000343614723e */ /* 0x002fe400048070ff */
[----:B------:R-:W3:Y:S04]  /*1dea30*/  LDL.LU R52, [R1+0x1098] ;  /* 0x0010980001347983 */ /* 0x000ee80000300800 */
[----:B------:R-:W3:Y:S04]  /*1dea40*/  LDL.LU R54, [R1+0x109c] ;  /* 0x00109c0001367983 */ /* 0x000ee80000300800 */
[----:B------:R1:W-:Y:S04]  /*1dea50*/  STL.64 [R1+0x2670], R22 ;  /* 0x0026701601007387 */ /* 0x0003e80000100a00 */
[----:B------:R0:W-:Y:S01]  /*1dea60*/  STL [R1+0x2f48], R20 ;  /* 0x002f481401007387 */ /* 0x0001e20000100800 */
[----:B-1----:R-:W-:-:S02]  /*1dea70*/  IADD3 R22, P1, PT, R19, R28, RZ ;  /* 0x0000001c13167210 */ /* 0x002fc40007f3e0ff */
[----:B0-----:R-:W-:-:S03]  /*1dea80*/  F2FP.SATFINITE.E4M3.F32.PACK_AB_MERGE_C R20, R29, R24, RZ ;  /* 0x000000181d14723e */ /* 0x001fc600048070ff */
[----:B------:R-:W-:Y:S02]  /*1dea90*/  IMAD.X R23, R16, 0x1, R34, P1 ;  /* 0x0000000110177824 */ /* 0x000fe400008e0622 */
[----:B------:R0:W-:Y:S04]  /*1deaa0*/  STL [R1+0x2f4c], R20 ;  /* 0x002f4c1401007387 */ /* 0x0001e80000100800 */
[----:B------:R1:W-:Y:S01]  /*1deab0*/  STL.64 [R1+0x2668], R22 ;  /* 0x0026681601007387 */ /* 0x0003e20000100a00 */
[----:B0-----:R-:W-:-:S03]  /*1deac0*/  F2FP.SATFINITE.E4M3.F32.PACK_AB_MERGE_C R20, R56, R55, RZ ;  /* 0x000000373814723e */ /* 0x001fc600048070ff */
[----:B------:R-:W3:Y:S01]  /*1dead0*/  LDL.LU R55, [R1+0x10a0] ;  /* 0x0010a00001377983 */ /* 0x000ee20000300800 */
[----:B-1----:R-:W-:-:S05]  /*1deae0*/  F2FP.SATFINITE.E4M3.F32.PACK_AB_MERGE_C R22, R35, R33, RZ ;  /* 0x000000212316723e */ /* 0x002fca00048070ff */
[----:B------:R0:W-:Y:S04]  /*1deaf0*/  STL [R1+0x2eec], R22 ;  /* 0x002eec1601007387 */ /* 0x0001e80000100800 */
[----:B------:R-:W3:Y:S01]  /*1deb00*/  LDL.LU R56, [R1+0x10a4] ;  /* 0x0010a40001387983 */ /* 0x000ee20000300800 */
[----:B0-----:R-:W-:-:S03]  /*1deb10*/  IADD3 R22, P1, PT, R19, R37, RZ ;  /* 0x0000002513167210 */ /* 0x001fc60007f3e0ff */
[----:B------:R4:W-:Y:S02]  /*1deb20*/  STL [R1+0x2edc], R20 ;  /* 0x002edc1401007387 */ /* 0x0009e40000100800 */
[----:B------:R-:W-:-:S05]  /*1deb30*/  IMAD.X R23, R16, 0x1, R9, P1 ;  /* 0x0000000110177824 */ /* 0x000fca00008e0609 */
[----:B------:R-:W-:Y:S01]  /*1deb40*/  STL.64 [R1+0x2660], R22 ;  /* 0x0026601601007387 */ /* 0x000fe20000100a00 */
[----:B--2---:R-:W-:-:S05]  /*1deb50*/  F2FP.SATFINITE.E4M3.F32.PACK_AB_MERGE_C R24, R40, R38, RZ ;  /* 0x000000262818723e */ /* 0x004fca00048070ff */
[----:B------:R-:W-:Y:S01]  /*1deb60*/  STL [R1+0x5540], R24 ;  /* 0x0055401801007387 */ /* 0x000fe20000100800 */
[----:B----4-:R-:W-:-:S05]  /*1deb70*/  F2FP.SATFINITE.E4M3.F32.PACK_AB_MERGE_C R20, R46, R44, RZ ;  /* 0x0000002c2e14723e */ /* 0x010fca00048070ff */
[----:B------:R0:W-:Y:S02]  /*1deb80*/  STL [R1+0x553c], R20 ;  /* 0x00553c1401007387 */ /* 0x0001e40000100800 */
[----:B0-----:R-:W-:Y:S02]  /*1deb90*/  F2FP.SATFINITE.E4M3.F32.PACK_AB_MERGE_C R20, R58, R57, RZ ;  /* 0x000000393a14723e */ /* 0x001fe400048070ff */
[----:B------:R-:W2:Y:S04]  /*1deba0*/  LDL.LU R57, [R1+0x10a8] ;  /* 0x0010a80001397983 */ /* 0x000ea80000300800 */
[----:B------:R-:W2:Y:S01]  /*1debb0*/  LDL.LU R58, [R1+0x10ac] ;  /* 0x0010ac00013a7983 */ /* 0x000ea20000300800 */
[----:B------:R-:W-:-:S05]  /*1debc0*/  IADD3 R22, P1, PT, R19, R10, RZ ;  /* 0x0000000a13167210 */ /* 0x000fca0007f3e0ff */
[----:B------:R-:W-:-:S05]  /*1debd0*/  IMAD.X R23, R16, 0x1, R11, P1 ;  /* 0x0000000110177824 */ /* 0x000fca00008e060b */
[----:B------:R0:W-:Y:S04]  /*1debe0*/  STL.64 [R1+0x2658], R22 ;  /* 0x0026581601007387 */ /* 0x0001e80000100a00 */
[----:B------:R1:W-:Y:S01]  /*1debf0*/  STL [R1+0x5560], R20 ;  /* 0x0055601401007387 */ /* 0x0003e20000100800 */
[----:B0-----:R-:W-:Y:S02]  /*1dec00*/  IADD3 R22, P1, PT, R19, R12, RZ ;  /* 0x0000000c13167210 */ /* 0x001fe40007f3e0ff */
[----:B-1----:R-:W-:-:S03]  /*1dec10*/  F2FP.SATFINITE.E4M3.F32.PACK_AB_MERGE_C R20, R49, R47, RZ ;  /* 0x0000002f3114723e */ /* 0x002fc600048070ff */
[----:B------:R-:W-:Y:S01]  /*1dec20*/  IMAD.X R23, R16, 0x1, R13, P1 ;  /* 0x0000000110177824 */ /* 0x000fe200008e060d */
[----:B------:R-:W-:-:S04]  /*1dec30*/  F2FP.SATFINITE.E4M3.F32.PACK_AB_MERGE_C R16, R51, R50, RZ ;  /* 0x000000323310723e */ /* 0x000fc800048070ff */
[----:B------:R-:W-:Y:S04]  /*1dec40*/  STL.64 [R1+0x2650], R22 ;  /* 0x0026501601007387 */ /* 0x000fe80000100a00 */
[----:B------:R-:W4:Y:S04]  /*1dec50*/  LDL.LU R30, [R1+0x10b0] ;  /* 0x0010b000011e7983 */ /* 0x000f280000300800 */
[----:B------:R-:W-:Y:S04]  /*1dec60*/  STL [R1+0x555c], R20 ;  /* 0x00555c1401007387 */ /* 0x000fe80000100800 */
[----:B------:R-:W4:Y:S04]  /*1dec70*/  LDL.LU R48, [R1+0x10b4] ;  /* 0x0010b40001307983 */ /* 0x000f280000300800 */
[----:B------:R0:W-:Y:S04]  /*1dec80*/  STL [R1+0x53c4], R16 ;  /* 0x0053c41001007387 */ /* 0x0001e80000100800 */
[----:B------:R-:W4:Y:S04]  /*1dec90*/  LDL.LU R25, [R1+0x10b8] ;  /* 0x0010b80001197983 */ /* 0x000f280000300800 */
[----:B0-----:R-:W4:Y:S04]  /*1deca0*/  LDL.LU R16, [R1+0x10bc] ;  /* 0x0010bc0001107983 */ /* 0x001f280000300800 */
[----:B------:R-:W4:Y:S04]  /*1decb0*/  LDL.LU R40, [R1+0x10c0] ;  /* 0x0010c00001287983 */ /* 0x000f280000300800 */
[----:B------:R-:W4:Y:S04]  /*1decc0*/  LDL.LU R44, [R1+0x10c4] ;  /* 0x0010c400012c7983 */ /* 0x000f280000300800 */
[----:B------:R-:W4:Y:S04]  /*1decd0*/  LDL.LU R46, [R1+0x10c8] ;  /* 0x0010c800012e7983 */ /* 0x000f280000300800 */
[----:B------:R-:W4:Y:S01]  /*1dece0*/  LDL.LU R47, [R1+0x10cc] ;  /* 0x0010cc00012f7983 */ /* 0x000f220000300800 */
[----:B------:R-:W-:Y:S01]  /*1decf0*/  VIADD R19, R19, UR4 ;  /* 0x0000000413137c36 */ /* 0x000fe20008000000 */
[----:B------:R-:W0:Y:S02]  /*1ded00*/  LDCU UR4, c[0x0][0x3b8] ;  /* 0x00007700ff0477ac */ /* 0x000e240008000800 */
[----:B------:R-:W4:Y:S04]  /*1ded10*/  LDL.LU R22, [R1+0x10d0] ;  /* 0x0010d00001167983 */ /* 0x000f280000300800 */
[----:B------:R-:W4:Y:S01]  /*1ded20*/  LDL.LU R23, [R1+0x10d4] ;  /* 0x0010d40001177983 */ /* 0x000f220000300800 */
[----:B------:R-:W-:-:S02]  /*1ded30*/  IADD3 R60, P1, PT, R19, R4, RZ ;  /* 0x00000004133c7210 */ /* 0x000fc40007f3e0ff */
[----:B---3--:R-:W-:-:S05]  /*1ded40*/  F2FP.SATFINITE.E4M3.F32.PACK_AB_MERGE_C R20, R54, R52, RZ ;  /* 0x000000343614723e */ /* 0x008fca00048070ff */
[----:B------:R1:W-:Y:S04]  /*1ded50*/  STL [R1+0x53c0], R20 ;  /* 0x0053c01401007387 */ /* 0x0003e80000100800 */
[----:B------:R-:W3:Y:S04]  /*1ded60*/  LDL.LU R49, [R1+0x10d8] ;  /* 0x0010d80001317983 */ /* 0x000ee80000300800 */
[----:B------:R-:W3:Y:S01]  /*1ded70*/  LDL.LU R50, [R1+0x10dc] ;  /* 0x0010dc0001327983 */ /* 0x000ee20000300800 */
[----:B-1----:R-:W-:-:S03]  /*1ded80*/  SHF.R.S32.HI R20, RZ, 0x1f, R19 ;  /* 0x0000001fff147819 */ /* 0x002fc60000011413 */
[----:B------:R-:W3:Y:S02]  /*1ded90*/  LDL.LU R24, [R1+0x1110] ;  /* 0x0011100001187983 */ /* 0x000ee40000300800 */
[----:B------:R-:W-:Y:S02]  /*1deda0*/  IMAD.X R61, R20, 0x1, R27, P1 ;  /* 0x00000001143d7824 */ /* 0x000fe400008e061b */
[----:B------:R-:W3:Y:S04]  /*1dedb0*/  LDL.LU R29, [R1+0x1114] ;  /* 0x00111400011d7983 */ /* 0x000ee80000300800 */
[----:B------:R-:W-:Y:S01]  /*1dedc0*/  STL.64 [R1+0x2648], R60 ;  /* 0x0026483c01007387 */ /* 0x000fe20000100a00 */
[----:B------:R-:W-:-:S05]  /*1dedd0*/  F2FP.SATFINITE.E4M3.F32.PACK_AB_MERGE_C R26, R56, R55, RZ ;  /* 0x00000037381a723e */ /* 0x000fca00048070ff */
        /* <DEDUP_REMOVED lines=9> */
[----:B--2---:R-:W-:-:S05]  /*1dee70*/  F2FP.SATFINITE.E4M3.F32.PACK_AB_MERGE_C R26, R58, R57, RZ ;  /* 0x000000393a1a723e */ /* 0x004fca00048070ff */
[----:B------:R-:W-:Y:S04]  /*1dee80*/  STL [R1+0x53fc], R26 ;  /* 0x0053fc1a01007387 */ /* 0x000fe80000100800 */
[----:B------:R-:W2:Y:S04]  /*1dee90*/  LDL.LU R57, [R1+0x1158] ;  /* 0x0011580001397983 */ /* 0x000ea80000300800 */
[----:B------:R-:W2:Y:S01]  /*1deea0*/  LDL.LU R58, [R1+0x115c] ;  /* 0x00115c00013a7983 */ /* 0x000ea20000300800 */
[----:B------:R-:W-:-:S05]  /*1deeb0*/  IADD3 R60, P1, PT, R19, R6, RZ ;  /* 0x00000006133c7210 */ /* 0x000fca0007f3e0ff */
[----:B------:R-:W-:-:S05]  /*1deec0*/  IMAD.X R61, R20, 0x1, R5, P1 ;  /* 0x00000001143d7824 */ /* 0x000fca00008e0605 */
[----:B------:R1:W-:Y:S02]  /*1deed0*/  STL.64 [R1+0x2640], R60 ;  /* 0x0026403c01007387 */ /* 0x0003e40000100a00 */
[----:B-1----:R-:W-:-:S05]  /*1deee0*/  IADD3 R60, P1, PT, R19, R8, RZ ;  /* 0x00000008133c7210 */ /* 0x002fca0007f3e0ff */
[----:B------:R-:W-:Y:S01]  /*1deef0*/  IMAD.X R61, R20, 0x1, R7, P1 ;  /* 0x00000001143d7824 */ /* 0x000fe200008e0607 */
[----:B----4-:R-:W-:-:S05]  /*1def00*/  F2FP.SATFINITE.E4M3.F32.PACK_AB_MERGE_C R26, R48, R30, RZ ;  /* 0x0000001e301a723e */ /* 0x010fca00048070ff */
[----:B------:R-:W-:Y:S01]  /*1def10*/  STL [R1+0x5438], R26 ;  /* 0x0054381a01007387 */ /* 0x000fe20000100800 */
[----:B------:R-:W-:-:S05]  /*1def20*/  F2FP.SATFINITE.E4M3.F32.PACK_AB_MERGE_C R16, R16, R25, RZ ;  /* 0x000000191010723e */ /* 0x000fca00048070ff */
[----:B------:R1:W-:Y:S01]  /*1def30*/  STL [R1+0x5434], R16 ;  /* 0x0054341001007387 */ /* 0x0003e20000100800 */
[----:B------:R-:W-:-:S03]  /*1def40*/  F2FP.SATFINITE.E4M3.F32.PACK_AB_MERGE_C R25, R44, R40, RZ ;  /* 0x000000282c19723e */ /* 0x000fc600048070ff */
[----:B------:R-:W4:Y:S04]  /*1def50*/  LDL.LU R40, [R1+0x2410] ;  /* 0x0024100001287983 */ /* 0x000f280000300800 */
[----:B------:R0:W-:Y:S01]  /*1def60*/  STL.64 [R1+0x2638], R60 ;  /* 0x0026383c01007387 */ /* 0x0001e20000100a00 */
[----:B-1----:R-:W-:-:S03]  /*1def70*/  F2FP.SATFINITE.E4M3.F32.PACK_AB_MERGE_C R16, R47, R46, RZ ;  /* 0x0000002e2f10723e */ /* 0x002fc600048070ff */
[----:B------:R1:W-:Y:S04]  /*1def80*/  STL [R1+0x5460], R25 ;  /* 0x0054601901007387 */ /* 0x0003e80000100800 */
[----:B------:R-:W4:Y:S04]  /*1def90*/  LDL.LU R44, [R1+0x2414] ;  /* 0x00241400012c7983 */ /* 0x000f280000300800 */
[----:B------:R3:W-:Y:S04]  /*1defa0*/  STL [R1+0x5458], R16 ;  /* 0x0054581001007387 */ /* 0x0007e80000100800 */
[----:B------:R-:W4:Y:S04]  /*1defb0*/  LDL.LU R46, [R1+0x2418] ;  /* 0x00241800012e7983 */ /* 0x000f280000300800 */
[----:B------:R-:W4:Y:S01]  /*1defc0*/  LDL.LU R47, [R1+0x241c] ;  /* 0x00241c00012f7983 */ /* 0x000f220000300800 */
[----:B0-----:R-:W-:-:S02]  /*1defd0*/  IADD3 R60, P1, PT, R19, R14, RZ ;  /* 0x0000000e133c7210 */ /* 0x001fc40007f3e0ff */
[----:B-1----:R-:W-:-:S03]  /*1defe0*/  F2FP.SATFINITE.E4M3.F32.PACK_AB_MERGE_C R25, R23, R22, RZ ;  /* 0x000000161719723e */ /* 0x002fc600048070ff */
[----:B------:R-:W-:Y:S01]  /*1deff0*/  IMAD.X R61, R20, 0x1, R15, P1 ;  /* 0x00000001143d7824 */ /* 0x000fe200008e060f */
[----:B------:R-:W-:-:S04]  /*1df000*/  IADD3 R22, P1, PT, R19, R3, RZ ;  /* 0x0000000313167210 */ /* 0x000fc80007f3e0ff */
[----:B------:R-:W-:Y:S01]  /*1df010*/  STL.64 [R1+0x2630], R60 ;  /* 0x0026303c01007387 */ /* 0x000fe20000100a00 */
[----:B------:R-:W-:Y:S01]  /*1df020*/  IMAD.X R23, R20, 0x1, R43, P1 ;  /* 0x0000000114177824 */ /* 0x000fe200008e062b */
[----:B---3--:R-:W-:Y:S02]  /*1df030*/  F2FP.SATFINITE.E4M3.F32.PACK_AB_MERGE_C R16, R50, R49, RZ ;  /* 0x000000313210723e */ /* 0x008fe400048070ff */
[----:B------:R-:W-:Y:S04]  /*1df040*/  STL [R1+0x5484], R25 ;  /* 0x0054841901007387 */ /* 0x000fe80000100800 */
[----:B------:R-:W-:Y:S04]  /*1df050*/  STL [R1+0x5480], R16 ;  /* 0x0054801001007387 */ /* 0x000fe80000100800 */
[----:B------:R-:W3:Y:S04]  /*1df060*/  LDL.LU R49, [R1+0x2400] ;  /* 0x0024000001317983 */ /* 0x000ee80000300800 */
[----:B------:R-:W3:Y:S04]  /*1df070*/  LDL.LU R50, [R1+0x2404] ;  /* 0x0024040001327983 */ /* 0x000ee80000300800 */
[----:B------:R0:W-:Y:S01]  /*1df080*/  STL.64 [R1+0x2628], R22 ;  /* 0x0026281601007387 */ /* 0x0001e20000100a00 */
[----:B------:R-:W-:-:S02]  /*1df090*/  F2FP.SATFINITE.E4M3.F32.PACK_AB_MERGE_C R24, R29, R24, RZ ;  /* 0x000000181d18723e */ /* 0x000fc400048070ff */
[----:B0-----:R-:W-:-:S03]  /*1df0a0*/  IADD3 R22, P1, PT, R19, R2, RZ ;  /* 0x0000000213167210 */ /* 0x001fc60007f3e0ff */
[----:B------:R-:W-:Y:S02]  /*1df0b0*/  STL [R1+0x54a8], R24 ;  /* 0x0054a81801007387 */ /* 0x000fe40000100800 */
[----:B------:R-:W-:Y:S01]  /*1df0c0*/  IMAD.X R23, R20, 0x1, R0, P1 ;  /* 0x0000000114177824 */ /* 0x000fe200008e0600 */
[----:B------:R-:W-:-:S05]  /*1df0d0*/  F2FP.SATFINITE.E4M3.F32.PACK_AB_MERGE_C R16, R35, R33, RZ ;  /* 0x000000212310723e */ /* 0x000fca00048070ff */
[----:B------:R-:W-:Y:S04]  /*1df0e0*/  STL [R1+0x54a4], R16 ;  /* 0x0054a41001007387 */ /* 0x000fe80000100800 */
[----:B------:R0:W-:Y:S02]  /*1df0f0*/  STL.64 [R1+0x2620], R22 ;  /* 0x0026201601007387 */ /* 0x0001e40000100a00 */
[----:B0-----:R-:W-:Y:S02]  /*1df100*/  F2FP.SATFINITE.E4M3.F32.PACK_AB_MERGE_C R22, R51, R38, RZ ;  /* 0x000000263316723e */ /* 0x001fe400048070ff */
[----:B------:R-:W3:Y:S04]  /*1df110*/  LDL.LU R51, [R1+0x2408] ;  /* 0x0024080001337983 */ /* 0x000ee80000300800 */
[----:B------:R0:W-:Y:S01]  /*1df120*/  STL [R1+0x54c8], R22 ;  /* 0x0054c81601007387 */ /* 0x0001e20000100800 */
[----:B------:R-:W-:-:S03]  /*1df130*/  F2FP.SATFINITE.E4M3.F32.PACK_AB_MERGE_C R16, R54, R52, RZ ;  /* 0x000000343610723e */ /* 0x000fc600048070ff */
[----:B------:R-:W3:Y:S01]  /*1df140*/  LDL.LU R52, [R1+0x240c] ;  /* 0x00240c0001347983 */ /* 0x000ee20000300800 */
[----:B0-----:R-:W-:-:S03]  /*1df150*/  IADD3 R22, P1, PT, R19, R59, RZ ;  /* 0x0000003b13167210 */ /* 0x001fc60007f3e0ff */
[----:B------:R-:W-:Y:S02]  /*1df160*/  STL [R1+0x54c4], R16 ;  /* 0x0054c41001007387 */ /* 0x000fe40000100800 */
[----:B------:R-:W-:-:S05]  /*1df170*/  IMAD.X R23, R20, 0x1, R32, P1 ;  /* 0x0000000114177824 */ /* 0x000fca00008e0620 */
[----:B------:R0:W-:Y:S04]  /*1df180*/  STL.64 [R1+0x2618], R22 ;  /* 0x0026181601007387 */ /* 0x0001e80000100a00 */
[----:B------:R-:W3:Y:S01]  /*1df190*/  LDL.LU R25, [R1+0x23f0] ;  /* 0x0023f00001197983 */ /* 0x000ee20000300800 */
[----:B0-----:R-:W-:-:S05]  /*1df1a0*/  F2FP.SATFINITE.E4M3.F32.PACK_AB_MERGE_C R22, R56, R55, RZ ;  /* 0x000000373816723e */ /* 0x001fca00048070ff */
[----:B------:R0:W-:Y:S01]  /*1df1b0*/  STL [R1+0x5310], R22 ;  /* 0x0053101601007387 */ /* 0x0001e20000100800 */
[----:B--2---:R-:W-:-:S03]  /*1df1c0*/  F2FP.SATFINITE.E4M3.F32.PACK_AB_MERGE_C R16, R58, R57, RZ ;  /* 0x000000393a10723e */ /* 0x004fc600048070ff */
[----:B------:R-:W2:Y:S04]  /*1df1d0*/  LDL.LU R57, [R1+0x23f4] ;  /* 0x0023f40001397983 */ /* 0x000ea80000300800 */
[----:B------:R-:W-:Y:S04]  /*1df1e0*/  STL [R1+0x54cc], R16 ;  /* 0x0054cc1001007387 */ /* 0x000fe80000100800 */
[----:B------:R-:W2:Y:S04]  /*1df1f0*/  LDL.LU R35, [R1+0x23f8] ;  /* 0x0023f80001237983 */ /* 0x000ea80000300800 */
[----:B------:R-:W2:Y:S04]  /*1df200*/  LDL.LU R38, [R1+0x23fc] ;  /* 0x0023fc0001267983 */ /* 0x000ea80000300800 */
[----:B------:R-:W2:Y:S04]  /*1df210*/  LDL.LU R54, [R1+0x23e0] ;  /* 0x0023e00001367983 */ /* 0x000ea80000300800 */
[----:B------:R-:W2:Y:S04]  /*1df220*/  LDL.LU R55, [R1+0x23e4] ;  /* 0x0023e40001377983 */ /* 0x000ea80000300800 */
[----:B------:R-:W2:Y:S04]  /*1df230*/  LDL.LU R56, [R1+0x23e8] ;  /* 0x0023e80001387983 */ /* 0x000ea80000300800 */
[----:B------:R-:W2:Y:S01]  /*1df240*/  LDL.LU R58, [R1+0x23ec] ;  /* 0x0023ec00013a7983 */ /* 0x000ea20000300800 */
[----:B0-----:R-:W-:-:S05]  /*1df250*/  IADD3 R22, P1, PT, R19, R17, RZ ;  /* 0x0000001113167210 */ /* 0x001fca0007f3e0ff */
[----:B------:R-:W-:-:S05]  /*1df260*/  IMAD.X R23, R20, 0x1, R21, P1 ;  /* 0x0000000114177824 */ /* 0x000fca00008e0615 */
[----:B------:R0:W-:Y:S02]  /*1df270*/  STL.64 [R1+0x2610], R22 ;  /* 0x0026101601007387 */ /* 0x0001e40000100a00 */
[----:B0-----:R-:W-:-:S05]  /*1df280*/  IADD3 R22, P1, PT, R19, R42, RZ ;  /* 0x0000002a13167210 */ /* 0x001fca0007f3e0ff */
[----:B------:R-:W-:Y:S01]  /*1df290*/  IMAD.X R23, R20, 0x1, R45, P1 ;  /* 0x0000000114177824 */ /* 0x000fe200008e062d */
[----:B----4-:R-:W-:-:S05]  /*1df2a0*/  F2FP.SATFINITE.E4M3.F32.PACK_AB_MERGE_C R24, R44, R40, RZ ;  /* 0x000000282c18723e */ /* 0x010fca00048070ff */
[----:B------:R-:W-:Y:S01]  /*1df2b0*/  STL [R1+0x52a8], R24 ;  /* 0x0052a81801007387 */ /* 0x000fe20000100800 */
[----:B------:R-:W-:-:S05]  /*1df2c0*/  F2FP.SATFINITE.E4M3.F32.PACK_AB_MERGE_C R16, R47, R46, RZ ;  /* 0x0000002e2f10723e */ /* 0x000fca00048070ff */
[----:B------:R0:W-:Y:S04]  /*1df2d0*/  STL [R1+0x54e0], R16 ;  /* 0x0054e01001007387 */ /* 0x0001e80000100800 */
[----:B0-----:R-:W4:Y:S04]  /*1df2e0*/  LDL.LU R16, [R1+0x23d0] ;  /* 0x0023d00001107983 */ /* 0x001f280000300800 */
[----:B------:R0:W-:Y:S04]  /*1df2f0*/  STL.64 [R1+0x2608], R22 ;  /* 0x0026081601007387 */ /* 0x0001e80000100a00 */
[----:B0-----:R-:W4:Y:S04]  /*1df300*/  LDL.LU R22, [R1+0x23d4] ;  /* 0x0023d40001167983 */ /* 0x001f280000300800 */
[----:B------:R-:W4:Y:S04]  /*1df310*/  LDL.LU R23, [R1+0x23d8] ;  /* 0x0023d80001177983 */ /* 0x000f280000300800 */
[----:B------:R-:W4:Y:S04]  /*1df320*/  LDL.LU R24, [R1+0x23dc] ;  /* 0x0023dc0001187983 */ /* 0x000f280000300800 */
[----:B------:R-:W4:Y:S04]  /*1df330*/  LDL.LU R29, [R1+0x23c0] ;  /* 0x0023c000011d7983 */ /* 0x000f280000300800 */
[----:B------:R-:W4:Y:S01]  /*1df340*/  LDL.LU R33, [R1+0x23c4] ;  /* 0x0023c40001217983 */ /* 0x000f220000300800 */
[----:B---3--:R-:W-:-:S05]  /*1df350*/  F2FP.SATFINITE.E4M3.F32.PACK_AB_MERGE_C R26, R50, R49, RZ ;  /* 0x00000031321a723e */ /* 0x008fca00048070ff */
[----:B------:R0:W-:Y:S04]  /*1df360*/  STL [R1+0x311c], R26 ;  /* 0x00311c1a01007387 */ /* 0x0001e80000100800 */
        /* <DEDUP_REMOVED lines=8> */
[----:B0-----:R-:W-:-:S05]  /*1df3f0*/  F2FP.SATFINITE.E4M3.F32.PACK_AB_MERGE_C R26, R52, R51, RZ ;  /* 0x00000033341a723e */ /* 0x001fca00048070ff */
[----:B------:R-:W-:Y:S04]  /*1df400*/  STL [R1+0x54ec], R26 ;  /* 0x0054ec1a01007387 */ /* 0x000fe80000100800 */
[----:B------:R-:W3:Y:S04]  /*1df410*/  LDL.LU R51, [R1+0x23a0] ;  /* 0x0023a00001337983 */ /* 0x000ee80000300800 */
[----:B------:R-:W3:Y:S04]  /*1df420*/  LDL.LU R52, [R1+0x23a4] ;  /* 0x0023a40001347983 */ /* 0x000ee80000300800 */
[----:B------:R0:W-:Y:S02]  /*1df430*/  STL.64 [R1+0x2600], R60 ;  /* 0x0026003c01007387 */ /* 0x0001e40000100a00 */
[----:B0-----:R-:W-:-:S05]  /*1df440*/  IADD3 R60, P1, PT, R19, R39, RZ ;  /* 0x00000027133c7210 */ /* 0x001fca0007f3e0ff */
[----:B------:R-:W-:Y:S01]  /*1df450*/  IMAD.X R61, R20, 0x1, R31, P1 ;  /* 0x00000001143d7824 */ /* 0x000fe200008e061f */
[----:B--2---:R-:W-:-:S05]  /*1df460*/  F2FP.SATFINITE.E4M3.F32.PACK_AB_MERGE_C R57, R57, R25, RZ ;  /* 0x000000193939723e */ /* 0x004fca00048070ff */
[----:B------:R-:W-:Y:S01]  /*1df470*/  STL [R1+0xa0c0], R57 ;  /* 0x00a0c03901007387 */ /* 0x000fe20000100800 */
[----:B------:R-:W-:-:S05]  /*1df480*/  F2FP.SATFINITE.E4M3.F32.PACK_AB_MERGE_C R25, R38, R35, RZ ;  /* 0x000000232619723e */ /* 0x000fca00048070ff */
[----:B------:R0:W-:Y:S01]  /*1df490*/  STL [R1+0x54f8], R25 ;  /* 0x0054f81901007387 */ /* 0x0001e20000100800 */
[----:B------:R-:W-:-:S03]  /*1df4a0*/  F2FP.SATFINITE.E4M3.F32.PACK_AB_MERGE_C R26, R55, R54, RZ ;  /* 0x00000036371a723e */ /* 0x000fc600048070ff */
[----:B------:R-:W2:Y:S04]  /*1df4b0*/  LDL.LU R35, [R1+0x23a8] ;  /* 0x0023a80001237983 */ /* 0x000ea80000300800 */
[----:B------:R1:W-:Y:S01]  /*1df4c0*/  STL.64 [R1+0x25f8], R60 ;  /* 0x0025f83c01007387 */ /* 0x0003e20000100a00 */
[----:B0-----:R-:W-:-:S03]  /*1df4d0*/  F2FP.SATFINITE.E4M3.F32.PACK_AB_MERGE_C R25, R58, R56, RZ ;  /* 0x000000383a19723e */ /* 0x001fc600048070ff */
[----:B------:R-:W-:Y:S04]  /*1df4e0*/  STL [R1+0x2f68], R26 ;  /* 0x002f681a01007387 */ /* 0x000fe80000100800 */
[----:B------:R-:W2:Y:S04]  /*1df4f0*/  LDL.LU R38, [R1+0x23ac] ;  /* 0x0023ac0001267983 */ /* 0x000ea80000300800 */
[----:B------:R4:W-:Y:S04]  /*1df500*/  STL [R1+0x2f5c], R25 ;  /* 0x002f5c1901007387 */ /* 0x0009e80000100800 */
[----:B------:R-:W2:Y:S04]  /*1df510*/  LDL.LU R54, [R1+0x2390] ;  /* 0x0023900001367983 */ /* 0x000ea80000300800 */
[----:B------:R-:W2:Y:S04]  /*1df520*/  LDL.LU R55, [R1+0x2394] ;  /* 0x0023940001377983 */ /* 0x000ea80000300800 */
[----:B------:R-:W2:Y:S04]  /*1df530*/  LDL.LU R56, [R1+0x2398] ;  /* 0x0023980001387983 */ /* 0x000ea80000300800 */
[----:B------:R-:W2:Y:S01]  /*1df540*/  LDL.LU R58, [R1+0x239c] ;  /* 0x00239c00013a7983 */ /* 0x000ea20000300800 */
[----:B-1----:R-:W-:-:S05]  /*1df550*/  IADD3 R60, P1, PT, R19, R41, RZ ;  /* 0x00000029133c7210 */ /* 0x002fca0007f3e0ff */
[----:B------:R-:W-:-:S05]  /*1df560*/  IMAD.X R61, R20, 0x1, R53, P1 ;  /* 0x00000001143d7824 */ /* 0x000fca00008e0635 */
[----:B------:R-:W-:Y:S01]  /*1df570*/  STL.64 [R1+0x25f0], R60 ;  /* 0x0025f03c01007387 */ /* 0x000fe20000100a00 */
[----:B----4-:R-:W-:Y:S02]  /*1df580*/  F2FP.SATFINITE.E4M3.F32.PACK_AB_MERGE_C R25, R22, R16, RZ ;  /* 0x000000101619723e */ /* 0x010fe400048070ff */
[----:B------:R-:W-:Y:S02]  /*1df590*/  IADD3 R22, P1, PT, R19, R28, RZ ;  /* 0x0000001c13167210 */ /* 0x000fe40007f3e0ff */
[----:B------:R-:W-:Y:S01]  /*1df5a0*/  F2FP.SATFINITE.E4M3.F32.PACK_AB_MERGE_C R16, R24, R23, RZ ;  /* 0x000000171810723e */ /* 0x000fe200048070ff */
[----:B------:R-:W-:Y:S02]  /*1df5b0*/  STL [R1+0x2f18], R25 ;  /* 0x002f181901007387 */ /* 0x000fe40000100800 */
[----:B------:R-:W-:Y:S02]  /*1df5c0*/  IMAD.X R23, R20, 0x1, R34, P1 ;  /* 0x0000000114177824 */ /* 0x000fe400008e0622 */
[----:B------:R0:W-:Y:S02]  /*1df5d0*/  STL [R1+0x550c], R16 ;  /* 0x00550c1001007387 */ /* 0x0001e40000100800 */
[----:B0-----:R-:W-:-:S05]  /*1df5e0*/  F2FP.SATFINITE.E4M3.F32.PACK_AB_MERGE_C R16, R33, R29, RZ ;  /* 0x0000001d2110723e */ /* 0x001fca00048070ff */
[----:B------:R3:W-:Y:S04]  /*1df5f0*/  STL [R1+0xa0e8], R16 ;  /* 0x00a0e81001007387 */ /* 0x0007e80000100800 */
[----:B------:R0:W-:Y:S01]  /*1df600*/  STL.64 [R1+0x25e8], R22 ;  /* 0x0025e81601007387 */ /* 0x0001e20000100a00 */
[----:B---3--:R-:W-:Y:S02]  /*1df610*/  F2FP.SATFINITE.E4M3.F32.PACK_AB_MERGE_C R16, R44, R40, RZ ;  /* 0x000000282c10723e */ /* 0x008fe400048070ff */
[----:B0-----:R-:W-:-:S03]  /*1df620*/  IADD3 R22, P1, PT, R19, R37, RZ ;  /* 0x0000002513167210 */ /* 0x001fc60007f3e0ff */
[----:B------:R0:W-:Y:S02]  /*1df630*/  STL [R1+0x5518], R16 ;  /* 0x0055181001007387 */ /* 0x0001e40000100800 */
[----:B------:R-:W-:-:S05]  /*1df640*/  IMAD.X R23, R20, 0x1, R9, P1 ;  /* 0x0000000114177824 */ /* 0x000fca00008e0609 */
[----:B------:R1:W-:Y:S01]  /*1df650*/  STL.64 [R1+0x25e0], R22 ;  /* 0x0025e01601007387 */ /* 0x0003e20000100a00 */
[----:B0-----:R-:W-:-:S03]  /*1df660*/  F2FP.SATFINITE.E4M3.F32.PACK_AB_MERGE_C R16, R50, R49, RZ ;  /* 0x000000313210723e */ /* 0x001fc600048070ff */
[----:B------:R-:W3:Y:S01]  /*1df670*/  LDL.LU R40, [R1+0x2380] ;  /* 0x0023800001287983 */ /* 0x000ee20000300800 */
[----:B-1----:R-:W-:-:S05]  /*1df680*/  F2FP.SATFINITE.E4M3.F32.PACK_AB_MERGE_C R22, R47, R46, RZ ;  /* 0x0000002e2f16723e */ /* 0x002fca00048070ff */
[----:B------:R0:W-:Y:S04]  /*1df690*/  STL [R1+0x5528], R22 ;  /* 0x0055281601007387 */ /* 0x0001e80000100800 */
[----:B------:R-:W3:Y:S04]  /*1df6a0*/  LDL.LU R44, [R1+0x2384] ;  /* 0x00238400012c7983 */ /* 0x000ee80000300800 */
[----:B------:R1:W-:Y:S01]  /*1df6b0*/  STL [R1+0x5524], R16 ;  /* 0x0055241001007387 */ /* 0x0003e20000100800 */
[----:B0-----:R-:W-:-:S03]  /*1df6c0*/  IADD3 R22, P1, PT, R19, R10, RZ ;  /* 0x0000000a13167210 */ /* 0x001fc60007f3e0ff */
[----:B------:R-:W4:Y:S04]  /*1df6d0*/  LDL.LU R46, [R1+0x2388] ;  /* 0x00238800012e7983 */ /* 0x000f280000300800 */
[----:B------:R-:W4:Y:S01]  /*1df6e0*/  LDL.LU R47, [R1+0x238c] ;  /* 0x00238c00012f7983 */ /* 0x000f220000300800 */
[----:B------:R-:W-:Y:S01]  /*1df6f0*/  IMAD.X R23, R20, 0x1, R11, P1 ;  /* 0x0000000114177824 */ /* 0x000fe200008e060b */
[----:B-1----:R-:W-:-:S04]  /*1df700*/  F2FP.SATFINITE.E4M3.F32.PACK_AB_MERGE_C R16, R52, R51, RZ ;  /* 0x000000333410723e */ /* 0x002fc800048070ff */
[----:B------:R0:W-:Y:S04]  /*1df710*/  STL.64 [R1+0x25d8], R22 ;  /* 0x0025d81601007387 */ /* 0x0001e80000100a00 */
[----:B------:R1:W-:Y:S04]  /*1df720*/  STL [R1+0x5548], R16 ;  /* 0x0055481001007387 */ /* 0x0003e80000100800 */
[----:B------:R-:W4:Y:S01]  /*1df730*/  LDL.LU R49, [R1+0x2370] ;  /* 0x0023700001317983 */ /* 0x000f220000300800 */
[----:B0-----:R-:W-:-:S03]  /*1df740*/  IADD3 R22, P1, PT, R19, R12, RZ ;  /* 0x0000000c13167210 */ /* 0x001fc60007f3e0ff */
[----:B------:R-:W4:Y:S02]  /*1df750*/  LDL.LU R50, [R1+0x2374] ;  /* 0x0023740001327983 */ /* 0x000f240000300800 */
[----:B------:R-:W-:Y:S02]  /*1df760*/  IMAD.X R23, R20, 0x1, R13, P1 ;  /* 0x0000000114177824 */ /* 0x000fe400008e060d */
[----:B------:R-:W4:Y:S04]  /*1df770*/  LDL.LU R51, [R1+0x2378] ;  /* 0x0023780001337983 */ /* 0x000f280000300800 */
[----:B------:R2:W-:Y:S04]  /*1df780*/  STL.64 [R1+0x25d0], R22 ;  /* 0x0025d01601007387 */ /* 0x0005e80000100a00 */
[----:B------:R-:W4:Y:S01]  /*1df790*/  LDL.LU R52, [R1+0x237c] ;  /* 0x00237c0001347983 */ /* 0x000f220000300800 */
[----:B-1----:R-:W-:Y:S01]  /*1df7a0*/  VIADD R16, R19, UR4 ;  /* 0x0000000413107c36 */ /* 0x002fe20008000000 */
[----:B------:R-:W0:Y:S01]  /*1df7b0*/  LDCU UR4, c[0x0][0x3b8] ;  /* 0x00007700ff0477ac */ /* 0x000e220008000800 */
[----:B--2---:R-:W-:-:S05]  /*1df7c0*/  F2FP.SATFINITE.E4M3.F32.PACK_AB_MERGE_C R22, R38, R35, RZ ;  /* 0x000000232616723e */ /* 0x004fca00048070ff */
[----:B------:R-:W-:Y:S01]  /*1df7d0*/  STL [R1+0x5544], R22 ;  /* 0x0055441601007387 */ /* 0x000fe20000100800 */
[----:B------:R-:W-:-:S05]  /*1df7e0*/  F2FP.SATFINITE.E4M3.F32.PACK_AB_MERGE_C R20, R55, R54, RZ ;  /* 0x000000363714723e */ /* 0x000fca00048070ff */
[----:B------:R1:W-:Y:S01]  /*1df7f0*/  STL [R1+0x2df8], R20 ;  /* 0x002df81401007387 */ /* 0x0003e20000100800 */
[----:B------:R-:W-:-:S03]  /*1df800*/  F2FP.SATFINITE.E4M3.F32.PACK_AB_MERGE_C R19, R58, R56, RZ ;  /* 0x000000383a13723e */ /* 0x000fc600048070ff */
[----:B------:R-:W2:Y:S04]  /*1df810*/  LDL.LU R48, [R1+0x2360] ;  /* 0x0023600001307983 */ /* 0x000ea80000300800 */
[----:B------:R-:W2:Y:S04]  /*1df820*/  LDL.LU R25, [R1+0x2364] ;  /* 0x0023640001197983 */ /* 0x000ea80000300800 */
[----:B------:R0:W-:Y:S04]  /*1df830*/  STL [R1+0x2dec], R19 ;  /* 0x002dec1301007387 */ /* 0x0001e80000100800 */
        /* <DEDUP_REMOVED lines=10> */
[----:B0-----:R-:W-:-:S02]  /*1df8e0*/  SHF.R.S32.HI R19, RZ, 0x1f, R16 ;  /* 0x0000001fff137819 */ /* 0x001fc40000011410 */
[----:B------:R-:W-:Y:S01]  /*1df8f0*/  IADD3 R60, P1, PT, R16, R4, RZ ;  /* 0x00000004103c7210 */ /* 0x000fe20007f3e0ff */
[----:B------:R-:W2:Y:S04]  /*1df900*/  LDL.LU R29, [R1+0x2330] ;  /* 0x00233000011d7983 */ /* 0x000ea80000300800 */
[----:B------:R-:W-:-:S05]  /*1df910*/  IMAD.X R61, R19, 0x1, R27, P1 ;  /* 0x00000001133d7824 */ /* 0x000fca00008e061b */
[----:B------:R-:W-:Y:S01]  /*1df920*/  STL.64 [R1+0x25c8], R60 ;  /* 0x0025c83c01007387 */ /* 0x000fe20000100a00 */
[----:B---3--:R-:W-:-:S05]  /*1df930*/  F2FP.SATFINITE.E4M3.F32.PACK_AB_MERGE_C R30, R44, R40, RZ ;  /* 0x000000282c1e723e */ /* 0x008fca00048070ff */
[----:B------:R0:W-:Y:S04]  /*1df940*/  STL [R1+0x2cbc], R30 ;  /* 0x002cbc1e01007387 */ /* 0x0001e80000100800 */
[----:B------:R-:W3:Y:S01]  /*1df950*/  LDL.LU R33, [R1+0x2334] ;  /* 0x0023340001217983 */ /* 0x000ee20000300800 */
[----:B----4-:R-:W-:Y:S02]  /*1df960*/  F2FP.SATFINITE.E4M3.F32.PACK_AB_MERGE_C R26, R47, R46, RZ ;  /* 0x0000002e2f1a723e */ /* 0x010fe400048070ff */
[----:B------:R-:W-:-:S03]  /*1df970*/  IADD3 R46, P1, PT, R16, R6, RZ ;  /* 0x00000006102e7210 */ /* 0x000fc60007f3e0ff */
[----:B------:R-:W-:Y:S02]  /*1df980*/  STL [R1+0x2cf8], R26 ;  /* 0x002cf81a01007387 */ /* 0x000fe40000100800 */
[----:B------:R-:W-:Y:S02]  /*1df990*/  IMAD.X R47, R19, 0x1, R5, P1 ;  /* 0x00000001132f7824 */ /* 0x000fe400008e0605 */
[----:B------:R-:W4:Y:S04]  /*1df9a0*/  LDL.LU R40, [R1+0x2338] ;  /* 0x0023380001287983 */ /* 0x000f280000300800 */
[----:B------:R-:W4:Y:S04]  /*1df9b0*/  LDL.LU R44, [R1+0x233c] ;  /* 0x00233c00012c7983 */ /* 0x000f280000300800 */
[----:B------:R1:W-:Y:S01]  /*1df9c0*/  STL.64 [R1+0x25c0], R46 ;  /* 0x0025c02e01007387 */ /* 0x0003e20000100a00 */
[----:B0-----:R-:W-:-:S03]  /*1df9d0*/  F2FP.SATFINITE.E4M3.F32.PACK_AB_MERGE_C R30, R50, R49, RZ ;  /* 0x00000031321e723e */ /* 0x001fc600048070ff */
[----:B-1----:R-:W4:Y:S04]  /*1df9e0*/  LDL.LU R46, [R1+0x1260] ;  /* 0x00126000012e7983 */ /* 0x002f280000300800 */
[----:B------:R-:W4:Y:S01]  /*1df9f0*/  LDL.LU R47, [R1+0x1264] ;  /* 0x00126400012f7983 */ /* 0x000f220000300800 */
[----:B------:R-:W-:-:S03]  /*1dfa00*/  F2FP.SATFINITE.E4M3.F32.PACK_AB_MERGE_C R26, R52, R51, RZ ;  /* 0x00000033341a723e */ /* 0x000fc600048070ff */
[----:B------:R-:W4:Y:S04]  /*1dfa10*/  LDL.LU R49, [R1+0x1268] ;  /* 0x0012680001317983 */ /* 0x000f280000300800 */
[----:B------:R-:W-:Y:S04]  /*1dfa20*/  STL [R1+0x2c08], R30 ;  /* 0x002c081e01007387 */ /* 0x000fe80000100800 */
[----:B------:R-:W4:Y:S01]  /*1dfa30*/  LDL.LU R50, [R1+0x126c] ;  /* 0x00126c0001327983 */ /* 0x000f220000300800 */
[----:B------:R-:W-:-:S03]  /*1dfa40*/  IADD3 R60, P1, PT, R16, R8, RZ ;  /* 0x00000008103c7210 */ /* 0x000fc60007f3e0ff */
[----:B------:R-:W-:Y:S04]  /*1dfa50*/  STL [R1+0x2bec], R26 ;  /* 0x002bec1a01007387 */ /* 0x000fe80000100800 */
[----:B------:R-:W4:Y:S04]  /*1dfa60*/  LDL.LU R51, [R1+0x1270] ;  /* 0x0012700001337983 */ /* 0x000f280000300800 */
[----:B------:R-:W4:Y:S01]  /*1dfa70*/  LDL.LU R52, [R1+0x1274] ;  /* 0x0012740001347983 */ /* 0x000f220000300800 */
[----:B------:R-:W-:-:S05]  /*1dfa80*/  IMAD.X R61, R19, 0x1, R7, P1 ;  /* 0x00000001133d7824 */ /* 0x000fca00008e0607 */
[----:B------:R0:W-:Y:S02]  /*1dfa90*/  STL.64 [R1+0x25b8], R60 ;  /* 0x0025b83c01007387 */ /* 0x0001e40000100a00 */
[----:B0-----:R-:W-:-:S05]  /*1dfaa0*/  IADD3 R60, P1, PT, R16, R14, RZ ;  /* 0x0000000e103c7210 */ /* 0x001fca0007f3e0ff */
[----:B------:R-:W-:Y:S01]  /*1dfab0*/  IMAD.X R61, R19, 0x1, R15, P1 ;  /* 0x00000001133d7824 */ /* 0x000fe200008e060f */
[----:B--2---:R-:W-:Y:S02]  /*1dfac0*/  F2FP.SATFINITE.E4M3.F32.PACK_AB_MERGE_C R26, R25, R48, RZ ;  /* 0x00000030191a723e */ /* 0x004fe400048070ff */
[----:B------:R-:W-:Y:S02]  /*1dfad0*/  F2FP.SATFINITE.E4M3.F32.PACK_AB_MERGE_C R25, R55, R54, RZ ;  /* 0x000000363719723e */ /* 0x000fe400048070ff */
[----:B------:R-:W2:Y:S04]  /*1dfae0*/  LDL.LU R54, [R1+0x1278] ;  /* 0x0012780001367983 */ /* 0x000ea80000300800 */
[----:B------:R-:W-:Y:S04]  /*1dfaf0*/  STL [R1+0x2b3c], R26 ;  /* 0x002b3c1a01007387 */ /* 0x000fe80000100800 */
[----:B------:R-:W2:Y:S04]  /*1dfb00*/  LDL.LU R55, [R1+0x127c] ;  /* 0x00127c0001377983 */ /* 0x000ea80000300800 */
[----:B------:R0:W-:Y:S02]  /*1dfb10*/  STL [R1+0x2b58], R25 ;  /* 0x002b581901007387 */ /* 0x0001e40000100800 */
[----:B0-----:R-:W-:-:S02]  /*1dfb20*/  F2FP.SATFINITE.E4M3.F32.PACK_AB_MERGE_C R25, R22, R20, RZ ;  /* 0x000000141619723e */ /* 0x001fc400048070ff */
[----:B------:R-:W-:Y:S02]  /*1dfb30*/  IADD3 R22, P1, PT, R16, R3, RZ ;  /* 0x0000000310167210 */ /* 0x000fe40007f3e0ff */
[----:B------:R-:W-:Y:S01]  /*1dfb40*/  F2FP.SATFINITE.E4M3.F32.PACK_AB_MERGE_C R20, R24, R23, RZ ;  /* 0x000000171814723e */ /* 0x000fe200048070ff */
[----:B------:R-:W-:Y:S02]  /*1dfb50*/  STL.64 [R1+0x25b0], R60 ;  /* 0x0025b03c01007387 */ /* 0x000fe40000100a00 */
[----:B------:R-:W-:Y:S02]  /*1dfb60*/  IMAD.X R23, R19, 0x1, R43, P1 ;  /* 0x0000000113177824 */ /* 0x000fe400008e062b */
[----:B------:R-:W-:Y:S04]  /*1dfb70*/  STL [R1+0x2a98], R25 ;  /* 0x002a981901007387 */ /* 0x000fe80000100800 */
[----:B------:R0:W-:Y:S04]  /*1dfb80*/  STL [R1+0x2aac], R20 ;  /* 0x002aac1401007387 */ /* 0x0001e80000100800 */
[----:B------:R1:W-:Y:S01]  /*1dfb90*/  STL.64 [R1+0x25a8], R22 ;  /* 0x0025a81601007387 */ /* 0x0003e20000100a00 */
[----:B0-----:R-:W-:-:S02]  /*1dfba0*/  F2FP.SATFINITE.E4M3.F32.PACK_AB_MERGE_C R20, R58, R56, RZ ;  /* 0x000000383a14723e */ /* 0x001fc400048070ff */
[----:B-1----:R-:W-:Y:S02]  /*1dfbb0*/  F2FP.SATFINITE.E4M3.F32.PACK_AB_MERGE_C R22, R38, R35, RZ ;  /* 0x000000232616723e */ /* 0x002fe400048070ff */
        /* <DEDUP_REMOVED lines=12> */
[----:B------:R-:W-:Y:S01]  /*1dfc80*/  STL [R1+0x560], R24 ;  /* 0x0005601801007387 */ /* 0x000fe20000100800 */
[----:B----4-:R-:W-:-:S05]  /*1dfc90*/  F2FP.SATFINITE.E4M3.F32.PACK_AB_MERGE_C R20, R44, R40, RZ ;  /* 0x000000282c14723e */ /* 0x010fca00048070ff */
[----:B------:R0:W-:Y:S04]  /*1dfca0*/  STL [R1+0x568], R20 ;  /* 0x0005681401007387 */ /* 0x0001e80000100800 */
[----:B------:R-:W3:Y:S04]  /*1dfcb0*/  LDL.LU R40, [R1+0x1290] ;  /* 0x0012900001287983 */ /* 0x000ee80000300800 */
[----:B------:R-:W3:Y:S01]  /*1dfcc0*/  LDL.LU R44, [R1+0x1294] ;  /* 0x00129400012c7983 */ /* 0x000ee20000300800 */
        /* <DEDUP_REMOVED lines=8> */
[----:B------:R0:W-:Y:S04]  /*1dfd50*/  STL [R1+0x534], R20 ;  /* 0x0005341401007387 */ /* 0x0001e80000100800 */
[----:B------:R-:W4:Y:S04]  /*1dfd60*/  LDL.LU R48, [R1+0x12a0] ;  /* 0x0012a00001307983 */ /* 0x000f280000300800 */
[----:B------:R-:W4:Y:S01]  /*1dfd70*/  LDL.LU R25, [R1+0x12a4] ;  /* 0x0012a40001197983 */ /* 0x000f220000300800 */
[----:B0-----:R-:W-:-:S03]  /*1dfd80*/  F2FP.SATFINITE.E4M3.F32.PACK_AB_MERGE_C R20, R52, R51, RZ ;  /* 0x000000333414723e */ /* 0x001fc600048070ff */
[----:B------:R-:W-:Y:S04]  /*1dfd90*/  STL.64 [R1+0x2590], R22 ;  /* 0x0025901601007387 */ /* 0x000fe80000100a00 */
[----:B------:R0:W-:Y:S04]  /*1dfda0*/  STL [R1+0x500], R20 ;  /* 0x0005001401007387 */ /* 0x0001e80000100800 */
[----:B0-----:R-:W4:Y:S04]  /*1dfdb0*/  LDL.LU R20, [R1+0x12a8] ;  /* 0x0012a80001147983 */ /* 0x001f280000300800 */
[----:B------:R-:W4:Y:S04]  /*1dfdc0*/  LDL.LU R22, [R1+0x12ac] ;  /* 0x0012ac0001167983 */ /* 0x000f280000300800 */
[----:B------:R-:W4:Y:S04]  /*1dfdd0*/  LDL.LU R49, [R1+0x12b0] ;  /* 0x0012b00001317983 */ /* 0x000f280000300800 */
[----:B------:R-:W4:Y:S01]  /*1dfde0*/  LDL.LU R50, [R1+0x12b4] ;  /* 0x0012b40001327983 */ /* 0x000f220000300800 */
[----:B------:R-:W-:-:S05]  /*1dfdf0*/  IADD3 R60, P1, PT, R16, R42, RZ ;  /* 0x0000002a103c7210 */ /* 0x000fca0007f3e0ff */
[----:B------:R-:W-:Y:S01]  /*1dfe00*/  IMAD.X R61, R19, 0x1, R45, P1 ;  /* 0x00000001133d7824 */ /* 0x000fe200008e062d */
        /* <DEDUP_REMOVED lines=9> */
[----:B------:R-:W-:Y:S01]  /*1dfea0*/  STL.64 [R1+0x2588], R60 ;  /* 0x0025883c01007387 */ /* 0x000fe20000100a00 */
[----:B------:R-:W-:-:S05]  /*1dfeb0*/  F2FP.SATFINITE.E4M3.F32.PACK_AB_MERGE_C R30, R38, R35, RZ ;  /* 0x00000023261e723e */ /* 0x000fca00048070ff */
[----:B------:R-:W-:Y:S04]  /*1dfec0*/  STL [R1+0x4c8], R30 ;  /* 0x0004c81e01007387 */ /* 0x000fe80000100800 */
[----:B------:R-:W2:Y:S01]  /*1dfed0*/  LDL.LU R33, [R1+0x12e4] ;  /* 0x0012e40001217983 */ /* 0x000ea20000300800 */
[----:B------:R-:W-:Y:S02]  /*1dfee0*/  F2FP.SATFINITE.E4M3.F32.PACK_AB_MERGE_C R26, R58, R56, RZ ;  /* 0x000000383a1a723e */ /* 0x000fe400048070ff */
[----:B------:R-:W-:-:S03]  /*1dfef0*/  IADD3 R56, P1, PT, R16, R36, RZ ;  /* 0x0000002410387210 */ /* 0x000fc60007f3e0ff */
[----:B------:R-:W-:Y:S02]  /*1dff00*/  STL [R1+0x4d4], R26 ;  /* 0x0004d41a01007387 */ /* 0x000fe40000100800 */
[----:B------:R-:W-:Y:S02]  /*1dff10*/  IMAD.X R57, R19, 0x1, R18, P1 ;  /* 0x0000000113397824 */ /* 0x000fe400008e0612 */
[----:B------:R-:W2:Y:S04]  /*1dff20*/  LDL.LU R35, [R1+0x12e8] ;  /* 0x0012e80001237983 */ /* 0x000ea80000300800 */
[----:B------:R-:W2:Y:S04]  /*1dff30*/  LDL.LU R38, [R1+0x12ec] ;  /* 0x0012ec0001267983 */ /* 0x000ea80000300800 */
[----:B------:R0:W-:Y:S04]  /*1dff40*/  STL.64 [R1+0x2580], R56 ;  /* 0x0025803801007387 */ /* 0x0001e80000100a00 */
[----:B0-----:R-:W2:Y:S04]  /*1dff50*/  LDL.LU R56, [R1+0x12d0] ;  /* 0x0012d00001387983 */ /* 0x001ea80000300800 */
[----:B------:R-:W2:Y:S01]  /*1dff60*/  LDL.LU R58, [R1+0x12d4] ;  /* 0x0012d400013a7983 */ /* 0x000ea20000300800 */
[----:B------:R-:W-:-:S05]  /*1dff70*/  IADD3 R60, P1, PT, R16, R39, RZ ;  /* 0x00000027103c7210 */ /* 0x000fca0007f3e0ff */
[----:B------:R-:W-:Y:S01]  /*1dff80*/  IMAD.X R61, R19, 0x1, R31, P1 ;  /* 0x00000001133d7824 */ /* 0x000fe200008e061f */
[----:B---3--:R-:W-:Y:S02]  /*1dff90*/  F2FP.SATFINITE.E4M3.F32.PACK_AB_MERGE_C R30, R44, R40, RZ ;  /* 0x000000282c1e723e */ /* 0x008fe400048070ff */
[----:B------:R-:W3:Y:S04]  /*1dffa0*/  LDL.LU R40, [R1+0x12d8] ;  /* 0x0012d80001287983 */ /* 0x000ee80000300800 */
[----:B------:R-:W-:Y:S04]  /*1dffb0*/  STL [R1+0x4a8], R30 ;  /* 0x0004a81e01007387 */ /* 0x000fe80000100800 */
[----:B------:R-:W3:Y:S01]  /*1dffc0*/  LDL.LU R44, [R1+0x12dc] ;  /* 0x0012dc00012c7983 */ /* 0x000ee20000300800 */
[----:B----4-:R-:W-:-:S05]  /*1dffd0*/  F2FP.SATFINITE.E4M3.F32.PACK_AB_MERGE_C R26, R47, R46, RZ ;  /* 0x0000002e2f1a723e */ /* 0x010fca00048070ff */
[----:B------:R-:W-:Y:S04]  /*1dffe0*/  STL [R1+0x4b0], R26 ;  /* 0x0004b01a01007387 */ /* 0x000fe80000100800 */
[----:B------:R-:W4:Y:S04]  /*1dfff0*/  LDL.LU R46, [R1+0x12f0] ;  /* 0x0012f000012e7983 */ /* 0x000f280000300800 */
[----:B------:R-:W4:Y:S01]  /*1e0000*/  LDL.LU R47, [R1+0x12f4] ;  /* 0x0012f400012f7983 */ /* 0x000f220000300800 */
[----:B------:R-:W-:-:S03]  /*1e0010*/  F2FP.SATFINITE.E4M3.F32.PACK_AB_MERGE_C R25, R25, R48, RZ ;  /* 0x000000301919723e */ /* 0x000fc600048070ff */
[----:B------:R0:W-:Y:S04]  /*1e0020*/  STL.64 [R1+0x2578], R60 ;  /* 0x0025783c01007387 */ /* 0x0001e80000100a00 */
[----:B------:R-:W-:Y:S01]  /*1e0030*/  STL [R1+0x45c], R25 ;  /* 0x00045c1901007387 */ /* 0x000fe20000100800 */
[----:B0-----:R-:W-:Y:S02]  /*1e0040*/  IADD3 R60, P1, PT, R16, R41, RZ ;  /* 0x00000029103c7210 */ /* 0x001fe40007f3e0ff */
[----:B------:R-:W-:-:S03]  /*1e0050*/  F2FP.SATFINITE.E4M3.F32.PACK_AB_MERGE_C R20, R22, R20, RZ ;  /* 0x000000141614723e */ /* 0x000fc600048070ff */
[C---:B------:R-:W-:Y:S02]  /*1e0060*/  IMAD.X R61, R19.reuse, 0x1, R53, P1 ;  /* 0x00000001133d7824 */ /* 0x040fe400008e0635 */
[----:B------:R0:W-:Y:S01]  /*1e0070*/  STL [R1+0x474], R20 ;  /* 0x0004741401007387 */ /* 0x0001e20000100800 */
[----:B------:R-:W-:Y:S02]  /*1e0080*/  IADD3 R22, P1, PT, R16, R28, RZ ;  /* 0x0000001c10167210 */ /* 0x000fe40007f3e0ff */
[----:B0-----:R-:W-:Y:S02]  /*1e0090*/  F2FP.SATFINITE.E4M3.F32.PACK_AB_MERGE_C R20, R50, R49, RZ ;  /* 0x000000313214723e */ /* 0x001fe400048070ff */
[----:B------:R-:W4:Y:S04]  /*1e00a0*/  LDL.LU R49, [R1+0x12f8] ;  /* 0x0012f80001317983 */ /* 0x000f280000300800 */
[----:B------:R-:W4:Y:S04]  /*1e00b0*/  LDL.LU R50, [R1+0x12fc] ;  /* 0x0012fc0001327983 */ /* 0x000f280000300800 */
[----:B------:R-:W-:Y:S04]  /*1e00c0*/  STL.64 [R1+0x2570], R60 ;  /* 0x0025703c01007387 */ /* 0x000fe80000100a00 */
[----:B------:R2:W-:Y:S02]  /*1e00d0*/  STL [R1+0x42c], R20 ;  /* 0x00042c1401007387 */ /* 0x0005e40000100800 */
[----:B--2---:R-:W-:Y:S01]  /*1e00e0*/  F2FP.SATFINITE.E4M3.F32.PACK_AB_MERGE_C R20, R24, R23, RZ ;  /* 0x000000171814723e */ /* 0x004fe200048070ff */
[----:B------:R-:W-:-:S04]  /*1e00f0*/  IMAD.X R23, R19, 0x1, R34, P1 ;  /* 0x0000000113177824 */ /* 0x000fc800008e0622 */
[----:B------:R0:W-:Y:S04]  /*1e0100*/  STL [R1+0x43c], R20 ;  /* 0x00043c1401007387 */ /* 0x0001e80000100800 */
[----:B------:R1:W-:Y:S01]  /*1e0110*/  STL.64 [R1+0x2568], R22 ;  /* 0x0025681601007387 */ /* 0x0003e20000100a00 */
[----:B0-----:R-:W-:Y:S02]  /*1e0120*/  F2FP.SATFINITE.E4M3.F32.PACK_AB_MERGE_C R20, R55, R54, RZ ;  /* 0x000000363714723e */ /* 0x001fe400048070ff */
[----:B-1----:R-:W-:Y:S02]  /*1e0130*/  F2FP.SATFINITE.E4M3.F32.PACK_AB_MERGE_C R22, R52, R51, RZ ;  /* 0x000000333416723e */ /* 0x002fe400048070ff */
[----:B------:R-:W2:Y:S04]  /*1e0140*/  LDL.LU R51, [R1+0x1300] ;  /* 0x0013000001337983 */ /* 0x000ea80000300800 */
[----:B------:R0:W-:Y:S04]  /*1e0150*/  STL [R1+0x3f8], R22 ;  /* 0x0003f81601007387 */ /* 0x0001e80000100800 */
[----:B------:R-:W2:Y:S04]  /*1e0160*/  LDL.LU R52, [R1+0x1304] ;  /* 0x0013040001347983 */ /* 0x000ea80000300800 */
[----:B------:R1:W-:Y:S01]  /*1e0170*/  STL [R1+0x404], R20 ;  /* 0x0004041401007387 */ /* 0x0003e20000100800 */
[----:B0-----:R-:W-:-:S03]  /*1e0180*/  IADD3 R22, P1, PT, R16, R37, RZ ;  /* 0x0000002510167210 */ /* 0x001fc60007f3e0ff */
[----:B------:R-:W2:Y:S04]  /*1e0190*/  LDL.LU R54, [R1+0x1308] ;  /* 0x0013080001367983 */ /* 0x000ea80000300800 */
[----:B------:R-:W2:Y:S01]  /*1e01a0*/  LDL.LU R55, [R1+0x130c] ;  /* 0x00130c0001377983 */ /* 0x000ea20000300800 */
[----:B------:R-:W-:Y:S01]  /*1e01b0*/  IMAD.X R23, R19, 0x1, R9, P1 ;  /* 0x0000000113177824 */ /* 0x000fe200008e0609 */
[----:B------:R-:W-:-:S04]  /*1e01c0*/  F2FP.SATFINITE.E4M3.F32.PACK_AB_MERGE_C R24, R33, R29, RZ ;  /* 0x0000001d2118723e */ /* 0x000fc800048070ff */
[----:B------:R0:W-:Y:S04]  /*1e01d0*/  STL.64 [R1+0x2560], R22 ;  /* 0x0025601601007387 */ /* 0x0001e80000100a00 */
[----:B------:R-:W-:Y:S01]  /*1e01e0*/  STL [R1+0x1fc], R24 ;  /* 0x0001fc1801007387 */ /* 0x000fe20000100800 */
[----:B-1----:R-:W-:Y:S02]  /*1e01f0*/  F2FP.SATFINITE.E4M3.F32.PACK_AB_MERGE_C R20, R38, R35, RZ ;  /* 0x000000232614723e */ /* 0x002fe400048070ff */
[----:B0-----:R-:W-:-:S03]  /*1e0200*/  IADD3 R22, P1, PT, R16, R10, RZ ;  /* 0x0000000a10167210 */ /* 0x001fc60007f3e0ff */
[----:B------:R0:W-:Y:S02]  /*1e0210*/  STL [R1+0x200], R20 ;  /* 0x0002001401007387 */ /* 0x0001e40000100800 */
[----:B------:R-:W-:-:S05]  /*1e0220*/  IMAD.X R23, R19, 0x1, R11, P1 ;  /* 0x0000000113177824 */ /* 0x000fca00008e060b */
[----:B------:R1:W-:Y:S01]  /*1e0230*/  STL.64 [R1+0x2558], R22 ;  /* 0x0025581601007387 */ /* 0x0003e20000100a00 */
[----:B0-----:R-:W-:-:S05]  /*1e0240*/  F2FP.SATFINITE.E4M3.F32.PACK_AB_MERGE_C R20, R58, R56, RZ ;  /* 0x000000383a14723e */ /* 0x001fca00048070ff */
[----:B------:R3:W-:Y:S04]  /*1e0250*/  STL [R1+0x1f0], R20 ;  /* 0x0001f01401007387 */ /* 0x0007e80000100800 */
[----:B------:R-:W2:Y:S04]  /*1e0260*/  LDL.LU R56, [R1+0x1310] ;  /* 0x0013100001387983 */ /* 0x000ea80000300800 */
[----:B------:R-:W2:Y:S01]  /*1e0270*/  LDL.LU R58, [R1+0x1314] ;  /* 0x00131400013a7983 */ /* 0x000ea20000300800 */
[----:B-1----:R-:W-:-:S05]  /*1e0280*/  IADD3 R22, P1, PT, R16, R12, RZ ;  /* 0x0000000c10167210 */ /* 0x002fca0007f3e0ff */
[----:B------:R-:W-:-:S05]  /*1e0290*/  IMAD.X R23, R19, 0x1, R13, P1 ;  /* 0x0000000113177824 */ /* 0x000fca00008e060d */
[----:B------:R-:W-:Y:S04]  /*1e02a0*/  STL.64 [R1+0x2550], R22 ;  /* 0x0025501601007387 */ /* 0x000fe80000100a00 */
[----:B------:R-:W2:Y:S01]  /*1e02b0*/  LDL.LU R30, [R1+0x1318] ;  /* 0x00131800011e7983 */ /* 0x000ea20000300800 */
[----:B---3--:R-:W-:-:S05]  /*1e02c0*/  F2FP.SATFINITE.E4M3.F32.PACK_AB_MERGE_C R20, R44, R40, RZ ;  /* 0x000000282c14723e */ /* 0x008fca00048070ff */
[----:B------:R-:W-:Y:S04]  /*1e02d0*/  STL [R1+0x1f4], R20 ;  /* 0x0001f41401007387 */ /* 0x000fe80000100800 */
[----:B------:R-:W3:Y:S01]  /*1e02e0*/  LDL.LU R48, [R1+0x131c] ;  /* 0x00131c0001307983 */ /* 0x000ee20000300800 */
[----:B----4-:R-:W-:-:S05]  /*1e02f0*/  F2FP.SATFINITE.E4M3.F32.PACK_AB_MERGE_C R19, R47, R46, RZ ;  /* 0x0000002e2f13723e */ /* 0x010fca00048070ff */
[----:B------:R0:W-:Y:S04]  /*1e0300*/  STL [R1+0x2ddc], R19 ;  /* 0x002ddc1301007387 */ /* 0x0001e80000100800 */
[----:B------:R-:W4:Y:S04]  /*1e0310*/  LDL.LU R33, [R1+0x1320] ;  /* 0x0013200001217983 */ /* 0x000f280000300800 */
[----:B------:R-:W4:Y:S01]  /*1e0320*/  LDL.LU R35, [R1+0x1324] ;  /* 0x0013240001237983 */ /* 0x000f220000300800 */
[----:B0-----:R-:W-:Y:S01]  /*1e0330*/  VIADD R19, R16, UR4 ;  /* 0x0000000410137c36 */ /* 0x001fe20008000000 */
[----:B------:R-:W0:Y:S02]  /*1e0340*/  LDCU UR4, c[0x0][0x3b8] ;  /* 0x00007700ff0477ac */ /* 0x000e240008000800 */
[----:B------:R-:W4:Y:S04]  /*1e0350*/  LDL.LU R38, [R1+0x1328] ;  /* 0x0013280001267983 */ /* 0x000f280000300800 */
[----:B------:R-:W4:Y:S01]  /*1e0360*/  LDL.LU R40, [R1+0x132c] ;  /* 0x00132c0001287983 */ /* 0x000f220000300800 */
[----:B------:R-:W-:-:S02]  /*1e0370*/  SHF.R.S32.HI R20, RZ, 0x1f, R19 ;  /* 0x0000001fff147819 */ /* 0x000fc40000011413 */
[----:B------:R-:W-:-:S05]  /*1e0380*/  IADD3 R22, P1, PT, R19, R4, RZ ;  /* 0x0000000413167210 */ /* 0x000fca0007f3e0ff */
[----:B------:R-:W-:Y:S01]  /*1e0390*/  IMAD.X R23, R20, 0x1, R27, P1 ;  /* 0x0000000114177824 */ /* 0x000fe200008e061b */
[----:B------:R-:W-:-:S05]  /*1e03a0*/  F2FP.SATFINITE.E4M3.F32.PACK_AB_MERGE_C R16, R50, R49, RZ ;  /* 0x000000313210723e */ /* 0x000fca00048070ff */
[----:B------:R-:W-:Y:S04]  /*1e03b0*/  STL [R1+0x2dfc], R16 ;  /* 0x002dfc1001007387 */ /* 0x000fe80000100800 */
[----:B------:R-:W4:Y:S04]  /*1e03c0*/  LDL.LU R25, [R1+0x1330] ;  /* 0x0013300001197983 */ /* 0x000f280000300800 */
[----:B------:R1:W-:Y:S04]  /*1e03d0*/  STL.64 [R1+0x2548], R22 ;  /* 0x0025481601007387 */ /* 0x0003e80000100a00 */
[----:B-1----:R-:W4:Y:S04]  /*1e03e0*/  LDL.LU R22, [R1+0x1334] ;  /* 0x0013340001167983 */ /* 0x002f280000300800 */
[----:B------:R-:W4:Y:S04]  /*1e03f0*/  LDL.LU R23, [R1+0x1338] ;  /* 0x0013380001177983 */ /* 0x000f280000300800 */
[----:B------:R-:W4:Y:S04]  /*1e0400*/  LDL.LU R24, [R1+0x133c] ;  /* 0x00133c0001187983 */ /* 0x000f280000300800 */
[----:B------:R-:W4:Y:S04]  /*1e0410*/  LDL.LU R46, [R1+0x1340] ;  /* 0x00134000012e7983 */ /* 0x000f280000300800 */
[----:B------:R-:W4:Y:S01]  /*1e0420*/  LDL.LU R50, [R1+0x1344] ;  /* 0x0013440001327983 */ /* 0x000f220000300800 */
[----:B------:R-:W-:-:S05]  /*1e0430*/  IADD3 R60, P1, PT, R19, R6, RZ ;  /* 0x00000006133c7210 */ /* 0x000fca0007f3e0ff */
[----:B------:R-:W-:Y:S01]  /*1e0440*/  IMAD.X R61, R20, 0x1, R5, P1 ;  /* 0x00000001143d7824 */ /* 0x000fe200008e0605 */
[----:B--2---:R-:W-:-:S05]  /*1e0450*/  F2FP.SATFINITE.E4M3.F32.PACK_AB_MERGE_C R16, R52, R51, RZ ;  /* 0x000000333410723e */ /* 0x004fca00048070ff */
[----:B------:R1:W-:Y:S04]  /*1e0460*/  STL [R1+0x2cc8], R16 ;  /* 0x002cc81001007387 */ /* 0x0003e80000100800 */
[----:B------:R-:W2:Y:S01]  /*1e0470*/  LDL.LU R52, [R1+0x1348] ;  /* 0x0013480001347983 */ /* 0x000ea20000300800 */
[----:B-1----:R-:W-:-:S03]  /*1e0480*/  F2FP.SATFINITE.E4M3.F32.PACK_AB_MERGE_C R16, R55, R54, RZ ;  /* 0x000000363710723e */ /* 0x002fc600048070ff */
[----:B------:R-:W2:Y:S04]  /*1e0490*/  LDL.LU R54, [R1+0x134c] ;  /* 0x00134c0001367983 */ /* 0x000ea80000300800 */
[----:B------:R1:W-:Y:S04]  /*1e04a0*/  STL [R1+0x2cec], R16 ;  /* 0x002cec1001007387 */ /* 0x0003e80000100800 */
[----:B------:R-:W2:Y:S04]  /*1e04b0*/  LDL.LU R29, [R1+0x1350] ;  /* 0x00135000011d7983 */ /* 0x000ea80000300800 */
[----:B------:R-:W2:Y:S04]  /*1e04c0*/  LDL.LU R44, [R1+0x1354] ;  /* 0x00135400012c7983 */ /* 0x000ea80000300800 */
[----:B------:R-:W2:Y:S04]  /*1e04d0*/  LDL.LU R47, [R1+0x1358] ;  /* 0x00135800012f7983 */ /* 0x000ea80000300800 */
[----:B------:R0:W-:Y:S04]  /*1e04e0*/  STL.64 [R1+0x2540], R60 ;  /* 0x0025403c01007387 */ /* 0x0001e80000100a00 */
[----:B------:R-:W2:Y:S04]  /*1e04f0*/  LDL.LU R49, [R1+0x135c] ;  /* 0x00135c0001317983 */ /* 0x000ea80000300800 */
[----:B------:R-:W2:Y:S04]  /*1e0500*/  LDL.LU R51, [R1+0x2320] ;  /* 0x0023200001337983 */ /* 0x000ea80000300800 */
[----:B------:R-:W2:Y:S01]  /*1e0510*/  LDL.LU R55, [R1+0x2324] ;  /* 0x0023240001377983 */ /* 0x000ea20000300800 */
[----:B-1----:R-:W-:-:S05]  /*1e0520*/  F2FP.SATFINITE.E4M3.F32.PACK_AB_MERGE_C R16, R58, R56, RZ ;  /* 0x000000383a10723e */ /* 0x002fca00048070ff */
[----:B------:R3:W-:Y:S04]  /*1e0530*/  STL [R1+0x2bd8], R16 ;  /* 0x002bd81001007387 */ /* 0x0007e80000100800 */
[----:B------:R-:W2:Y:S04]  /*1e0540*/  LDL.LU R56, [R1+0x2328] ;  /* 0x0023280001387983 */ /* 0x000ea80000300800 */
[----:B------:R-:W2:Y:S01]  /*1e0550*/  LDL.LU R58, [R1+0x232c] ;  /* 0x00232c00013a7983 */ /* 0x000ea20000300800 */
[----:B0-----:R-:W-:-:S05]  /*1e0560*/  IADD3 R60, P1, PT, R19, R8, RZ ;  /* 0x00000008133c7210 */ /* 0x001fca0007f3e0ff */
[----:B------:R-:W-:Y:S01]  /*1e0570*/  IMAD.X R61, R20, 0x1, R7, P1 ;  /* 0x00000001143d7824 */ /* 0x000fe200008e0607 */
[----:B---3--:R-:W-:-:S05]  /*1e0580*/  F2FP.SATFINITE.E4M3.F32.PACK_AB_MERGE_C R16, R48, R30, RZ ;  /* 0x0000001e3010723e */ /* 0x008fca00048070ff */
[----:B------:R-:W-:Y:S04]  /*1e0590*/  STL [R1+0x2bf8], R16 ;  /* 0x002bf81001007387 */ /* 0x000fe80000100800 */
[----:B------:R0:W-:Y:S02]  /*1e05a0*/  STL.64 [R1+0x2538], R60 ;  /* 0x0025383c01007387 */ /* 0x0001e40000100a00 */
[----:B0-----:R-:W-:Y:S02]  /*1e05b0*/  IADD3 R60, P1, PT, R19, R14, RZ ;  /* 0x0000000e133c7210 */ /* 0x001fe40007f3e0ff */
[----:B----4-:R-:W-:-:S03]  /*1e05c0*/  F2FP.SATFINITE.E4M3.F32.PACK_AB_MERGE_C R26, R35, R33, RZ ;  /* 0x00000021231a723e */ /* 0x010fc600048070ff */
[----:B------:R-:W-:Y:S01]  /*1e05d0*/  IMAD.X R61, R20, 0x1, R15, P1 ;  /* 0x00000001143d7824 */ /* 0x000fe200008e060f */
[----:B------:R-:W-:Y:S01]  /*1e05e0*/  F2FP.SATFINITE.E4M3.F32.PACK_AB_MERGE_C R16, R40, R38, RZ ;  /* 0x000000262810723e */ /* 0x000fe200048070ff */
[----:B------:R-:W-:Y:S04]  /*1e05f0*/  STL [R1+0x2b0c], R26 ;  /* 0x002b0c1a01007387 */ /* 0x000fe80000100800 */
[----:B------:R-:W-:Y:S04]  /*1e0600*/  STL [R1+0x2b2c], R16 ;  /* 0x002b2c1001007387 */ /* 0x000fe80000100800 */
[----:B------:R-:W3:Y:S04]  /*1e0610*/  LDL.LU R33, [R1+0x1370] ;  /* 0x0013700001217983 */ /* 0x000ee80000300800 */
[----:B------:R-:W3:Y:S04]  /*1e0620*/  LDL.LU R35, [R1+0x1374] ;  /* 0x0013740001237983 */ /* 0x000ee80000300800 */
[----:B------:R-:W4:Y:S04]  /*1e0630*/  LDL.LU R38, [R1+0x1378] ;  /* 0x0013780001267983 */ /* 0x000f280000300800 */
[----:B------:R-:W-:Y:S04]  /*1e0640*/  STL.64 [R1+0x2530], R60 ;  /* 0x0025303c01007387 */ /* 0x000fe80000100a00 */
[----:B------:R-:W4:Y:S04]  /*1e0650*/  LDL.LU R40, [R1+0x137c] ;  /* 0x00137c0001287983 */ /* 0x000f280000300800 */
[----:B------:R0:W-:Y:S02]  /*1e0660*/  STL.64 [R1+0xa408], R14 ;  /* 0x00a4080e01007387 */ /* 0x0001e40000100a00 */
[----:B0-----:R-:W-:-:S05]  /*1e0670*/  IADD3 R14, P1, PT, R19, R3, RZ ;  /* 0x00000003130e7210 */ /* 0x001fca0007f3e0ff */
[----:B------:R-:W-:Y:S01]  /*1e0680*/  IMAD.X R15, R20, 0x1, R43, P1 ;  /* 0x00000001140f7824 */ /* 0x000fe200008e062b */
[----:B------:R-:W-:Y:S02]  /*1e0690*/  F2FP.SATFINITE.E4M3.F32.PACK_AB_MERGE_C R22, R22, R25, RZ ;  /* 0x000000191616723e */ /* 0x000fe400048070ff */
[----:B------:R-:W-:-:S03]  /*1e06a0*/  F2FP.SATFINITE.E4M3.F32.PACK_AB_MERGE_C R16, R24, R23, RZ ;  /* 0x000000171810723e */ /* 0x000fc600048070ff */
[----:B------:R-:W-:Y:S04]  /*1e06b0*/  STL [R1+0x850], R22 ;  /* 0x0008501601007387 */ /* 0x000fe80000100800 */
[----:B------:R-:W-:Y:S04]  /*1e06c0*/  STL [R1+0x2f58], R16 ;  /* 0x002f581001007387 */ /* 0x000fe80000100800 */
[----:B------:R0:W-:Y:S02]  /*1e06d0*/  STL.64 [R1+0x2528], R14 ;  /* 0x0025280e01007387 */ /* 0x0001e40000100a00 */
[----:B0-----:R-:W-:-:S02]  /*1e06e0*/  F2FP.SATFINITE.E4M3.F32.PACK_AB_MERGE_C R14, R50, R46, RZ ;  /* 0x0000002e320e723e */ /* 0x001fc400048070ff */
[----:B------:R-:W4:Y:S04]  /*1e06f0*/  LDL.LU R46, [R1+0x1380] ;  /* 0x00138000012e7983 */ /* 0x000f280000300800 */
[----:B------:R-:W4:Y:S04]  /*1e0700*/  LDL.LU R50, [R1+0x1384] ;  /* 0x0013840001327983 */ /* 0x000f280000300800 */
[----:B------:R0:W-:Y:S02]  /*1e0710*/  STL [R1+0x764], R14 ;  /* 0x0007640e01007387 */ /* 0x0001e40000100800 */
[----:B0-----:R-:W-:-:S05]  /*1e0720*/  IADD3 R14, P1, PT, R19, R2, RZ ;  /* 0x00000002130e7210 */ /* 0x001fca0007f3e0ff */
[----:B------:R-:W-:Y:S01]  /*1e0730*/  IMAD.X R15, R20, 0x1, R0, P1 ;  /* 0x00000001140f7824 */ /* 0x000fe200008e0600 */
[----:B--2---:R-:W-:-:S05]  /*1e0740*/  F2FP.SATFINITE.E4M3.F32.PACK_AB_MERGE_C R16, R54, R52, RZ ;  /* 0x000000343610723e */ /* 0x004fca00048070ff */
[----:B------:R-:W-:Y:S04]  /*1e0750*/  STL [R1+0x7a0], R16 ;  /* 0x0007a01001007387 */ /* 0x000fe80000100800 */
[----:B------:R-:W2:Y:S04]  /*1e0760*/  LDL.LU R52, [R1+0x1388] ;  /* 0x0013880001347983 */ /* 0x000ea80000300800 */
[----:B------:R-:W2:Y:S04]  /*1e0770*/  LDL.LU R54, [R1+0x138c] ;  /* 0x00138c0001367983 */ /* 0x000ea80000300800 */
[----:B------:R0:W-:Y:S01]  /*1e0780*/  STL.64 [R1+0x2520], R14 ;  /* 0x0025200e01007387 */ /* 0x0001e20000100a00 */
[----:B------:R-:W-:-:S02]  /*1e0790*/  F2FP.SATFINITE.E4M3.F32.PACK_AB_MERGE_C R49, R49, R47, RZ ;  /* 0x0000002f3131723e */ /* 0x000fc400048070ff */
[----:B0-----:R-:W-:-:S03]  /*1e07a0*/  F2FP.SATFINITE.E4M3.F32.PACK_AB_MERGE_C R14, R44, R29, RZ ;  /* 0x0000001d2c0e723e */ /* 0x001fc600048070ff */
[----:B------:R-:W-:Y:S04]  /*1e07b0*/  STL [R1+0xa1e4], R49 ;  /* 0x00a1e43101007387 */ /* 0x000fe80000100800 */
[----:B------:R0:W-:Y:S02]  /*1e07c0*/  STL [R1+0x53c], R14 ;  /* 0x00053c0e01007387 */ /* 0x0001e40000100800 */
[----:B0-----:R-:W-:-:S05]  /*1e07d0*/  IADD3 R14, P1, PT, R19, R59, RZ ;  /* 0x0000003b130e7210 */ /* 0x001fca0007f3e0ff */
[----:B------:R-:W-:-:S05]  /*1e07e0*/  IMAD.X R15, R20, 0x1, R32, P1 ;  /* 0x00000001140f7824 */ /* 0x000fca00008e0620 */
[----:B------:R0:W-:Y:S04]  /*1e07f0*/  STL.64 [R1+0x2518], R14 ;  /* 0x0025180e01007387 */ /* 0x0001e80000100a00 */
[----:B------:R-:W2:Y:S01]  /*1e0800*/  LDL.LU R30, [R1+0x13a0] ;  /* 0x0013a000011e7983 */ /* 0x000ea20000300800 */
[----:B0-----:R-:W-:Y:S02]  /*1e0810*/  F2FP.SATFINITE.E4M3.F32.PACK_AB_MERGE_C R15, R55, R51, RZ ;  /* 0x00000033370f723e */ /* 0x001fe400048070ff */
[----:B------:R-:W-:-:S03]  /*1e0820*/  F2FP.SATFINITE.E4M3.F32.PACK_AB_MERGE_C R14, R58, R56, RZ ;  /* 0x000000383a0e723e */ /* 0x000fc600048070ff */
[----:B------:R-:W-:Y:S04]  /*1e0830*/  STL [R1+0x508], R15 ;  /* 0x0005080f01007387 */ /* 0x000fe80000100800 */
[----:B------:R-:W2:Y:S04]  /*1e0840*/  LDL.LU R48, [R1+0x13a4] ;  /* 0x0013a40001307983 */ /* 0x000ea80000300800 */
        /* <DEDUP_REMOVED lines=10> */
[----:B0-----:R-:W-:-:S05]  /*1e08f0*/  IADD3 R14, P1, PT, R19, R42, RZ ;  /* 0x0000002a130e7210 */ /* 0x001fca0007f3e0ff */
[----:B------:R-:W-:Y:S01]  /*1e0900*/  IMAD.X R15, R20, 0x1, R45, P1 ;  /* 0x00000001140f7824 */ /* 0x000fe200008e062d */
[----:B---3--:R-:W-:-:S05]  /*1e0910*/  F2FP.SATFINITE.E4M3.F32.PACK_AB_MERGE_C R22, R35, R33, RZ ;  /* 0x000000212316723e */ /* 0x008fca00048070ff */
[----:B------:R0:W-:Y:S01]  /*1e0920*/  STL [R1+0x4dc], R22 ;  /* 0x0004dc1601007387 */ /* 0x0001e20000100800 */
[----:B----4-:R-:W-:-:S05]  /*1e0930*/  F2FP.SATFINITE.E4M3.F32.PACK_AB_MERGE_C R16, R40, R38, RZ ;  /* 0x000000262810723e */ /* 0x010fca00048070ff */
[----:B------:R-:W-:Y:S04]  /*1e0940*/  STL [R1+0x4e0], R16 ;  /* 0x0004e01001007387 */ /* 0x000fe80000100800 */
[----:B------:R-:W3:Y:S04]  /*1e0950*/  LDL.LU R25, [R1+0x13c0] ;  /* 0x0013c00001197983 */ /* 0x000ee80000300800 */
[----:B0-----:R-:W3:Y:S04]  /*1e0960*/  LDL.LU R22, [R1+0x13c4] ;  /* 0x0013c40001167983 */ /* 0x001ee80000300800 */
[----:B------:R-:W4:Y:S04]  /*1e0970*/  LDL.LU R23, [R1+0x13c8] ;  /* 0x0013c80001177983 */ /* 0x000f280000300800 */
[----:B------:R0:W-:Y:S04]  /*1e0980*/  STL.64 [R1+0x2508], R14 ;  /* 0x0025080e01007387 */ /* 0x0001e80000100a00 */
[----:B------:R-:W4:Y:S04]  /*1e0990*/  LDL.LU R24, [R1+0x13cc] ;  /* 0x0013cc0001187983 */ /* 0x000f280000300800 */
        /* <DEDUP_REMOVED lines=16> */
[----:B------:R0:W-:Y:S01]  /*1e0aa0*/  STL.64 [R1+0x2500], R14 ;  /* 0x0025000e01007387 */ /* 0x0001e20000100a00 */
[----:B------:R-:W-:-:S05]  /*1e0ab0*/  F2FP.SATFINITE.E4M3.F32.PACK_AB_MERGE_C R60, R48, R30, RZ ;  /* 0x0000001e303c723e */ /* 0x000fca00048070ff */
[----:B------:R-:W-:Y:S01]  /*1e0ac0*/  STL [R1+0xa274], R60 ;  /* 0x00a2743c01007387 */ /* 0x000fe20000100800 */
[----:B0-----:R-:W-:-:S03]  /*1e0ad0*/  F2FP.SATFINITE.E4M3.F32.PACK_AB_MERGE_C R14, R58, R55, RZ ;  /* 0x000000373a0e723e */ /* 0x001fc600048070ff */
[----:B------:R-:W2:Y:S04]  /*1e0ae0*/  LDL.LU R55, [R1+0x13e8] ;  /* 0x0013e80001377983 */ /* 0x000ea80000300800 */
[----:B------:R-:W2:Y:S04]  /*1e0af0*/  LDL.LU R58, [R1+0x13ec] ;  /* 0x0013ec00013a7983 */ /* 0x000ea80000300800 */
[----:B------:R0:W-:Y:S02]  /*1e0b00*/  STL [R1+0x484], R14 ;  /* 0x0004840e01007387 */ /* 0x0001e40000100800 */
[----:B0-----:R-:W-:-:S05]  /*1e0b10*/  IADD3 R14, P1, PT, R19, R39, RZ ;  /* 0x00000027130e7210 */ /* 0x001fca0007f3e0ff */
        /* <DEDUP_REMOVED lines=12> */
[----:B------:R0:W-:Y:S01]  /*1e0be0*/  STL.64 [R1+0x24f0], R14 ;  /* 0x0024f00e01007387 */ /* 0x0001e20000100a00 */
[----:B---3--:R-:W-:-:S05]  /*1e0bf0*/  F2FP.SATFINITE.E4M3.F32.PACK_AB_MERGE_C R22, R22, R25, RZ ;  /* 0x000000191616723e */ /* 0x008fca00048070ff */
[----:B------:R-:W-:Y:S01]  /*1e0c00*/  STL [R1+0x408], R22 ;  /* 0x0004081601007387 */ /* 0x000fe20000100800 */
[----:B0-----:R-:W-:Y:S02]  /*1e0c10*/  IADD3 R14, P1, PT, R19, R28, RZ ;  /* 0x0000001c130e7210 */ /* 0x001fe40007f3e0ff */
[----:B----4-:R-:W-:-:S03]  /*1e0c20*/  F2FP.SATFINITE.E4M3.F32.PACK_AB_MERGE_C R16, R24, R23, RZ ;  /* 0x000000171810723e */ /* 0x010fc600048070ff */
[----:B------:R-:W-:Y:S02]  /*1e0c30*/  IMAD.X R15, R20, 0x1, R34, P1 ;  /* 0x00000001140f7824 */ /* 0x000fe400008e0622 */
[----:B------:R0:W-:Y:S02]  /*1e0c40*/  STL [R1+0x410], R16 ;  /* 0x0004101001007387 */ /* 0x0001e40000100800 */
[----:B0-----:R-:W-:-:S05]  /*1e0c50*/  F2FP.SATFINITE.E4M3.F32.PACK_AB_MERGE_C R16, R33, R29, RZ ;  /* 0x0000001d2110723e */ /* 0x001fca00048070ff */
[----:B------:R-:W-:Y:S04]  /*1e0c60*/  STL [R1+0xa310], R16 ;  /* 0x00a3101001007387 */ /* 0x000fe80000100800 */
[----:B------:R0:W-:Y:S02]  /*1e0c70*/  STL.64 [R1+0x24e8], R14 ;  /* 0x0024e80e01007387 */ /* 0x0001e40000100a00 */
[----:B0-----:R-:W-:Y:S02]  /*1e0c80*/  F2FP.SATFINITE.E4M3.F32.PACK_AB_MERGE_C R14, R42, R40, RZ ;  /* 0x000000282a0e723e */ /* 0x001fe400048070ff */
[----:B------:R-:W3:Y:S04]  /*1e0c90*/  LDL.LU R40, [R1+0x1410] ;  /* 0x0014100001287983 */ /* 0x000ee80000300800 */
[----:B------:R-:W3:Y:S04]  /*1e0ca0*/  LDL.LU R42, [R1+0x1414] ;  /* 0x00141400012a7983 */ /* 0x000ee80000300800 */
[----:B------:R0:W-:Y:S02]  /*1e0cb0*/  STL [R1+0x3c8], R14 ;  /* 0x0003c80e01007387 */ /* 0x0001e40000100800 */
[----:B0-----:R-:W-:-:S05]  /*1e0cc0*/  IADD3 R14, P1, PT, R19, R37, RZ ;  /* 0x00000025130e7210 */ /* 0x001fca0007f3e0ff */
[----:B------:R-:W-:Y:S01]  /*1e0cd0*/  IMAD.X R15, R20, 0x1, R9, P1 ;  /* 0x00000001140f7824 */ /* 0x000fe200008e0609 */
[----:B------:R-:W-:-:S04]  /*1e0ce0*/  F2FP.SATFINITE.E4M3.F32.PACK_AB_MERGE_C R22, R38, R35, RZ ;  /* 0x000000232616723e */ /* 0x000fc800048070ff */
[----:B------:R0:W-:Y:S04]  /*1e0cf0*/  STL.64 [R1+0x24e0], R14 ;  /* 0x0024e00e01007387 */ /* 0x0001e80000100a00 */
[----:B------:R-:W-:Y:S01]  /*1e0d00*/  STL [R1+0x1ec], R22 ;  /* 0x0001ec1601007387 */ /* 0x000fe20000100800 */
[----:B0-----:R-:W-:-:S05]  /*1e0d10*/  IADD3 R14, P1, PT, R19, R10, RZ ;  /* 0x0000000a130e7210 */ /* 0x001fca0007f3e0ff */
[----:B------:R-:W-:Y:S01]  /*1e0d20*/  IMAD.X R15, R20, 0x1, R11, P1 ;  /* 0x00000001140f7824 */ /* 0x000fe200008e060b */
[----:B--2---:R-:W-:-:S05]  /*1e0d30*/  F2FP.SATFINITE.E4M3.F32.PACK_AB_MERGE_C R16, R50, R46, RZ ;  /* 0x0000002e3210723e */ /* 0x004fca00048070ff */
[----:B------:R0:W-:Y:S04]  /*1e0d40*/  STL [R1+0x1f8], R16 ;  /* 0x0001f81001007387 */ /* 0x0001e80000100800 */
[----:B------:R-:W2:Y:S04]  /*1e0d50*/  LDL.LU R46, [R1+0x1418] ;  /* 0x00141800012e7983 */ /* 0x000ea80000300800 */
[----:B------:R-:W2:Y:S04]  /*1e0d60*/  LDL.LU R50, [R1+0x141c] ;  /* 0x00141c0001327983 */ /* 0x000ea80000300800 */
[----:B------:R1:W-:Y:S01]  /*1e0d70*/  STL.64 [R1+0x24d8], R14 ;  /* 0x0024d80e01007387 */ /* 0x0003e20000100a00 */
[----:B0-----:R-:W-:-:S02]  /*1e0d80*/  F2FP.SATFINITE.E4M3.F32.PACK_AB_MERGE_C R16, R54, R52, RZ ;  /* 0x000000343610723e */ /* 0x001fc400048070ff */
[----:B-1----:R-:W-:-:S03]  /*1e0d90*/  IADD3 R14, P1, PT, R19, R12, RZ ;  /* 0x0000000c130e7210 */ /* 0x002fc60007f3e0ff */
[----:B------:R-:W-:Y:S02]  /*1e0da0*/  STL [R1+0x1dc], R16 ;  /* 0x0001dc1001007387 */ /* 0x000fe40000100800 */
[----:B------:R-:W-:-:S05]  /*1e0db0*/  IMAD.X R15, R20, 0x1, R13, P1 ;  /* 0x00000001140f7824 */ /* 0x000fca00008e060d */
[----:B------:R0:W-:Y:S04]  /*1e0dc0*/  STL.64 [R1+0x24d0], R14 ;  /* 0x0024d00e01007387 */ /* 0x0001e80000100a00 */
[----:B------:R-:W4:Y:S04]  /*1e0dd0*/  LDL.LU R52, [R1+0x1420] ;  /* 0x0014200001347983 */ /* 0x000f280000300800 */
[----:B------:R-:W4:Y:S01]  /*1e0de0*/  LDL.LU R54, [R1+0x1424] ;  /* 0x0014240001367983 */ /* 0x000f220000300800 */
[----:B0-----:R-:W-:-:S05]  /*1e0df0*/  F2FP.SATFINITE.E4M3.F32.PACK_AB_MERGE_C R14, R58, R55, RZ ;  /* 0x000000373a0e723e */ /* 0x001fca00048070ff */
[----:B------:R0:W-:Y:S04]  /*1e0e00*/  STL [R1+0x1e0], R14 ;  /* 0x0001e00e01007387 */ /* 0x0001e80000100800 */
[----:B------:R-:W4:Y:S04]  /*1e0e10*/  LDL.LU R55, [R1+0x1428] ;  /* 0x0014280001377983 */ /* 0x000f280000300800 */
[----:B------:R-:W4:Y:S01]  /*1e0e20*/  LDL.LU R58, [R1+0x142c] ;  /* 0x00142c00013a7983 */ /* 0x000f220000300800 */
[----:B------:R-:W-:Y:S01]  /*1e0e30*/  VIADD R16, R19, UR4 ;  /* 0x0000000413107c36 */ /* 0x000fe20008000000 */
[----:B------:R-:W1:Y:S04]  /*1e0e40*/  LDCU UR4, c[0x0][0x3b8] ;  /* 0x00007700ff0477ac */ /* 0x000e680008000800 */
[----:B------:R-:W-:-:S02]  /*1e0e50*/  SHF.R.S32.HI R19, RZ, 0x1f, R16 ;  /* 0x0000001fff137819 */ /* 0x000fc40000011410 */
[----:B0-----:R-:W-:-:S05]  /*1e0e60*/  IADD3 R14, P1, PT, R16, R4, RZ ;  /* 0x00000004100e7210 */ /* 0x001fca0007f3e0ff */
[----:B------:R-:W-:Y:S01]  /*1e0e70*/  IMAD.X R15, R19, 0x1, R27, P1 ;  /* 0x00000001130f7824 */ /* 0x000fe200008e061b */
[----:B------:R-:W-:-:S05]  /*1e0e80*/  F2FP.SATFINITE.E4M3.F32.PACK_AB_MERGE_C R24, R47, R44, RZ ;  /* 0x0000002c2f18723e */ /* 0x000fca00048070ff */
[----:B------:R-:W-:Y:S04]  /*1e0e90*/  STL [R1+0xa110], R24 ;  /* 0x00a1101801007387 */ /* 0x000fe80000100800 */
[----:B------:R-:W4:Y:S01]  /*1e0ea0*/  LDL.LU R48, [R1+0x1430] ;  /* 0x0014300001307983 */ /* 0x000f220000300800 */
[----:B------:R-:W-:-:S03]  /*1e0eb0*/  F2FP.SATFINITE.E4M3.F32.PACK_AB_MERGE_C R22, R56, R51, RZ ;  /* 0x000000333816723e */ /* 0x000fc600048070ff */
[----:B------:R-:W4:Y:S04]  /*1e0ec0*/  LDL.LU R56, [R1+0x1434] ;  /* 0x0014340001387983 */ /* 0x000f280000300800 */
[----:B------:R-:W4:Y:S04]  /*1e0ed0*/  LDL.LU R35, [R1+0x1438] ;  /* 0x0014380001237983 */ /* 0x000f280000300800 */
[----:B------:R-:W4:Y:S04]  /*1e0ee0*/  LDL.LU R44, [R1+0x143c] ;  /* 0x00143c00012c7983 */ /* 0x000f280000300800 */
[----:B------:R-:W4:Y:S04]  /*1e0ef0*/  LDL.LU R47, [R1+0x1440] ;  /* 0x00144000012f7983 */ /* 0x000f280000300800 */
[----:B------:R-:W4:Y:S04]  /*1e0f00*/  LDL.LU R51, [R1+0x1444] ;  /* 0x0014440001337983 */ /* 0x000f280000300800 */
[----:B------:R-:W-:Y:S04]  /*1e0f10*/  STL [R1+0xa108], R22 ;  /* 0x00a1081601007387 */ /* 0x000fe80000100800 */
[----:B------:R3:W-:Y:S04]  /*1e0f20*/  STL.64 [R1+0x24c8], R14 ;  /* 0x0024c80e01007387 */ /* 0x0007e80000100a00 */
        /* <DEDUP_REMOVED lines=10> */
[----:B--2---:R-:W-:-:S05]  /*1e0fd0*/  F2FP.SATFINITE.E4M3.F32.PACK_AB_MERGE_C R14, R50, R46, RZ ;  /* 0x0000002e320e723e */ /* 0x004fca00048070ff */
[----:B------:R0:W-:Y:S04]  /*1e0fe0*/  STL [R1+0x2c88], R14 ;  /* 0x002c880e01007387 */ /* 0x0001e80000100800 */
[----:B------:R-:W2:Y:S04]  /*1e0ff0*/  LDL R60, [R1+0x28] ;  /* 0x00002800013c7983 */ /* 0x000ea80000100800 */
[----:B------:R-:W2:Y:S01]  /*1e1000*/  LDL.LU R46, [R1+0x2318] ;  /* 0x00231800012e7983 */ /* 0x000ea20000300800 */
[----:B0-----:R-:W-:-:S03]  /*1e1010*/  IADD3 R14, P1, PT, R16, R6, RZ ;  /* 0x00000006100e7210 */ /* 0x001fc60007f3e0ff */
[----:B------:R-:W2:Y:S02]  /*1e1020*/  LDL.LU R50, [R1+0x231c] ;  /* 0x00231c0001327983 */ /* 0x000ea40000300800 */
[----:B------:R-:W-:-:S05]  /*1e1030*/  IMAD.X R15, R19, 0x1, R5, P1 ;  /* 0x00000001130f7824 */ /* 0x000fca00008e0605 */
[----:B------:R4:W-:Y:S02]  /*1e1040*/  STL.64 [R1+0x24c0], R14 ;  /* 0x0024c00e01007387 */ /* 0x0009e40000100a00 */
[----:B----4-:R-:W-:Y:S02]  /*1e1050*/  F2FP.SATFINITE.E4M3.F32.PACK_AB_MERGE_C R15, R54, R52, RZ ;  /* 0x00000034360f723e */ /* 0x010fe400048070ff */
[----:B------:R-:W4:Y:S04]  /*1e1060*/  LDL.LU R52, [R1+0x14a0] ;  /* 0x0014a00001347983 */ /* 0x000f280000300800 */
[----:B------:R-:W-:Y:S04]  /*1e1070*/  STL [R1+0x2ba8], R15 ;  /* 0x002ba80f01007387 */ /* 0x000fe80000100800 */
[----:B------:R-:W4:Y:S01]  /*1e1080*/  LDL.LU R54, [R1+0x14a4] ;  /* 0x0014a40001367983 */ /* 0x000f220000300800 */
[----:B------:R-:W-:-:S05]  /*1e1090*/  F2FP.SATFINITE.E4M3.F32.PACK_AB_MERGE_C R14, R58, R55, RZ ;  /* 0x000000373a0e723e */ /* 0x000fca00048070ff */
[----:B------:R0:W-:Y:S04]  /*1e10a0*/  STL [R1+0x2b98], R14 ;  /* 0x002b980e01007387 */ /* 0x0001e80000100800 */
[----:B------:R-:W2:Y:S04]  /*1e10b0*/  LDL.LU R55, [R1+0x14a8] ;  /* 0x0014a80001377983 */ /* 0x000ea80000300800 */
[----:B------:R-:W2:Y:S01]  /*1e10c0*/  LDL.LU R58, [R1+0x14ac] ;  /* 0x0014ac00013a7983 */ /* 0x000ea20000300800 */
[----:B0-----:R-:W-:-:S05]  /*1e10d0*/  IADD3 R14, P1, PT, R16, R8, RZ ;  /* 0x00000008100e7210 */ /* 0x001fca0007f3e0ff */
[----:B------:R-:W-:-:S05]  /*1e10e0*/  IMAD.X R15, R19, 0x1, R7, P1 ;  /* 0x00000001130f7824 */ /* 0x000fca00008e0607 */
[----:B------:R0:W-:Y:S04]  /*1e10f0*/  STL.64 [R1+0x24b8], R14 ;  /* 0x0024b80e01007387 */ /* 0x0001e80000100a00 */
[----:B0-----:R-:W2:Y:S01]  /*1e1100*/  LDL.LU.64 R14, [R1+0xa408] ;  /* 0x00a40800010e7983 */ /* 0x001ea20000300a00 */
[----:B------:R-:W-:Y:S02]  /*1e1110*/  F2FP.SATFINITE.E4M3.F32.PACK_AB_MERGE_C R56, R56, R48, RZ ;  /* 0x000000303838723e */ /* 0x000fe400048070ff */
[----:B------:R-:W-:-:S03]  /*1e1120*/  F2FP.SATFINITE.E4M3.F32.PACK_AB_MERGE_C R22, R44, R35, RZ ;  /* 0x000000232c16723e */ /* 0x000fc600048070ff */
[----:B------:R-:W-:Y:S04]  /*1e1130*/  STL [R1+0xa190], R56 ;  /* 0x00a1903801007387 */ /* 0x000fe80000100800 */
[----:B------:R0:W-:Y:S04]  /*1e1140*/  STL [R1+0x2aec], R22 ;  /* 0x002aec1601007387 */ /* 0x0001e80000100800 */
[----:B------:R-:W3:Y:S04]  /*1e1150*/  LDL.LU R35, [R1+0x14c0] ;  /* 0x0014c00001237983 */ /* 0x000ee80000300800 */
[----:B------:R-:W3:Y:S01]  /*1e1160*/  LDL.LU R44, [R1+0x14c4] ;  /* 0x0014c400012c7983 */ /* 0x000ee20000300800 */
[----:B0-----:R-:W-:-:S02]  /*1e1170*/  F2FP.SATFINITE.E4M3.F32.PACK_AB_MERGE_C R22, R51, R47, RZ ;  /* 0x0000002f3316723e */ /* 0x001fc400048070ff */
[----:B------:R-:W-:Y:S02]  /*1e1180*/  F2FP.SATFINITE.E4M3.F32.PACK_AB_MERGE_C R20, R20, R25, RZ ;  /* 0x000000191414723e */ /* 0x000fe400048070ff */
[----:B--2---:R-:W-:-:S05]  /*1e1190*/  IADD3 R48, P1, PT, R16, R14, RZ ;  /* 0x0000000e10307210 */ /* 0x004fca0007f3e0ff */
[----:B------:R-:W-:Y:S01]  /*1e11a0*/  IMAD.X R49, R19, 0x1, R15, P1 ;  /* 0x0000000113317824 */ /* 0x000fe200008e060f */
[----:B------:R-:W-:-:S04]  /*1e11b0*/  IADD3 R24, P1, PT, R16, R3, RZ ;  /* 0x0000000310187210 */ /* 0x000fc80007f3e0ff */
[----:B------:R-:W-:Y:S01]  /*1e11c0*/  STL.64 [R1+0x24b0], R48 ;  /* 0x0024b03001007387 */ /* 0x000fe20000100a00 */
[----:B------:R-:W-:-:S03]  /*1e11d0*/  IMAD.X R25, R19, 0x1, R43, P1 ;  /* 0x0000000113197824 */ /* 0x000fc600008e062b */
[----:B------:R0:W-:Y:S04]  /*1e11e0*/  STL [R1+0x7d8], R22 ;  /* 0x0007d81601007387 */ /* 0x0001e80000100800 */
[----:B------:R-:W2:Y:S04]  /*1e11f0*/  LDL.LU R47, [R1+0x14c8] ;  /* 0x0014c800012f7983 */ /* 0x000ea80000300800 */
[----:B------:R-:W2:Y:S01]  /*1e1200*/  LDL.LU R51, [R1+0x14cc] ;  /* 0x0014cc0001337983 */ /* 0x000ea20000300800 */
[----:B0-----:R-:W-:-:S03]  /*1e1210*/  IADD3 R22, P1, PT, R16, R2, RZ ;  /* 0x0000000210167210 */ /* 0x001fc60007f3e0ff */
[----:B------:R3:W-:Y:S04]  /*1e1220*/  STL [R1+0x820], R20 ;  /* 0x0008201401007387 */ /* 0x0007e80000100800 */
[----:B------:R0:W-:Y:S01]  /*1e1230*/  STL.64 [R1+0x24a8], R24 ;  /* 0x0024a81801007387 */ /* 0x0001e20000100a00 */
[----:B---3--:R-:W-:Y:S02]  /*1e1240*/  F2FP.SATFINITE.E4M3.F32.PACK_AB_MERGE_C R20, R38, R33, RZ ;  /* 0x000000212614723e */ /* 0x008fe400048070ff */
[----:B0-----:R-:W-:Y:S01]  /*1e1250*/  F2FP.SATFINITE.E4M3.F32.PACK_AB_MERGE_C R24, R29, R23, RZ ;  /* 0x000000171d18723e */ /* 0x001fe200048070ff */
[----:B------:R-:W-:-:S04]  /*1e1260*/  IMAD.X R23, R19, 0x1, R0, P1 ;  /* 0x0000000113177824 */ /* 0x000fc800008e0600 */
[----:B------:R-:W-:Y:S04]  /*1e1270*/  STL [R1+0x538], R24 ;  /* 0x0005381801007387 */ /* 0x000fe80000100800 */
[----:B------:R0:W-:Y:S04]  /*1e1280*/  STL [R1+0x71c], R20 ;  /* 0x00071c1401007387 */ /* 0x0001e80000100800 */
[----:B------:R3:W-:Y:S04]  /*1e1290*/  STL.64 [R1+0x24a0], R22 ;  /* 0x0024a01601007387 */ /* 0x0007e80000100a00 */
[----:B0-----:R-:W2:Y:S01]  /*1e12a0*/  LDL.LU R20, [R1+0x14d0] ;  /* 0x0014d00001147983 */ /* 0x001ea20000300800 */
[----:B---3--:R-:W-:-:S03]  /*1e12b0*/  F2FP.SATFINITE.E4M3.F32.PACK_AB_MERGE_C R22, R42, R40, RZ ;  /* 0x000000282a16723e */ /* 0x008fc600048070ff */
[----:B------:R-:W3:Y:S04]  /*1e12c0*/  LDL.LU R23, [R1+0x14d4] ;  /* 0x0014d40001177983 */ /* 0x000ee80000300800 */
[----:B------:R4:W-:Y:S04]  /*1e12d0*/  STL [R1+0x4f4], R22 ;  /* 0x0004f41601007387 */ /* 0x0009e80000100800 */
[----:B------:R-:W3:Y:S04]  /*1e12e0*/  LDL.LU R29, [R1+0x14d8] ;  /* 0x0014d800011d7983 */ /* 0x000ee80000300800 */
[----:B------:R-:W3:Y:S01]  /*1e12f0*/  LDL.LU R33, [R1+0x14dc] ;  /* 0x0014dc0001217983 */ /* 0x000ee20000300800 */
[----:B------:R-:W-:-:S02]  /*1e1300*/  IADD3 R48, P1, PT, R16, R59, RZ ;  /* 0x0000003b10307210 */ /* 0x000fc40007f3e0ff */
[----:B------:R-:W-:Y:S02]  /*1e1310*/  F2FP.SATFINITE.E4M3.F32.PACK_AB_MERGE_C R24, R50, R46, RZ ;  /* 0x0000002e3218723e */ /* 0x000fe400048070ff */
[----:B----4-:R-:W-:Y:S01]  /*1e1320*/  F2FP.SATFINITE.E4M3.F32.PACK_AB_MERGE_C R22, R54, R52, RZ ;  /* 0x000000343616723e */ /* 0x010fe200048070ff */
[----:B------:R-:W-:Y:S02]  /*1e1330*/  IMAD.X R49, R19, 0x1, R32, P1 ;  /* 0x0000000113317824 */ /* 0x000fe400008e0620 */
[----:B------:R0:W-:Y:S04]  /*1e1340*/  STL [R1+0xa1ec], R24 ;  /* 0x00a1ec1801007387 */ /* 0x0001e80000100800 */
[----:B------:R-:W4:Y:S04]  /*1e1350*/  LDL.LU R38, [R1+0x14e0] ;  /* 0x0014e00001267983 */ /* 0x000f280000300800 */
[----:B------:R-:W4:Y:S01]  /*1e1360*/  LDL.LU R42, [R1+0x14e4] ;  /* 0x0014e400012a7983 */ /* 0x000f220000300800 */
[----:B------:R-:W-:-:S03]  /*1e1370*/  F2FP.SATFINITE.E4M3.F32.PACK_AB_MERGE_C R40, R58, R55, RZ ;  /* 0x000000373a28723e */ /* 0x000fc600048070ff */
[----:B------:R-:W-:Y:S04]  /*1e1380*/  STL.64 [R1+0x2498], R48 ;  /* 0x0024983001007387 */ /* 0x000fe80000100a00 */
[----:B------:R-:W-:Y:S04]  /*1e1390*/  STL [R1+0x4c4], R22 ;  /* 0x0004c41601007387 */ /* 0x000fe80000100800 */
[----:B------:R-:W4:Y:S04]  /*1e13a0*/  LDL.LU R46, [R1+0x14e8] ;  /* 0x0014e800012e7983 */ /* 0x000f280000300800 */
[----:B------:R-:W4:Y:S01]  /*1e13b0*/  LDL.LU R55, [R1+0x14ec] ;  /* 0x0014ec0001377983 */ /* 0x000f220000300800 */
[----:B0-----:R-:W-:-:S03]  /*1e13c0*/  IADD3 R24, P1, PT, R16, R17, RZ ;  /* 0x0000001110187210 */ /* 0x001fc60007f3e0ff */
[----:B------:R-:W-:Y:S02]  /*1e13d0*/  STL [R1+0xa220], R40 ;  /* 0x00a2202801007387 */ /* 0x000fe40000100800 */
[----:B------:R-:W-:Y:S02]  /*1e13e0*/  IMAD.X R25, R19, 0x1, R21, P1 ;  /* 0x0000000113197824 */ /* 0x000fe400008e0615 */
[----:B------:R-:W4:Y:S04]  /*1e13f0*/  LDL.LU R50, [R1+0x14f0] ;  /* 0x0014f00001327983 */ /* 0x000f280000300800 */
[----:B------:R-:W4:Y:S04]  /*1e1400*/  LDL.LU R52, [R1+0x14f4] ;  /* 0x0014f40001347983 */ /* 0x000f280000300800 */
[----:B------:R-:W4:Y:S04]  /*1e1410*/  LDL.LU R54, [R1+0x14f8] ;  /* 0x0014f80001367983 */ /* 0x000f280000300800 */
[----:B------:R0:W-:Y:S04]  /*1e1420*/  STL.64 [R1+0x2490], R24 ;  /* 0x0024901801007387 */ /* 0x0001e80000100a00 */
[----:B------:R-:W4:Y:S01]  /*1e1430*/  LDL.LU R58, [R1+0x14fc] ;  /* 0x0014fc00013a7983 */ /* 0x000f220000300800 */
[----:B------:R-:W-:-:S02]  /*1e1440*/  F2FP.SATFINITE.E4M3.F32.PACK_AB_MERGE_C R26, R44, R35, RZ ;  /* 0x000000232c1a723e */ /* 0x000fc400048070ff */
[----:B0-----:R-:W-:-:S03]  /*1e1450*/  IADD3 R24, P1, PT, R16, R60, RZ ;  /* 0x0000003c10187210 */ /* 0x001fc60007f3e0ff */
[----:B------:R0:W-:Y:S02]  /*1e1460*/  STL [R1+0x494], R26 ;  /* 0x0004941a01007387 */ /* 0x0001e40000100800 */
[----:B------:R-:W-:Y:S01]  /*1e1470*/  IMAD.X R25, R19, 0x1, R45, P1 ;  /* 0x0000000113197824 */ /* 0x000fe200008e062d */
[----:B--2---:R-:W-:-:S05]  /*1e1480*/  F2FP.SATFINITE.E4M3.F32.PACK_AB_MERGE_C R22, R51, R47, RZ ;  /* 0x0000002f3316723e */ /* 0x004fca00048070ff */
[----:B------:R2:W-:Y:S04]  /*1e1490*/  STL [R1+0x498], R22 ;  /* 0x0004981601007387 */ /* 0x0005e80000100800 */
[----:B0-----:R-:W4:Y:S04]  /*1e14a0*/  LDL.LU R26, [R1+0x1500] ;  /* 0x00150000011a7983 */ /* 0x001f280000300800 */
[----:B------:R-:W4:Y:S04]  /*1e14b0*/  LDL.LU R30, [R1+0x1504] ;  /* 0x00150400011e7983 */ /* 0x000f280000300800 */
[----:B------:R-:W4:Y:S04]  /*1e14c0*/  LDL.LU R48, [R1+0x1508] ;  /* 0x0015080001307983 */ /* 0x000f280000300800 */
[----:B------:R0:W-:Y:S01]  /*1e14d0*/  STL.64 [R1+0x2488], R24 ;  /* 0x0024881801007387 */ /* 0x0001e20000100a00 */
[----:B--2---:R-:W-:-:S03]  /*1e14e0*/  IADD3 R22, P1, PT, R16, R36, RZ ;  /* 0x0000002410167210 */ /* 0x004fc60007f3e0ff */
[----:B0-----:R-:W2:Y:S04]  /*1e14f0*/  LDL.LU R25, [R1+0x150c] ;  /* 0x00150c0001197983 */ /* 0x001ea80000300800 */
[----:B------:R-:W2:Y:S04]  /*1e1500*/  LDL.LU R35, [R1+0x1520] ;  /* 0x0015200001237983 */ /* 0x000ea80000300800 */
[----:B------:R-:W2:Y:S04]  /*1e1510*/  LDL.LU R44, [R1+0x1524] ;  /* 0x00152400012c7983 */ /* 0x000ea80000300800 */
[----:B------:R-:W2:Y:S01]  /*1e1520*/  LDL.LU R47, [R1+0x1528] ;  /* 0x00152800012f7983 */ /* 0x000ea20000300800 */
[----:B---3--:R-:W-:-:S03]  /*1e1530*/  F2FP.SATFINITE.E4M3.F32.PACK_AB_MERGE_C R24, R23, R20, RZ ;  /* 0x000000141718723e */ /* 0x008fc600048070ff */
[----:B------:R-:W3:Y:S01]  /*1e1540*/  LDL.LU R51, [R1+0x152c] ;  /* 0x00152c0001337983 */ /* 0x000ee20000300800 */
[----:B------:R-:W-:-:S03]  /*1e1550*/  IMAD.X R23, R19, 0x1, R18, P1 ;  /* 0x0000000113177824 */ /* 0x000fc600008e0612 */
[----:B------:R-:W-:Y:S01]  /*1e1560*/  STL [R1+0x460], R24 ;  /* 0x0004601801007387 */ /* 0x000fe20000100800 */
[----:B------:R-:W-:-:S05]  /*1e1570*/  F2FP.SATFINITE.E4M3.F32.PACK_AB_MERGE_C R20, R33, R29, RZ ;  /* 0x0000001d2114723e */ /* 0x000fca00048070ff */
[----:B------:R0:W-:Y:S04]  /*1e1580*/  STL [R1+0x46c], R20 ;  /* 0x00046c1401007387 */ /* 0x0001e80000100800 */
[----:B0-----:R-:W3:Y:S04]  /*1e1590*/  LDL.LU R20, [R1+0x1540] ;  /* 0x0015400001147983 */ /* 0x001ee80000300800 */
[----:B------:R0:W-:Y:S04]  /*1e15a0*/  STL.64 [R1+0x2480], R22 ;  /* 0x0024801601007387 */ /* 0x0001e80000100a00 */
[----:B0-----:R-:W3:Y:S04]  /*1e15b0*/  LDL.LU R23, [R1+0x1544] ;  /* 0x0015440001177983 */ /* 0x001ee80000300800 */
[----:B------:R-:W3:Y:S04]  /*1e15c0*/  LDL.LU R29, [R1+0x1548] ;  /* 0x00154800011d7983 */ /* 0x000ee80000300800 */
[----:B------:R-:W3:Y:S01]  /*1e15d0*/  LDL.LU R33, [R1+0x154c] ;  /* 0x00154c0001217983 */ /* 0x000ee20000300800 */
[----:B----4-:R-:W-:-:S03]  /*1e15e0*/  F2FP.SATFINITE.E4M3.F32.PACK_AB_MERGE_C R22, R42, R38, RZ ;  /* 0x000000262a16723e */ /* 0x010fc600048070ff */
[----:B------:R-:W4:Y:S01]  /*1e15f0*/  LDL.LU R38, [R1+0x1530] ;  /* 0x0015300001267983 */ /* 0x000f220000300800 */
[----:B------:R-:W-:-:S03]  /*1e1600*/  F2FP.SATFINITE.E4M3.F32.PACK_AB_MERGE_C R61, R55, R46, RZ ;  /* 0x0000002e373d723e */ /* 0x000fc600048070ff */
[----:B------:R-:W4:Y:S04]  /*1e1610*/  LDL.LU R42, [R1+0x1534] ;  /* 0x00153400012a7983 */ /* 0x000f280000300800 */
[----:B------:R0:W-:Y:S04]  /*1e1620*/  STL [R1+0x438], R22 ;  /* 0x0004381601007387 */ /* 0x0001e80000100800 */
[----:B------:R-:W4:Y:S04]  /*1e1630*/  LDL.LU R46, [R1+0x1538] ;  /* 0x00153800012e7983 */ /* 0x000f280000300800 */
[----:B------:R-:W4:Y:S01]  /*1e1640*/  LDL.LU R55, [R1+0x153c] ;  /* 0x00153c0001377983 */ /* 0x000f220000300800 */
[----:B------:R-:W-:-:S02]  /*1e1650*/  IADD3 R56, P1, PT, R16, R39, RZ ;  /* 0x0000002710387210 */ /* 0x000fc40007f3e0ff */
[----:B------:R-:W-:-:S03]  /*1e1660*/  F2FP.SATFINITE.E4M3.F32.PACK_AB_MERGE_C R24, R52, R50, RZ ;  /* 0x000000323418723e */ /* 0x000fc600048070ff */
[----:B------:R-:W-:Y:S01]  /*1e1670*/  IMAD.X R57, R19, 0x1, R31, P1 ;  /* 0x0000000113397824 */ /* 0x000fe200008e061f */
[----:B------:R-:W-:Y:S01]  /*1e1680*/  STL [R1+0xa278], R61 ;  /* 0x00a2783d01007387 */ /* 0x000fe20000100800 */
[----:B0-----:R-:W-:-:S03]  /*1e1690*/  F2FP.SATFINITE.E4M3.F32.PACK_AB_MERGE_C R22, R58, R54, RZ ;  /* 0x000000363a16723e */ /* 0x001fc600048070ff */
[----:B------:R-:W4:Y:S04]  /*1e16a0*/  LDL.LU R50, [R1+0x1560] ;  /* 0x0015600001327983 */ /* 0x000f280000300800 */
[----:B------:R0:W-:Y:S04]  /*1e16b0*/  STL.64 [R1+0x2478], R56 ;  /* 0x0024783801007387 */ /* 0x0001e80000100a00 */
[----:B------:R0:W-:Y:S04]  /*1e16c0*/  STL [R1+0x3dc], R24 ;  /* 0x0003dc1801007387 */ /* 0x0001e80000100800 */
[----:B------:R-:W4:Y:S04]  /*1e16d0*/  LDL.LU R52, [R1+0x1564] ;  /* 0x0015640001347983 */ /* 0x000f280000300800 */
[----:B------:R2:W-:Y:S04]  /*1e16e0*/  STL [R1+0x3f0], R22 ;  /* 0x0003f01601007387 */ /* 0x0005e80000100800 */
[----:B------:R-:W4:Y:S04]  /*1e16f0*/  LDL.LU R54, [R1+0x1568] ;  /* 0x0015680001367983 */ /* 0x000f280000300800 */
[----:B------:R-:W4:Y:S01]  /*1e1700*/  LDL.LU R58, [R1+0x156c] ;  /* 0x00156c00013a7983 */ /* 0x000f220000300800 */
[----:B0-----:R-:W-:-:S05]  /*1e1710*/  IADD3 R56, P1, PT, R16, R41, RZ ;  /* 0x0000002910387210 */ /* 0x001fca0007f3e0ff */
[----:B------:R-:W-:Y:S01]  /*1e1720*/  IMAD.X R57, R19, 0x1, R53, P1 ;  /* 0x0000000113397824 */ /* 0x000fe200008e0635 */
[----:B------:R-:W-:-:S04]  /*1e1730*/  IADD3 R24, P1, PT, R16, R28, RZ ;  /* 0x0000001c10187210 */ /* 0x000fc80007f3e0ff */
[----:B------:R-:W-:Y:S01]  /*1e1740*/  STL.64 [R1+0x2470], R56 ;  /* 0x0024703801007387 */ /* 0x000fe20000100a00 */
[----:B------:R-:W-:-:S05]  /*1e1750*/  F2FP.SATFINITE.E4M3.F32.PACK_AB_MERGE_C R26, R30, R26, RZ ;  /* 0x0000001a1e1a723e */ /* 0x000fca00048070ff */
[----:B------:R0:W-:Y:S01]  /*1e1760*/  STL [R1+0x3a8], R26 ;  /* 0x0003a81a01007387 */ /* 0x0001e20000100800 */
[----:B--2---:R-:W-:Y:S01]  /*1e1770*/  F2FP.SATFINITE.E4M3.F32.PACK_AB_MERGE_C R22, R25, R48, RZ ;  /* 0x000000301916723e */ /* 0x004fe200048070ff */
[----:B------:R-:W-:-:S04]  /*1e1780*/  IMAD.X R25, R19, 0x1, R34, P1 ;  /* 0x0000000113197824 */ /* 0x000fc800008e0622 */
[----:B------:R3:W-:Y:S01]  /*1e1790*/  STL [R1+0x3b8], R22 ;  /* 0x0003b81601007387 */ /* 0x0007e20000100800 */
[----:B0-----:R-:W-:-:S03]  /*1e17a0*/  F2FP.SATFINITE.E4M3.F32.PACK_AB_MERGE_C R26, R44, R35, RZ ;  /* 0x000000232c1a723e */ /* 0x001fc600048070ff */
[----:B------:R0:W-:Y:S01]  /*1e17b0*/  STL.64 [R1+0x2468], R24 ;  /* 0x0024681801007387 */ /* 0x0001e20000100a00 */
[----:B---3--:R-:W-:-:S03]  /*1e17c0*/  F2FP.SATFINITE.E4M3.F32.PACK_AB_MERGE_C R22, R51, R47, RZ ;  /* 0x0000002f3316723e */ /* 0x008fc600048070ff */
[----:B------:R-:W-:Y:S01]  /*1e17d0*/  STL [R1+0x1e4], R26 ;  /* 0x0001e41a01007387 */ /* 0x000fe20000100800 */
[----:B0-----:R-:W-:-:S03]  /*1e17e0*/  IADD3 R24, P1, PT, R16, R37, RZ ;  /* 0x0000002510187210 */ /* 0x001fc60007f3e0ff */
[----:B------:R0:W-:Y:S02]  /*1e17f0*/  STL [R1+0x1e8], R22 ;  /* 0x0001e81601007387 */ /* 0x0001e40000100800 */
[----:B------:R-:W-:Y:S02]  /*1e1800*/  IMAD.X R25, R19, 0x1, R9, P1 ;  /* 0x0000000113197824 */ /* 0x000fe400008e0609 */
[----:B------:R-:W2:Y:S04]  /*1e1810*/  LDL.LU R35, [R1+0x1570] ;  /* 0x0015700001237983 */ /* 0x000ea80000300800 */
[----:B------:R-:W2:Y:S01]  /*1e1820*/  LDL.LU R44, [R1+0x1574] ;  /* 0x00157400012c7983 */ /* 0x000ea20000300800 */
[----:B0-----:R-:W-:-:S03]  /*1e1830*/  IADD3 R22, P1, PT, R16, R10, RZ ;  /* 0x0000000a10167210 */ /* 0x001fc60007f3e0ff */
[----:B------:R-:W3:Y:S04]  /*1e1840*/  LDL.LU R47, [R1+0x1578] ;  /* 0x00157800012f7983 */ /* 0x000ee80000300800 */
[----:B------:R0:W-:Y:S04]  /*1e1850*/  STL.64 [R1+0x2460], R24 ;  /* 0x0024601801007387 */ /* 0x0001e80000100a00 */
[----:B------:R-:W3:Y:S01]  /*1e1860*/  LDL.LU R51, [R1+0x157c] ;  /* 0x00157c0001337983 */ /* 0x000ee20000300800 */
[----:B0-----:R-:W-:Y:S01]  /*1e1870*/  F2FP.SATFINITE.E4M3.F32.PACK_AB_MERGE_C R24, R23, R20, RZ ;  /* 0x000000141718723e */ /* 0x001fe200048070ff */
[----:B------:R-:W-:Y:S01]  /*1e1880*/  IMAD.X R23, R19, 0x1, R11, P1 ;  /* 0x0000000113177824 */ /* 0x000fe200008e060b */
[----:B------:R-:W-:-:S03]  /*1e1890*/  F2FP.SATFINITE.E4M3.F32.PACK_AB_MERGE_C R20, R33, R29, RZ ;  /* 0x0000001d2114723e */ /* 0x000fc600048070ff */
[----:B------:R-:W-:Y:S04]  /*1e18a0*/  STL [R1+0x1d0], R24 ;  /* 0x0001d01801007387 */ /* 0x000fe80000100800 */
[----:B------:R4:W-:Y:S04]  /*1e18b0*/  STL [R1+0x1d8], R20 ;  /* 0x0001d81401007387 */ /* 0x0009e80000100800 */
[----:B------:R0:W-:Y:S01]  /*1e18c0*/  STL.64 [R1+0x2458], R22 ;  /* 0x0024581601007387 */ /* 0x0001e20000100a00 */
[----:B----4-:R-:W-:Y:S02]  /*1e18d0*/  F2FP.SATFINITE.E4M3.F32.PACK_AB_MERGE_C R20, R42, R38, RZ ;  /* 0x000000262a14723e */ /* 0x010fe400048070ff */
[----:B0-----:R-:W-:-:S03]  /*1e18e0*/  IADD3 R22, P1, PT, R16, R12, RZ ;  /* 0x0000000c10167210 */ /* 0x001fc60007f3e0ff */
[----:B------:R0:W-:Y:S02]  /*1e18f0*/  STL [R1+0x1c4], R20 ;  /* 0x0001c41401007387 */ /* 0x0001e40000100800 */
[----:B------:R-:W-:Y:S01]  /*1e1900*/  IMAD.X R23, R19, 0x1, R13, P1 ;  /* 0x0000000113177824 */ /* 0x000fe200008e060d */
[----:B------:R-:W-:Y:S01]  /*1e1910*/  F2FP.SATFINITE.E4M3.F32.PACK_AB_MERGE_C R19, R55, R46, RZ ;  /* 0x0000002e3713723e */ /* 0x000fe200048070ff */
[----:B------:R-:W4:Y:S04]  /*1e1920*/  LDL.LU R57, [R1+0x2300] ;  /* 0x0023000001397983 */ /* 0x000f280000300800 */
[----:B------:R-:W-:Y:S04]  /*1e1930*/  STL.64 [R1+0x2450], R22 ;  /* 0x0024501601007387 */ /* 0x000fe80000100a00 */
[----:B------:R-:W4:Y:S04]  /*1e1940*/  LDL.LU R26, [R1+0x2304] ;  /* 0x00230400011a7983 */ /* 0x000f280000300800 */
[----:B------:R0:W-:Y:S04]  /*1e1950*/  STL [R1+0x1c0], R19 ;  /* 0x0001c01301007387 */ /* 0x0001e80000100800 */
[----:B------:R-:W4:Y:S04]  /*1e1960*/  LDL.LU R38, [R1+0x2308] ;  /* 0x0023080001267983 */ /* 0x000f280000300800 */
[----:B------:R-:W4:Y:S04]  /*1e1970*/  LDL.LU R42, [R1+0x230c] ;  /* 0x00230c00012a7983 */ /* 0x000f280000300800 */
[----:B------:R-:W4:Y:S04]  /*1e1980*/  LDL.LU R46, [R1+0x15a0] ;  /* 0x0015a000012e7983 */ /* 0x000f280000300800 */
[----:B------:R-:W4:Y:S01]  /*1e1990*/  LDL.LU R55, [R1+0x15a4] ;  /* 0x0015a40001377983 */ /* 0x000f220000300800 */
[----:B0-----:R-:W-:-:S02]  /*1e19a0*/  F2FP.SATFINITE.E4M3.F32.PACK_AB_MERGE_C R20, R52, R50, RZ ;  /* 0x000000323414723e */ /* 0x001fc400048070ff */
[----:B------:R-:W-:-:S03]  /*1e19b0*/  F2FP.SATFINITE.E4M3.F32.PACK_AB_MERGE_C R19, R58, R54, RZ ;  /* 0x000000363a13723e */ /* 0x000fc600048070ff */
[----:B------:R0:W-:Y:S04]  /*1e19c0*/  STL [R1+0xa0ec], R20 ;  /* 0x00a0ec1401007387 */ /* 0x0001e80000100800 */
[----:B------:R-:W4:Y:S04]  /*1e19d0*/  LDL.LU R29, [R1+0x15a8] ;  /* 0x0015a800011d7983 */ /* 0x000f280000300800 */
[----:B------:R-:W4:Y:S04]  /*1e19e0*/  LDL.LU R58, [R1+0x15ac] ;  /* 0x0015ac00013a7983 */ /* 0x000f280000300800 */
[----:B------:R-:W4:Y:S04]  /*1e19f0*/  LDL.LU R33, [R1+0x15b0] ;  /* 0x0015b00001217983 */ /* 0x000f280000300800 */
[----:B------:R-:W4:Y:S01]  /*1e1a00*/  LDL.LU R50, [R1+0x15b4] ;  /* 0x0015b40001327983 */ /* 0x000f220000300800 */
[----:B-1----:R-:W-:Y:S01]  /*1e1a10*/  VIADD R16, R16, UR4 ;  /* 0x0000000410107c36 */ /* 0x002fe20008000000 */
[----:B------:R-:W1:Y:S02]  /*1e1a20*/  LDCU UR4, c[0x0][0x3b8] ;  /* 0x00007700ff0477ac */ /* 0x000e640008000800 */
[----:B------:R-:W4:Y:S04]  /*1e1a30*/  LDL.LU R52, [R1+0x15b8] ;  /* 0x0015b80001347983 */ /* 0x000f280000300800 */
[----:B------:R-:W4:Y:S01]  /*1e1a40*/  LDL.LU R54, [R1+0x15bc] ;  /* 0x0015bc0001367983 */ /* 0x000f220000300800 */
[----:B0-----:R-:W-:-:S02]  /*1e1a50*/  SHF.R.S32.HI R20, RZ, 0x1f, R16 ;  /* 0x0000001fff147819 */ /* 0x001fc40000011410 */
[----:B------:R-:W-:Y:S01]  /*1e1a60*/  IADD3 R22, P1, PT, R16, R4, RZ ;  /* 0x0000000410167210 */ /* 0x000fe20007f3e0ff */
[----:B------:R2:W-:Y:S04]  /*1e1a70*/  STL [R1+0xa0e4], R19 ;  /* 0x00a0e41301007387 */ /* 0x0005e80000100800 */
[----:B------:R-:W-:Y:S01]  /*1e1a80*/  IMAD.X R23, R20, 0x1, R27, P1 ;  /* 0x0000000114177824 */ /* 0x000fe200008e061b */
[----:B------:R-:W4:Y:S01]  /*1e1a90*/  LDL.LU R30, [R1+0x15c0] ;  /* 0x0015c000011e7983 */ /* 0x000f220000300800 */
[----:B------:R-:W-:-:S03]  /*1e1aa0*/  IADD3 R24, P1, PT, R16, R6, RZ ;  /* 0x0000000610187210 */ /* 0x000fc60007f3e0ff */
[----:B------:R0:W-:Y:S01]  /*1e1ab0*/  STL.64 [R1+0x2448], R22 ;  /* 0x0024481601007387 */ /* 0x0001e20000100a00 */
[----:B--2---:R-:W-:-:S05]  /*1e1ac0*/  F2FP.SATFINITE.E4M3.F32.PACK_AB_MERGE_C R19, R44, R35, RZ ;  /* 0x000000232c13723e */ /* 0x004fca00048070ff */
[----:B------:R-:W-:Y:S04]  /*1e1ad0*/  STL [R1+0x2c5c], R19 ;  /* 0x002c5c1301007387 */ /* 0x000fe80000100800 */
[----:B------:R-:W2:Y:S01]  /*1e1ae0*/  LDL.LU R48, [R1+0x15c4] ;  /* 0x0015c40001307983 */ /* 0x000ea20000300800 */
[----:B---3--:R-:W-:-:S03]  /*1e1af0*/  F2FP.SATFINITE.E4M3.F32.PACK_AB_MERGE_C R25, R51, R47, RZ ;  /* 0x0000002f3319723e */ /* 0x008fc600048070ff */
[----:B0-----:R-:W3:Y:S04]  /*1e1b00*/  LDL.LU R23, [R1+0x15c8] ;  /* 0x0015c80001177983 */ /* 0x001ee80000300800 */
[----:B------:R-:W3:Y:S04]  /*1e1b10*/  LDL.LU R51, [R1+0x15cc] ;  /* 0x0015cc0001337983 */ /* 0x000ee80000300800 */
[----:B------:R0:W-:Y:S04]  /*1e1b20*/  STL [R1+0xa15c], R25 ;  /* 0x00a15c1901007387 */ /* 0x0001e80000100800 */
[----:B------:R-:W3:Y:S04]  /*1e1b30*/  LDL.LU R27, [R1+0x15d0] ;  /* 0x0015d000011b7983 */ /* 0x000ee80000300800 */
[----:B------:R-:W3:Y:S01]  /*1e1b40*/  LDL.LU R35, [R1+0x15d4] ;  /* 0x0015d40001237983 */ /* 0x000ee20000300800 */
[----:B0-----:R-:W-:-:S03]  /*1e1b50*/  IMAD.X R25, R20, 0x1, R5, P1 ;  /* 0x0000000114197824 */ /* 0x001fc600008e0605 */
[----:B------:R-:W3:Y:S04]  /*1e1b60*/  LDL.LU R44, [R1+0x15d8] ;  /* 0x0015d800012c7983 */ /* 0x000ee80000300800 */
[----:B------:R0:W-:Y:S04]  /*1e1b70*/  STL.64 [R1+0x2440], R24 ;  /* 0x0024401801007387 */ /* 0x0001e80000100a00 */
[----:B------:R-:W3:Y:S01]  /*1e1b80*/  LDL.LU R47, [R1+0x15dc] ;  /* 0x0015dc00012f7983 */ /* 0x000ee20000300800 */
[----:B0-----:R-:W-:-:S05]  /*1e1b90*/  IADD3 R24, P1, PT, R16, R8, RZ ;  /* 0x0000000810187210 */ /* 0x001fca0007f3e0ff */
[----:B------:R-:W-:Y:S01]  /*1e1ba0*/  IMAD.X R25, R20, 0x1, R7, P1 ;  /* 0x0000000114197824 */ /* 0x000fe200008e0607 */
[----:B----4-:R-:W-:-:S05]  /*1e1bb0*/  F2FP.SATFINITE.E4M3.F32.PACK_AB_MERGE_C R22, R26, R57, RZ ;  /* 0x000000391a16723e */ /* 0x010fca00048070ff */
[----:B------:R-:W-:Y:S01]  /*1e1bc0*/  STL [R1+0x2b8c], R22 ;  /* 0x002b8c1601007387 */ /* 0x000fe20000100800 */
[----:B------:R-:W-:-:S05]  /*1e1bd0*/  F2FP.SATFINITE.E4M3.F32.PACK_AB_MERGE_C R19, R42, R38, RZ ;  /* 0x000000262a13723e */ /* 0x000fca00048070ff */
[----:B------:R0:W-:Y:S04]  /*1e1be0*/  STL [R1+0x2b9c], R19 ;  /* 0x002b9c1301007387 */ /* 0x0001e80000100800 */
[----:B------:R-:W4:Y:S04]  /*1e1bf0*/  LDL.LU R38, [R1+0x15e0] ;  /* 0x0015e00001267983 */ /* 0x000f280000300800 */
[----:B------:R-:W4:Y:S01]  /*1e1c00*/  LDL.LU R42, [R1+0x15e4] ;  /* 0x0015e400012a7983 */ /* 0x000f220000300800 */
[----:B0-----:R-:W-:-:S03]  /*1e1c10*/  F2FP.SATFINITE.E4M3.F32.PACK_AB_MERGE_C R19, R55, R46, RZ ;  /* 0x0000002e3713723e */ /* 0x001fc600048070ff */
[----:B------:R0:W-:Y:S04]  /*1e1c20*/  STL.64 [R1+0x2438], R24 ;  /* 0x0024381801007387 */ /* 0x0001e80000100a00 */
[----:B------:R1:W-:Y:S04]  /*1e1c30*/  STL [R1+0x2abc], R19 ;  /* 0x002abc1301007387 */ /* 0x0003e80000100800 */
[----:B------:R-:W4:Y:S04]  /*1e1c40*/  LDL.LU R46, [R1+0x15e8] ;  /* 0x0015e800012e7983 */ /* 0x000f280000300800 */
[----:B------:R-:W4:Y:S01]  /*1e1c50*/  LDL.LU R55, [R1+0x15ec] ;  /* 0x0015ec0001377983 */ /* 0x000f220000300800 */
[----:B0-----:R-:W-:-:S02]  /*1e1c60*/  IADD3 R24, P1, PT, R16, R14, RZ ;  /* 0x0000000e10187210 */ /* 0x001fc40007f3e0ff */
[----:B------:R-:W-:Y:S02]  /*1e1c70*/  F2FP.SATFINITE.E4M3.F32.PACK_AB_MERGE_C R58, R58, R29, RZ ;  /* 0x0000001d3a3a723e */ /* 0x000fe400048070ff */
[----:B-1----:R-:W-:Y:S01]  /*1e1c80*/  F2FP.SATFINITE.E4M3.F32.PACK_AB_MERGE_C R19, R50, R33, RZ ;  /* 0x000000213213723e */ /* 0x002fe200048070ff */
[----:B------:R-:W-:Y:S02]  /*1e1c90*/  IMAD.X R25, R20, 0x1, R15, P1 ;  /* 0x0000000114197824 */ /* 0x000fe400008e060f */
[----:B------:R-:W-:Y:S04]  /*1e1ca0*/  STL [R1+0xa184], R58 ;  /* 0x00a1843a01007387 */ /* 0x000fe80000100800 */
[----:B------:R-:W4:Y:S04]  /*1e1cb0*/  LDL.LU R29, [R1+0x15f0] ;  /* 0x0015f000011d7983 */ /* 0x000f280000300800 */
[----:B------:R0:W-:Y:S04]  /*1e1cc0*/  STL.64 [R1+0x2430], R24 ;  /* 0x0024301801007387 */ /* 0x0001e80000100a00 */
[----:B------:R2:W-:Y:S04]  /*1e1cd0*/  STL [R1+0x7d4], R19 ;  /* 0x0007d41301007387 */ /* 0x0005e80000100800 */
[----:B------:R-:W4:Y:S01]  /*1e1ce0*/  LDL.LU R33, [R1+0x15f4] ;  /* 0x0015f40001217983 */ /* 0x000f220000300800 */
[----:B------:R-:W-:-:S03]  /*1e1cf0*/  F2FP.SATFINITE.E4M3.F32.PACK_AB_MERGE_C R54, R54, R52, RZ ;  /* 0x000000343636723e */ /* 0x000fc600048070ff */
[----:B------:R-:W4:Y:S04]  /*1e1d00*/  LDL.LU R50, [R1+0x15f8] ;  /* 0x0015f80001327983 */ /* 0x000f280000300800 */
[----:B------:R-:W4:Y:S01]  /*1e1d10*/  LDL.LU R52, [R1+0x15fc] ;  /* 0x0015fc0001347983 */ /* 0x000f220000300800 */
[----:B0-----:R-:W-:-:S05]  /*1e1d20*/  IADD3 R24, P1, PT, R16, R3, RZ ;  /* 0x0000000310187210 */ /* 0x001fca0007f3e0ff */
[----:B------:R-:W-:Y:S01]  /*1e1d30*/  IMAD.X R25, R20, 0x1, R43, P1 ;  /* 0x0000000114197824 */ /* 0x000fe200008e062b */
[----:B------:R-:W-:Y:S01]  /*1e1d40*/  IADD3 R22, P1, PT, R16, R2, RZ ;  /* 0x0000000210167210 */ /* 0x000fe20007f3e0ff */
[----:B------:R-:W-:Y:S01]  /*1e1d50*/  STL [R1+0xa0b4], R54 ;  /* 0x00a0b43601007387 */ /* 0x000fe20000100800 */
[----:B--2---:R-:W-:Y:S02]  /*1e1d60*/  F2FP.SATFINITE.E4M3.F32.PACK_AB_MERGE_C R19, R48, R30, RZ ;  /* 0x0000001e3013723e */ /* 0x004fe400048070ff */
[----:B---3--:R-:W-:Y:S01]  /*1e1d70*/  F2FP.SATFINITE.E4M3.F32.PACK_AB_MERGE_C R51, R51, R23, RZ ;  /* 0x000000173333723e */ /* 0x008fe200048070ff */
[----:B------:R-:W-:-:S04]  /*1e1d80*/  IMAD.X R23, R20, 0x1, R0, P1 ;  /* 0x0000000114177824 */ /* 0x000fc800008e0600 */
[----:B------:R-:W-:Y:S04]  /*1e1d90*/  STL [R1+0xa1d0], R51 ;  /* 0x00a1d03301007387 */ /* 0x000fe80000100800 */
[----:B------:R-:W-:Y:S01]  /*1e1da0*/  STL.64 [R1+0x2428], R24 ;  /* 0x0024281801007387 */ /* 0x000fe20000100a00 */
[----:B------:R-:W-:-:S03]  /*1e1db0*/  F2FP.SATFINITE.E4M3.F32.PACK_AB_MERGE_C R49, R35, R27, RZ ;  /* 0x0000001b2331723e */ /* 0x000fc600048070ff */
[----:B------:R-:W-:Y:S04]  /*1e1dc0*/  STL [R1+0x4f8], R19 ;  /* 0x0004f81301007387 */ /* 0x000fe80000100800 */
[----:B------:R0:W-:Y:S04]  /*1e1dd0*/  STL.64 [R1+0xa400], R2 ;  /* 0x00a4000201007387 */ /* 0x0001e80000100a00 */
[----:B------:R-:W-:Y:S01]  /*1e1de0*/  STL [R1+0xa1f0], R49 ;  /* 0x00a1f03101007387 */ /* 0x000fe20000100800 */
[----:B------:R-:W-:Y:S02]  /*1e1df0*/  F2FP.SATFINITE.E4M3.F32.PACK_AB_MERGE_C R47, R47, R44, RZ ;  /* 0x0000002c2f2f723e */ /* 0x000fe400048070ff */
[----:B0-----:R-:W-:Y:S01]  /*1e1e00*/  IADD3 R2, P1, PT, R16, R59, RZ ;  /* 0x0000003b10027210 */ /* 0x001fe20007f3e0ff */
[----:B------:R-:W-:Y:S04]  /*1e1e10*/  STL.64 [R1+0x2420], R22 ;  /* 0x0024201601007387 */ /* 0x000fe80000100a00 */
[----:B------:R-:W-:Y:S01]  /*1e1e20*/  IMAD.X R3, R20, 0x1, R32, P1 ;  /* 0x0000000114037824 */ /* 0x000fe200008e0620 */
[----:B------:R-:W-:Y:S04]  /*1e1e30*/  STL [R1+0xa1e8], R47 ;  /* 0x00a1e82f01007387 */ /* 0x000fe80000100800 */
[----:B------:R-:W2:Y:S04]  /*1e1e40*/  LDL.LU R58, [R1+0x1600] ;  /* 0x00160000013a7983 */ /* 0x000ea80000300800 */
[----:B------:R-:W2:Y:S04]  /*1e1e50*/  LDL.LU R25, [R1+0x1604] ;  /* 0x0016040001197983 */ /* 0x000ea80000300800 */
[----:B------:R-:W3:Y:S04]  /*1e1e60*/  LDL.LU R44, [R1+0x1608] ;  /* 0x00160800012c7983 */ /* 0x000ee80000300800 */
[----:B------:R4:W-:Y:S04]  /*1e1e70*/  STL.64 [R1+0x2418], R2 ;  /* 0x0024180201007387 */ /* 0x0009e80000100a00 */
[----:B------:R-:W3:Y:S04]  /*1e1e80*/  LDL.LU R59, [R1+0x160c] ;  /* 0x00160c00013b7983 */ /* 0x000ee80000300800 */
[----:B------:R-:W3:Y:S01]  /*1e1e90*/  LDL.LU R19, [R1+0x1610] ;  /* 0x0016100001137983 */ /* 0x000ee20000300800 */
[----:B----4-:R-:W-:-:S05]  /*1e1ea0*/  F2FP.SATFINITE.E4M3.F32.PACK_AB_MERGE_C R2, R42, R38, RZ ;  /* 0x000000262a02723e */ /* 0x010fca00048070ff */
[----:B------:R0:W-:Y:S04]  /*1e1eb0*/  STL [R1+0x4a0], R2 ;  /* 0x0004a00201007387 */ /* 0x0001e80000100800 */
[----:B------:R-:W4:Y:S04]  /*1e1ec0*/  LDL.LU R61, [R1+0x1614] ;  /* 0x00161400013d7983 */ /* 0x000f280000300800 */
[----:B------:R-:W4:Y:S04]  /*1e1ed0*/  LDL.LU R35, [R1+0x1618] ;  /* 0x0016180001237983 */ /* 0x000f280000300800 */
[----:B------:R-:W4:Y:S01]  /*1e1ee0*/  LDL.LU R38, [R1+0x161c] ;  /* 0x00161c0001267983 */ /* 0x000f220000300800 */
[----:B------:R-:W-:-:S03]  /*1e1ef0*/  F2FP.SATFINITE.E4M3.F32.PACK_AB_MERGE_C R42, R55, R46, RZ ;  /* 0x0000002e372a723e */ /* 0x000fc600048070ff */
[----:B------:R-:W4:Y:S04]  /*1e1f00*/  LDL.LU R46, [R1+0x1620] ;  /* 0x00162000012e7983 */ /* 0x000f280000300800 */
[----:B------:R-:W4:Y:S01]  /*1e1f10*/  LDL.LU R55, [R1+0x1624] ;  /* 0x0016240001377983 */ /* 0x000f220000300800 */
[----:B0-----:R-:W-:-:S05]  /*1e1f20*/  IADD3 R2, P1, PT, R16, R17, RZ ;  /* 0x0000001110027210 */ /* 0x001fca0007f3e0ff */
[----:B------:R-:W-:Y:S01]  /*1e1f30*/  IMAD.X R3, R20, 0x1, R21, P1 ;  /* 0x0000000114037824 */ /* 0x000fe200008e0615 */
[----:B------:R-:W-:Y:S04]  /*1e1f40*/  STL [R1+0xa218], R42 ;  /* 0x00a2182a01007387 */ /* 0x000fe80000100800 */
[----:B------:R0:W-:Y:S04]  /*1e1f50*/  STL.64 [R1+0x2410], R2 ;  /* 0x0024100201007387 */ /* 0x0001e80000100a00 */
[----:B------:R-:W4:Y:S01]  /*1e1f60*/  LDL.LU R40, [R1+0x1628] ;  /* 0x0016280001287983 */ /* 0x000f220000300800 */
[----:B0-----:R-:W-:-:S02]  /*1e1f70*/  F2FP.SATFINITE.E4M3.F32.PACK_AB_MERGE_C R3, R33, R29, RZ ;  /* 0x0000001d2103723e */ /* 0x001fc400048070ff */
[----:B------:R-:W-:-:S03]  /*1e1f80*/  F2FP.SATFINITE.E4M3.F32.PACK_AB_MERGE_C R2, R52, R50, RZ ;  /* 0x000000323402723e */ /* 0x000fc600048070ff */
        /* <DEDUP_REMOVED lines=10> */
[----:B------:R-:W4:Y:S02]  /*1e2030*/  LDL.LU R30, [R1+0x1658] ;  /* 0x00165800011e7983 */ /* 0x000f240000300800 */
[----:B------:R-:W-:Y:S02]  /*1e2040*/  IMAD.X R3, R20, 0x1, R45, P1 ;  /* 0x0000000114037824 */ /* 0x000fe400008e062d */
[----:B------:R-:W4:Y:S04]  /*1e2050*/  LDL.LU R48, [R1+0x165c] ;  /* 0x00165c0001307983 */ /* 0x000f280000300800 */
[----:B------:R-:W4:Y:S04]  /*1e2060*/  LDL.LU R23, [R1+0x1680] ;  /* 0x0016800001177983 */ /* 0x000f280000300800 */
[----:B------:R0:W-:Y:S04]  /*1e2070*/  STL.64 [R1+0x2408], R2 ;  /* 0x0024080201007387 */ /* 0x0001e80000100a00 */
[----:B------:R-:W4:Y:S04]  /*1e2080*/  LDL.LU R27, [R1+0x1684] ;  /* 0x00168400011b7983 */ /* 0x000f280000300800 */
[----:B------:R-:W4:Y:S01]  /*1e2090*/  LDL.LU R29, [R1+0x1688] ;  /* 0x00168800011d7983 */ /* 0x000f220000300800 */
[----:B0-----:R-:W-:-:S03]  /*1e20a0*/  IADD3 R2, P1, PT, R16, R36, RZ ;  /* 0x0000002410027210 */ /* 0x001fc60007f3e0ff */
[----:B------:R-:W4:Y:S02]  /*1e20b0*/  LDL.LU R33, [R1+0x168c] ;  /* 0x00168c0001217983 */ /* 0x000f240000300800 */
[----:B------:R-:W-:Y:S01]  /*1e20c0*/  IMAD.X R3, R20, 0x1, R18, P1 ;  /* 0x0000000114037824 */ /* 0x000fe200008e0612 */
[----:B--2---:R-:W-:-:S05]  /*1e20d0*/  F2FP.SATFINITE.E4M3.F32.PACK_AB_MERGE_C R42, R25, R58, RZ ;  /* 0x0000003a192a723e */ /* 0x004fca00048070ff */
[----:B------:R-:W-:Y:S01]  /*1e20e0*/  STL [R1+0x440], R42 ;  /* 0x0004402a01007387 */ /* 0x000fe20000100800 */
[----:B---3--:R-:W-:-:S05]  /*1e20f0*/  F2FP.SATFINITE.E4M3.F32.PACK_AB_MERGE_C R25, R59, R44, RZ ;  /* 0x0000002c3b19723e */ /* 0x008fca00048070ff */
[----:B------:R-:W-:Y:S04]  /*1e2100*/  STL [R1+0x44c], R25 ;  /* 0x00044c1901007387 */ /* 0x000fe80000100800 */
[----:B------:R-:W2:Y:S04]  /*1e2110*/  LDL.LU R44, [R1+0x1670] ;  /* 0x00167000012c7983 */ /* 0x000ea80000300800 */
[----:B------:R-:W2:Y:S04]  /*1e2120*/  LDL.LU R59, [R1+0x1674] ;  /* 0x00167400013b7983 */ /* 0x000ea80000300800 */
[----:B------:R-:W3:Y:S04]  /*1e2130*/  LDL.LU R51, [R1+0x44] ;  /* 0x0000440001337983 */ /* 0x000ee80000300800 */
[----:B------:R0:W-:Y:S02]  /*1e2140*/  STL.64 [R1+0x2400], R2 ;  /* 0x0024000201007387 */ /* 0x0001e40000100a00 */
[----:B0-----:R-:W-:-:S02]  /*1e2150*/  IADD3 R2, P1, PT, R16, R39, RZ ;  /* 0x0000002710027210 */ /* 0x001fc40007f3e0ff */
[----:B----4-:R-:W-:-:S03]  /*1e2160*/  F2FP.SATFINITE.E4M3.F32.PACK_AB_MERGE_C R54, R61, R19, RZ ;  /* 0x000000133d36723e */ /* 0x010fc600048070ff */
        /* <DEDUP_REMOVED lines=14> */
[----:B------:R0:W-:Y:S01]  /*1e2250*/  STL.64 [R1+0x23f0], R2 ;  /* 0x0023f00201007387 */ /* 0x0001e20000100a00 */
[----:B------:R-:W-:Y:S02]  /*1e2260*/  F2FP.SATFINITE.E4M3.F32.PACK_AB_MERGE_C R22, R22, R56, RZ ;  /* 0x000000381616723e */ /* 0x000fe400048070ff */
[----:B0-----:R-:W-:Y:S02]  /*1e2270*/  IADD3 R2, P1, PT, R16, R28, RZ ;  /* 0x0000001c10027210 */ /* 0x001fe40007f3e0ff */
[----:B------:R-:W-:-:S03]  /*1e2280*/  F2FP.SATFINITE.E4M3.F32.PACK_AB_MERGE_C R19, R26, R57, RZ ;  /* 0x000000391a13723e */ /* 0x000fc600048070ff */
[----:B------:R-:W-:Y:S01]  /*1e2290*/  IMAD.X R3, R20, 0x1, R34, P1 ;  /* 0x0000000114037824 */ /* 0x000fe200008e0622 */
[----:B------:R-:W-:Y:S04]  /*1e22a0*/  STL [R1+0x354], R22 ;  /* 0x0003541601007387 */ /* 0x000fe80000100800 */
[----:B------:R-:W-:Y:S04]  /*1e22b0*/  STL [R1+0x35c], R19 ;  /* 0x00035c1301007387 */ /* 0x000fe80000100800 */
[----:B------:R0:W-:Y:S02]  /*1e22c0*/  STL.64 [R1+0x23e8], R2 ;  /* 0x0023e80201007387 */ /* 0x0001e40000100a00 */
[----:B0-----:R-:W-:-:S02]  /*1e22d0*/  F2FP.SATFINITE.E4M3.F32.PACK_AB_MERGE_C R2, R52, R50, RZ ;  /* 0x000000323402723e */ /* 0x001fc400048070ff */
[----:B------:R-:W3:Y:S04]  /*1e22e0*/  LDL.LU R50, [R1+0x17a8] ;  /* 0x0017a80001327983 */ /* 0x000ee80000300800 */
[----:B------:R-:W3:Y:S04]  /*1e22f0*/  LDL.LU R52, [R1+0x17ac] ;  /* 0x0017ac0001347983 */ /* 0x000ee80000300800 */
[----:B------:R0:W-:Y:S01]  /*1e2300*/  STL [R1+0x1cc], R2 ;  /* 0x0001cc0201007387 */ /* 0x0001e20000100800 */
[----:B------:R-:W-:Y:S02]  /*1e2310*/  F2FP.SATFINITE.E4M3.F32.PACK_AB_MERGE_C R19, R48, R30, RZ ;  /* 0x0000001e3013723e */ /* 0x000fe400048070ff */
[----:B0-----:R-:W-:-:S03]  /*1e2320*/  IADD3 R2, P1, PT, R16, R37, RZ ;  /* 0x0000002510027210 */ /* 0x001fc60007f3e0ff */
[----:B------:R-:W-:Y:S02]  /*1e2330*/  STL [R1+0x1d4], R19 ;  /* 0x0001d41301007387 */ /* 0x000fe40000100800 */
[----:B------:R-:W-:-:S05]  /*1e2340*/  IMAD.X R3, R20, 0x1, R9, P1 ;  /* 0x0000000114037824 */ /* 0x000fca00008e0609 */
[----:B------:R0:W-:Y:S04]  /*1e2350*/  STL.64 [R1+0x23e0], R2 ;  /* 0x0023e00201007387 */ /* 0x0001e80000100a00 */
[----:B------:R-:W3:Y:S01]  /*1e2360*/  LDL.LU R30, [R1+0x22f0] ;  /* 0x0022f000011e7983 */ /* 0x000ee20000300800 */
[----:B0-----:R-:W-:-:S05]  /*1e2370*/  F2FP.SATFINITE.E4M3.F32.PACK_AB_MERGE_C R2, R27, R23, RZ ;  /* 0x000000171b02723e */ /* 0x001fca00048070ff */
[----:B------:R0:W-:Y:S01]  /*1e2380*/  STL [R1+0x1bc], R2 ;  /* 0x0001bc0201007387 */ /* 0x0001e20000100800 */
[----:B------:R-:W-:-:S03]  /*1e2390*/  F2FP.SATFINITE.E4M3.F32.PACK_AB_MERGE_C R26, R33, R29, RZ ;  /* 0x0000001d211a723e */ /* 0x000fc600048070ff */
[----:B------:R-:W3:Y:S04]  /*1e23a0*/  LDL.LU R48, [R1+0x22f4] ;  /* 0x0022f40001307983 */ /* 0x000ee80000300800 */
[----:B------:R-:W3:Y:S01]  /*1e23b0*/  LDL.LU R27, [R1+0x22f8] ;  /* 0x0022f800011b7983 */ /* 0x000ee20000300800 */
[----:B0-----:R-:W-:-:S03]  /*1e23c0*/  IADD3 R2, P1, PT, R16, R10, RZ ;  /* 0x0000000a10027210 */ /* 0x001fc60007f3e0ff */
[----:B------:R-:W3:Y:S02]  /*1e23d0*/  LDL.LU R33, [R1+0x22fc] ;  /* 0x0022fc0001217983 */ /* 0x000ee40000300800 */
[----:B------:R-:W-:Y:S02]  /*1e23e0*/  IMAD.X R3, R20, 0x1, R11, P1 ;  /* 0x0000000114037824 */ /* 0x000fe400008e060b */
[----:B------:R-:W-:Y:S04]  /*1e23f0*/  STL [R1+0xa34c], R26 ;  /* 0x00a34c1a01007387 */ /* 0x000fe80000100800 */
[----:B------:R0:W-:Y:S02]  /*1e2400*/  STL.64 [R1+0x23d8], R2 ;  /* 0x0023d80201007387 */ /* 0x0001e40000100a00 */
[----:B0-----:R-:W-:-:S05]  /*1e2410*/  IADD3 R2, P1, PT, R16, R12, RZ ;  /* 0x0000000c10027210 */ /* 0x001fca0007f3e0ff */
[----:B------:R-:W-:Y:S01]  /*1e2420*/  IMAD.X R3, R20, 0x1, R13, P1 ;  /* 0x0000000114037824 */ /* 0x000fe200008e060d */
[----:B--2---:R-:W-:-:S05]  /*1e2430*/  F2FP.SATFINITE.E4M3.F32.PACK_AB_MERGE_C R19, R59, R44, RZ ;  /* 0x0000002c3b13723e */ /* 0x004fca00048070ff */
[----:B------:R-:W-:Y:S04]  /*1e2440*/  STL [R1+0x1ac], R19 ;  /* 0x0001ac1301007387 */ /* 0x000fe80000100800 */
[----:B------:R-:W2:Y:S04]  /*1e2450*/  LDL.LU R44, [R1+0x22e0] ;  /* 0x0022e000012c7983 */ /* 0x000ea80000300800 */
[----:B------:R-:W2:Y:S04]  /*1e2460*/  LDL.LU R59, [R1+0x22e4] ;  /* 0x0022e400013b7983 */ /* 0x000ea80000300800 */
[----:B------:R-:W2:Y:S04]  /*1e2470*/  LDL R26, [R1+0x38] ;  /* 0x00003800011a7983 */ /* 0x000ea80000100800 */
[----:B------:R4:W-:Y:S04]  /*1e2480*/  STL.64 [R1+0x23d0], R2 ;  /* 0x0023d00201007387 */ /* 0x0009e80000100a00 */
[----:B------:R-:W2:Y:S01]  /*1e2490*/  LDL.LU R25, [R1+0x22e8] ;  /* 0x0022e80001197983 */ /* 0x000ea20000300800 */
[----:B----4-:R-:W-:-:S05]  /*1e24a0*/  F2FP.SATFINITE.E4M3.F32.PACK_AB_MERGE_C R3, R38, R35, RZ ;  /* 0x000000232603723e */ /* 0x010fca00048070ff */
[----:B------:R-:W-:Y:S04]  /*1e24b0*/  STL [R1+0x1b0], R3 ;  /* 0x0001b00301007387 */ /* 0x000fe80000100800 */
[----:B------:R-:W4:Y:S01]  /*1e24c0*/  LDL.LU R20, [R1+0x22ec] ;  /* 0x0022ec0001147983 */ /* 0x000f220000300800 */
[----:B---3--:R-:W-:-:S05]  /*1e24d0*/  F2FP.SATFINITE.E4M3.F32.PACK_AB_MERGE_C R2, R55, R46, RZ ;  /* 0x0000002e3702723e */ /* 0x008fca00048070ff */
[----:B------:R0:W-:Y:S04]  /*1e24e0*/  STL [R1+0x2cdc], R2 ;  /* 0x002cdc0201007387 */ /* 0x0001e80000100800 */
[----:B------:R-:W3:Y:S04]  /*1e24f0*/  LDL.LU R61, [R1+0x22d0] ;  /* 0x0022d000013d7983 */ /* 0x000ee80000300800 */
[----:B------:R-:W3:Y:S04]  /*1e2500*/  LDL.LU R40, [R1+0x22d4] ;  /* 0x0022d40001287983 */ /* 0x000ee80000300800 */
[----:B------:R-:W3:Y:S04]  /*1e2510*/  LDL.LU R35, [R1+0x22d8] ;  /* 0x0022d80001237983 */ /* 0x000ee80000300800 */
[----:B------:R-:W3:Y:S01]  /*1e2520*/  LDL.LU R38, [R1+0x22dc] ;  /* 0x0022dc0001267983 */ /* 0x000ee20000300800 */
[----:B------:R-:W-:Y:S01]  /*1e2530*/  VIADD R16, R16, UR4 ;  /* 0x0000000410107c36 */ /* 0x000fe20008000000 */
[----:B------:R-:W1:Y:S02]  /*1e2540*/  LDCU UR4, c[0x0][0x3b8] ;  /* 0x00007700ff0477ac */ /* 0x000e640008000800 */
[----:B------:R-:W3:Y:S04]  /*1e2550*/  LDL.LU R46, [R1+0x22c0] ;  /* 0x0022c000012e7983 */ /* 0x000ee80000300800 */
[----:B------:R-:W3:Y:S01]  /*1e2560*/  LDL.LU R55, [R1+0x22c4] ;  /* 0x0022c40001377983 */ /* 0x000ee20000300800 */
[----:B------:R-:W-:-:S03]  /*1e2570*/  SHF.R.S32.HI R19, RZ, 0x1f, R16 ;  /* 0x0000001fff137819 */ /* 0x000fc60000011410 */
[----:B------:R-:W3:Y:S04]  /*1e2580*/  LDL.LU R24, [R1+0x22c8] ;  /* 0x0022c80001187983 */ /* 0x000ee80000300800 */
[----:B------:R-:W3:Y:S01]  /*1e2590*/  LDL.LU R56, [R1+0x22cc] ;  /* 0x0022cc0001387983 */ /* 0x000ee20000300800 */
[----:B0-----:R-:W-:-:S05]  /*1e25a0*/  F2FP.SATFINITE.E4M3.F32.PACK_AB_MERGE_C R2, R52, R50, RZ ;  /* 0x000000323402723e */ /* 0x001fca00048070ff */
[----:B------:R0:W-:Y:S04]  /*1e25b0*/  STL [R1+0x2cd8], R2 ;  /* 0x002cd80201007387 */ /* 0x0001e80000100800 */
[----:B------:R-:W3:Y:S04]  /*1e25c0*/  LDL.LU R23, [R1+0x22b0] ;  /* 0x0022b00001177983 */ /* 0x000ee80000300800 */
[----:B------:R-:W3:Y:S01]  /*1e25d0*/  LDL.LU R29, [R1+0x22b4] ;  /* 0x0022b400011d7983 */ /* 0x000ee20000300800 */
[----:B0-----:R-:W-:-:S03]  /*1e25e0*/  IADD3 R2, P1, PT, R16, R4, RZ ;  /* 0x0000000410027210 */ /* 0x001fc60007f3e0ff */
[----:B------:R-:W3:Y:S02]  /*1e25f0*/  LDL.LU R50, [R1+0x22b8] ;  /* 0x0022b80001327983 */ /* 0x000ee40000300800 */
[----:B------:R-:W-:Y:S02]  /*1e2600*/  IMAD.X R3, R19, 0x1, R51, P1 ;  /* 0x0000000113037824 */ /* 0x000fe400008e0633 */
[----:B------:R-:W3:Y:S04]  /*1e2610*/  LDL.LU R52, [R1+0x22bc] ;  /* 0x0022bc0001347983 */ /* 0x000ee80000300800 */
[----:B------:R0:W-:Y:S02]  /*1e2620*/  STL.64 [R1+0x23c8], R2 ;  /* 0x0023c80201007387 */ /* 0x0001e40000100a00 */
[----:B0-----:R-:W-:-:S02]  /*1e2630*/  IADD3 R2, P1, PT, R16, R6, RZ ;  /* 0x0000000610027210 */ /* 0x001fc40007f3e0ff */
[----:B------:R-:W-:-:S03]  /*1e2640*/  F2FP.SATFINITE.E4M3.F32.PACK_AB_MERGE_C R30, R48, R30, RZ ;  /* 0x0000001e301e723e */ /* 0x000fc600048070ff */
[----:B------:R-:W-:Y:S01]  /*1e2650*/  IMAD.X R3, R19, 0x1, R5, P1 ;  /* 0x0000000113037824 */ /* 0x000fe200008e0605 */
[----:B------:R-:W-:Y:S01]  /*1e2660*/  F2FP.SATFINITE.E4M3.F32.PACK_AB_MERGE_C R22, R33, R27, RZ ;  /* 0x0000001b2116723e */ /* 0x000fe200048070ff */
[----:B------:R-:W-:Y:S04]  /*1e2670*/  STL [R1+0x2bc8], R30 ;  /* 0x002bc81e01007387 */ /* 0x000fe80000100800 */
[----:B------:R0:W-:Y:S04]  /*1e2680*/  STL [R1+0x2c0c], R22 ;  /* 0x002c0c1601007387 */ /* 0x0001e80000100800 */
[----:B0-----:R-:W3:Y:S04]  /*1e2690*/  LDL.LU R22, [R1+0x22a0] ;  /* 0x0022a00001167983 */ /* 0x001ee80000300800 */
[----:B------:R-:W3:Y:S04]  /*1e26a0*/  LDL.LU R57, [R1+0x22a4] ;  /* 0x0022a40001397983 */ /* 0x000ee80000300800 */
[----:B------:R-:W3:Y:S04]  /*1e26b0*/  LDL.LU R30, [R1+0x22a8] ;  /* 0x0022a800011e7983 */ /* 0x000ee80000300800 */
[----:B------:R2:W-:Y:S04]  /*1e26c0*/  STL.64 [R1+0x23c0], R2 ;  /* 0x0023c00201007387 */ /* 0x0005e80000100a00 */
[----:B------:R-:W3:Y:S04]  /*1e26d0*/  LDL.LU R48, [R1+0x22ac] ;  /* 0x0022ac0001307983 */ /* 0x000ee80000300800 */
[----:B------:R-:W3:Y:S04]  /*1e26e0*/  LDL.LU R27, [R1+0x2290] ;  /* 0x00229000011b7983 */ /* 0x000ee80000300800 */
[----:B------:R-:W3:Y:S01]  /*1e26f0*/  LDL.LU R33, [R1+0x2294] ;  /* 0x0022940001217983 */ /* 0x000ee20000300800 */
[----:B--2---:R-:W-:-:S05]  /*1e2700*/  F2FP.SATFINITE.E4M3.F32.PACK_AB_MERGE_C R2, R59, R44, RZ ;  /* 0x0000002c3b02723e */ /* 0x004fca00048070ff */
[----:B------:R0:W-:Y:S04]  /*1e2710*/  STL [R1+0x2b48], R2 ;  /* 0x002b480201007387 */ /* 0x0001e80000100800 */
[----:B------:R-:W2:Y:S04]  /*1e2720*/  LDL.LU R44, [R1+0x2298] ;  /* 0x00229800012c7983 */ /* 0x000ea80000300800 */
[----:B------:R-:W2:Y:S01]  /*1e2730*/  LDL.LU R59, [R1+0x229c] ;  /* 0x00229c00013b7983 */ /* 0x000ea20000300800 */
[----:B0-----:R-:W-:-:S05]  /*1e2740*/  IADD3 R2, P1, PT, R16, R8, RZ ;  /* 0x0000000810027210 */ /* 0x001fca0007f3e0ff */
[----:B------:R-:W-:Y:S01]  /*1e2750*/  IMAD.X R3, R19, 0x1, R7, P1 ;  /* 0x0000000113037824 */ /* 0x000fe200008e0607 */
[----:B----4-:R-:W-:-:S05]  /*1e2760*/  F2FP.SATFINITE.E4M3.F32.PACK_AB_MERGE_C R20, R20, R25, RZ ;  /* 0x000000191414723e */ /* 0x010fca00048070ff */
[----:B------:R-:W-:Y:S04]  /*1e2770*/  STL [R1+0x2b28], R20 ;  /* 0x002b281401007387 */ /* 0x000fe80000100800 */
[----:B------:R0:W-:Y:S02]  /*1e2780*/  STL.64 [R1+0x23b8], R2 ;  /* 0x0023b80201007387 */ /* 0x0001e40000100a00 */
[----:B0-----:R-:W-:Y:S02]  /*1e2790*/  IADD3 R2, P1, PT, R16, R14, RZ ;  /* 0x0000000e10027210 */ /* 0x001fe40007f3e0ff */
[----:B---3--:R-:W-:-:S03]  /*1e27a0*/  F2FP.SATFINITE.E4M3.F32.PACK_AB_MERGE_C R25, R40, R61, RZ ;  /* 0x0000003d2819723e */ /* 0x008fc600048070ff */
[----:B------:R-:W-:Y:S01]  /*1e27b0*/  IMAD.X R3, R19, 0x1, R15, P1 ;  /* 0x0000000113037824 */ /* 0x000fe200008e060f */
[----:B------:R-:W-:Y:S01]  /*1e27c0*/  F2FP.SATFINITE.E4M3.F32.PACK_AB_MERGE_C R20, R38, R35, RZ ;  /* 0x000000232614723e */ /* 0x000fe200048070ff */
[----:B------:R-:W-:Y:S04]  /*1e27d0*/  STL [R1+0x844], R25 ;  /* 0x0008441901007387 */ /* 0x000fe80000100800 */
[----:B------:R-:W-:Y:S04]  /*1e27e0*/  STL [R1+0x10e0], R20 ;  /* 0x0010e01401007387 */ /* 0x000fe80000100800 */
[----:B------:R0:W-:Y:S04]  /*1e27f0*/  STL.64 [R1+0x23b0], R2 ;  /* 0x0023b00201007387 */ /* 0x0001e80000100a00 */
[----:B0-----:R-:W3:Y:S01]  /*1e2800*/  LDL.LU.64 R2, [R1+0xa400] ;  /* 0x00a4000001027983 */ /* 0x001ee20000300a00 */
[----:B------:R-:W-:-:S03]  /*1e2810*/  F2FP.SATFINITE.E4M3.F32.PACK_AB_MERGE_C R20, R55, R46, RZ ;  /* 0x0000002e3714723e */ /* 0x000fc600048070ff */
[----:B------:R-:W4:Y:S04]  /*1e2820*/  LDL.LU R35, [R1+0x2280] ;  /* 0x0022800001237983 */ /* 0x000f280000300800 */
[----:B------:R-:W4:Y:S04]  /*1e2830*/  LDL.LU R38, [R1+0x2284] ;  /* 0x0022840001267983 */ /* 0x000f280000300800 */
[----:B------:R0:W-:Y:S04]  /*1e2840*/  STL [R1+0x754], R20 ;  /* 0x0007541401007387 */ /* 0x0001e80000100800 */
[----:B------:R-:W2:Y:S04]  /*1e2850*/  LDL.LU R46, [R1+0x2288] ;  /* 0x00228800012e7983 */ /* 0x000ea80000300800 */
[----:B------:R-:W2:Y:S01]  /*1e2860*/  LDL.LU R55, [R1+0x228c] ;  /* 0x00228c0001377983 */ /* 0x000ea20000300800 */
[----:B0-----:R-:W-:-:S05]  /*1e2870*/  F2FP.SATFINITE.E4M3.F32.PACK_AB_MERGE_C R20, R56, R24, RZ ;  /* 0x000000183814723e */ /* 0x001fca00048070ff */
[----:B------:R0:W-:Y:S02]  /*1e2880*/  STL [R1+0x798], R20 ;  /* 0x0007981401007387 */ /* 0x0001e40000100800 */
[----:B0-----:R-:W-:Y:S02]  /*1e2890*/  F2FP.SATFINITE.E4M3.F32.PACK_AB_MERGE_C R20, R52, R50, RZ ;  /* 0x000000323414723e */ /* 0x001fe400048070ff */
[----:B---3--:R-:W-:-:S05]  /*1e28a0*/  IADD3 R24, P1, PT, R16, R3, RZ ;  /* 0x0000000310187210 */ /* 0x008fca0007f3e0ff */
[----:B------:R-:W-:-:S05]  /*1e28b0*/  IMAD.X R25, R19, 0x1, R43, P1 ;  /* 0x0000000113197824 */ /* 0x000fca00008e062b */
[----:B------:R0:W-:Y:S02]  /*1e28c0*/  STL.64 [R1+0x23a8], R24 ;  /* 0x0023a81801007387 */ /* 0x0001e40000100a00 */
[----:B0-----:R-:W-:Y:S02]  /*1e28d0*/  F2FP.SATFINITE.E4M3.F32.PACK_AB_MERGE_C R24, R29, R23, RZ ;  /* 0x000000171d18723e */ /* 0x001fe400048070ff */
[----:B------:R-:W3:Y:S04]  /*1e28e0*/  LDL.LU R23, [R1+0x2270] ;  /* 0x0022700001177983 */ /* 0x000ee80000300800 */
[----:B------:R0:W-:Y:S04]  /*1e28f0*/  STL [R1+0x4bc], R24 ;  /* 0x0004bc1801007387 */ /* 0x0001e80000100800 */
[----:B------:R-:W3:Y:S04]  /*1e2900*/  LDL.LU R29, [R1+0x2274] ;  /* 0x00227400011d7983 */ /* 0x000ee80000300800 */
[----:B------:R1:W-:Y:S04]  /*1e2910*/  STL [R1+0x4c0], R20 ;  /* 0x0004c01401007387 */ /* 0x0003e80000100800 */
[----:B------:R-:W3:Y:S04]  /*1e2920*/  LDL.LU R50, [R1+0x2278] ;  /* 0x0022780001327983 */ /* 0x000ee80000300800 */
[----:B------:R-:W3:Y:S01]  /*1e2930*/  LDL.LU R52, [R1+0x227c] ;  /* 0x00227c0001347983 */ /* 0x000ee20000300800 */
[----:B0-----:R-:W-:-:S02]  /*1e2940*/  IADD3 R24, P1, PT, R16, R2, RZ ;  /* 0x0000000210187210 */ /* 0x001fc40007f3e0ff */
[----:B------:R-:W-:-:S03]  /*1e2950*/  F2FP.SATFINITE.E4M3.F32.PACK_AB_MERGE_C R49, R57, R22, RZ ;  /* 0x000000163931723e */ /* 0x000fc600048070ff */
[----:B------:R-:W-:Y:S02]  /*1e2960*/  IMAD.X R25, R19, 0x1, R0, P1 ;  /* 0x0000000113197824 */ /* 0x000fe400008e0600 */
[----:B------:R-:W-:Y:S04]  /*1e2970*/  STL [R1+0xa1f8], R49 ;  /* 0x00a1f83101007387 */ /* 0x000fe80000100800 */
[----:B------:R0:W-:Y:S01]  /*1e2980*/  STL.64 [R1+0x23a0], R24 ;  /* 0x0023a01801007387 */ /* 0x0001e20000100a00 */
[----:B-1----:R-:W-:Y:S02]  /*1e2990*/  F2FP.SATFINITE.E4M3.F32.PACK_AB_MERGE_C R20, R48, R30, RZ ;  /* 0x0000001e3014723e */ /* 0x002fe400048070ff */
[----:B------:R-:W-:Y:S02]  /*1e29a0*/  F2FP.SATFINITE.E4M3.F32.PACK_AB_MERGE_C R40, R33, R27, RZ ;  /* 0x0000001b2128723e */ /* 0x000fe400048070ff */
[----:B0-----:R-:W-:Y:S01]  /*1e29b0*/  IADD3 R24, P1, PT, R16, R26, RZ ;  /* 0x0000001a10187210 */ /* 0x001fe20007f3e0ff */
[----:B------:R0:W-:Y:S01]  /*1e29c0*/  STL [R1+0x490], R20 ;  /* 0x0004901401007387 */ /* 0x0001e20000100800 */
[----:B--2---:R-:W-:-:S03]  /*1e29d0*/  F2FP.SATFINITE.E4M3.F32.PACK_AB_MERGE_C R22, R59, R44, RZ ;  /* 0x0000002c3b16723e */ /* 0x004fc600048070ff */
[----:B------:R-:W-:Y:S01]  /*1e29e0*/  IMAD.X R25, R19, 0x1, R32, P1 ;  /* 0x0000000113197824 */ /* 0x000fe200008e0620 */
[----:B------:R-:W-:Y:S04]  /*1e29f0*/  STL [R1+0xa22c], R40 ;  /* 0x00a22c2801007387 */ /* 0x000fe80000100800 */
[----:B------:R1:W-:Y:S04]  /*1e2a00*/  STL.64 [R1+0x2398], R24 ;  /* 0x0023981801007387 */ /* 0x0003e80000100a00 */
[----:B0-----:R-:W2:Y:S04]  /*1e2a10*/  LDL.LU R20, [R1+0x2260] ;  /* 0x0022600001147983 */ /* 0x001ea80000300800 */
[----:B------:R-:W2:Y:S04]  /*1e2a20*/  LDL.LU R61, [R1+0x2264] ;  /* 0x00226400013d7983 */ /* 0x000ea80000300800 */
[----:B------:R-:W-:Y:S04]  /*1e2a30*/  STL [R1+0x468], R22 ;  /* 0x0004681601007387 */ /* 0x000fe80000100800 */
[----:B-1----:R-:W2:Y:S04]  /*1e2a40*/  LDL.LU R24, [R1+0x2268] ;  /* 0x0022680001187983 */ /* 0x002ea80000300800 */
[----:B------:R-:W2:Y:S04]  /*1e2a50*/  LDL.LU R56, [R1+0x226c] ;  /* 0x00226c0001387983 */ /* 0x000ea80000300800 */
[----:B------:R-:W2:Y:S04]  /*1e2a60*/  LDL.LU R27, [R1+0x2250] ;  /* 0x00225000011b7983 */ /* 0x000ea80000300800 */
[----:B------:R-:W2:Y:S04]  /*1e2a70*/  LDL.LU R33, [R1+0x2254] ;  /* 0x0022540001217983 */ /* 0x000ea80000300800 */
[----:B------:R-:W2:Y:S01]  /*1e2a80*/  LDL.LU R44, [R1+0x2258] ;  /* 0x00225800012c7983 */ /* 0x000ea20000300800 */
[----:B------:R-:W-:-:S03]  /*1e2a90*/  IADD3 R48, P1, PT, R16, R17, RZ ;  /* 0x0000001110307210 */ /* 0x000fc60007f3e0ff */
[----:B------:R-:W2:Y:S02]  /*1e2aa0*/  LDL.LU R59, [R1+0x225c] ;  /* 0x00225c00013b7983 */ /* 0x000ea40000300800 */
[----:B------:R-:W-:Y:S01]  /*1e2ab0*/  IMAD.X R49, R19, 0x1, R21, P1 ;  /* 0x0000000113317824 */ /* 0x000fe200008e0615 */
[----:B----4-:R-:W-:Y:S02]  /*1e2ac0*/  F2FP.SATFINITE.E4M3.F32.PACK_AB_MERGE_C R21, R38, R35, RZ ;  /* 0x000000232615723e */ /* 0x010fe400048070ff */
[----:B------:R-:W4:Y:S04]  /*1e2ad0*/  LDL.LU R35, [R1+0x2240] ;  /* 0x0022400001237983 */ /* 0x000f280000300800 */
[----:B------:R0:W-:Y:S04]  /*1e2ae0*/  STL.64 [R1+0x2390], R48 ;  /* 0x0023903001007387 */ /* 0x0001e80000100a00 */
[----:B------:R1:W-:Y:S04]  /*1e2af0*/  STL [R1+0x424], R21 ;  /* 0x0004241501007387 */ /* 0x0003e80000100800 */
[----:B------:R-:W4:Y:S01]  /*1e2b00*/  LDL.LU R38, [R1+0x2244] ;  /* 0x0022440001267983 */ /* 0x000f220000300800 */
[----:B------:R-:W-:-:S03]  /*1e2b10*/  F2FP.SATFINITE.E4M3.F32.PACK_AB_MERGE_C R25, R55, R46, RZ ;  /* 0x0000002e3719723e */ /* 0x000fc600048070ff */
[----:B------:R-:W4:Y:S01]  /*1e2b20*/  LDL.LU R46, [R1+0x2248] ;  /* 0x00224800012e7983 */ /* 0x000f220000300800 */
[----:B0-----:R-:W-:-:S03]  /*1e2b30*/  IADD3 R48, P1, PT, R16, R60, RZ ;  /* 0x0000003c10307210 */ /* 0x001fc60007f3e0ff */
[----:B------:R-:W4:Y:S02]  /*1e2b40*/  LDL.LU R55, [R1+0x224c] ;  /* 0x00224c0001377983 */ /* 0x000f240000300800 */
[----:B------:R-:W-:Y:S02]  /*1e2b50*/  IMAD.X R49, R19, 0x1, R45, P1 ;  /* 0x0000000113317824 */ /* 0x000fe400008e062d */
[----:B------:R-:W-:Y:S04]  /*1e2b60*/  STL [R1+0xa250], R25 ;  /* 0x00a2501901007387 */ /* 0x000fe80000100800 */
[----:B------:R-:W4:Y:S04]  /*1e2b70*/  LDL.LU R22, [R1+0x17b0] ;  /* 0x0017b00001167983 */ /* 0x000f280000300800 */
[----:B------:R0:W-:Y:S01]  /*1e2b80*/  STL.64 [R1+0x2388], R48 ;  /* 0x0023883001007387 */ /* 0x0001e20000100a00 */
[----:B---3--:R-:W-:-:S05]  /*1e2b90*/  F2FP.SATFINITE.E4M3.F32.PACK_AB_MERGE_C R23, R29, R23, RZ ;  /* 0x000000171d17723e */ /* 0x008fca00048070ff */
[----:B------:R-:W-:Y:S04]  /*1e2ba0*/  STL [R1+0x3e0], R23 ;  /* 0x0003e01701007387 */ /* 0x000fe80000100800 */
[----:B------:R-:W3:Y:S01]  /*1e2bb0*/  LDL.LU R57, [R1+0x17b4] ;  /* 0x0017b40001397983 */ /* 0x000ee20000300800 */
[----:B-1----:R-:W-:-:S05]  /*1e2bc0*/  F2FP.SATFINITE.E4M3.F32.PACK_AB_MERGE_C R21, R52, R50, RZ ;  /* 0x000000323415723e */ /* 0x002fca00048070ff */
[----:B------:R-:W-:Y:S04]  /*1e2bd0*/  STL [R1+0x3ec], R21 ;  /* 0x0003ec1501007387 */ /* 0x000fe80000100800 */
[----:B------:R-:W3:Y:S04]  /*1e2be0*/  LDL.LU R50, [R1+0x17b8] ;  /* 0x0017b80001327983 */ /* 0x000ee80000300800 */
[----:B------:R-:W3:Y:S01]  /*1e2bf0*/  LDL.LU R52, [R1+0x17bc] ;  /* 0x0017bc0001347983 */ /* 0x000ee20000300800 */
[----:B0-----:R-:W-:-:S03]  /*1e2c00*/  IADD3 R48, P1, PT, R16, R36, RZ ;  /* 0x0000002410307210 */ /* 0x001fc60007f3e0ff */
[----:B------:R-:W3:Y:S02]  /*1e2c10*/  LDL.LU R30, [R1+0x17d0] ;  /* 0x0017d000011e7983 */ /* 0x000ee40000300800 */
[----:B------:R-:W-:-:S05]  /*1e2c20*/  IMAD.X R49, R19, 0x1, R18, P1 ;  /* 0x0000000113317824 */ /* 0x000fca00008e0612 */
[----:B------:R0:W-:Y:S04]  /*1e2c30*/  STL.64 [R1+0x2380], R48 ;  /* 0x0023803001007387 */ /* 0x0001e80000100a00 */
[----:B0-----:R-:W3:Y:S04]  /*1e2c40*/  LDL.LU R48, [R1+0x17d4] ;  /* 0x0017d40001307983 */ /* 0x001ee80000300800 */
[----:B------:R-:W3:Y:S01]  /*1e2c50*/  LDL.LU R32, [R1+0x17d8] ;  /* 0x0017d80001207983 */ /* 0x000ee20000300800 */
[----:B--2---:R-:W-:-:S03]  /*1e2c60*/  F2FP.SATFINITE.E4M3.F32.PACK_AB_MERGE_C R61, R61, R20, RZ ;  /* 0x000000143d3d723e */ /* 0x004fc600048070ff */
[----:B------:R-:W2:Y:S04]  /*1e2c70*/  LDL.LU R21, [R1+0x17dc] ;  /* 0x0017dc0001157983 */ /* 0x000ea80000300800 */
[----:B------:R-:W2:Y:S04]  /*1e2c80*/  LDL.LU R23, [R1+0x17c0] ;  /* 0x0017c00001177983 */ /* 0x000ea80000300800 */
[----:B------:R-:W2:Y:S01]  /*1e2c90*/  LDL.LU R29, [R1+0x17c4] ;  /* 0x0017c400011d7983 */ /* 0x000ea20000300800 */
[----:B------:R-:W-:Y:S02]  /*1e2ca0*/  F2FP.SATFINITE.E4M3.F32.PACK_AB_MERGE_C R20, R56, R24, RZ ;  /* 0x000000183814723e */ /* 0x000fe400048070ff */
[----:B------:R-:W-:Y:S01]  /*1e2cb0*/  IADD3 R24, P1, PT, R16, R39, RZ ;  /* 0x0000002710187210 */ /* 0x000fe20007f3e0ff */
[----:B------:R-:W-:Y:S04]  /*1e2cc0*/  STL [R1+0xa288], R61 ;  /* 0x00a2883d01007387 */ /* 0x000fe80000100800 */
[----:B------:R-:W-:Y:S01]  /*1e2cd0*/  IMAD.X R25, R19, 0x1, R31, P1 ;  /* 0x0000000113197824 */ /* 0x000fe200008e061f */
[----:B------:R0:W-:Y:S04]  /*1e2ce0*/  STL [R1+0x3bc], R20 ;  /* 0x0003bc1401007387 */ /* 0x0001e80000100800 */
[----:B------:R1:W-:Y:S01]  /*1e2cf0*/  STL.64 [R1+0x2378], R24 ;  /* 0x0023781801007387 */ /* 0x0003e20000100a00 */
[----:B0-----:R-:W-:-:S03]  /*1e2d00*/  F2FP.SATFINITE.E4M3.F32.PACK_AB_MERGE_C R20, R59, R44, RZ ;  /* 0x0000002c3b14723e */ /* 0x001fc600048070ff */
[----:B------:R-:W2:Y:S01]  /*1e2d10*/  LDL.LU R44, [R1+0x17c8] ;  /* 0x0017c800012c7983 */ /* 0x000ea20000300800 */
[----:B-1----:R-:W-:-:S05]  /*1e2d20*/  F2FP.SATFINITE.E4M3.F32.PACK_AB_MERGE_C R24, R33, R27, RZ ;  /* 0x0000001b2118723e */ /* 0x002fca00048070ff */
[----:B------:R0:W-:Y:S04]  /*1e2d30*/  STL [R1+0x348], R24 ;  /* 0x0003481801007387 */ /* 0x0001e80000100800 */
[----:B------:R-:W2:Y:S01]  /*1e2d40*/  LDL.LU R59, [R1+0x17cc] ;  /* 0x0017cc00013b7983 */ /* 0x000ea20000300800 */
[----:B0-----:R-:W-:-:S03]  /*1e2d50*/  IADD3 R24, P1, PT, R16, R41, RZ ;  /* 0x0000002910187210 */ /* 0x001fc60007f3e0ff */
[----:B------:R4:W-:Y:S02]  /*1e2d60*/  STL [R1+0x34c], R20 ;  /* 0x00034c1401007387 */ /* 0x0009e40000100800 */
[----:B------:R-:W-:Y:S02]  /*1e2d70*/  IMAD.X R25, R19, 0x1, R53, P1 ;  /* 0x0000000113197824 */ /* 0x000fe400008e0635 */
[----:B------:R-:W2:Y:S04]  /*1e2d80*/  LDL.LU R27, [R1+0x17e0] ;  /* 0x0017e000011b7983 */ /* 0x000ea80000300800 */
[----:B------:R-:W2:Y:S01]  /*1e2d90*/  LDL.LU R33, [R1+0x17e4] ;  /* 0x0017e40001217983 */ /* 0x000ea20000300800 */
[----:B----4-:R-:W-:-:S03]  /*1e2da0*/  F2FP.SATFINITE.E4M3.F32.PACK_AB_MERGE_C R20, R38, R35, RZ ;  /* 0x000000232614723e */ /* 0x010fc600048070ff */
[----:B------:R-:W-:Y:S04]  /*1e2db0*/  STL.64 [R1+0x2370], R24 ;  /* 0x0023701801007387 */ /* 0x000fe80000100a00 */
[----:B------:R0:W-:Y:S04]  /*1e2dc0*/  STL [R1+0x31c], R20 ;  /* 0x00031c1401007387 */ /* 0x0001e80000100800 */
[----:B------:R-:W4:Y:S04]  /*1e2dd0*/  LDL.LU R35, [R1+0x17e8] ;  /* 0x0017e80001237983 */ /* 0x000f280000300800 */
[----:B------:R-:W4:Y:S01]  /*1e2de0*/  LDL.LU R38, [R1+0x17ec] ;  /* 0x0017ec0001267983 */ /* 0x000f220000300800 */
[----:B0-----:R-:W-:-:S02]  /*1e2df0*/  F2FP.SATFINITE.E4M3.F32.PACK_AB_MERGE_C R20, R55, R46, RZ ;  /* 0x0000002e3714723e */ /* 0x001fc400048070ff */
[----:B------:R-:W-:-:S03]  /*1e2e00*/  IADD3 R24, P1, PT, R16, R28, RZ ;  /* 0x0000001c10187210 */ /* 0x000fc60007f3e0ff */
[----:B------:R0:W-:Y:S04]  /*1e2e10*/  STL [R1+0x32c], R20 ;  /* 0x00032c1401007387 */ /* 0x0001e80000100800 */
[----:B------:R-:W4:Y:S01]  /*1e2e20*/  LDL.LU R46, [R1+0x17f0] ;  /* 0x0017f000012e7983 */ /* 0x000f220000300800 */
[----:B------:R-:W-:-:S03]  /*1e2e30*/  IMAD.X R25, R19, 0x1, R34, P1 ;  /* 0x0000000113197824 */ /* 0x000fc600008e0622 */
[----:B------:R-:W4:Y:S04]  /*1e2e40*/  LDL.LU R55, [R1+0x17f4] ;  /* 0x0017f40001377983 */ /* 0x000f280000300800 */
[----:B------:R1:W-:Y:S01]  /*1e2e50*/  STL.64 [R1+0x2368], R24 ;  /* 0x0023681801007387 */ /* 0x0003e20000100a00 */
[----:B---3--:R-:W-:Y:S02]  /*1e2e60*/  F2FP.SATFINITE.E4M3.F32.PACK_AB_MERGE_C R22, R57, R22, RZ ;  /* 0x000000163916723e */ /* 0x008fe400048070ff */
[----:B0-----:R-:W-:Y:S02]  /*1e2e70*/  F2FP.SATFINITE.E4M3.F32.PACK_AB_MERGE_C R20, R52, R50, RZ ;  /* 0x000000323414723e */ /* 0x001fe400048070ff */
[----:B------:R-:W3:Y:S04]  /*1e2e80*/  LDL.LU R50, [R1+0x17f8] ;  /* 0x0017f80001327983 */ /* 0x000ee80000300800 */
[----:B------:R-:W-:Y:S04]  /*1e2e90*/  STL [R1+0x1b4], R22 ;  /* 0x0001b41601007387 */ /* 0x000fe80000100800 */
[----:B------:R-:W3:Y:S01]  /*1e2ea0*/  LDL.LU R52, [R1+0x17fc] ;  /* 0x0017fc0001347983 */ /* 0x000ee20000300800 */
[----:B-1----:R-:W-:-:S03]  /*1e2eb0*/  IADD3 R24, P1, PT, R16, R37, RZ ;  /* 0x0000002510187210 */ /* 0x002fc60007f3e0ff */
[----:B------:R0:W-:Y:S02]  /*1e2ec0*/  STL [R1+0x1b8], R20 ;  /* 0x0001b81401007387 */ /* 0x0001e40000100800 */
[----:B------:R-:W-:-:S05]  /*1e2ed0*/  IMAD.X R25, R19, 0x1, R9, P1 ;  /* 0x0000000113197824 */ /* 0x000fca00008e0609 */
[----:B------:R1:W-:Y:S01]  /*1e2ee0*/  STL.64 [R1+0x2360], R24 ;  /* 0x0023601801007387 */ /* 0x0003e20000100a00 */
[----:B0-----:R-:W-:Y:S02]  /*1e2ef0*/  IADD3 R20, P1, PT, R16, R10, RZ ;  /* 0x0000000a10147210 */ /* 0x001fe40007f3e0ff */
[----:B--2---:R-:W-:Y:S02]  /*1e2f00*/  F2FP.SATFINITE.E4M3.F32.PACK_AB_MERGE_C R22, R21, R32, RZ ;  /* 0x000000201516723e */ /* 0x004fe400048070ff */
[----:B-1----:R-:W-:Y:S01]  /*1e2f10*/  F2FP.SATFINITE.E4M3.F32.PACK_AB_MERGE_C R24, R48, R30, RZ ;  /* 0x0000001e3018723e */ /* 0x002fe200048070ff */
[----:B------:R-:W-:-:S04]  /*1e2f20*/  IMAD.X R21, R19, 0x1, R11, P1 ;  /* 0x0000000113157824 */ /* 0x000fc800008e060b */
[----:B------:R-:W-:Y:S04]  /*1e2f30*/  STL [R1+0x1a4], R24 ;  /* 0x0001a41801007387 */ /* 0x000fe80000100800 */
[----:B------:R-:W-:Y:S04]  /*1e2f40*/  STL [R1+0x1a8], R22 ;  /* 0x0001a81601007387 */ /* 0x000fe80000100800 */
[----:B------:R0:W-:Y:S04]  /*1e2f50*/  STL.64 [R1+0x2358], R20 ;  /* 0x0023581401007387 */ /* 0x0001e80000100a00 */
[----:B------:R-:W2:Y:S04]  /*1e2f60*/  LDL.LU R48, [R1+0x1810] ;  /* 0x0018100001307983 */ /* 0x000ea80000300800 */
[----:B------:R-:W2:Y:S01]  /*1e2f70*/  LDL.LU R32, [R1+0x1814] ;  /* 0x0018140001207983 */ /* 0x000ea20000300800 */
[----:B0-----:R-:W-:-:S05]  /*1e2f80*/  F2FP.SATFINITE.E4M3.F32.PACK_AB_MERGE_C R20, R29, R23, RZ ;  /* 0x000000171d14723e */ /* 0x001fca00048070ff */
[----:B------:R0:W-:Y:S04]  /*1e2f90*/  STL [R1+0x198], R20 ;  /* 0x0001981401007387 */ /* 0x0001e80000100800 */
[----:B------:R-:W2:Y:S04]  /*1e2fa0*/  LDL.LU R23, [R1+0x1818] ;  /* 0x0018180001177983 */ /* 0x000ea80000300800 */
[----:B------:R-:W2:Y:S01]  /*1e2fb0*/  LDL.LU R29, [R1+0x181c] ;  /* 0x00181c00011d7983 */ /* 0x000ea20000300800 */
[----:B0-----:R-:W-:-:S03]  /*1e2fc0*/  IADD3 R20, P1, PT, R16, R12, RZ ;  /* 0x0000000c10147210 */ /* 0x001fc60007f3e0ff */
[----:B------:R-:W2:Y:S02]  /*1e2fd0*/  LDL.LU R22, [R1+0x1820] ;  /* 0x0018200001167983 */ /* 0x000ea40000300800 */
[----:B------:R-:W-:Y:S01]  /*1e2fe0*/  IMAD.X R21, R19, 0x1, R13, P1 ;  /* 0x0000000113157824 */ /* 0x000fe200008e060d */
[----:B------:R-:W-:-:S04]  /*1e2ff0*/  F2FP.SATFINITE.E4M3.F32.PACK_AB_MERGE_C R19, R59, R44, RZ ;  /* 0x0000002c3b13723e */ /* 0x000fc800048070ff */
[----:B------:R0:W-:Y:S04]  /*1e3000*/  STL.64 [R1+0x2350], R20 ;  /* 0x0023501401007387 */ /* 0x0001e80000100a00 */
[----:B------:R-:W2:Y:S04]  /*1e3010*/  LDL.LU R57, [R1+0x1824] ;  /* 0x0018240001397983 */ /* 0x000ea80000300800 */
[----:B------:R1:W-:Y:S04]  /*1e3020*/  STL [R1+0x19c], R19 ;  /* 0x00019c1301007387 */ /* 0x0003e80000100800 */
[----:B------:R-:W2:Y:S01]  /*1e3030*/  LDL.LU R44, [R1+0x1828] ;  /* 0x00182800012c7983 */ /* 0x000ea20000300800 */
[----:B------:R-:W-:Y:S01]  /*1e3040*/  VIADD R16, R16, UR4 ;  /* 0x0000000410107c36 */ /* 0x000fe20008000000 */
[----:B0-----:R-:W-:Y:S01]  /*1e3050*/  F2FP.SATFINITE.E4M3.F32.PACK_AB_MERGE_C R21, R33, R27, RZ ;  /* 0x0000001b2115723e */ /* 0x001fe200048070ff */
[----:B------:R-:W0:Y:S01]  /*1e3060*/  LDCU UR4, c[0x0][0x3b8] ;  /* 0x00007700ff0477ac */ /* 0x000e220008000800 */
[----:B------:R-:W2:Y:S02]  /*1e3070*/  LDL.LU R59, [R1+0x182c] ;  /* 0x00182c00013b7983 */ /* 0x000ea40000300800 */
[----:B-1----:R-:W-:-:S02]  /*1e3080*/  SHF.R.S32.HI R19, RZ, 0x1f, R16 ;  /* 0x0000001fff137819 */ /* 0x002fc40000011410 */
[----:B------:R-:W-:Y:S01]  /*1e3090*/  IADD3 R20, P1, PT, R16, R4, RZ ;  /* 0x0000000410147210 */ /* 0x000fe20007f3e0ff */
[----:B------:R1:W-:Y:S01]  /*1e30a0*/  STL [R1+0xa0f0], R21 ;  /* 0x00a0f01501007387 */ /* 0x0003e20000100800 */
[----:B----4-:R-:W-:-:S03]  /*1e30b0*/  F2FP.SATFINITE.E4M3.F32.PACK_AB_MERGE_C R24, R38, R35, RZ ;  /* 0x000000232618723e */ /* 0x010fc600048070ff */
[----:B-1----:R-:W-:Y:S02]  /*1e30c0*/  IMAD.X R21, R19, 0x1, R51, P1 ;  /* 0x0000000113157824 */ /* 0x002fe400008e0633 */
[----:B------:R-:W-:Y:S04]  /*1e30d0*/  STL [R1+0x2ce8], R24 ;  /* 0x002ce81801007387 */ /* 0x000fe80000100800 */
[----:B------:R1:W-:Y:S04]  /*1e30e0*/  STL.64 [R1+0x2348], R20 ;  /* 0x0023481401007387 */ /* 0x0003e80000100a00 */
[----:B------:R-:W4:Y:S04]  /*1e30f0*/  LDL.LU R27, [R1+0x1830] ;  /* 0x00183000011b7983 */ /* 0x000f280000300800 */
[----:B------:R-:W4:Y:S01]  /*1e3100*/  LDL.LU R33, [R1+0x1834] ;  /* 0x0018340001217983 */ /* 0x000f220000300800 */
[----:B-1----:R-:W-:-:S05]  /*1e3110*/  F2FP.SATFINITE.E4M3.F32.PACK_AB_MERGE_C R20, R55, R46, RZ ;  /* 0x0000002e3714723e */ /* 0x002fca00048070ff */
[----:B------:R1:W-:Y:S04]  /*1e3120*/  STL [R1+0x2bcc], R20 ;  /* 0x002bcc1401007387 */ /* 0x0003e80000100800 */
[----:B------:R-:W4:Y:S04]  /*1e3130*/  LDL.LU R35, [R1+0x1838] ;  /* 0x0018380001237983 */ /* 0x000f280000300800 */
[----:B------:R-:W4:Y:S01]  /*1e3140*/  LDL.LU R55, [R1+0x183c] ;  /* 0x00183c0001377983 */ /* 0x000f220000300800 */
[----:B-1----:R-:W-:-:S05]  /*1e3150*/  IADD3 R20, P1, PT, R16, R6, RZ ;  /* 0x0000000610147210 */ /* 0x002fca0007f3e0ff */
[----:B------:R-:W-:Y:S01]  /*1e3160*/  IMAD.X R21, R19, 0x1, R5, P1 ;  /* 0x0000000113157824 */ /* 0x000fe200008e0605 */
[----:B---3--:R-:W-:-:S05]  /*1e3170*/  F2FP.SATFINITE.E4M3.F32.PACK_AB_MERGE_C R30, R52, R50, RZ ;  /* 0x00000032341e723e */ /* 0x008fca00048070ff */
[----:B------:R1:W-:Y:S04]  /*1e3180*/  STL [R1+0xa160], R30 ;  /* 0x00a1601e01007387 */ /* 0x0003e80000100800 */
[----:B-1----:R-:W3:Y:S04]  /*1e3190*/  LDL R30, [R1+0x34] ;  /* 0x00003400011e7983 */ /* 0x002ee80000100800 */
[----:B------:R-:W3:Y:S04]  /*1e31a0*/  LDL.LU R38, [R1+0x1840] ;  /* 0x0018400001267983 */ /* 0x000ee80000300800 */
[----:B------:R-:W3:Y:S04]  /*1e31b0*/  LDL.LU R46, [R1+0x1844] ;  /* 0x00184400012e7983 */ /* 0x000ee80000300800 */
[----:B------:R-:W3:Y:S04]  /*1e31c0*/  LDL.LU R50, [R1+0x1848] ;  /* 0x0018480001327983 */ /* 0x000ee80000300800 */
[----:B------:R2:W-:Y:S04]  /*1e31d0*/  STL.64 [R1+0x2340], R20 ;  /* 0x0023401401007387 */ /* 0x0005e80000100a00 */
[----:B------:R-:W3:Y:S04]  /*1e31e0*/  LDL.LU R52, [R1+0x184c] ;  /* 0x00184c0001347983 */ /* 0x000ee80000300800 */
[----:B------:R-:W3:Y:S01]  /*1e31f0*/  LDL R61, [R1+0x2c] ;  /* 0x00002c00013d7983 */ /* 0x000ee20000100800 */
[----:B--2---:R-:W-:-:S05]  /*1e3200*/  F2FP.SATFINITE.E4M3.F32.PACK_AB_MERGE_C R20, R32, R48, RZ ;  /* 0x000000302014723e */ /* 0x004fca00048070ff */
[----:B------:R1:W-:Y:S02]  /*1e3210*/  STL [R1+0x2b18], R20 ;  /* 0x002b181401007387 */ /* 0x0003e40000100800 */
[----:B-1----:R-:W-:Y:S02]  /*1e3220*/  IADD3 R20, P1, PT, R16, R8, RZ ;  /* 0x0000000810147210 */ /* 0x002fe40007f3e0ff */
[----:B------:R-:W-:-:S03]  /*1e3230*/  F2FP.SATFINITE.E4M3.F32.PACK_AB_MERGE_C R23, R29, R23, RZ ;  /* 0x000000171d17723e */ /* 0x000fc600048070ff */
[----:B------:R-:W-:Y:S02]  /*1e3240*/  IMAD.X R21, R19, 0x1, R7, P1 ;  /* 0x0000000113157824 */ /* 0x000fe400008e0607 */
[----:B------:R1:W-:Y:S04]  /*1e3250*/  STL [R1+0x2b38], R23 ;  /* 0x002b381701007387 */ /* 0x0003e80000100800 */
[----:B------:R-:W2:Y:S04]  /*1e3260*/  LDL.LU R48, [R1+0x1880] ;  /* 0x0018800001307983 */ /* 0x000ea80000300800 */
[----:B------:R-:W2:Y:S04]  /*1e3270*/  LDL.LU R32, [R1+0x1884] ;  /* 0x0018840001207983 */ /* 0x000ea80000300800 */
[----:B-1----:R-:W2:Y:S01]  /*1e3280*/  LDL.LU R23, [R1+0x1888] ;  /* 0x0018880001177983 */ /* 0x002ea20000300800 */
[----:B------:R-:W-:-:S03]  /*1e3290*/  F2FP.SATFINITE.E4M3.F32.PACK_AB_MERGE_C R58, R57, R22, RZ ;  /* 0x00000016393a723e */ /* 0x000fc600048070ff */
[----:B------:R1:W-:Y:S04]  /*1e32a0*/  STL.64 [R1+0x2338], R20 ;  /* 0x0023381401007387 */ /* 0x0003e80000100a00 */
[----:B------:R-:W2:Y:S01]  /*1e32b0*/  LDL.LU R29, [R1+0x188c] ;  /* 0x00188c00011d7983 */ /* 0x000ea20000300800 */
[----:B------:R-:W-:Y:S02]  /*1e32c0*/  F2FP.SATFINITE.E4M3.F32.PACK_AB_MERGE_C R57, R59, R44, RZ ;  /* 0x0000002c3b39723e */ /* 0x000fe400048070ff */
[----:B-1----:R-:W-:Y:S01]  /*1e32d0*/  IADD3 R20, P1, PT, R16, R14, RZ ;  /* 0x0000000e10147210 */ /* 0x002fe20007f3e0ff */
[----:B------:R-:W-:Y:S04]  /*1e32e0*/  STL [R1+0xa18c], R58 ;  /* 0x00a18c3a01007387 */ /* 0x000fe80000100800 */
[----:B------:R-:W-:Y:S01]  /*1e32f0*/  IMAD.X R21, R19, 0x1, R15, P1 ;  /* 0x0000000113157824 */ /* 0x000fe200008e060f */
[----:B------:R-:W-:Y:S04]  /*1e3300*/  STL [R1+0xa188], R57 ;  /* 0x00a1883901007387 */ /* 0x000fe80000100800 */
[----:B------:R-:W2:Y:S04]  /*1e3310*/  LDL.LU R42, [R1+0x1890] ;  /* 0x00189000012a7983 */ /* 0x000ea80000300800 */
[----:B------:R1:W-:Y:S04]  /*1e3320*/  STL.64 [R1+0x2330], R20 ;  /* 0x0023301401007387 */ /* 0x0003e80000100a00 */
[----:B-1----:R-:W2:Y:S04]  /*1e3330*/  LDL.LU R20, [R1+0x1894] ;  /* 0x0018940001147983 */ /* 0x002ea80000300800 */
[----:B------:R-:W2:Y:S04]  /*1e3340*/  LDL.LU R44, [R1+0x1898] ;  /* 0x00189800012c7983 */ /* 0x000ea80000300800 */
[----:B------:R-:W2:Y:S04]  /*1e3350*/  LDL.LU R59, [R1+0x189c] ;  /* 0x00189c00013b7983 */ /* 0x000ea80000300800 */
[----:B------:R1:W-:Y:S04]  /*1e3360*/  STL.64 [R1+0xa3f8], R14 ;  /* 0x00a3f80e01007387 */ /* 0x0003e80000100a00 */
[----:B------:R-:W2:Y:S01]  /*1e3370*/  LDL.LU R24, [R1+0x2230] ;  /* 0x0022300001187983 */ /* 0x000ea20000300800 */
[----:B----4-:R-:W-:-:S02]  /*1e3380*/  F2FP.SATFINITE.E4M3.F32.PACK_AB_MERGE_C R55, R55, R35, RZ ;  /* 0x000000233737723e */ /* 0x010fc400048070ff */
[----:B-1----:R-:W-:-:S05]  /*1e3390*/  F2FP.SATFINITE.E4M3.F32.PACK_AB_MERGE_C R14, R33, R27, RZ ;  /* 0x0000001b210e723e */ /* 0x002fca00048070ff */
[----:B------:R1:W-:Y:S04]  /*1e33a0*/  STL [R1+0x74c], R14 ;  /* 0x00074c0e01007387 */ /* 0x0003e80000100800 */
[----:B------:R-:W4:Y:S04]  /*1e33b0*/  LDL.LU R56, [R1+0x2234] ;  /* 0x0022340001387983 */ /* 0x000f280000300800 */
[----:B------:R-:W4:Y:S01]  /*1e33c0*/  LDL.LU R33, [R1+0x2238] ;  /* 0x0022380001217983 */ /* 0x000f220000300800 */
[----:B-1----:R-:W-:-:S03]  /*1e33d0*/  IADD3 R14, P1, PT, R16, R3, RZ ;  /* 0x00000003100e7210 */ /* 0x002fc60007f3e0ff */
[----:B------:R-:W4:Y:S02]  /*1e33e0*/  LDL.LU R35, [R1+0x223c] ;  /* 0x00223c0001237983 */ /* 0x000f240000300800 */
[----:B------:R-:W-:Y:S02]  /*1e33f0*/  IMAD.X R15, R19, 0x1, R43, P1 ;  /* 0x00000001130f7824 */ /* 0x000fe400008e062b */
[----:B------:R-:W-:Y:S04]  /*1e3400*/  STL [R1+0xa0b8], R55 ;  /* 0x00a0b83701007387 */ /* 0x000fe80000100800 */
[----:B------:R3:W-:Y:S04]  /*1e3410*/  STL.64 [R1+0x2328], R14 ;  /* 0x0023280e01007387 */ /* 0x0007e80000100a00 */
[----:B------:R-:W4:Y:S01]  /*1e3420*/  LDL.LU R27, [R1+0x18c0] ;  /* 0x0018c000011b7983 */ /* 0x000f220000300800 */
[----:B---3--:R-:W-:-:S05]  /*1e3430*/  F2FP.SATFINITE.E4M3.F32.PACK_AB_MERGE_C R14, R46, R38, RZ ;  /* 0x000000262e0e723e */ /* 0x008fca00048070ff */
[----:B------:R1:W-:Y:S04]  /*1e3440*/  STL [R1+0x48c], R14 ;  /* 0x00048c0e01007387 */ /* 0x0003e80000100800 */
[----:B------:R-:W3:Y:S01]  /*1e3450*/  LDL.LU R38, [R1+0x18c4] ;  /* 0x0018c40001267983 */ /* 0x000ee20000300800 */
[----:B------:R-:W-:-:S03]  /*1e3460*/  F2FP.SATFINITE.E4M3.F32.PACK_AB_MERGE_C R52, R52, R50, RZ ;  /* 0x000000323434723e */ /* 0x000fc600048070ff */
[----:B------:R-:W3:Y:S04]  /*1e3470*/  LDL.LU R46, [R1+0x18c8] ;  /* 0x0018c800012e7983 */ /* 0x000ee80000300800 */
[----:B------:R-:W3:Y:S01]  /*1e3480*/  LDL.LU R50, [R1+0x18cc] ;  /* 0x0018cc0001327983 */ /* 0x000ee20000300800 */
[----:B-1----:R-:W-:-:S05]  /*1e3490*/  IADD3 R14, P1, PT, R16, R2, RZ ;  /* 0x00000002100e7210 */ /* 0x002fca0007f3e0ff */
[----:B------:R-:W-:Y:S01]  /*1e34a0*/  IMAD.X R15, R19, 0x1, R0, P1 ;  /* 0x00000001130f7824 */ /* 0x000fe200008e0600 */
[----:B------:R-:W-:Y:S01]  /*1e34b0*/  STL [R1+0xa1d4], R52 ;  /* 0x00a1d43401007387 */ /* 0x000fe20000100800 */
[----:B--2---:R-:W-:-:S05]  /*1e34c0*/  F2FP.SATFINITE.E4M3.F32.PACK_AB_MERGE_C R47, R32, R48, RZ ;  /* 0x00000030202f723e */ /* 0x004fca00048070ff */
[----:B------:R-:W-:Y:S04]  /*1e34d0*/  STL [R1+0xa1f4], R47 ;  /* 0x00a1f42f01007387 */ /* 0x000fe80000100800 */
[----:B------:R1:W-:Y:S04]  /*1e34e0*/  STL.64 [R1+0x2320], R14 ;  /* 0x0023200e01007387 */ /* 0x0003e80000100a00 */
[----:B------:R-:W2:Y:S04]  /*1e34f0*/  LDL.LU R48, [R1+0x18d0] ;  /* 0x0018d00001307983 */ /* 0x000ea80000300800 */
[----:B------:R-:W2:Y:S01]  /*1e3500*/  LDL.LU R32, [R1+0x18d4] ;  /* 0x0018d40001207983 */ /* 0x000ea20000300800 */
[----:B------:R-:W-:-:S02]  /*1e3510*/  F2FP.SATFINITE.E4M3.F32.PACK_AB_MERGE_C R22, R29, R23, RZ ;  /* 0x000000171d16723e */ /* 0x000fc400048070ff */
[----:B-1----:R-:W-:Y:S01]  /*1e3520*/  IADD3 R14, P1, PT, R16, R26, RZ ;  /* 0x0000001a100e7210 */ /* 0x002fe20007f3e0ff */
[----:B------:R-:W2:Y:S04]  /*1e3530*/  LDL.LU R23, [R1+0x18d8] ;  /* 0x0018d80001177983 */ /* 0x000ea80000300800 */
[----:B------:R-:W-:Y:S01]  /*1e3540*/  IMAD.X R15, R19, 0x1, R30, P1 ;  /* 0x00000001130f7824 */ /* 0x000fe200008e061e */
[----:B------:R-:W2:Y:S04]  /*1e3550*/  LDL.LU R29, [R1+0x18dc] ;  /* 0x0018dc00011d7983 */ /* 0x000ea80000300800 */
[----:B------:R-:W-:Y:S01]  /*1e3560*/  STL [R1+0xa1fc], R22 ;  /* 0x00a1fc1601007387 */ /* 0x000fe20000100800 */
[----:B------:R-:W-:-:S05]  /*1e3570*/  F2FP.SATFINITE.E4M3.F32.PACK_AB_MERGE_C R42, R20, R42, RZ ;  /* 0x0000002a142a723e */ /* 0x000fca00048070ff */
[----:B------:R-:W-:Y:S04]  /*1e3580*/  STL [R1+0xa21c], R42 ;  /* 0x00a21c2a01007387 */ /* 0x000fe80000100800 */
[----:B------:R1:W-:Y:S01]  /*1e3590*/  STL.64 [R1+0x2318], R14 ;  /* 0x0023180e01007387 */ /* 0x0003e20000100a00 */
[----:B------:R-:W-:Y:S02]  /*1e35a0*/  F2FP.SATFINITE.E4M3.F32.PACK_AB_MERGE_C R44, R59, R44, RZ ;  /* 0x0000002c3b2c723e */ /* 0x000fe400048070ff */
[----:B-1----:R-:W-:-:S03]  /*1e35b0*/  IADD3 R14, P1, PT, R16, R17, RZ ;  /* 0x00000011100e7210 */ /* 0x002fc60007f3e0ff */
[----:B------:R-:W-:Y:S02]  /*1e35c0*/  STL [R1+0xa224], R44 ;  /* 0x00a2242c01007387 */ /* 0x000fe40000100800 */
[----:B------:R-:W-:Y:S02]  /*1e35d0*/  IMAD.X R15, R19, 0x1, R61, P1 ;  /* 0x00000001130f7824 */ /* 0x000fe400008e063d */
[----:B------:R-:W2:Y:S04]  /*1e35e0*/  LDL.LU R59, [R1+0x18e0] ;  /* 0x0018e000013b7983 */ /* 0x000ea80000300800 */
[----:B------:R-:W2:Y:S04]  /*1e35f0*/  LDL.LU R17, [R1+0x18e4] ;  /* 0x0018e40001117983 */ /* 0x000ea80000300800 */
[----:B------:R4:W-:Y:S04]  /*1e3600*/  STL.64 [R1+0x2310], R14 ;  /* 0x0023100e01007387 */ /* 0x0009e80000100a00 */
[----:B------:R-:W2:Y:S01]  /*1e3610*/  LDL.LU R21, [R1+0x18e8] ;  /* 0x0018e80001157983 */ /* 0x000ea20000300800 */
[----:B----4-:R-:W-:-:S02]  /*1e3620*/  F2FP.SATFINITE.E4M3.F32.PACK_AB_MERGE_C R15, R56, R24, RZ ;  /* 0x00000018380f723e */ /* 0x010fc400048070ff */
[----:B------:R-:W-:-:S03]  /*1e3630*/  F2FP.SATFINITE.E4M3.F32.PACK_AB_MERGE_C R14, R35, R33, RZ ;  /* 0x00000021230e723e */ /* 0x000fc600048070ff */
[----:B------:R-:W-:Y:S04]  /*1e3640*/  STL [R1+0x3f4], R15 ;  /* 0x0003f40f01007387 */ /* 0x000fe80000100800 */
[----:B------:R-:W4:Y:S04]  /*1e3650*/  LDL.LU R25, [R1+0x18ec] ;  /* 0x0018ec0001197983 */ /* 0x000f280000300800 */
[----:B------:R1:W-:Y:S04]  /*1e3660*/  STL [R1+0x400], R14 ;  /* 0x0004000e01007387 */ /* 0x0003e80000100800 */
[----:B------:R-:W4:Y:S04]  /*1e3670*/  LDL.LU R40, [R1+0x18f0] ;  /* 0x0018f00001287983 */ /* 0x000f280000300800 */
[----:B------:R-:W4:Y:S01]  /*1e3680*/  LDL.LU R20, [R1+0x18f4] ;  /* 0x0018f40001147983 */ /* 0x000f220000300800 */
[----:B-1----:R-:W-:-:S03]  /*1e3690*/  IADD3 R14, P1, PT, R16, R60, RZ ;  /* 0x0000003c100e7210 */ /* 0x002fc60007f3e0ff */
[----:B------:R-:W4:Y:S02]  /*1e36a0*/  LDL.LU R33, [R1+0x18f8] ;  /* 0x0018f80001217983 */ /* 0x000f240000300800 */
[----:B------:R-:W-:Y:S02]  /*1e36b0*/  IMAD.X R15, R19, 0x1, R45, P1 ;  /* 0x00000001130f7824 */ /* 0x000fe400008e062d */
[----:B------:R-:W4:Y:S04]  /*1e36c0*/  LDL.LU R35, [R1+0x18fc] ;  /* 0x0018fc0001237983 */ /* 0x000f280000300800 */
[----:B------:R3:W-:Y:S02]  /*1e36d0*/  STL.64 [R1+0x2308], R14 ;  /* 0x0023080e01007387 */ /* 0x0007e40000100a00 */
[----:B---3--:R-:W-:-:S02]  /*1e36e0*/  F2FP.SATFINITE.E4M3.F32.PACK_AB_MERGE_C R15, R38, R27, RZ ;  /* 0x0000001b260f723e */ /* 0x008fc400048070ff */
[----:B------:R-:W3:Y:S04]  /*1e36f0*/  LDL.LU R27, [R1+0x1900] ;  /* 0x00190000011b7983 */ /* 0x000ee80000300800 */
[----:B------:R-:W-:Y:S01]  /*1e3700*/  STL [R1+0x3b0], R15 ;  /* 0x0003b00f01007387 */ /* 0x000fe20000100800 */
[----:B------:R-:W-:-:S03]  /*1e3710*/  F2FP.SATFINITE.E4M3.F32.PACK_AB_MERGE_C R14, R50, R46, RZ ;  /* 0x0000002e320e723e */ /* 0x000fc600048070ff */
[----:B------:R-:W3:Y:S04]  /*1e3720*/  LDL.LU R38, [R1+0x1904] ;  /* 0x0019040001267983 */ /* 0x000ee80000300800 */
[----:B------:R1:W-:Y:S04]  /*1e3730*/  STL [R1+0x3c0], R14 ;  /* 0x0003c00e01007387 */ /* 0x0003e80000100800 */
[----:B------:R-:W3:Y:S04]  /*1e3740*/  LDL.LU R46, [R1+0x1908] ;  /* 0x00190800012e7983 */ /* 0x000ee80000300800 */
[----:B------:R-:W3:Y:S01]  /*1e3750*/  LDL.LU R50, [R1+0x190c] ;  /* 0x00190c0001327983 */ /* 0x000ee20000300800 */
[----:B-1----:R-:W-:-:S05]  /*1e3760*/  IADD3 R14, P1, PT, R16, R36, RZ ;  /* 0x00000024100e7210 */ /* 0x002fca0007f3e0ff */
[----:B------:R-:W-:Y:S01]  /*1e3770*/  IMAD.X R15, R19, 0x1, R18, P1 ;  /* 0x00000001130f7824 */ /* 0x000fe200008e0612 */
[----:B--2---:R-:W-:-:S05]  /*1e3780*/  F2FP.SATFINITE.E4M3.F32.PACK_AB_MERGE_C R55, R32, R48, RZ ;  /* 0x000000302037723e */ /* 0x004fca00048070ff */
[----:B------:R-:W-:Y:S04]  /*1e3790*/  STL.64 [R1+0xa280], R54 ;  /* 0x00a2803601007387 */ /* 0x000fe80000100a00 */
[----:B------:R1:W-:Y:S04]  /*1e37a0*/  STL.64 [R1+0x2300], R14 ;  /* 0x0023000e01007387 */ /* 0x0003e80000100a00 */
[----:B------:R-:W2:Y:S04]  /*1e37b0*/  LDL.LU R49, [R1+0x1920] ;  /* 0x0019200001317983 */ /* 0x000ea80000300800 */
[----:B------:R-:W2:Y:S01]  /*1e37c0*/  LDL.LU R26, [R1+0x1924] ;  /* 0x00192400011a7983 */ /* 0x000ea20000300800 */
[----:B-1----:R-:W-:-:S05]  /*1e37d0*/  F2FP.SATFINITE.E4M3.F32.PACK_AB_MERGE_C R14, R29, R23, RZ ;  /* 0x000000171d0e723e */ /* 0x002fca00048070ff */
[----:B------:R1:W-:Y:S04]  /*1e37e0*/  STL [R1+0x358], R14 ;  /* 0x0003580e01007387 */ /* 0x0003e80000100800 */
[----:B------:R-:W2:Y:S04]  /*1e37f0*/  LDL.LU R24, [R1+0x1928] ;  /* 0x0019280001187983 */ /* 0x000ea80000300800 */
[----:B------:R-:W2:Y:S01]  /*1e3800*/  LDL.LU R56, [R1+0x192c] ;  /* 0x00192c0001387983 */ /* 0x000ea20000300800 */
[----:B-1----:R-:W-:-:S03]  /*1e3810*/  IADD3 R14, P1, PT, R16, R39, RZ ;  /* 0x00000027100e7210 */ /* 0x002fc60007f3e0ff */
[----:B------:R-:W2:Y:S02]  /*1e3820*/  LDL.LU R48, [R1+0x1910] ;  /* 0x0019100001307983 */ /* 0x000ea40000300800 */
[----:B------:R-:W-:Y:S02]  /*1e3830*/  IMAD.X R15, R19, 0x1, R31, P1 ;  /* 0x00000001130f7824 */ /* 0x000fe400008e061f */
[----:B------:R-:W2:Y:S04]  /*1e3840*/  LDL.LU R32, [R1+0x1914] ;  /* 0x0019140001207983 */ /* 0x000ea80000300800 */
[----:B------:R1:W-:Y:S04]  /*1e3850*/  STL.64 [R1+0x22f8], R14 ;  /* 0x0022f80e01007387 */ /* 0x0003e80000100a00 */
[----:B------:R-:W2:Y:S04]  /*1e3860*/  LDL.LU R23, [R1+0x1918] ;  /* 0x0019180001177983 */ /* 0x000ea80000300800 */
[----:B------:R-:W2:Y:S01]  /*1e3870*/  LDL.LU R29, [R1+0x191c] ;  /* 0x00191c00011d7983 */ /* 0x000ea20000300800 */
[----:B-1----:R-:W-:-:S05]  /*1e3880*/  F2FP.SATFINITE.E4M3.F32.PACK_AB_MERGE_C R14, R17, R59, RZ ;  /* 0x0000003b110e723e */ /* 0x002fca00048070ff */
[----:B------:R1:W-:Y:S04]  /*1e3890*/  STL [R1+0x320], R14 ;  /* 0x0003200e01007387 */ /* 0x0003e80000100800 */
[----:B------:R-:W2:Y:S04]  /*1e38a0*/  LDL.LU R59, [R1+0x1930] ;  /* 0x00193000013b7983 */ /* 0x000ea80000300800 */
[----:B------:R-:W2:Y:S01]  /*1e38b0*/  LDL.LU R17, [R1+0x1934] ;  /* 0x0019340001117983 */ /* 0x000ea20000300800 */
[----:B-1----:R-:W-:-:S05]  /*1e38c0*/  IADD3 R14, P1, PT, R16, R41, RZ ;  /* 0x00000029100e7210 */ /* 0x002fca0007f3e0ff */
[----:B------:R-:W-:Y:S01]  /*1e38d0*/  IMAD.X R15, R19, 0x1, R53, P1 ;  /* 0x00000001130f7824 */ /* 0x000fe200008e0635 */
[----:B----4-:R-:W-:-:S05]  /*1e38e0*/  F2FP.SATFINITE.E4M3.F32.PACK_AB_MERGE_C R21, R25, R21, RZ ;  /* 0x000000151915723e */ /* 0x010fca00048070ff */
[----:B------:R1:W-:Y:S04]  /*1e38f0*/  STL [R1+0x2e3c], R21 ;  /* 0x002e3c1501007387 */ /* 0x0003e80000100800 */
[----:B------:R-:W-:Y:S01]  /*1e3900*/  STL [R1+0xa3f4], R53 ;  /* 0x00a3f43501007387 */ /* 0x000fe20000100800 */
[----:B-1----:R-:W-:-:S03]  /*1e3910*/  F2FP.SATFINITE.E4M3.F32.PACK_AB_MERGE_C R21, R20, R40, RZ ;  /* 0x000000281415723e */ /* 0x002fc600048070ff */
[----:B------:R1:W-:Y:S01]  /*1e3920*/  STL.64 [R1+0x22f0], R14 ;  /* 0x0022f00e01007387 */ /* 0x0003e20000100a00 */
[----:B------:R-:W-:-:S03]  /*1e3930*/  F2FP.SATFINITE.E4M3.F32.PACK_AB_MERGE_C R20, R35, R33, RZ ;  /* 0x000000212314723e */ /* 0x000fc600048070ff */
[----:B------:R-:W-:Y:S04]  /*1e3940*/  STL [R1+0x2f0], R21 ;  /* 0x0002f01501007387 */ /* 0x000fe80000100800 */
[----:B------:R-:W-:Y:S01]  /*1e3950*/  STL [R1+0x328], R20 ;  /* 0x0003281401007387 */ /* 0x000fe20000100800 */
[----:B-1----:R-:W-:-:S03]  /*1e3960*/  IADD3 R14, P1, PT, R16, R28, RZ ;  /* 0x0000001c100e7210 */ /* 0x002fc60007f3e0ff */
[----:B------:R-:W4:Y:S04]  /*1e3970*/  LDL.LU R33, [R1+0x1938] ;  /* 0x0019380001217983 */ /* 0x000f280000300800 */
[----:B------:R-:W4:Y:S01]  /*1e3980*/  LDL.LU R35, [R1+0x193c] ;  /* 0x00193c0001237983 */ /* 0x000f220000300800 */
[----:B------:R-:W-:-:S05]  /*1e3990*/  IMAD.X R15, R19, 0x1, R34, P1 ;  /* 0x00000001130f7824 */ /* 0x000fca00008e0622 */
[----:B------:R1:W-:Y:S02]  /*1e39a0*/  STL.64 [R1+0x22e8], R14 ;  /* 0x0022e80e01007387 */ /* 0x0003e40000100a00 */
[----:B-1----:R-:W-:-:S05]  /*1e39b0*/  IADD3 R14, P1, PT, R16, R37, RZ ;  /* 0x00000025100e7210 */ /* 0x002fca0007f3e0ff */
[----:B------:R-:W-:Y:S01]  /*1e39c0*/  IMAD.X R15, R19, 0x1, R9, P1 ;  /* 0x00000001130f7824 */ /* 0x000fe200008e0609 */
[----:B---3--:R-:W-:-:S05]  /*1e39d0*/  F2FP.SATFINITE.E4M3.F32.PACK_AB_MERGE_C R20, R38, R27, RZ ;  /* 0x0000001b2614723e */ /* 0x008fca00048070ff */
[----:B------:R1:W-:Y:S02]  /*1e39e0*/  STL [R1+0xa314], R20 ;  /* 0x00a3141401007387 */ /* 0x0003e40000100800 */
[----:B-1----:R-:W-:-:S05]  /*1e39f0*/  F2FP.SATFINITE.E4M3.F32.PACK_AB_MERGE_C R20, R50, R46, RZ ;  /* 0x0000002e3214723e */ /* 0x002fca00048070ff */
[----:B------:R-:W-:Y:S04]  /*1e3a00*/  STL [R1+0x324], R20 ;  /* 0x0003241401007387 */ /* 0x000fe80000100800 */
[----:B------:R-:W3:Y:S04]  /*1e3a10*/  LDL.LU R27, [R1+0x1940] ;  /* 0x00194000011b7983 */ /* 0x000ee80000300800 */
[----:B------:R-:W3:Y:S04]  /*1e3a20*/  LDL.LU R38, [R1+0x1944] ;  /* 0x0019440001267983 */ /* 0x000ee80000300800 */
[----:B------:R-:W3:Y:S04]  /*1e3a30*/  LDL.LU R46, [R1+0x1948] ;  /* 0x00194800012e7983 */ /* 0x000ee80000300800 */
[----:B------:R1:W-:Y:S04]  /*1e3a40*/  STL.64 [R1+0x22e0], R14 ;  /* 0x0022e00e01007387 */ /* 0x0003e80000100a00 */
[----:B------:R-:W3:Y:S01]  /*1e3a50*/  LDL.LU R50, [R1+0x194c] ;  /* 0x00194c0001327983 */ /* 0x000ee20000300800 */
[----:B-1----:R-:W-:-:S05]  /*1e3a60*/  IADD3 R14, P1, PT, R16, R10, RZ ;  /* 0x0000000a100e7210 */ /* 0x002fca0007f3e0ff */
[----:B------:R-:W-:Y:S01]  /*1e3a70*/  IMAD.X R15, R19, 0x1, R11, P1 ;  /* 0x00000001130f7824 */ /* 0x000fe200008e060b */
[----:B--2---:R-:W-:-:S05]  /*1e3a80*/  F2FP.SATFINITE.E4M3.F32.PACK_AB_MERGE_C R26, R26, R49, RZ ;  /* 0x000000311a1a723e */ /* 0x004fca00048070ff */
[----:B------:R-:W-:Y:S01]  /*1e3a90*/  STL [R1+0xa350], R26 ;  /* 0x00a3501a01007387 */ /* 0x000fe20000100800 */
[----:B------:R-:W-:-:S05]  /*1e3aa0*/  F2FP.SATFINITE.E4M3.F32.PACK_AB_MERGE_C R20, R56, R24, RZ ;  /* 0x000000183814723e */ /* 0x000fca00048070ff */
[----:B------:R1:W-:Y:S04]  /*1e3ab0*/  STL [R1+0x744], R20 ;  /* 0x0007441401007387 */ /* 0x0003e80000100800 */
[----:B------:R2:W-:Y:S01]  /*1e3ac0*/  STL.64 [R1+0x22d8], R14 ;  /* 0x0022d80e01007387 */ /* 0x0005e20000100a00 */
[----:B-1----:R-:W-:Y:S02]  /*1e3ad0*/  F2FP.SATFINITE.E4M3.F32.PACK_AB_MERGE_C R20, R32, R48, RZ ;  /* 0x000000302014723e */ /* 0x002fe400048070ff */
[----:B--2---:R-:W-:-:S03]  /*1e3ae0*/  IADD3 R14, P1, PT, R16, R12, RZ ;  /* 0x0000000c100e7210 */ /* 0x004fc60007f3e0ff */
[----:B------:R-:W-:Y:S02]  /*1e3af0*/  STL [R1+0x184], R20 ;  /* 0x0001841401007387 */ /* 0x000fe40000100800 */
[----:B------:R-:W-:Y:S02]  /*1e3b00*/  IMAD.X R15, R19, 0x1, R13, P1 ;  /* 0x00000001130f7824 */ /* 0x000fe400008e060d */
[----:B------:R-:W2:Y:S04]  /*1e3b10*/  LDL R54, [R1+0x38] ;  /* 0x0000380001367983 */ /* 0x000ea80000100800 */
[----:B------:R1:W-:Y:S02]  /*1e3b20*/  STL.64 [R1+0x22d0], R14 ;  /* 0x0022d00e01007387 */ /* 0x0003e40000100a00 */
[----:B-1----:R-:W-:-:S02]  /*1e3b30*/  F2FP.SATFINITE.E4M3.F32.PACK_AB_MERGE_C R15, R29, R23, RZ ;  /* 0x000000171d0f723e */ /* 0x002fc400048070ff */
[----:B------:R-:W-:-:S03]  /*1e3b40*/  F2FP.SATFINITE.E4M3.F32.PACK_AB_MERGE_C R14, R17, R59, RZ ;  /* 0x0000003b110e723e */ /* 0x000fc600048070ff */
[----:B------:R-:W-:Y:S04]  /*1e3b50*/  STL [R1+0x72c], R15 ;  /* 0x00072c0f01007387 */ /* 0x000fe80000100800 */
[----:B------:R-:W2:Y:S04]  /*1e3b60*/  LDL.LU R22, [R1+0x1950] ;  /* 0x0019500001167983 */ /* 0x000ea80000300800 */
[----:B------:R4:W-:Y:S04]  /*1e3b70*/  STL [R1+0x308c], R14 ;  /* 0x00308c0e01007387 */ /* 0x0009e80000100800 */
[----:B------:R-:W2:Y:S04]  /*1e3b80*/  LDL.LU R47, [R1+0x1954] ;  /* 0x00195400012f7983 */ /* 0x000ea80000300800 */
[----:B------:R-:W2:Y:S04]  /*1e3b90*/  LDL.LU R52, [R1+0x1958] ;  /* 0x0019580001347983 */ /* 0x000ea80000300800 */
[----:B------:R-:W2:Y:S01]  /*1e3ba0*/  LDL.LU R57, [R1+0x195c] ;  /* 0x00195c0001397983 */ /* 0x000ea20000300800 */
[----:B0-----:R-:W-:Y:S01]  /*1e3bb0*/  VIADD R16, R16, UR4 ;  /* 0x0000000410107c36 */ /* 0x001fe20008000000 */
[----:B------:R-:W0:Y:S02]  /*1e3bc0*/  LDCU UR4, c[0x0][0x3b8] ;  /* 0x00007700ff0477ac */ /* 0x000e240008000800 */
[----:B------:R-:W2:Y:S04]  /*1e3bd0*/  LDL.LU R48, [R1+0x1960] ;  /* 0x0019600001307983 */ /* 0x000ea80000300800 */
[----:B------:R-:W2:Y:S04]  /*1e3be0*/  LDL.LU R32, [R1+0x1964] ;  /* 0x0019640001207983 */ /* 0x000ea80000300800 */
[----:B------:R-:W2:Y:S01]  /*1e3bf0*/  LDL.LU R59, [R1+0x1968] ;  /* 0x00196800013b7983 */ /* 0x000ea20000300800 */
[----:B----4-:R-:W-:-:S03]  /*1e3c00*/  F2FP.SATFINITE.E4M3.F32.PACK_AB_MERGE_C R14, R35, R33, RZ ;  /* 0x00000021230e723e */ /* 0x010fc600048070ff */
[----:B------:R-:W4:Y:S04]  /*1e3c10*/  LDL.LU R17, [R1+0x196c] ;  /* 0x00196c0001117983 */ /* 0x000f280000300800 */
[----:B------:R-:W4:Y:S01]  /*1e3c20*/  LDL R55, [R1+0x30] ;  /* 0x0000300001377983 */ /* 0x000f220000100800 */
[----:B------:R-:W-:-:S03]  /*1e3c30*/  SHF.R.S32.HI R20, RZ, 0x1f, R16 ;  /* 0x0000001fff147819 */ /* 0x000fc60000011410 */
[----:B------:R-:W4:Y:S04]  /*1e3c40*/  LDL.LU R23, [R1+0x1970] ;  /* 0x0019700001177983 */ /* 0x000f280000300800 */
[----:B------:R-:W4:Y:S04]  /*1e3c50*/  LDL.LU R29, [R1+0x1974] ;  /* 0x00197400011d7983 */ /* 0x000f280000300800 */
[----:B------:R1:W-:Y:S04]  /*1e3c60*/  STL [R1+0x307c], R14 ;  /* 0x00307c0e01007387 */ /* 0x0003e80000100800 */
[----:B------:R-:W4:Y:S04]  /*1e3c70*/  LDL.LU R33, [R1+0x1978] ;  /* 0x0019780001217983 */ /* 0x000f280000300800 */
[----:B------:R-:W4:Y:S01]  /*1e3c80*/  LDL.LU R35, [R1+0x197c] ;  /* 0x00197c0001237983 */ /* 0x000f220000300800 */
[----:B-1----:R-:W-:-:S05]  /*1e3c90*/  IADD3 R14, P1, PT, R16, R4, RZ ;  /* 0x00000004100e7210 */ /* 0x002fca0007f3e0ff */
[----:B------:R-:W-:-:S05]  /*1e3ca0*/  IMAD.X R15, R20, 0x1, R51, P1 ;  /* 0x00000001140f7824 */ /* 0x000fca00008e0633 */
[----:B------:R3:W-:Y:S04]  /*1e3cb0*/  STL.64 [R1+0x22c8], R14 ;  /* 0x0022c80e01007387 */ /* 0x0007e80000100a00 */
[----:B------:R-:W4:Y:S01]  /*1e3cc0*/  LDL.LU R58, [R1+0x1990] ;  /* 0x00199000013a7983 */ /* 0x000f220000300800 */
[----:B---3--:R-:W-:-:S05]  /*1e3cd0*/  F2FP.SATFINITE.E4M3.F32.PACK_AB_MERGE_C R15, R38, R27, RZ ;  /* 0x0000001b260f723e */ /* 0x008fca00048070ff */
[----:B------:R-:W-:Y:S04]  /*1e3ce0*/  STL [R1+0x5264], R15 ;  /* 0x0052640f01007387 */ /* 0x000fe80000100800 */
[----:B------:R-:W3:Y:S01]  /*1e3cf0*/  LDL.LU R21, [R1+0x1994] ;  /* 0x0019940001157983 */ /* 0x000ee20000300800 */
[----:B------:R-:W-:-:S05]  /*1e3d00*/  F2FP.SATFINITE.E4M3.F32.PACK_AB_MERGE_C R14, R50, R46, RZ ;  /* 0x0000002e320e723e */ /* 0x000fca00048070ff */
[----:B------:R1:W-:Y:S04]  /*1e3d10*/  STL [R1+0x5260], R14 ;  /* 0x0052600e01007387 */ /* 0x0003e80000100800 */
[----:B------:R-:W3:Y:S04]  /*1e3d20*/  LDL.LU R25, [R1+0x1998] ;  /* 0x0019980001197983 */ /* 0x000ee80000300800 */
[----:B------:R-:W3:Y:S01]  /*1e3d30*/  LDL.LU R40, [R1+0x199c] ;  /* 0x00199c0001287983 */ /* 0x000ee20000300800 */
[----:B-1----:R-:W-:-:S03]  /*1e3d40*/  IADD3 R14, P1, PT, R16, R6, RZ ;  /* 0x00000006100e7210 */ /* 0x002fc60007f3e0ff */
[----:B------:R-:W3:Y:S04]  /*1e3d50*/  LDL.LU R49, [R1+0x19a0] ;  /* 0x0019a00001317983 */ /* 0x000ee80000300800 */
[----:B------:R-:W3:Y:S01]  /*1e3d60*/  LDL.LU R19, [R1+0x19a4] ;  /* 0x0019a40001137983 */ /* 0x000ee20000300800 */
[----:B------:R-:W-:-:S03]  /*1e3d70*/  IMAD.X R15, R20, 0x1, R5, P1 ;  /* 0x00000001140f7824 */ /* 0x000fc600008e0605 */
[----:B------:R-:W3:Y:S04]  /*1e3d80*/  LDL.LU R24, [R1+0x19a8] ;  /* 0x0019a80001187983 */ /* 0x000ee80000300800 */
[----:B------:R-:W3:Y:S04]  /*1e3d90*/  LDL.LU R56, [R1+0x19ac] ;  /* 0x0019ac0001387983 */ /* 0x000ee80000300800 */
[----:B------:R-:W3:Y:S04]  /*1e3da0*/  LDL.LU R27, [R1+0x19d0] ;  /* 0x0019d000011b7983 */ /* 0x000ee80000300800 */
[----:B------:R-:W3:Y:S04]  /*1e3db0*/  LDL.LU R38, [R1+0x19d4] ;  /* 0x0019d40001267983 */ /* 0x000ee80000300800 */
[----:B------:R-:W3:Y:S04]  /*1e3dc0*/  LDL.LU R46, [R1+0x19d8] ;  /* 0x0019d800012e7983 */ /* 0x000ee80000300800 */
[----:B------:R-:W3:Y:S04]  /*1e3dd0*/  LDL.LU R50, [R1+0x19dc] ;  /* 0x0019dc0001327983 */ /* 0x000ee80000300800 */
[----:B------:R1:W-:Y:S04]  /*1e3de0*/  STL.64 [R1+0x22c0], R14 ;  /* 0x0022c00e01007387 */ /* 0x0003e80000100a00 */
[----:B-1----:R-:W3:Y:S01]  /*1e3df0*/  LDL.LU.64 R14, [R1+0xa3f8] ;  /* 0x00a3f800010e7983 */ /* 0x002ee20000300a00 */
[----:B--2---:R-:W-:-:S02]  /*1e3e00*/  F2FP.SATFINITE.E4M3.F32.PACK_AB_MERGE_C R26, R47, R22, RZ ;  /* 0x000000162f1a723e */ /* 0x004fc400048070ff */
[----:B------:R-:W-:Y:S02]  /*1e3e10*/  F2FP.SATFINITE.E4M3.F32.PACK_AB_MERGE_C R22, R57, R52, RZ ;  /* 0x000000343916723e */ /* 0x000fe400048070ff */
[----:B------:R-:W-:Y:S01]  /*1e3e20*/  IADD3 R52, P1, PT, R16, R8, RZ ;  /* 0x0000000810347210 */ /* 0x000fe20007f3e0ff */
[----:B------:R-:W-:Y:S04]  /*1e3e30*/  STL [R1+0x52b4], R26 ;  /* 0x0052b41a01007387 */ /* 0x000fe80000100800 */
[----:B------:R-:W-:Y:S01]  /*1e3e40*/  IMAD.X R53, R20, 0x1, R7, P1 ;  /* 0x0000000114357824 */ /* 0x000fe200008e0607 */
[----:B------:R1:W-:Y:S04]  /*1e3e50*/  STL [R1+0x52b0], R22 ;  /* 0x0052b01601007387 */ /* 0x0003e80000100800 */
[----:B------:R-:W-:Y:S01]  /*1e3e60*/  STL.64 [R1+0x22b8], R52 ;  /* 0x0022b83401007387 */ /* 0x000fe20000100a00 */
[----:B----4-:R-:W-:-:S02]  /*1e3e70*/  F2FP.SATFINITE.E4M3.F32.PACK_AB_MERGE_C R17, R17, R59, RZ ;  /* 0x0000003b1111723e */ /* 0x010fc400048070ff */
[----:B-1----:R-:W-:-:S05]  /*1e3e80*/  F2FP.SATFINITE.E4M3.F32.PACK_AB_MERGE_C R22, R32, R48, RZ ;  /* 0x000000302016723e */ /* 0x002fca00048070ff */
[----:B------:R-:W-:Y:S04]  /*1e3e90*/  STL [R1+0x52fc], R22 ;  /* 0x0052fc1601007387 */ /* 0x000fe80000100800 */
[----:B------:R1:W-:Y:S01]  /*1e3ea0*/  STL [R1+0x52f8], R17 ;  /* 0x0052f81101007387 */ /* 0x0003e20000100800 */
[----:B------:R-:W-:-:S03]  /*1e3eb0*/  F2FP.SATFINITE.E4M3.F32.PACK_AB_MERGE_C R23, R29, R23, RZ ;  /* 0x000000171d17723e */ /* 0x000fc600048070ff */
[----:B------:R-:W2:Y:S04]  /*1e3ec0*/  LDL.LU R59, [R1+0x19e0] ;  /* 0x0019e000013b7983 */ /* 0x000ea80000300800 */
[----:B-1----:R-:W2:Y:S01]  /*1e3ed0*/  LDL.LU R17, [R1+0x19e4] ;  /* 0x0019e40001117983 */ /* 0x002ea20000300800 */
[----:B------:R-:W-:Y:S02]  /*1e3ee0*/  F2FP.SATFINITE.E4M3.F32.PACK_AB_MERGE_C R22, R35, R33, RZ ;  /* 0x000000212316723e */ /* 0x000fe400048070ff */
[----:B---3--:R-:W-:-:S05]  /*1e3ef0*/  IADD3 R52, P1, PT, R16, R14, RZ ;  /* 0x0000000e10347210 */ /* 0x008fca0007f3e0ff */
[----:B------:R-:W-:-:S05]  /*1e3f00*/  IMAD.X R53, R20, 0x1, R15, P1 ;  /* 0x0000000114357824 */ /* 0x000fca00008e060f */
[----:B------:R1:W-:Y:S04]  /*1e3f10*/  STL.64 [R1+0x22b0], R52 ;  /* 0x0022b03401007387 */ /* 0x0003e80000100a00 */
[----:B------:R-:W3:Y:S04]  /*1e3f20*/  LDL.LU R48, [R1+0x19e8] ;  /* 0x0019e80001307983 */ /* 0x000ee80000300800 */
[----:B------:R4:W-:Y:S01]  /*1e3f30*/  STL [R1+0x535c], R23 ;  /* 0x00535c1701007387 */ /* 0x0009e20000100800 */
[----:B-1----:R-:W-:-:S03]  /*1e3f40*/  IADD3 R52, P1, PT, R16, R3, RZ ;  /* 0x0000000310347210 */ /* 0x002fc60007f3e0ff */
[----:B------:R-:W3:Y:S04]  /*1e3f50*/  LDL.LU R32, [R1+0x19ec] ;  /* 0x0019ec0001207983 */ /* 0x000ee80000300800 */
[----:B------:R1:W-:Y:S01]  /*1e3f60*/  STL [R1+0x5354], R22 ;  /* 0x0053541601007387 */ /* 0x0003e20000100800 */
[----:B------:R-:W-:-:S03]  /*1e3f70*/  IMAD.X R53, R20, 0x1, R43, P1 ;  /* 0x0000000114357824 */ /* 0x000fc600008e062b */
[----:B----4-:R-:W4:Y:S04]  /*1e3f80*/  LDL.LU R23, [R1+0x19f0] ;  /* 0x0019f00001177983 */ /* 0x010f280000300800 */
[----:B------:R-:W4:Y:S01]  /*1e3f90*/  LDL.LU R29, [R1+0x19f4] ;  /* 0x0019f400011d7983 */ /* 0x000f220000300800 */
[----:B-1----:R-:W-:-:S03]  /*1e3fa0*/  F2FP.SATFINITE.E4M3.F32.PACK_AB_MERGE_C R22, R21, R58, RZ ;  /* 0x0000003a1516723e */ /* 0x002fc600048070ff */
[----:B------:R-:W4:Y:S01]  /*1e3fb0*/  LDL.LU R33, [R1+0x19f8] ;  /* 0x0019f80001217983 */ /* 0x000f220000300800 */
[----:B------:R-:W-:-:S03]  /*1e3fc0*/  F2FP.SATFINITE.E4M3.F32.PACK_AB_MERGE_C R21, R40, R25, RZ ;  /* 0x000000192815723e */ /* 0x000fc600048070ff */
[----:B------:R-:W4:Y:S04]  /*1e3fd0*/  LDL.LU R35, [R1+0x19fc] ;  /* 0x0019fc0001237983 */ /* 0x000f280000300800 */
[----:B------:R1:W-:Y:S04]  /*1e3fe0*/  STL.64 [R1+0x22a8], R52 ;  /* 0x0022a83401007387 */ /* 0x0003e80000100a00 */
[----:B------:R-:W-:Y:S04]  /*1e3ff0*/  STL [R1+0x53a4], R22 ;  /* 0x0053a41601007387 */ /* 0x000fe80000100800 */
[----:B------:R0:W-:Y:S01]  /*1e4000*/  STL [R1+0x53a0], R21 ;  /* 0x0053a01501007387 */ /* 0x0001e20000100800 */
[----:B-1----:R-:W-:-:S05]  /*1e4010*/  IADD3 R52, P1, PT, R16, R2, RZ ;  /* 0x0000000210347210 */ /* 0x002fca0007f3e0ff */
[----:B------:R-:W-:Y:S01]  /*1e4020*/  IMAD.X R53, R20, 0x1, R0, P1 ;  /* 0x0000000114357824 */ /* 0x000fe200008e0600 */
[----:B0-----:R-:W-:Y:S02]  /*1e4030*/  F2FP.SATFINITE.E4M3.F32.PACK_AB_MERGE_C R21, R19, R49, RZ ;  /* 0x000000311315723e */ /* 0x001fe400048070ff */
[----:B------:R-:W-:Y:S02]  /*1e4040*/  F2FP.SATFINITE.E4M3.F32.PACK_AB_MERGE_C R19, R56, R24, RZ ;  /* 0x000000183813723e */ /* 0x000fe400048070ff */
[----:B------:R-:W-:Y:S01]  /*1e4050*/  IADD3 R24, P1, PT, R16, R54, RZ ;  /* 0x0000003610187210 */ /* 0x000fe20007f3e0ff */
[----:B------:R-:W-:Y:S04]  /*1e4060*/  STL.64 [R1+0x22a0], R52 ;  /* 0x0022a03401007387 */ /* 0x000fe80000100a00 */
[----:B------:R0:W-:Y:S01]  /*1e4070*/  STL [R1+0x53d0], R21 ;  /* 0x0053d01501007387 */ /* 0x0001e20000100800 */
[----:B------:R-:W-:-:S03]  /*1e4080*/  IMAD.X R25, R20, 0x1, R30, P1 ;  /* 0x0000000114197824 */ /* 0x000fc600008e061e */
[----:B------:R1:W-:Y:S04]  /*1e4090*/  STL [R1+0x53c8], R19 ;  /* 0x0053c81301007387 */ /* 0x0003e80000100800 */
[----:B------:R-:W4:Y:S01]  /*1e40a0*/  LDL.LU R57, [R1+0x1a00] ;  /* 0x001a000001397983 */ /* 0x000f220000300800 */
[----:B0-----:R-:W-:-:S03]  /*1e40b0*/  F2FP.SATFINITE.E4M3.F32.PACK_AB_MERGE_C R21, R38, R27, RZ ;  /* 0x0000001b2615723e */ /* 0x001fc600048070ff */
[----:B------:R-:W-:Y:S01]  /*1e40c0*/  STL.64 [R1+0x2298], R24 ;  /* 0x0022981801007387 */ /* 0x000fe20000100a00 */
[----:B-1----:R-:W-:-:S03]  /*1e40d0*/  F2FP.SATFINITE.E4M3.F32.PACK_AB_MERGE_C R19, R50, R46, RZ ;  /* 0x0000002e3213723e */ /* 0x002fc600048070ff */
[----:B------:R0:W-:Y:S04]  /*1e40e0*/  STL [R1+0x2f38], R21 ;  /* 0x002f381501007387 */ /* 0x0001e80000100800 */
[----:B------:R-:W4:Y:S04]  /*1e40f0*/  LDL.LU R58, [R1+0x1a04] ;  /* 0x001a0400013a7983 */ /* 0x000f280000300800 */
[----:B------:R-:W-:Y:S04]  /*1e4100*/  STL [R1+0x2f2c], R19 ;  /* 0x002f2c1301007387 */ /* 0x000fe80000100800 */
[----:B0-----:R-:W4:Y:S04]  /*1e4110*/  LDL.LU R21, [R1+0x1a08] ;  /* 0x001a080001157983 */ /* 0x001f280000300800 */
[----:B------:R-:W4:Y:S01]  /*1e4120*/  LDL.LU R25, [R1+0x1a0c] ;  /* 0x001a0c0001197983 */ /* 0x000f220000300800 */
[----:B------:R-:W-:-:S03]  /*1e4130*/  IADD3 R26, P1, PT, R16, R55, RZ ;  /* 0x00000037101a7210 */ /* 0x000fc60007f3e0ff */
[----:B------:R-:W4:Y:S02]  /*1e4140*/  LDL.LU R40, [R1+0x1a20] ;  /* 0x001a200001287983 */ /* 0x000f240000300800 */
[----:B------:R-:W-:Y:S01]  /*1e4150*/  IMAD.X R27, R20, 0x1, R61, P1 ;  /* 0x00000001141b7824 */ /* 0x000fe200008e063d */
[----:B--2---:R-:W-:Y:S01]  /*1e4160*/  F2FP.SATFINITE.E4M3.F32.PACK_AB_MERGE_C R17, R17, R59, RZ ;  /* 0x0000003b1111723e */ /* 0x004fe200048070ff */
[----:B------:R-:W2:Y:S01]  /*1e4170*/  LDL.LU R49, [R1+0x1a24] ;  /* 0x001a240001317983 */ /* 0x000ea20000300800 */
[----:B------:R-:W-:-:S03]  /*1e4180*/  IADD3 R52, P1, PT, R16, R60, RZ ;  /* 0x0000003c10347210 */ /* 0x000fc60007f3e0ff */
[----:B------:R-:W2:Y:S04]  /*1e4190*/  LDL.LU R38, [R1+0x1a28] ;  /* 0x001a280001267983 */ /* 0x000ea80000300800 */
[----:B------:R-:W2:Y:S01]  /*1e41a0*/  LDL.LU R46, [R1+0x1a2c] ;  /* 0x001a2c00012e7983 */ /* 0x000ea20000300800 */
[----:B------:R-:W-:-:S03]  /*1e41b0*/  IMAD.X R53, R20, 0x1, R45, P1 ;  /* 0x0000000114357824 */ /* 0x000fc600008e062d */
[----:B------:R0:W-:Y:S04]  /*1e41c0*/  STL.64 [R1+0x2290], R26 ;  /* 0x0022901a01007387 */ /* 0x0001e80000100a00 */
[----:B0-----:R-:W2:Y:S04]  /*1e41d0*/  LDL.LU R27, [R1+0x1a40] ;  /* 0x001a4000011b7983 */ /* 0x001ea80000300800 */
[----:B------:R-:W2:Y:S04]  /*1e41e0*/  LDL.LU R50, [R1+0x1a44] ;  /* 0x001a440001327983 */ /* 0x000ea80000300800 */
[----:B------:R0:W-:Y:S04]  /*1e41f0*/  STL [R1+0x2e7c], R17 ;  /* 0x002e7c1101007387 */ /* 0x0001e80000100800 */
[----:B------:R-:W2:Y:S04]  /*1e4200*/  LDL.LU R59, [R1+0x1a48] ;  /* 0x001a4800013b7983 */ /* 0x000ea80000300800 */
[----:B0-----:R-:W2:Y:S01]  /*1e4210*/  LDL.LU R17, [R1+0x1a4c] ;  /* 0x001a4c0001117983 */ /* 0x001ea20000300800 */
[----:B---3--:R-:W-:-:S05]  /*1e4220*/  F2FP.SATFINITE.E4M3.F32.PACK_AB_MERGE_C R19, R32, R48, RZ ;  /* 0x000000302013723e */ /* 0x008fca00048070ff */
[----:B------:R0:W-:Y:S01]  /*1e4230*/  STL [R1+0x2e78], R19 ;  /* 0x002e781301007387 */ /* 0x0001e20000100800 */
[----:B----4-:R-:W-:-:S03]  /*1e4240*/  F2FP.SATFINITE.E4M3.F32.PACK_AB_MERGE_C R23, R29, R23, RZ ;  /* 0x000000171d17723e */ /* 0x010fc600048070ff */
[----:B0-----:R-:W3:Y:S01]  /*1e4250*/  LDL.LU R19, [R1+0x1a50] ;  /* 0x001a500001137983 */ /* 0x001ee20000300800 */
[----:B------:R-:W-:-:S03]  /*1e4260*/  F2FP.SATFINITE.E4M3.F32.PACK_AB_MERGE_C R22, R35, R33, RZ ;  /* 0x000000212316723e */ /* 0x000fc600048070ff */
[----:B------:R0:W-:Y:S04]  /*1e4270*/  STL.64 [R1+0x2288], R52 ;  /* 0x0022883401007387 */ /* 0x0001e80000100a00 */
[----:B------:R1:W-:Y:S01]  /*1e4280*/  STL [R1+0x2e18], R23 ;  /* 0x002e181701007387 */ /* 0x0003e20000100800 */
[----:B0-----:R-:W-:-:S03]  /*1e4290*/  IADD3 R52, P1, PT, R16, R36, RZ ;  /* 0x0000002410347210 */ /* 0x001fc60007f3e0ff */
[----:B-1----:R-:W3:Y:S04]  /*1e42a0*/  LDL.LU R23, [R1+0x1a54] ;  /* 0x001a540001177983 */ /* 0x002ee80000300800 */
[----:B------:R0:W-:Y:S04]  /*1e42b0*/  STL [R1+0x2e1c], R22 ;  /* 0x002e1c1601007387 */ /* 0x0001e80000100800 */
[----:B------:R-:W4:Y:S01]  /*1e42c0*/  LDL.LU R24, [R1+0x1a58] ;  /* 0x001a580001187983 */ /* 0x000f220000300800 */
[----:B------:R-:W-:-:S03]  /*1e42d0*/  IMAD.X R53, R20, 0x1, R18, P1 ;  /* 0x0000000114357824 */ /* 0x000fc600008e0612 */
[----:B------:R-:W4:Y:S04]  /*1e42e0*/  LDL.LU R56, [R1+0x1a5c] ;  /* 0x001a5c0001387983 */ /* 0x000f280000300800 */
[----:B------:R-:W3:Y:S04]  /*1e42f0*/  LDL.LU R48, [R1+0x1a70] ;  /* 0x001a700001307983 */ /* 0x000ee80000300800 */
[----:B------:R-:W3:Y:S04]  /*1e4300*/  LDL.LU R32, [R1+0x1a74] ;  /* 0x001a740001207983 */ /* 0x000ee80000300800 */
[----:B------:R-:W3:Y:S04]  /*1e4310*/  LDL.LU R29, [R1+0x1a78] ;  /* 0x001a7800011d7983 */ /* 0x000ee80000300800 */
[----:B------:R-:W3:Y:S04]  /*1e4320*/  LDL.LU R33, [R1+0x1a7c] ;  /* 0x001a7c0001217983 */ /* 0x000ee80000300800 */
[----:B------:R-:W3:Y:S04]  /*1e4330*/  LDL.LU R35, [R1+0x1a60] ;  /* 0x001a600001237983 */ /* 0x000ee80000300800 */
[----:B------:R-:W3:Y:S04]  /*1e4340*/  LDL.LU R36, [R1+0x1a64] ;  /* 0x001a640001247983 */ /* 0x000ee80000300800 */
        /* <DEDUP_REMOVED lines=8> */
[----:B------:R0:W-:Y:S04]  /*1e43d0*/  STL.64 [R1+0x2278], R52 ;  /* 0x0022783401007387 */ /* 0x0001e80000100a00 */
[----:B0-----:R-:W3:Y:S01]  /*1e43e0*/  LDL.LU R53, [R1+0xa3f4] ;  /* 0x00a3f40001357983 */ /* 0x001ee20000300800 */
[----:B--2---:R-:W-:-:S02]  /*1e43f0*/  F2FP.SATFINITE.E4M3.F32.PACK_AB_MERGE_C R18, R46, R38, RZ ;  /* 0x000000262e12723e */ /* 0x004fc400048070ff */
[----:B------:R-:W-:Y:S02]  /*1e4400*/  IADD3 R46, P1, PT, R16, R41, RZ ;  /* 0x00000029102e7210 */ /* 0x000fe40007f3e0ff */
[----:B------:R-:W-:-:S05]  /*1e4410*/  F2FP.SATFINITE.E4M3.F32.PACK_AB_MERGE_C R21, R49, R40, RZ ;  /* 0x000000283115723e */ /* 0x000fca00048070ff */
[----:B------:R-:W-:Y:S04]  /*1e4420*/  STL [R1+0x2d0c], R21 ;  /* 0x002d0c1501007387 */ /* 0x000fe80000100800 */
[----:B------:R0:W-:Y:S04]  /*1e4430*/  STL [R1+0x2d18], R18 ;  /* 0x002d181201007387 */ /* 0x0001e80000100800 */
[----:B------:R-:W2:Y:S01]  /*1e4440*/  LDL.LU R38, [R1+0x1a68] ;  /* 0x001a680001267983 */ /* 0x000ea20000300800 */
[----:B------:R-:W-:Y:S02]  /*1e4450*/  F2FP.SATFINITE.E4M3.F32.PACK_AB_MERGE_C R17, R17, R59, RZ ;  /* 0x0000003b1111723e */ /* 0x000fe400048070ff */
[----:B0-----:R-:W-:Y:S01]  /*1e4460*/  F2FP.SATFINITE.E4M3.F32.PACK_AB_MERGE_C R18, R50, R27, RZ ;  /* 0x0000001b3212723e */ /* 0x001fe200048070ff */
[----:B---3--:R-:W-:-:S05]  /*1e4470*/  IMAD.X R47, R20, 0x1, R53, P1 ;  /* 0x00000001142f7824 */ /* 0x008fca00008e0635 */
[----:B------:R0:W-:Y:S04]  /*1e4480*/  STL.64 [R1+0x2270], R46 ;  /* 0x0022702e01007387 */ /* 0x0001e80000100a00 */
[----:B0-----:R-:W2:Y:S01]  /*1e4490*/  LDL.LU R46, [R1+0x1a6c] ;  /* 0x001a6c00012e7983 */ /* 0x001ea20000300800 */
[----:B------:R-:W-:-:S03]  /*1e44a0*/  IADD3 R26, P1, PT, R16, R28, RZ ;  /* 0x0000001c101a7210 */ /* 0x000fc60007f3e0ff */
[----:B------:R-:W-:Y:S02]  /*1e44b0*/  STL [R1+0xa3ec], R53 ;  /* 0x00a3ec3501007387 */ /* 0x000fe40000100800 */
[----:B------:R-:W-:Y:S02]  /*1e44c0*/  IMAD.X R27, R20, 0x1, R34, P1 ;  /* 0x00000001141b7824 */ /* 0x000fe400008e0622 */
[----:B------:R0:W-:Y:S01]  /*1e44d0*/  STL [R1+0x2c98], R18 ;  /* 0x002c981201007387 */ /* 0x0001e20000100800 */
[----:B------:R-:W-:-:S03]  /*1e44e0*/  F2FP.SATFINITE.E4M3.F32.PACK_AB_MERGE_C R23, R23, R19, RZ ;  /* 0x000000131717723e */ /* 0x000fc600048070ff */
[----:B------:R-:W-:Y:S01]  /*1e44f0*/  STL [R1+0x2c9c], R17 ;  /* 0x002c9c1101007387 */ /* 0x000fe20000100800 */
[----:B----4-:R-:W-:Y:S02]  /*1e4500*/  F2FP.SATFINITE.E4M3.F32.PACK_AB_MERGE_C R21, R56, R24, RZ ;  /* 0x000000183815723e */ /* 0x010fe400048070ff */
[----:B0-----:R-:W-:Y:S01]  /*1e4510*/  IADD3 R18, P1, PT, R16, R37, RZ ;  /* 0x0000002510127210 */ /* 0x001fe20007f3e0ff */
[----:B------:R0:W-:Y:S04]  /*1e4520*/  STL.64 [R1+0x2268], R26 ;  /* 0x0022681a01007387 */ /* 0x0001e80000100a00 */
[----:B------:R-:W-:Y:S01]  /*1e4530*/  IMAD.X R19, R20, 0x1, R9, P1 ;  /* 0x0000000114137824 */ /* 0x000fe200008e0609 */
[----:B0-----:R-:W3:Y:S04]  /*1e4540*/  LDL.LU R27, [R1+0x1a80] ;  /* 0x001a8000011b7983 */ /* 0x001ee80000300800 */
[----:B------:R-:W3:Y:S04]  /*1e4550*/  LDL.LU R50, [R1+0x1a84] ;  /* 0x001a840001327983 */ /* 0x000ee80000300800 */
[----:B------:R-:W4:Y:S04]  /*1e4560*/  LDL.LU R59, [R1+0x1a88] ;  /* 0x001a8800013b7983 */ /* 0x000f280000300800 */
[----:B------:R-:W4:Y:S04]  /*1e4570*/  LDL.LU R17, [R1+0x1a8c] ;  /* 0x001a8c0001117983 */ /* 0x000f280000300800 */
[----:B------:R-:W-:Y:S04]  /*1e4580*/  STL [R1+0xa0f4], R23 ;  /* 0x00a0f41701007387 */ /* 0x000fe80000100800 */
[----:B------:R0:W-:Y:S04]  /*1e4590*/  STL [R1+0x2c58], R21 ;  /* 0x002c581501007387 */ /* 0x0001e80000100800 */
[----:B------:R1:W-:Y:S01]  /*1e45a0*/  STL.64 [R1+0x2260], R18 ;  /* 0x0022601201007387 */ /* 0x0003e20000100a00 */
[----:B------:R-:W-:-:S02]  /*1e45b0*/  F2FP.SATFINITE.E4M3.F32.PACK_AB_MERGE_C R22, R32, R48, RZ ;  /* 0x000000302016723e */ /* 0x000fc400048070ff */
[----:B0-----:R-:W-:Y:S02]  /*1e45c0*/  F2FP.SATFINITE.E4M3.F32.PACK_AB_MERGE_C R21, R33, R29, RZ ;  /* 0x0000001d2115723e */ /* 0x001fe400048070ff */
[----:B-1----:R-:W-:Y:S01]  /*1e45d0*/  IADD3 R18, P1, PT, R16, R10, RZ ;  /* 0x0000000a10127210 */ /* 0x002fe20007f3e0ff */
[----:B------:R0:W-:Y:S04]  /*1e45e0*/  STL [R1+0x5490], R22 ;  /* 0x0054901601007387 */ /* 0x0001e80000100800 */
[----:B------:R-:W-:Y:S01]  /*1e45f0*/  IMAD.X R19, R20, 0x1, R11, P1 ;  /* 0x0000000114137824 */ /* 0x000fe200008e060b */
[----:B------:R-:W-:Y:S04]  /*1e4600*/  STL [R1+0x548c], R21 ;  /* 0x00548c1501007387 */ /* 0x000fe80000100800 */
[----:B------:R1:W-:Y:S04]  /*1e4610*/  STL.64 [R1+0x2250], R18 ;  /* 0x0022501201007387 */ /* 0x0003e80000100a00 */
[----:B------:R-:W4:Y:S04]  /*1e4620*/  LDL.LU R42, [R1+0x1a90] ;  /* 0x001a9000012a7983 */ /* 0x000f280000300800 */
[----:B0-----:R-:W4:Y:S01]  /*1e4630*/  LDL.LU R22, [R1+0x1a94] ;  /* 0x001a940001167983 */ /* 0x001f220000300800 */
[----:B-1----:R-:W-:-:S05]  /*1e4640*/  F2FP.SATFINITE.E4M3.F32.PACK_AB_MERGE_C R18, R36, R35, RZ ;  /* 0x000000232412723e */ /* 0x002fca00048070ff */
[----:B------:R0:W-:Y:S04]  /*1e4650*/  STL [R1+0x54b8], R18 ;  /* 0x0054b81201007387 */ /* 0x0001e80000100800 */
        /* <DEDUP_REMOVED lines=9> */
[----:B------:R-:W4:Y:S04]  /*1e46f0*/  LDL.LU R21, [R1+0x1ab0] ;  /* 0x001ab00001157983 */ /* 0x000f280000300800 */
[----:B------:R-:W4:Y:S01]  /*1e4700*/  LDL.LU R25, [R1+0x1ab4] ;  /* 0x001ab40001197983 */ /* 0x000f220000300800 */
[----:B--2---:R-:W-:-:S05]  /*1e4710*/  F2FP.SATFINITE.E4M3.F32.PACK_AB_MERGE_C R18, R46, R38, RZ ;  /* 0x000000262e12723e */ /* 0x004fca00048070ff */
        /* <DEDUP_REMOVED lines=8> */
[----:B------:R-:W0:Y:S01]  /*1e47a0*/  LDCU UR4, c[0x0][0x3b8] ;  /* 0x00007700ff0477ac */ /* 0x000e220008000800 */
[----:B---3--:R-:W-:-:S03]  /*1e47b0*/  F2FP.SATFINITE.E4M3.F32.PACK_AB_MERGE_C R20, R50, R27, RZ ;  /* 0x0000001b3214723e */ /* 0x008fc600048070ff */
[----:B------:R-:W-:Y:S02]  /*1e47c0*/  IADD3 R26, P1, PT, R16, R4, RZ ;  /* 0x00000004101a7210 */ /* 0x000fe40007f3e0ff */
[----:B----4-:R-:W-:Y:S02]  /*1e47d0*/  F2FP.SATFINITE.E4M3.F32.PACK_AB_MERGE_C R18, R17, R59, RZ ;  /* 0x0000003b1112723e */ /* 0x010fe400048070ff */
[----:B------:R-:W-:Y:S01]  /*1e47e0*/  SHF.R.S32.HI R17, RZ, 0x1f, R16 ;  /* 0x0000001fff117819 */ /* 0x000fe20000011410 */
[----:B------:R-:W-:Y:S04]  /*1e47f0*/  STL [R1+0x3048], R20 ;  /* 0x0030481401007387 */ /* 0x000fe80000100800 */
[----:B------:R-:W-:Y:S01]  /*1e4800*/  IMAD.X R27, R17, 0x1, R51, P1 ;  /* 0x00000001111b7824 */ /* 0x000fe200008e0633 */
[----:B------:R-:W-:Y:S04]  /*1e4810*/  STL [R1+0x303c], R18 ;  /* 0x00303c1201007387 */ /* 0x000fe80000100800 */
[----:B------:R-:W3:Y:S04]  /*1e4820*/  LDL.LU R40, [R1+0x2210] ;  /* 0x0022100001287983 */ /* 0x000ee80000300800 */
[----:B------:R-:W3:Y:S04]  /*1e4830*/  LDL.LU R49, [R1+0x2214] ;  /* 0x0022140001317983 */ /* 0x000ee80000300800 */
[----:B------:R-:W4:Y:S04]  /*1e4840*/  LDL.LU R24, [R1+0x2218] ;  /* 0x0022180001187983 */ /* 0x000f280000300800 */
[----:B------:R1:W-:Y:S04]  /*1e4850*/  STL.64 [R1+0x2248], R26 ;  /* 0x0022481a01007387 */ /* 0x0003e80000100a00 */
[----:B------:R-:W4:Y:S04]  /*1e4860*/  LDL.LU R48, [R1+0x221c] ;  /* 0x00221c0001307983 */ /* 0x000f280000300800 */
[----:B------:R-:W4:Y:S04]  /*1e4870*/  LDL.LU R32, [R1+0x1ae0] ;  /* 0x001ae00001207983 */ /* 0x000f280000300800 */
[----:B-1----:R-:W4:Y:S04]  /*1e4880*/  LDL.LU R27, [R1+0x1ae4] ;  /* 0x001ae400011b7983 */ /* 0x002f280000300800 */
[----:B------:R-:W4:Y:S01]  /*1e4890*/  LDL.LU R50, [R1+0x1ae8] ;  /* 0x001ae80001327983 */ /* 0x000f220000300800 */
[----:B------:R-:W-:-:S02]  /*1e48a0*/  F2FP.SATFINITE.E4M3.F32.PACK_AB_MERGE_C R20, R22, R42, RZ ;  /* 0x0000002a1614723e */ /* 0x000fc400048070ff */
[----:B------:R-:W-:Y:S01]  /*1e48b0*/  IADD3 R22, P1, PT, R16, R6, RZ ;  /* 0x0000000610167210 */ /* 0x000fe20007f3e0ff */
[----:B------:R-:W4:Y:S04]  /*1e48c0*/  LDL.LU R59, [R1+0x1aec] ;  /* 0x001aec00013b7983 */ /* 0x000f280000300800 */
[----:B------:R-:W-:Y:S01]  /*1e48d0*/  IMAD.X R23, R17, 0x1, R5, P1 ;  /* 0x0000000111177824 */ /* 0x000fe200008e0605 */
[----:B------:R1:W-:Y:S01]  /*1e48e0*/  STL [R1+0x30f8], R20 ;  /* 0x0030f81401007387 */ /* 0x0003e20000100800 */
[----:B------:R-:W-:Y:S02]  /*1e48f0*/  F2FP.SATFINITE.E4M3.F32.PACK_AB_MERGE_C R18, R52, R47, RZ ;  /* 0x0000002f3412723e */ /* 0x000fe400048070ff */
[----:B------:R-:W-:-:S03]  /*1e4900*/  IADD3 R52, P1, PT, R16, R8, RZ ;  /* 0x0000000810347210 */ /* 0x000fc60007f3e0ff */
[----:B------:R0:W-:Y:S01]  /*1e4910*/  STL [R1+0x30ec], R18 ;  /* 0x0030ec1201007387 */ /* 0x0001e20000100800 */
[----:B-1----:R-:W-:-:S03]  /*1e4920*/  F2FP.SATFINITE.E4M3.F32.PACK_AB_MERGE_C R20, R58, R57, RZ ;  /* 0x000000393a14723e */ /* 0x002fc600048070ff */
[----:B------:R1:W-:Y:S01]  /*1e4930*/  STL.64 [R1+0x2240], R22 ;  /* 0x0022401601007387 */ /* 0x0003e20000100a00 */
[----:B------:R-:W-:Y:S01]  /*1e4940*/  IMAD.X R53, R17, 0x1, R7, P1 ;  /* 0x0000000111357824 */ /* 0x000fe200008e0607 */
[----:B0-----:R-:W-:Y:S02]  /*1e4950*/  F2FP.SATFINITE.E4M3.F32.PACK_AB_MERGE_C R18, R35, R29, RZ ;  /* 0x0000001d2312723e */ /* 0x001fe400048070ff */
[----:B-1----:R-:W4:Y:S04]  /*1e4960*/  LDL R23, [R1+0x20] ;  /* 0x0000200001177983 */ /* 0x002f280000100800 */
[----:B------:R-:W4:Y:S04]  /*1e4970*/  LDL.LU R29, [R1+0x1af0] ;  /* 0x001af000011d7983 */ /* 0x000f280000300800 */
[----:B------:R-:W-:Y:S01]  /*1e4980*/  STL [R1+0x5270], R20 ;  /* 0x0052701401007387 */ /* 0x000fe20000100800 */
[----:B------:R-:W-:-:S03]  /*1e4990*/  F2FP.SATFINITE.E4M3.F32.PACK_AB_MERGE_C R21, R25, R21, RZ ;  /* 0x000000151915723e */ /* 0x000fc600048070ff */
[----:B------:R-:W4:Y:S04]  /*1e49a0*/  LDL.LU R35, [R1+0x1af4] ;  /* 0x001af40001237983 */ /* 0x000f280000300800 */
[----:B------:R0:W-:Y:S04]  /*1e49b0*/  STL [R1+0x526c], R18 ;  /* 0x00526c1201007387 */ /* 0x0001e80000100800 */
[----:B------:R-:W-:Y:S01]  /*1e49c0*/  STL.64 [R1+0x2238], R52 ;  /* 0x0022383401007387 */ /* 0x000fe20000100a00 */
[----:B0-----:R-:W-:-:S03]  /*1e49d0*/  IADD3 R18, P1, PT, R16, R14, RZ ;  /* 0x0000000e10127210 */ /* 0x001fc60007f3e0ff */
[----:B------:R-:W-:Y:S01]  /*1e49e0*/  STL [R1+0x52cc], R21 ;  /* 0x0052cc1501007387 */ /* 0x000fe20000100800 */
[----:B--2---:R-:W-:Y:S01]  /*1e49f0*/  F2FP.SATFINITE.E4M3.F32.PACK_AB_MERGE_C R20, R56, R19, RZ ;  /* 0x000000133814723e */ /* 0x004fe200048070ff */
[----:B------:R-:W-:-:S04]  /*1e4a00*/  IMAD.X R19, R17, 0x1, R15, P1 ;  /* 0x0000000111137824 */ /* 0x000fc800008e060f */
[----:B------:R0:W-:Y:S04]  /*1e4a10*/  STL [R1+0x52c8], R20 ;  /* 0x0052c81401007387 */ /* 0x0001e80000100800 */
[----:B------:R1:W-:Y:S01]  /*1e4a20*/  STL.64 [R1+0x2230], R18 ;  /* 0x0022301201007387 */ /* 0x0003e20000100a00 */
[----:B0-----:R-:W-:-:S03]  /*1e4a30*/  F2FP.SATFINITE.E4M3.F32.PACK_AB_MERGE_C R20, R36, R33, RZ ;  /* 0x000000212414723e */ /* 0x001fc600048070ff */
[----:B-1----:R-:W2:Y:S01]  /*1e4a40*/  LDL.LU R19, [R1+0x1af8] ;  /* 0x001af80001137983 */ /* 0x002ea20000300800 */
[----:B------:R-:W-:-:S03]  /*1e4a50*/  F2FP.SATFINITE.E4M3.F32.PACK_AB_MERGE_C R18, R46, R38, RZ ;  /* 0x000000262e12723e */ /* 0x000fc600048070ff */
[----:B------:R0:W-:Y:S04]  /*1e4a60*/  STL [R1+0x5320], R20 ;  /* 0x0053201401007387 */ /* 0x0001e80000100800 */
[----:B------:R-:W2:Y:S04]  /*1e4a70*/  LDL.LU R56, [R1+0x1afc] ;  /* 0x001afc0001387983 */ /* 0x000ea80000300800 */
[----:B------:R4:W-:Y:S04]  /*1e4a80*/  STL [R1+0x531c], R18 ;  /* 0x00531c1201007387 */ /* 0x0009e80000100800 */
[----:B------:R-:W2:Y:S04]  /*1e4a90*/  LDL.LU R33, [R1+0x1b00] ;  /* 0x001b000001217983 */ /* 0x000ea80000300800 */
[----:B------:R-:W2:Y:S04]  /*1e4aa0*/  LDL.LU R36, [R1+0x1b04] ;  /* 0x001b040001247983 */ /* 0x000ea80000300800 */
[----:B------:R-:W2:Y:S04]  /*1e4ab0*/  LDL.LU R38, [R1+0x1b08] ;  /* 0x001b080001267983 */ /* 0x000ea80000300800 */
[----:B------:R-:W2:Y:S01]  /*1e4ac0*/  LDL.LU R46, [R1+0x1b0c] ;  /* 0x001b0c00012e7983 */ /* 0x000ea20000300800 */
[----:B0-----:R-:W-:-:S05]  /*1e4ad0*/  IADD3 R20, P1, PT, R16, R3, RZ ;  /* 0x0000000310147210 */ /* 0x001fca0007f3e0ff */
[----:B------:R-:W-:Y:S01]  /*1e4ae0*/  IMAD.X R21, R17, 0x1, R43, P1 ;  /* 0x0000000111157824 */ /* 0x000fe200008e062b */
[----:B---3--:R-:W-:-:S04]  /*1e4af0*/  F2FP.SATFINITE.E4M3.F32.PACK_AB_MERGE_C R22, R49, R40, RZ ;  /* 0x000000283116723e */ /* 0x008fc800048070ff */
[----:B------:R0:W-:Y:S01]  /*1e4b00*/  STL.64 [R1+0x2220], R20 ;  /* 0x0022201401007387 */ /* 0x0001e20000100a00 */
[----:B----4-:R-:W-:-:S03]  /*1e4b10*/  F2FP.SATFINITE.E4M3.F32.PACK_AB_MERGE_C R18, R48, R24, RZ ;  /* 0x000000183012723e */ /* 0x010fc600048070ff */
[----:B------:R-:W-:Y:S01]  /*1e4b20*/  STL [R1+0x536c], R22 ;  /* 0x00536c1601007387 */ /* 0x000fe20000100800 */
        /* <DEDUP_REMOVED lines=11> */
[----:B------:R-:W-:Y:S02]  /*1e4be0*/  IMAD.X R21, R17, 0x1, R30, P1 ;  /* 0x0000000111157824 */ /* 0x000fe400008e061e */
[----:B------:R-:W4:Y:S04]  /*1e4bf0*/  LDL.LU R47, [R1+0x1b18] ;  /* 0x001b1800012f7983 */ /* 0x000f280000300800 */
[----:B------:R-:W4:Y:S01]  /*1e4c00*/  LDL.LU R52, [R1+0x1b1c] ;  /* 0x001b1c0001347983 */ /* 0x000f220000300800 */
[----:B0-----:R-:W-:-:S03]  /*1e4c10*/  F2FP.SATFINITE.E4M3.F32.PACK_AB_MERGE_C R18, R35, R29, RZ ;  /* 0x0000001d2312723e */ /* 0x001fc600048070ff */
[----:B------:R-:W4:Y:S04]  /*1e4c20*/  LDL.LU R50, [R1+0x1b20] ;  /* 0x001b200001327983 */ /* 0x000f280000300800 */
[----:B------:R-:W4:Y:S04]  /*1e4c30*/  LDL.LU R59, [R1+0x1b24] ;  /* 0x001b2400013b7983 */ /* 0x000f280000300800 */
[----:B------:R0:W-:Y:S04]  /*1e4c40*/  STL.64 [R1+0x2210], R20 ;  /* 0x0022101401007387 */ /* 0x0001e80000100a00 */
[----:B------:R-:W4:Y:S04]  /*1e4c50*/  LDL.LU R57, [R1+0x1b28] ;  /* 0x001b280001397983 */ /* 0x000f280000300800 */
[----:B------:R-:W4:Y:S04]  /*1e4c60*/  LDL.LU R58, [R1+0x1b2c] ;  /* 0x001b2c00013a7983 */ /* 0x000f280000300800 */
[----:B------:R1:W-:Y:S04]  /*1e4c70*/  STL [R1+0x2efc], R18 ;  /* 0x002efc1201007387 */ /* 0x0003e80000100800 */
[----:B0-----:R-:W4:Y:S04]  /*1e4c80*/  LDL.LU R21, [R1+0x1b30] ;  /* 0x001b300001157983 */ /* 0x001f280000300800 */
[----:B------:R-:W4:Y:S01]  /*1e4c90*/  LDL.LU R25, [R1+0x1b34] ;  /* 0x001b340001197983 */ /* 0x000f220000300800 */
[----:B-1----:R-:W-:-:S03]  /*1e4ca0*/  IADD3 R18, P1, PT, R16, R55, RZ ;  /* 0x0000003710127210 */ /* 0x002fc60007f3e0ff */
[----:B------:R-:W4:Y:S04]  /*1e4cb0*/  LDL.LU R24, [R1+0x1b38] ;  /* 0x001b380001187983 */ /* 0x000f280000300800 */
[----:B------:R-:W4:Y:S04]  /*1e4cc0*/  LDL.LU R48, [R1+0x1b3c] ;  /* 0x001b3c0001307983 */ /* 0x000f280000300800 */
[----:B------:R-:W4:Y:S04]  /*1e4cd0*/  LDL.LU R32, [R1+0x1b40] ;  /* 0x001b400001207983 */ /* 0x000f280000300800 */
[----:B------:R-:W4:Y:S04]  /*1e4ce0*/  LDL.LU R27, [R1+0x1b44] ;  /* 0x001b4400011b7983 */ /* 0x000f280000300800 */
[----:B------:R-:W4:Y:S04]  /*1e4cf0*/  LDL.LU R29, [R1+0x1b48] ;  /* 0x001b4800011d7983 */ /* 0x000f280000300800 */
[----:B------:R-:W4:Y:S01]  /*1e4d00*/  LDL.LU R35, [R1+0x1b4c] ;  /* 0x001b4c0001237983 */ /* 0x000f220000300800 */
[----:B--2---:R-:W-:Y:S01]  /*1e4d10*/  F2FP.SATFINITE.E4M3.F32.PACK_AB_MERGE_C R20, R56, R19, RZ ;  /* 0x000000133814723e */ /* 0x004fe200048070ff */
[----:B------:R-:W-:-:S04]  /*1e4d20*/  IMAD.X R19, R17, 0x1, R61, P1 ;  /* 0x0000000111137824 */ /* 0x000fc800008e063d */
        /* <DEDUP_REMOVED lines=16> */
[----:B---3--:R-:W-:-:S03]  /*1e4e30*/  F2FP.SATFINITE.E4M3.F32.PACK_AB_MERGE_C R22, R22, R42, RZ ;  /* 0x0000002a1616723e */ /* 0x008fc600048070ff */
[----:B------:R-:W3:Y:S04]  /*1e4e40*/  LDL.LU R38, [R1+0x1b78] ;  /* 0x001b780001267983 */ /* 0x000ee80000300800 */
[----:B------:R-:W3:Y:S04]  /*1e4e50*/  LDL.LU R46, [R1+0x1b7c] ;  /* 0x001b7c00012e7983 */ /* 0x000ee80000300800 */
[----:B------:R-:W-:Y:S01]  /*1e4e60*/  STL [R1+0x2d9c], R22 ;  /* 0x002d9c1601007387 */ /* 0x000fe20000100800 */
[----:B----4-:R-:W-:Y:S02]  /*1e4e70*/  F2FP.SATFINITE.E4M3.F32.PACK_AB_MERGE_C R20, R52, R47, RZ ;  /* 0x0000002f3414723e */ /* 0x010fe400048070ff */
[----:B------:R-:W-:-:S03]  /*1e4e80*/  IADD3 R52, P1, PT, R16, R23, RZ ;  /* 0x0000001710347210 */ /* 0x000fc60007f3e0ff */
[----:B------:R0:W-:Y:S02]  /*1e4e90*/  STL [R1+0x53f8], R20 ;  /* 0x0053f81401007387 */ /* 0x0001e40000100800 */
[----:B0-----:R-:W-:Y:S02]  /*1e4ea0*/  F2FP.SATFINITE.E4M3.F32.PACK_AB_MERGE_C R20, R59, R50, RZ ;  /* 0x000000323b14723e */ /* 0x001fe400048070ff */
[----:B------:R-:W4:Y:S04]  /*1e4eb0*/  LDL.LU R50, [R1+0x1b60] ;  /* 0x001b600001327983 */ /* 0x000f280000300800 */
[----:B------:R-:W4:Y:S01]  /*1e4ec0*/  LDL.LU R59, [R1+0x1b64] ;  /* 0x001b6400013b7983 */ /* 0x000f220000300800 */
[----:B--2---:R-:W-:-:S05]  /*1e4ed0*/  IMAD.X R53, R17, 0x1, R18, P1 ;  /* 0x0000000111357824 */ /* 0x004fca00008e0612 */
[----:B------:R0:W-:Y:S04]  /*1e4ee0*/  STL.64 [R1+0x1ab8], R52 ;  /* 0x001ab83401007387 */ /* 0x0001e80000100a00 */
[----:B------:R1:W-:Y:S01]  /*1e4ef0*/  STL [R1+0x2d28], R20 ;  /* 0x002d281401007387 */ /* 0x0003e20000100800 */
[----:B0-----:R-:W-:Y:S02]  /*1e4f00*/  IADD3 R52, P1, PT, R16, R39, RZ ;  /* 0x0000002710347210 */ /* 0x001fe40007f3e0ff */
[----:B-1----:R-:W-:-:S03]  /*1e4f10*/  F2FP.SATFINITE.E4M3.F32.PACK_AB_MERGE_C R20, R58, R57, RZ ;  /* 0x000000393a14723e */ /* 0x002fc600048070ff */
[----:B------:R-:W-:Y:S02]  /*1e4f20*/  IMAD.X R53, R17, 0x1, R31, P1 ;  /* 0x0000000111357824 */ /* 0x000fe400008e061f */
[----:B------:R-:W-:Y:S04]  /*1e4f30*/  STL [R1+0x5408], R20 ;  /* 0x0054081401007387 */ /* 0x000fe80000100800 */
[----:B------:R0:W-:Y:S04]  /*1e4f40*/  STL.64 [R1+0x1aa8], R52 ;  /* 0x001aa83401007387 */ /* 0x0001e80000100a00 */
[----:B0-----:R-:W2:Y:S01]  /*1e4f50*/  LDL.LU R53, [R1+0xa3ec] ;  /* 0x00a3ec0001357983 */ /* 0x001ea20000300800 */
[----:B------:R-:W-:-:S02]  /*1e4f60*/  IADD3 R20, P1, PT, R16, R41, RZ ;  /* 0x0000002910147210 */ /* 0x000fc40007f3e0ff */
[----:B------:R-:W-:Y:S02]  /*1e4f70*/  F2FP.SATFINITE.E4M3.F32.PACK_AB_MERGE_C R25, R25, R21, RZ ;  /* 0x000000151919723e */ /* 0x000fe400048070ff */
[----:B------:R-:W-:-:S03]  /*1e4f80*/  F2FP.SATFINITE.E4M3.F32.PACK_AB_MERGE_C R22, R48, R24, RZ ;  /* 0x000000183016723e */ /* 0x000fc600048070ff */
[----:B------:R-:W-:Y:S04]  /*1e4f90*/  STL [R1+0x2ccc], R25 ;  /* 0x002ccc1901007387 */ /* 0x000fe80000100800 */
[----:B------:R-:W-:Y:S01]  /*1e4fa0*/  STL [R1+0x5428], R22 ;  /* 0x0054281601007387 */ /* 0x000fe20000100800 */
[----:B------:R-:W-:Y:S01]  /*1e4fb0*/  F2FP.SATFINITE.E4M3.F32.PACK_AB_MERGE_C R19, R56, R19, RZ ;  /* 0x000000133813723e */ /* 0x000fe200048070ff */
[----:B--2---:R-:W-:-:S05]  /*1e4fc0*/  IMAD.X R21, R17, 0x1, R53, P1 ;  /* 0x0000000111157824 */ /* 0x004fca00008e0635 */
        /* <DEDUP_REMOVED lines=13> */
[----:B------:R0:W-:Y:S02]  /*1e50a0*/  STL.64 [R1+0x1aa0], R20 ;  /* 0x001aa01401007387 */ /* 0x0001e40000100a00 */
[----:B0-----:R-:W-:-:S02]  /*1e50b0*/  F2FP.SATFINITE.E4M3.F32.PACK_AB_MERGE_C R21, R49, R40, RZ ;  /* 0x000000283115723e */ /* 0x001fc400048070ff */
[----:B------:R-:W-:-:S03]  /*1e50c0*/  IADD3 R20, P1, PT, R16, R37, RZ ;  /* 0x0000002510147210 */ /* 0x000fc60007f3e0ff */
[----:B------:R0:W-:Y:S04]  /*1e50d0*/  STL [R1+0xa0f8], R21 ;  /* 0x00a0f81501007387 */ /* 0x0001e80000100800 */
[----:B------:R3:W-:Y:S01]  /*1e50e0*/  STL [R1+0x5454], R19 ;  /* 0x0054541301007387 */ /* 0x0007e20000100800 */
[----:B0-----:R-:W-:-:S05]  /*1e50f0*/  IMAD.X R21, R17, 0x1, R9, P1 ;  /* 0x0000000111157824 */ /* 0x001fca00008e0609 */
[----:B------:R0:W-:Y:S01]  /*1e5100*/  STL.64 [R1+0x1a98], R20 ;  /* 0x001a981401007387 */ /* 0x0001e20000100a00 */
[----:B---3--:R-:W-:-:S03]  /*1e5110*/  F2FP.SATFINITE.E4M3.F32.PACK_AB_MERGE_C R19, R46, R38, RZ ;  /* 0x000000262e13723e */ /* 0x008fc600048070ff */
[----:B------:R-:W3:Y:S01]  /*1e5120*/  LDL.LU R56, [R1+0x1b90] ;  /* 0x001b900001387983 */ /* 0x000ee20000300800 */
[----:B0-----:R-:W-:-:S05]  /*1e5130*/  F2FP.SATFINITE.E4M3.F32.PACK_AB_MERGE_C R20, R36, R33, RZ ;  /* 0x000000212414723e */ /* 0x001fca00048070ff */
[----:B------:R0:W-:Y:S04]  /*1e5140*/  STL [R1+0x546c], R20 ;  /* 0x00546c1401007387 */ /* 0x0001e80000100800 */
[----:B------:R-:W3:Y:S04]  /*1e5150*/  LDL.LU R33, [R1+0x1b94] ;  /* 0x001b940001217983 */ /* 0x000ee80000300800 */
[----:B------:R4:W-:Y:S04]  /*1e5160*/  STL [R1+0x5468], R19 ;  /* 0x0054681301007387 */ /* 0x0009e80000100800 */
[----:B------:R-:W3:Y:S04]  /*1e5170*/  LDL.LU R36, [R1+0x1b98] ;  /* 0x001b980001247983 */ /* 0x000ee80000300800 */
[----:B------:R-:W3:Y:S01]  /*1e5180*/  LDL.LU R38, [R1+0x1b9c] ;  /* 0x001b9c0001267983 */ /* 0x000ee20000300800 */
[----:B0-----:R-:W-:-:S02]  /*1e5190*/  IADD3 R20, P1, PT, R16, R10, RZ ;  /* 0x0000000a10147210 */ /* 0x001fc40007f3e0ff */
[----:B----4-:R-:W-:Y:S01]  /*1e51a0*/  F2FP.SATFINITE.E4M3.F32.PACK_AB_MERGE_C R19, R59, R50, RZ ;  /* 0x000000323b13723e */ /* 0x010fe200048070ff */
[----:B------:R-:W4:Y:S02]  /*1e51b0*/  LDL.LU R52, [R1+0x1ba0] ;  /* 0x001ba00001347983 */ /* 0x000f240000300800 */
[----:B------:R-:W-:Y:S02]  /*1e51c0*/  IMAD.X R21, R17, 0x1, R11, P1 ;  /* 0x0000000111157824 */ /* 0x000fe400008e060b */
[----:B------:R-:W4:Y:S04]  /*1e51d0*/  LDL.LU R57, [R1+0x1ba4] ;  /* 0x001ba40001397983 */ /* 0x000f280000300800 */
[----:B------:R0:W-:Y:S04]  /*1e51e0*/  STL.64 [R1+0x1a88], R20 ;  /* 0x001a881401007387 */ /* 0x0001e80000100a00 */
[----:B------:R-:W-:Y:S04]  /*1e51f0*/  STL [R1+0x5498], R19 ;  /* 0x0054981301007387 */ /* 0x000fe80000100800 */
        /* <DEDUP_REMOVED lines=10> */
[----:B------:R-:W-:Y:S01]  /*1e52a0*/  VIADD R16, R16, UR4 ;  /* 0x0000000410107c36 */ /* 0x000fe20008000000 */
[----:B------:R-:W0:Y:S01]  /*1e52b0*/  LDCU UR4, c[0x0][0x3b8] ;  /* 0x00007700ff0477ac */ /* 0x000e220008000800 */
[----:B--2---:R-:W-:-:S05]  /*1e52c0*/  F2FP.SATFINITE.E4M3.F32.PACK_AB_MERGE_C R20, R48, R24, RZ ;  /* 0x000000183014723e */ /* 0x004fca00048070ff */
[----:B------:R-:W-:Y:S04]  /*1e52d0*/  STL [R1+0x5494], R20 ;  /* 0x0054941401007387 */ /* 0x000fe80000100800 */
[----:B------:R-:W2:Y:S01]  /*1e52e0*/  LDL.LU R49, [R1+0x1bc4] ;  /* 0x001bc40001317983 */ /* 0x000ea20000300800 */
[----:B------:R-:W-:-:S05]  /*1e52f0*/  F2FP.SATFINITE.E4M3.F32.PACK_AB_MERGE_C R19, R27, R32, RZ ;  /* 0x000000201b13723e */ /* 0x000fca00048070ff */
[----:B------:R1:W-:Y:S04]  /*1e5300*/  STL [R1+0x2228], R19 ;  /* 0x0022281301007387 */ /* 0x0003e80000100800 */
[----:B------:R-:W2:Y:S04]  /*1e5310*/  LDL.LU R24, [R1+0x1bc8] ;  /* 0x001bc80001187983 */ /* 0x000ea80000300800 */
[----:B------:R-:W2:Y:S01]  /*1e5320*/  LDL.LU R48, [R1+0x1bcc] ;  /* 0x001bcc0001307983 */ /* 0x000ea20000300800 */
[----:B-1----:R-:W-:-:S03]  /*1e5330*/  F2FP.SATFINITE.E4M3.F32.PACK_AB_MERGE_C R19, R35, R29, RZ ;  /* 0x0000001d2313723e */ /* 0x002fc600048070ff */
[----:B------:R-:W2:Y:S04]  /*1e5340*/  LDL.LU R32, [R1+0x1bd0] ;  /* 0x001bd00001207983 */ /* 0x000ea80000300800 */
[----:B------:R-:W2:Y:S04]  /*1e5350*/  LDL.LU R27, [R1+0x1bd4] ;  /* 0x001bd400011b7983 */ /* 0x000ea80000300800 */
[----:B------:R1:W-:Y:S04]  /*1e5360*/  STL [R1+0x222c], R19 ;  /* 0x00222c1301007387 */ /* 0x0003e80000100800 */
[----:B------:R-:W2:Y:S04]  /*1e5370*/  LDL.LU R29, [R1+0x1bd8] ;  /* 0x001bd800011d7983 */ /* 0x000ea80000300800 */
[----:B------:R-:W2:Y:S01]  /*1e5380*/  LDL.LU R35, [R1+0x1bdc] ;  /* 0x001bdc0001237983 */ /* 0x000ea20000300800 */
[----:B------:R-:W-:-:S02]  /*1e5390*/  IADD3 R20, P1, PT, R16, R4, RZ ;  /* 0x0000000410147210 */ /* 0x000fc40007f3e0ff */
[----:B-1----:R-:W-:-:S05]  /*1e53a0*/  SHF.R.S32.HI R19, RZ, 0x1f, R16 ;  /* 0x0000001fff137819 */ /* 0x002fca0000011410 */
[----:B------:R-:W-:-:S05]  /*1e53b0*/  IMAD.X R21, R19, 0x1, R51, P1 ;  /* 0x0000000113157824 */ /* 0x000fca00008e0633 */
[----:B------:R3:W-:Y:S02]  /*1e53c0*/  STL.64 [R1+0x1a80], R20 ;  /* 0x001a801401007387 */ /* 0x0007e40000100a00 */
[----:B---3--:R-:W-:Y:S02]  /*1e53d0*/  F2FP.SATFINITE.E4M3.F32.PACK_AB_MERGE_C R21, R33, R56, RZ ;  /* 0x000000382115723e */ /* 0x008fe400048070ff */
[----:B------:R-:W3:Y:S04]  /*1e53e0*/  LDL.LU R56, [R1+0x1be0] ;  /* 0x001be00001387983 */ /* 0x000ee80000300800 */
[----:B------:R-:W-:Y:S04]  /*1e53f0*/  STL [R1+0x1b78], R21 ;  /* 0x001b781501007387 */ /* 0x000fe80000100800 */
[----:B------:R-:W3:Y:S01]  /*1e5400*/  LDL.LU R33, [R1+0x1be4] ;  /* 0x001be40001217983 */ /* 0x000ee20000300800 */
[----:B------:R-:W-:-:S05]  /*1e5410*/  F2FP.SATFINITE.E4M3.F32.PACK_AB_MERGE_C R20, R38, R36, RZ ;  /* 0x000000242614723e */ /* 0x000fca00048070ff */
[----:B------:R1:W-:Y:S04]  /*1e5420*/  STL [R1+0x1b64], R20 ;  /* 0x001b641401007387 */ /* 0x0003e80000100800 */
[----:B------:R-:W3:Y:S04]  /*1e5430*/  LDL.LU R36, [R1+0x1be8] ;  /* 0x001be80001247983 */ /* 0x000ee80000300800 */
[----:B------:R-:W3:Y:S01]  /*1e5440*/  LDL.LU R38, [R1+0x1bec] ;  /* 0x001bec0001267983 */ /* 0x000ee20000300800 */
[----:B-1----:R-:W-:-:S05]  /*1e5450*/  IADD3 R20, P1, PT, R16, R6, RZ ;  /* 0x0000000610147210 */ /* 0x002fca0007f3e0ff */
[----:B------:R-:W-:-:S05]  /*1e5460*/  IMAD.X R21, R19, 0x1, R5, P1 ;  /* 0x0000000113157824 */ /* 0x000fca00008e0605 */
[----:B------:R4:W-:Y:S02]  /*1e5470*/  STL.64 [R1+0x1a78], R20 ;  /* 0x001a781401007387 */ /* 0x0009e40000100a00 */
[----:B----4-:R-:W-:Y:S02]  /*1e5480*/  F2FP.SATFINITE.E4M3.F32.PACK_AB_MERGE_C R21, R57, R52, RZ ;  /* 0x000000343915723e */ /* 0x010fe400048070ff */
[----:B------:R-:W-:Y:S02]  /*1e5490*/  F2FP.SATFINITE.E4M3.F32.PACK_AB_MERGE_C R20, R50, R46, RZ ;  /* 0x0000002e3214723e */ /* 0x000fe400048070ff */
[----:B------:R-:W4:Y:S04]  /*1e54a0*/  LDL.LU R46, [R1+0x1bf0] ;  /* 0x001bf000012e7983 */ /* 0x000f280000300800 */
[----:B------:R-:W-:Y:S04]  /*1e54b0*/  STL [R1+0x800], R21 ;  /* 0x0008001501007387 */ /* 0x000fe80000100800 */
[----:B------:R-:W4:Y:S04]  /*1e54c0*/  LDL.LU R50, [R1+0x1bf4] ;  /* 0x001bf40001327983 */ /* 0x000f280000300800 */
[----:B------:R1:W-:Y:S01]  /*1e54d0*/  STL [R1+0x804], R20 ;  /* 0x0008041401007387 */ /* 0x0003e20000100800 */
[----:B------:R-:W-:-:S02]  /*1e54e0*/  F2FP.SATFINITE.E4M3.F32.PACK_AB_MERGE_C R22, R25, R58, RZ ;  /* 0x0000003a1916723e */ /* 0x000fc400048070ff */
[----:B------:R-:W-:Y:S02]  /*1e54f0*/  F2FP.SATFINITE.E4M3.F32.PACK_AB_MERGE_C R17, R17, R59, RZ ;  /* 0x0000003b1111723e */ /* 0x000fe400048070ff */
[----:B-1----:R-:W-:-:S05]  /*1e5500*/  IADD3 R20, P1, PT, R16, R8, RZ ;  /* 0x0000000810147210 */ /* 0x002fca0007f3e0ff */
[----:B------:R-:W-:-:S05]  /*1e5510*/  IMAD.X R21, R19, 0x1, R7, P1 ;  /* 0x0000000113157824 */ /* 0x000fca00008e0607 */
[----:B------:R1:W-:Y:S04]  /*1e5520*/  STL.64 [R1+0x1a70], R20 ;  /* 0x001a701401007387 */ /* 0x0003e80000100a00 */
[----:B------:R-:W-:Y:S04]  /*1e5530*/  STL [R1+0x454], R22 ;  /* 0x0004541601007387 */ /* 0x000fe80000100800 */
[----:B------:R0:W-:Y:S01]  /*1e5540*/  STL [R1+0x450], R17 ;  /* 0x0004501101007387 */ /* 0x0001e20000100800 */
[----:B-1----:R-:W-:-:S03]  /*1e5550*/  IADD3 R20, P1, PT, R16, R14, RZ ;  /* 0x0000000e10147210 */ /* 0x002fc60007f3e0ff */
[----:B------:R-:W4:Y:S04]  /*1e5560*/  LDL.LU R59, [R1+0x1bf8] ;  /* 0x001bf800013b7983 */ /* 0x000f280000300800 */
[----:B0-----:R-:W4:Y:S01]  /*1e5570*/  LDL.LU R17, [R1+0x1bfc] ;  /* 0x001bfc0001117983 */ /* 0x001f220000300800 */
[----:B------:R-:W-:-:S05]  /*1e5580*/  IMAD.X R21, R19, 0x1, R15, P1 ;  /* 0x0000000113157824 */ /* 0x000fca00008e060f */
[----:B------:R0:W-:Y:S02]  /*1e5590*/  STL.64 [R1+0x1a68], R20 ;  /* 0x001a681401007387 */ /* 0x0001e40000100a00 */
[----:B0-----:R-:W-:-:S05]  /*1e55a0*/  IADD3 R20, P1, PT, R16, R3, RZ ;  /* 0x0000000310147210 */ /* 0x001fca0007f3e0ff */
[----:B------:R-:W-:Y:S01]  /*1e55b0*/  IMAD.X R21, R19, 0x1, R43, P1 ;  /* 0x0000000113157824 */ /* 0x000fe200008e062b */
[----:B--2---:R-:W-:-:S05]  /*1e55c0*/  F2FP.SATFINITE.E4M3.F32.PACK_AB_MERGE_C R25, R49, R40, RZ ;  /* 0x000000283119723e */ /* 0x004fca00048070ff */
[----:B------:R0:W-:Y:S01]  /*1e55d0*/  STL [R1+0x414], R25 ;  /* 0x0004141901007387 */ /* 0x0001e20000100800 */
[----:B------:R-:W-:-:S05]  /*1e55e0*/  F2FP.SATFINITE.E4M3.F32.PACK_AB_MERGE_C R22, R48, R24, RZ ;  /* 0x000000183016723e */ /* 0x000fca00048070ff */
[----:B------:R1:W-:Y:S04]  /*1e55f0*/  STL [R1+0x418], R22 ;  /* 0x0004181601007387 */ /* 0x0003e80000100800 */
[----:B------:R-:W2:Y:S04]  /*1e5600*/  LDL.LU R40, [R1+0x1c00] ;  /* 0x001c000001287983 */ /* 0x000ea80000300800 */
[----:B------:R-:W2:Y:S04]  /*1e5610*/  LDL.LU R49, [R1+0x1c04] ;  /* 0x001c040001317983 */ /* 0x000ea80000300800 */
[----:B------:R-:W2:Y:S04]  /*1e5620*/  LDL.LU R24, [R1+0x1c08] ;  /* 0x001c080001187983 */ /* 0x000ea80000300800 */
[----:B------:R1:W-:Y:S01]  /*1e5630*/  STL.64 [R1+0x1a60], R20 ;  /* 0x001a601401007387 */ /* 0x0003e20000100a00 */
[----:B0-----:R-:W-:-:S03]  /*1e5640*/  F2FP.SATFINITE.E4M3.F32.PACK_AB_MERGE_C R25, R27, R32, RZ ;  /* 0x000000201b19723e */ /* 0x001fc600048070ff */
[----:B------:R-:W2:Y:S01]  /*1e5650*/  LDL.LU R48, [R1+0x1c0c] ;  /* 0x001c0c0001307983 */ /* 0x000ea20000300800 */
[----:B-1----:R-:W-:Y:S02]  /*1e5660*/  F2FP.SATFINITE.E4M3.F32.PACK_AB_MERGE_C R22, R35, R29, RZ ;  /* 0x0000001d2316723e */ /* 0x002fe400048070ff */
[----:B------:R-:W-:Y:S01]  /*1e5670*/  IADD3 R20, P1, PT, R16, R2, RZ ;  /* 0x0000000210147210 */ /* 0x000fe20007f3e0ff */
[----:B------:R-:W-:Y:S04]  /*1e5680*/  STL [R1+0x3d0], R25 ;  /* 0x0003d01901007387 */ /* 0x000fe80000100800 */
[----:B------:R-:W-:Y:S01]  /*1e5690*/  IMAD.X R21, R19, 0x1, R0, P1 ;  /* 0x0000000113157824 */ /* 0x000fe200008e0600 */
[----:B------:R-:W-:Y:S04]  /*1e56a0*/  STL [R1+0x3cc], R22 ;  /* 0x0003cc1601007387 */ /* 0x000fe80000100800 */
[----:B------:R-:W2:Y:S04]  /*1e56b0*/  LDL.LU R32, [R1+0x1c10] ;  /* 0x001c100001207983 */ /* 0x000ea80000300800 */
[----:B------:R-:W2:Y:S04]  /*1e56c0*/  LDL.LU R27, [R1+0x1c14] ;  /* 0x001c1400011b7983 */ /* 0x000ea80000300800 */
[----:B------:R-:W2:Y:S04]  /*1e56d0*/  LDL.LU R29, [R1+0x1c18] ;  /* 0x001c1800011d7983 */ /* 0x000ea80000300800 */
[----:B------:R3:W-:Y:S04]  /*1e56e0*/  STL.64 [R1+0x1a58], R20 ;  /* 0x001a581401007387 */ /* 0x0007e80000100a00 */
[----:B------:R-:W2:Y:S01]  /*1e56f0*/  LDL.LU R35, [R1+0x1c1c] ;  /* 0x001c1c0001237983 */ /* 0x000ea20000300800 */
[----:B---3--:R-:W-:-:S02]  /*1e5700*/  F2FP.SATFINITE.E4M3.F32.PACK_AB_MERGE_C R20, R33, R56, RZ ;  /* 0x000000382114723e */ /* 0x008fc400048070ff */
[----:B------:R-:W-:-:S05]  /*1e5710*/  F2FP.SATFINITE.E4M3.F32.PACK_AB_MERGE_C R22, R38, R36, RZ ;  /* 0x000000242616723e */ /* 0x000fca00048070ff */
[----:B------:R-:W-:Y:S04]  /*1e5720*/  STL [R1+0xa3c0], R22 ;  /* 0x00a3c01601007387 */ /* 0x000fe80000100800 */
        /* <DEDUP_REMOVED lines=13> */
[----:B------:R-:W4:Y:S04]  /*1e5800*/  LDL.LU R33, [R1+0x1c3c] ;  /* 0x001c3c0001217983 */ /* 0x000f280000300800 */
[----:B------:R-:W4:Y:S04]  /*1e5810*/  LDL.LU R46, [R1+0x1c40] ;  /* 0x001c4000012e7983 */ /* 0x000f280000300800 */
[----:B------:R-:W4:Y:S01]  /*1e5820*/  LDL.LU R50, [R1+0x1c44] ;  /* 0x001c440001327983 */ /* 0x000f220000300800 */
[----:B------:R-:W-:-:S02]  /*1e5830*/  F2FP.SATFINITE.E4M3.F32.PACK_AB_MERGE_C R17, R17, R59, RZ ;  /* 0x0000003b1111723e */ /* 0x000fc400048070ff */
[----:B0-----:R-:W-:-:S03]  /*1e5840*/  IADD3 R20, P1, PT, R16, R55, RZ ;  /* 0x0000003710147210 */ /* 0x001fc60007f3e0ff */
[----:B------:R0:W-:Y:S04]  /*1e5850*/  STL [R1+0x340], R17 ;  /* 0x0003401101007387 */ /* 0x0001e80000100800 */
[----:B------:R-:W4:Y:S04]  /*1e5860*/  LDL.LU R59, [R1+0x1c48] ;  /* 0x001c4800013b7983 */ /* 0x000f280000300800 */
[----:B0-----:R-:W4:Y:S01]  /*1e5870*/  LDL.LU R17, [R1+0x1c4c] ;  /* 0x001c4c0001117983 */ /* 0x001f220000300800 */
[----:B------:R-:W-:-:S05]  /*1e5880*/  IMAD.X R21, R19, 0x1, R61, P1 ;  /* 0x0000000113157824 */ /* 0x000fca00008e063d */
[----:B------:R0:W-:Y:S02]  /*1e5890*/  STL.64 [R1+0x1a48], R20 ;  /* 0x001a481401007387 */ /* 0x0001e40000100a00 */
[----:B0-----:R-:W-:-:S05]  /*1e58a0*/  IADD3 R20, P1, PT, R16, R60, RZ ;  /* 0x0000003c10147210 */ /* 0x001fca0007f3e0ff */
[----:B------:R-:W-:Y:S01]  /*1e58b0*/  IMAD.X R21, R19, 0x1, R45, P1 ;  /* 0x0000000113157824 */ /* 0x000fe200008e062d */
[----:B--2---:R-:W-:-:S05]  /*1e58c0*/  F2FP.SATFINITE.E4M3.F32.PACK_AB_MERGE_C R26, R49, R40, RZ ;  /* 0x00000028311a723e */ /* 0x004fca00048070ff */
[----:B------:R-:W-:Y:S01]  /*1e58d0*/  STL [R1+0x30c], R26 ;  /* 0x00030c1a01007387 */ /* 0x000fe20000100800 */
[----:B------:R-:W-:-:S05]  /*1e58e0*/  F2FP.SATFINITE.E4M3.F32.PACK_AB_MERGE_C R22, R48, R24, RZ ;  /* 0x000000183016723e */ /* 0x000fca00048070ff */
[----:B------:R-:W-:Y:S04]  /*1e58f0*/  STL [R1+0x310], R22 ;  /* 0x0003101601007387 */ /* 0x000fe80000100800 */
[----:B------:R-:W2:Y:S04]  /*1e5900*/  LDL.LU R40, [R1+0x1c50] ;  /* 0x001c500001287983 */ /* 0x000ea80000300800 */
[----:B------:R-:W2:Y:S04]  /*1e5910*/  LDL.LU R49, [R1+0x1c54] ;  /* 0x001c540001317983 */ /* 0x000ea80000300800 */
[----:B------:R-:W2:Y:S04]  /*1e5920*/  LDL.LU R24, [R1+0x1c58] ;  /* 0x001c580001187983 */ /* 0x000ea80000300800 */
[----:B------:R0:W-:Y:S04]  /*1e5930*/  STL.64 [R1+0x1a40], R20 ;  /* 0x001a401401007387 */ /* 0x0001e80000100a00 */
[----:B------:R-:W2:Y:S01]  /*1e5940*/  LDL.LU R48, [R1+0x1c5c] ;  /* 0x001c5c0001307983 */ /* 0x000ea20000300800 */
[----:B0-----:R-:W-:-:S02]  /*1e5950*/  F2FP.SATFINITE.E4M3.F32.PACK_AB_MERGE_C R21, R27, R32, RZ ;  /* 0x000000201b15723e */ /* 0x001fc400048070ff */
        /* <DEDUP_REMOVED lines=10> */
[----:B---3--:R-:W-:Y:S02]  /*1e5a00*/  F2FP.SATFINITE.E4M3.F32.PACK_AB_MERGE_C R20, R38, R36, RZ ;  /* 0x000000242614723e */ /* 0x008fe400048070ff */
[----:B------:R-:W3:Y:S04]  /*1e5a10*/  LDL.LU R36, [R1+0x1c60] ;  /* 0x001c600001247983 */ /* 0x000ee80000300800 */
[----:B------:R-:W3:Y:S04]  /*1e5a20*/  LDL.LU R38, [R1+0x1c64] ;  /* 0x001c640001267983 */ /* 0x000ee80000300800 */
[----:B------:R0:W-:Y:S01]  /*1e5a30*/  STL [R1+0x2b0], R20 ;  /* 0x0002b01401007387 */ /* 0x0001e20000100800 */
[----:B------:R-:W-:-:S02]  /*1e5a40*/  F2FP.SATFINITE.E4M3.F32.PACK_AB_MERGE_C R22, R57, R52, RZ ;  /* 0x000000343916723e */ /* 0x000fc400048070ff */
[----:B0-----:R-:W-:-:S03]  /*1e5a50*/  IADD3 R20, P1, PT, R16, R39, RZ ;  /* 0x0000002710147210 */ /* 0x001fc60007f3e0ff */
[----:B------:R0:W-:Y:S02]  /*1e5a60*/  STL [R1+0x2a8], R22 ;  /* 0x0002a81601007387 */ /* 0x0001e40000100800 */
[----:B------:R-:W-:Y:S01]  /*1e5a70*/  IMAD.X R21, R19, 0x1, R31, P1 ;  /* 0x0000000113157824 */ /* 0x000fe200008e061f */
[----:B----4-:R-:W-:-:S04]  /*1e5a80*/  F2FP.SATFINITE.E4M3.F32.PACK_AB_MERGE_C R25, R25, R58, RZ ;  /* 0x0000003a1919723e */ /* 0x010fc800048070ff */
[----:B------:R1:W-:Y:S01]  /*1e5a90*/  STL.64 [R1+0x1a20], R20 ;  /* 0x001a201401007387 */ /* 0x0003e20000100a00 */
[----:B0-----:R-:W-:Y:S02]  /*1e5aa0*/  F2FP.SATFINITE.E4M3.F32.PACK_AB_MERGE_C R22, R33, R56, RZ ;  /* 0x000000382116723e */ /* 0x001fe400048070ff */
[----:B-1----:R-:W-:Y:S01]  /*1e5ab0*/  IADD3 R20, P1, PT, R16, R41, RZ ;  /* 0x0000002910147210 */ /* 0x002fe20007f3e0ff */
[----:B------:R-:W-:Y:S04]  /*1e5ac0*/  STL [R1+0x188], R25 ;  /* 0x0001881901007387 */ /* 0x000fe80000100800 */
[----:B------:R-:W-:Y:S01]  /*1e5ad0*/  IMAD.X R21, R19, 0x1, R53, P1 ;  /* 0x0000000113157824 */ /* 0x000fe200008e0635 */
[----:B------:R-:W-:Y:S04]  /*1e5ae0*/  STL [R1+0x190], R22 ;  /* 0x0001901601007387 */ /* 0x000fe80000100800 */
[----:B------:R0:W-:Y:S04]  /*1e5af0*/  STL.64 [R1+0x1a08], R20 ;  /* 0x001a081401007387 */ /* 0x0001e80000100a00 */
[----:B------:R-:W4:Y:S04]  /*1e5b00*/  LDL.LU R56, [R1+0x1c68] ;  /* 0x001c680001387983 */ /* 0x000f280000300800 */
[----:B------:R-:W4:Y:S01]  /*1e5b10*/  LDL.LU R33, [R1+0x1c6c] ;  /* 0x001c6c0001217983 */ /* 0x000f220000300800 */
[----:B0-----:R-:W-:-:S02]  /*1e5b20*/  F2FP.SATFINITE.E4M3.F32.PACK_AB_MERGE_C R20, R50, R46, RZ ;  /* 0x0000002e3214723e */ /* 0x001fc400048070ff */
[----:B------:R-:W-:-:S03]  /*1e5b30*/  F2FP.SATFINITE.E4M3.F32.PACK_AB_MERGE_C R17, R17, R59, RZ ;  /* 0x0000003b1111723e */ /* 0x000fc600048070ff */
[----:B------:R0:W-:Y:S04]  /*1e5b40*/  STL [R1+0x168], R20 ;  /* 0x0001681401007387 */ /* 0x0001e80000100800 */
[----:B------:R-:W4:Y:S04]  /*1e5b50*/  LDL.LU R46, [R1+0x1c80] ;  /* 0x001c8000012e7983 */ /* 0x000f280000300800 */
[----:B------:R-:W4:Y:S04]  /*1e5b60*/  LDL.LU R50, [R1+0x1c84] ;  /* 0x001c840001327983 */ /* 0x000f280000300800 */
[----:B------:R1:W-:Y:S04]  /*1e5b70*/  STL [R1+0x164], R17 ;  /* 0x0001641101007387 */ /* 0x0003e80000100800 */
[----:B------:R-:W4:Y:S01]  /*1e5b80*/  LDL.LU R59, [R1+0x1c88] ;  /* 0x001c8800013b7983 */ /* 0x000f220000300800 */
[----:B0-----:R-:W-:-:S03]  /*1e5b90*/  IADD3 R20, P1, PT, R16, R28, RZ ;  /* 0x0000001c10147210 */ /* 0x001fc60007f3e0ff */
[----:B-1----:R-:W4:Y:S02]  /*1e5ba0*/  LDL.LU R17, [R1+0x1c8c] ;  /* 0x001c8c0001117983 */ /* 0x002f240000300800 */
[----:B------:R-:W-:Y:S02]  /*1e5bb0*/  IMAD.X R21, R19, 0x1, R34, P1 ;  /* 0x0000000113157824 */ /* 0x000fe400008e0622 */
[----:B------:R-:W-:Y:S04]  /*1e5bc0*/  STL [R1+0xa3e8], R34 ;  /* 0x00a3e82201007387 */ /* 0x000fe80000100800 */
        /* <DEDUP_REMOVED lines=9> */
[----:B------:R0:W-:Y:S02]  /*1e5c60*/  STL.64 [R1+0x19f8], R20 ;  /* 0x0019f81401007387 */ /* 0x0001e40000100a00 */
[----:B0-----:R-:W-:-:S02]  /*1e5c70*/  F2FP.SATFINITE.E4M3.F32.PACK_AB_MERGE_C R21, R27, R32, RZ ;  /* 0x000000201b15723e */ /* 0x001fc400048070ff */
[----:B------:R-:W-:Y:S01]  /*1e5c80*/  F2FP.SATFINITE.E4M3.F32.PACK_AB_MERGE_C R20, R35, R29, RZ ;  /* 0x0000001d2314723e */ /* 0x000fe200048070ff */
[----:B------:R-:W2:Y:S04]  /*1e5c90*/  LDL.LU R32, [R1+0x1c98] ;  /* 0x001c980001207983 */ /* 0x000ea80000300800 */
[----:B------:R-:W-:Y:S04]  /*1e5ca0*/  STL [R1+0x120], R21 ;  /* 0x0001201501007387 */ /* 0x000fe80000100800 */
[----:B------:R-:W2:Y:S04]  /*1e5cb0*/  LDL.LU R27, [R1+0x1c9c] ;  /* 0x001c9c00011b7983 */ /* 0x000ea80000300800 */
[----:B------:R0:W-:Y:S02]  /*1e5cc0*/  STL [R1+0x124], R20 ;  /* 0x0001241401007387 */ /* 0x0001e40000100800 */
[----:B0-----:R-:W-:-:S05]  /*1e5cd0*/  IADD3 R20, P1, PT, R16, R10, RZ ;  /* 0x0000000a10147210 */ /* 0x001fca0007f3e0ff */
[----:B------:R-:W-:Y:S01]  /*1e5ce0*/  IMAD.X R21, R19, 0x1, R11, P1 ;  /* 0x0000000113157824 */ /* 0x000fe200008e060b */
[----:B---3--:R-:W-:-:S04]  /*1e5cf0*/  F2FP.SATFINITE.E4M3.F32.PACK_AB_MERGE_C R22, R38, R36, RZ ;  /* 0x000000242616723e */ /* 0x008fc800048070ff */
[----:B------:R0:W-:Y:S04]  /*1e5d00*/  STL.64 [R1+0x19f0], R20 ;  /* 0x0019f01401007387 */ /* 0x0001e80000100a00 */
[----:B------:R-:W-:Y:S04]  /*1e5d10*/  STL [R1+0x10c], R22 ;  /* 0x00010c1601007387 */ /* 0x000fe80000100800 */
[----:B------:R-:W3:Y:S01]  /*1e5d20*/  LDL.LU R47, [R1+0x1ca0] ;  /* 0x001ca000012f7983 */ /* 0x000ee20000300800 */
[----:B0-----:R-:W-:-:S03]  /*1e5d30*/  IADD3 R20, P1, PT, R16, R12, RZ ;  /* 0x0000000c10147210 */ /* 0x001fc60007f3e0ff */
[----:B------:R-:W3:Y:S02]  /*1e5d40*/  LDL.LU R52, [R1+0x1ca4] ;  /* 0x001ca40001347983 */ /* 0x000ee40000300800 */
[----:B------:R-:W-:Y:S02]  /*1e5d50*/  IMAD.X R21, R19, 0x1, R13, P1 ;  /* 0x0000000113157824 */ /* 0x000fe400008e060d */
[----:B------:R-:W3:Y:S04]  /*1e5d60*/  LDL.LU R29, [R1+0x1ca8] ;  /* 0x001ca800011d7983 */ /* 0x000ee80000300800 */
[----:B------:R-:W-:Y:S04]  /*1e5d70*/  STL.64 [R1+0x19e8], R20 ;  /* 0x0019e81401007387 */ /* 0x000fe80000100a00 */
[----:B------:R-:W3:Y:S04]  /*1e5d80*/  LDL.LU R35, [R1+0x1cac] ;  /* 0x001cac0001237983 */ /* 0x000ee80000300800 */
[----:B------:R-:W3:Y:S04]  /*1e5d90*/  LDL.LU R36, [R1+0x1cb0] ;  /* 0x001cb00001247983 */ /* 0x000ee80000300800 */
[----:B------:R-:W3:Y:S04]  /*1e5da0*/  LDL.LU R38, [R1+0x1cb4] ;  /* 0x001cb40001267983 */ /* 0x000ee80000300800 */
[----:B------:R-:W3:Y:S01]  /*1e5db0*/  LDL.LU R57, [R1+0x1cb8] ;  /* 0x001cb80001397983 */ /* 0x000ee20000300800 */
[----:B----4-:R-:W-:-:S03]  /*1e5dc0*/  F2FP.SATFINITE.E4M3.F32.PACK_AB_MERGE_C R19, R33, R56, RZ ;  /* 0x000000382113723e */ /* 0x010fc600048070ff */
[----:B------:R-:W4:Y:S04]  /*1e5dd0*/  LDL.LU R56, [R1+0x1cbc] ;  /* 0x001cbc0001387983 */ /* 0x000f280000300800 */
[----:B------:R0:W-:Y:S01]  /*1e5de0*/  STL [R1+0x108], R19 ;  /* 0x0001081301007387 */ /* 0x0001e20000100800 */
[----:B------:R-:W-:Y:S01]  /*1e5df0*/  F2FP.SATFINITE.E4M3.F32.PACK_AB_MERGE_C R33, R50, R46, RZ ;  /* 0x0000002e3221723e */ /* 0x000fe200048070ff */
[----:B0-----:R-:W-:Y:S01]  /*1e5e00*/  VIADD R19, R16, UR4 ;  /* 0x0000000410137c36 */ /* 0x001fe20008000000 */
[----:B------:R-:W0:Y:S03]  /*1e5e10*/  LDCU UR4, c[0x0][0x3b8] ;  /* 0x00007700ff0477ac */ /* 0x000e260008000800 */
[----:B------:R-:W-:Y:S04]  /*1e5e20*/  STL [R1+0xa120], R33 ;  /* 0x00a1202101007387 */ /* 0x000fe80000100800 */
[----:B------:R-:W4:Y:S04]  /*1e5e30*/  LDL.LU R46, [R1+0x1cc0] ;  /* 0x001cc000012e7983 */ /* 0x000f280000300800 */
[----:B------:R-:W4:Y:S01]  /*1e5e40*/  LDL.LU R50, [R1+0x1cc4] ;  /* 0x001cc40001327983 */ /* 0x000f220000300800 */
[----:B------:R-:W-:-:S05]  /*1e5e50*/  F2FP.SATFINITE.E4M3.F32.PACK_AB_MERGE_C R16, R17, R59, RZ ;  /* 0x0000003b1110723e */ /* 0x000fca00048070ff */
[----:B------:R1:W-:Y:S04]  /*1e5e60*/  STL [R1+0x1bac], R16 ;  /* 0x001bac1001007387 */ /* 0x0003e80000100800 */
[----:B------:R-:W4:Y:S04]  /*1e5e70*/  LDL.LU R59, [R1+0x1cc8] ;  /* 0x001cc800013b7983 */ /* 0x000f280000300800 */
[----:B------:R-:W4:Y:S01]  /*1e5e80*/  LDL.LU R17, [R1+0x1ccc] ;  /* 0x001ccc0001117983 */ /* 0x000f220000300800 */
[----:B------:R-:W-:Y:S02]  /*1e5e90*/  IADD3 R20, P1, PT, R19, R4, RZ ;  /* 0x0000000413147210 */ /* 0x000fe40007f3e0ff */
[----:B-1----:R-:W-:-:S05]  /*1e5ea0*/  SHF.R.S32.HI R16, RZ, 0x1f, R19 ;  /* 0x0000001fff107819 */ /* 0x002fca0000011413 */
[----:B------:R-:W-:-:S05]  /*1e5eb0*/  IMAD.X R21, R16, 0x1, R51, P1 ;  /* 0x0000000110157824 */ /* 0x000fca00008e0633 */
[----:B------:R2:W-:Y:S04]  /*1e5ec0*/  STL.64 [R1+0x19e0], R20 ;  /* 0x0019e01401007387 */ /* 0x0005e80000100a00 */
[----:B------:R-:W4:Y:S04]  /*1e5ed0*/  LDL.LU R58, [R1+0x1cd0] ;  /* 0x001cd000013a7983 */ /* 0x000f280000300800 */
[----:B------:R-:W4:Y:S01]  /*1e5ee0*/  LDL.LU R25, [R1+0x1cd4] ;  /* 0x001cd40001197983 */ /* 0x000f220000300800 */
[----:B--2---:R-:W-:-:S05]  /*1e5ef0*/  F2FP.SATFINITE.E4M3.F32.PACK_AB_MERGE_C R20, R48, R24, RZ ;  /* 0x000000183014723e */ /* 0x004fca00048070ff */
[----:B------:R1:W-:Y:S04]  /*1e5f00*/  STL [R1+0x1b5c], R20 ;  /* 0x001b5c1401007387 */ /* 0x0003e80000100800 */
[----:B------:R-:W2:Y:S04]  /*1e5f10*/  LDL.LU R40, [R1+0x1cd8] ;  /* 0x001cd80001287983 */ /* 0x000ea80000300800 */
[----:B------:R-:W2:Y:S04]  /*1e5f20*/  LDL.LU R49, [R1+0x1cdc] ;  /* 0x001cdc0001317983 */ /* 0x000ea80000300800 */
[----:B------:R-:W2:Y:S04]  /*1e5f30*/  LDL.LU R24, [R1+0x1ce0] ;  /* 0x001ce00001187983 */ /* 0x000ea80000300800 */
[----:B------:R-:W2:Y:S01]  /*1e5f40*/  LDL.LU R48, [R1+0x1ce4] ;  /* 0x001ce40001307983 */ /* 0x000ea20000300800 */
[----:B-1----:R-:W-:-:S05]  /*1e5f50*/  F2FP.SATFINITE.E4M3.F32.PACK_AB_MERGE_C R20, R27, R32, RZ ;  /* 0x000000201b14723e */ /* 0x002fca00048070ff */
[----:B------:R1:W-:Y:S04]  /*1e5f60*/  STL [R1+0x1b68], R20 ;  /* 0x001b681401007387 */ /* 0x0003e80000100800 */
[----:B------:R-:W2:Y:S04]  /*1e5f70*/  LDL.LU R32, [R1+0x1ce8] ;  /* 0x001ce80001207983 */ /* 0x000ea80000300800 */
[----:B------:R-:W2:Y:S01]  /*1e5f80*/  LDL.LU R27, [R1+0x1cec] ;  /* 0x001cec00011b7983 */ /* 0x000ea20000300800 */
[----:B-1----:R-:W-:-:S05]  /*1e5f90*/  IADD3 R20, P1, PT, R19, R6, RZ ;  /* 0x0000000613147210 */ /* 0x002fca0007f3e0ff */
[----:B------:R-:W-:-:S05]  /*1e5fa0*/  IMAD.X R21, R16, 0x1, R5, P1 ;  /* 0x0000000110157824 */ /* 0x000fca00008e0605 */
[----:B------:R1:W-:Y:S02]  /*1e5fb0*/  STL.64 [R1+0x19d8], R20 ;  /* 0x0019d81401007387 */ /* 0x0003e40000100a00 */
[----:B-1----:R-:W-:Y:S02]  /*1e5fc0*/  IADD3 R20, P1, PT, R19, R8, RZ ;  /* 0x0000000813147210 */ /* 0x002fe40007f3e0ff */
[----:B---3--:R-:W-:-:S03]  /*1e5fd0*/  F2FP.SATFINITE.E4M3.F32.PACK_AB_MERGE_C R26, R52, R47, RZ ;  /* 0x0000002f341a723e */ /* 0x008fc600048070ff */
[----:B------:R-:W-:Y:S02]  /*1e5fe0*/  IMAD.X R21, R16, 0x1, R7, P1 ;  /* 0x0000000110157824 */ /* 0x000fe400008e0607 */
[----:B------:R-:W-:Y:S01]  /*1e5ff0*/  STL [R1+0x7dc], R26 ;  /* 0x0007dc1a01007387 */ /* 0x000fe20000100800 */
[----:B------:R-:W-:-:S05]  /*1e6000*/  F2FP.SATFINITE.E4M3.F32.PACK_AB_MERGE_C R22, R35, R29, RZ ;  /* 0x0000001d2316723e */ /* 0x000fca00048070ff */
[----:B------:R-:W-:Y:S04]  /*1e6010*/  STL [R1+0x7f0], R22 ;  /* 0x0007f01601007387 */ /* 0x000fe80000100800 */
[----:B------:R1:W-:Y:S04]  /*1e6020*/  STL.64 [R1+0x19d0], R20 ;  /* 0x0019d01401007387 */ /* 0x0003e80000100a00 */
[----:B------:R-:W3:Y:S04]  /*1e6030*/  LDL.LU R29, [R1+0x1d00] ;  /* 0x001d0000011d7983 */ /* 0x000ee80000300800 */
[----:B------:R-:W3:Y:S01]  /*1e6040*/  LDL.LU R35, [R1+0x1d04] ;  /* 0x001d040001237983 */ /* 0x000ee20000300800 */
[----:B-1----:R-:W-:-:S05]  /*1e6050*/  F2FP.SATFINITE.E4M3.F32.PACK_AB_MERGE_C R20, R38, R36, RZ ;  /* 0x000000242614723e */ /* 0x002fca00048070ff */
[----:B------:R1:W-:Y:S01]  /*1e6060*/  STL [R1+0x420], R20 ;  /* 0x0004201401007387 */ /* 0x0003e20000100800 */
[----:B----4-:R-:W-:-:S03]  /*1e6070*/  F2FP.SATFINITE.E4M3.F32.PACK_AB_MERGE_C R56, R56, R57, RZ ;  /* 0x000000393838723e */ /* 0x010fc600048070ff */
[----:B------:R-:W4:Y:S04]  /*1e6080*/  LDL.LU R36, [R1+0x1d08] ;  /* 0x001d080001247983 */ /* 0x000f280000300800 */
[----:B------:R-:W4:Y:S01]  /*1e6090*/  LDL.LU R38, [R1+0x1d0c] ;  /* 0x001d0c0001267983 */ /* 0x000f220000300800 */
[----:B-1----:R-:W-:-:S03]  /*1e60a0*/  IADD3 R20, P1, PT, R19, R14, RZ ;  /* 0x0000000e13147210 */ /* 0x002fc60007f3e0ff */
[----:B------:R-:W-:Y:S02]  /*1e60b0*/  STL [R1+0xa194], R56 ;  /* 0x00a1943801007387 */ /* 0x000fe40000100800 */
[----:B------:R-:W-:Y:S02]  /*1e60c0*/  IMAD.X R21, R16, 0x1, R15, P1 ;  /* 0x0000000110157824 */ /* 0x000fe400008e060f */
[----:B------:R-:W-:Y:S04]  /*1e60d0*/  STL.64 [R1+0xa3e0], R14 ;  /* 0x00a3e00e01007387 */ /* 0x000fe80000100a00 */
[----:B------:R1:W-:Y:S02]  /*1e60e0*/  STL.64 [R1+0x19a0], R20 ;  /* 0x0019a01401007387 */ /* 0x0003e40000100a00 */
[----:B-1----:R-:W-:-:S02]  /*1e60f0*/  F2FP.SATFINITE.E4M3.F32.PACK_AB_MERGE_C R20, R50, R46, RZ ;  /* 0x0000002e3214723e */ /* 0x002fc400048070ff */
[----:B------:R-:W-:-:S03]  /*1e6100*/  IADD3 R14, P1, PT, R19, R3, RZ ;  /* 0x00000003130e7210 */ /* 0x000fc60007f3e0ff */
[----:B------:R-:W-:Y:S01]  /*1e6110*/  STL [R1+0x3e4], R20 ;  /* 0x0003e41401007387 */ /* 0x000fe20000100800 */
[----:B------:R-:W-:Y:S01]  /*1e6120*/  F2FP.SATFINITE.E4M3.F32.PACK_AB_MERGE_C R17, R17, R59, RZ ;  /* 0x0000003b1111723e */ /* 0x000fe200048070ff */
[----:B------:R-:W-:-:S04]  /*1e6130*/  IMAD.X R15, R16, 0x1, R43, P1 ;  /* 0x00000001100f7824 */ /* 0x000fc800008e062b */
[----:B------:R1:W-:Y:S04]  /*1e6140*/  STL [R1+0x3e8], R17 ;  /* 0x0003e81101007387 */ /* 0x0003e80000100800 */
[----:B------:R-:W4:Y:S04]  /*1e6150*/  LDL.LU R46, [R1+0x1d10] ;  /* 0x001d1000012e7983 */ /* 0x000f280000300800 */
[----:B------:R-:W4:Y:S04]  /*1e6160*/  LDL.LU R50, [R1+0x1d14] ;  /* 0x001d140001327983 */ /* 0x000f280000300800 */
[----:B------:R-:W4:Y:S04]  /*1e6170*/  LDL.LU R59, [R1+0x1d18] ;  /* 0x001d1800013b7983 */ /* 0x000f280000300800 */
[----:B------:R0:W-:Y:S04]  /*1e6180*/  STL.64 [R1+0x19a8], R14 ;  /* 0x0019a80e01007387 */ /* 0x0001e80000100a00 */
[----:B-1----:R-:W4:Y:S01]  /*1e6190*/  LDL.LU R17, [R1+0x1d1c] ;  /* 0x001d1c0001117983 */ /* 0x002f220000300800 */
[----:B0-----:R-:W-:-:S02]  /*1e61a0*/  F2FP.SATFINITE.E4M3.F32.PACK_AB_MERGE_C R14, R25, R58, RZ ;  /* 0x0000003a190e723e */ /* 0x001fc400048070ff */
[----:B--2---:R-:W-:-:S05]  /*1e61b0*/  F2FP.SATFINITE.E4M3.F32.PACK_AB_MERGE_C R52, R49, R40, RZ ;  /* 0x000000283134723e */ /* 0x004fca00048070ff */
[----:B------:R-:W-:Y:S04]  /*1e61c0*/  STL [R1+0xa1d8], R52 ;  /* 0x00a1d83401007387 */ /* 0x000fe80000100800 */
[----:B------:R0:W-:Y:S01]  /*1e61d0*/  STL [R1+0x38c], R14 ;  /* 0x00038c0e01007387 */ /* 0x0001e20000100800 */
[----:B------:R-:W-:Y:S02]  /*1e61e0*/  F2FP.SATFINITE.E4M3.F32.PACK_AB_MERGE_C R33, R48, R24, RZ ;  /* 0x000000183021723e */ /* 0x000fe400048070ff */
[----:B0-----:R-:W-:-:S03]  /*1e61f0*/  IADD3 R14, P1, PT, R19, R2, RZ ;  /* 0x00000002130e7210 */ /* 0x001fc60007f3e0ff */
[----:B------:R-:W-:Y:S02]  /*1e6200*/  STL [R1+0xa228], R33 ;  /* 0x00a2282101007387 */ /* 0x000fe40000100800 */
[----:B------:R-:W-:-:S05]  /*1e6210*/  IMAD.X R15, R16, 0x1, R0, P1 ;  /* 0x00000001100f7824 */ /* 0x000fca00008e0600 */
[----:B------:R0:W-:Y:S01]  /*1e6220*/  STL.64 [R1+0x1998], R14 ;  /* 0x0019980e01007387 */ /* 0x0001e20000100a00 */
[----:B------:R-:W-:Y:S02]  /*1e6230*/  F2FP.SATFINITE.E4M3.F32.PACK_AB_MERGE_C R24, R27, R32, RZ ;  /* 0x000000201b18723e */ /* 0x000fe400048070ff */
[----:B0-----:R-:W-:-:S03]  /*1e6240*/  IADD3 R14, P1, PT, R19, R54, RZ ;  /* 0x00000036130e7210 */ /* 0x001fc60007f3e0ff */
[----:B------:R-:W-:Y:S02]  /*1e6250*/  STL [R1+0xa230], R24 ;  /* 0x00a2301801007387 */ /* 0x000fe40000100800 */
[----:B------:R-:W-:-:S05]  /*1e6260*/  IMAD.X R15, R16, 0x1, R30, P1 ;  /* 0x00000001100f7824 */ /* 0x000fca00008e061e */
[----:B------:R0:W-:Y:S04]  /*1e6270*/  STL.64 [R1+0x1990], R14 ;  /* 0x0019900e01007387 */ /* 0x0001e80000100a00 */
[----:B0-----:R-:W2:Y:S04]  /*1e6280*/  LDL.LU R15, [R1+0x1d20] ;  /* 0x001d2000010f7983 */ /* 0x001ea80000300800 */
[----:B------:R-:W2:Y:S04]  /*1e6290*/  LDL.LU R56, [R1+0x1d24] ;  /* 0x001d240001387983 */ /* 0x000ea80000300800 */
[----:B------:R-:W2:Y:S04]  /*1e62a0*/  LDL.LU R22, [R1+0x1d28] ;  /* 0x001d280001167983 */ /* 0x000ea80000300800 */
[----:B------:R-:W2:Y:S01]  /*1e62b0*/  LDL.LU R21, [R1+0x1d2c] ;  /* 0x001d2c0001157983 */ /* 0x000ea20000300800 */
[----:B---3--:R-:W-:-:S05]  /*1e62c0*/  F2FP.SATFINITE.E4M3.F32.PACK_AB_MERGE_C R33, R35, R29, RZ ;  /* 0x0000001d2321723e */ /* 0x008fca00048070ff */
[----:B------:R-:W-:Y:S04]  /*1e62d0*/  STL [R1+0xa248], R33 ;  /* 0x00a2482101007387 */ /* 0x000fe80000100800 */
[----:B------:R-:W3:Y:S04]  /*1e62e0*/  LDL.LU R32, [R1+0x1d30] ;  /* 0x001d300001207983 */ /* 0x000ee80000300800 */
[----:B------:R-:W3:Y:S01]  /*1e62f0*/  LDL.LU R27, [R1+0x1d34] ;  /* 0x001d3400011b7983 */ /* 0x000ee20000300800 */
[----:B------:R-:W-:-:S03]  /*1e6300*/  IADD3 R24, P1, PT, R19, R55, RZ ;  /* 0x0000003713187210 */ /* 0x000fc60007f3e0ff */
[----:B------:R-:W3:Y:S04]  /*1e6310*/  LDL.LU R26, [R1+0x1d38] ;  /* 0x001d3800011a7983 */ /* 0x000ee80000300800 */
[----:B------:R-:W3:Y:S01]  /*1e6320*/  LDL.LU R20, [R1+0x1d3c] ;  /* 0x001d3c0001147983 */ /* 0x000ee20000300800 */
[----:B----4-:R-:W-:Y:S01]  /*1e6330*/  F2FP.SATFINITE.E4M3.F32.PACK_AB_MERGE_C R38, R38, R36, RZ ;  /* 0x000000242626723e */ /* 0x010fe200048070ff */
[----:B------:R-:W-:Y:S02]  /*1e6340*/  IMAD.X R25, R16, 0x1, R61, P1 ;  /* 0x0000000110197824 */ /* 0x000fe400008e063d */
[----:B------:R-:W4:Y:S04]  /*1e6350*/  LDL.LU R44, [R1+0x1d40] ;  /* 0x001d4000012c7983 */ /* 0x000f280000300800 */
[----:B------:R-:W4:Y:S04]  /*1e6360*/  LDL.LU R48, [R1+0x1d44] ;  /* 0x001d440001307983 */ /* 0x000f280000300800 */
[----:B------:R-:W4:Y:S04]  /*1e6370*/  LDL.LU R29, [R1+0x1d48] ;  /* 0x001d4800011d7983 */ /* 0x000f280000300800 */
[----:B------:R-:W4:Y:S01]  /*1e6380*/  LDL.LU R36, [R1+0x1d4c] ;  /* 0x001d4c0001247983 */ /* 0x000f220000300800 */
[----:B------:R-:W-:-:S03]  /*1e6390*/  IADD3 R34, P1, PT, R19, R60, RZ ;  /* 0x0000003c13227210 */ /* 0x000fc60007f3e0ff */
[----:B------:R0:W-:Y:S04]  /*1e63a0*/  STL [R1+0xa24c], R38 ;  /* 0x00a24c2601007387 */ /* 0x0001e80000100800 */
[----:B------:R-:W4:Y:S04]  /*1e63b0*/  LDL.LU R42, [R1+0x1d50] ;  /* 0x001d5000012a7983 */ /* 0x000f280000300800 */
[----:B------:R1:W-:Y:S01]  /*1e63c0*/  STL.64 [R1+0x1970], R24 ;  /* 0x0019701801007387 */ /* 0x0003e20000100a00 */
[----:B------:R-:W-:Y:S01]  /*1e63d0*/  IMAD.X R35, R16, 0x1, R45, P1 ;  /* 0x0000000110237824 */ /* 0x000fe200008e062d */
[----:B------:R-:W-:-:S05]  /*1e63e0*/  F2FP.SATFINITE.E4M3.F32.PACK_AB_MERGE_C R14, R50, R46, RZ ;  /* 0x0000002e320e723e */ /* 0x000fca00048070ff */
[----:B------:R-:W-:Y:S04]  /*1e63f0*/  STL [R1+0x2e0], R14 ;  /* 0x0002e00e01007387 */ /* 0x000fe80000100800 */
[----:B------:R-:W4:Y:S01]  /*1e6400*/  LDL.LU R47, [R1+0x1d54] ;  /* 0x001d5400012f7983 */ /* 0x000f220000300800 */
[----:B0-----:R-:W-:-:S03]  /*1e6410*/  F2FP.SATFINITE.E4M3.F32.PACK_AB_MERGE_C R38, R17, R59, RZ ;  /* 0x0000003b1126723e */ /* 0x001fc600048070ff */
[----:B------:R-:W4:Y:S04]  /*1e6420*/  LDL.LU R57, [R1+0x1d58] ;  /* 0x001d580001397983 */ /* 0x000f280000300800 */
[----:B------:R-:W4:Y:S04]  /*1e6430*/  LDL.LU R58, [R1+0x1d5c] ;  /* 0x001d5c00013a7983 */ /* 0x000f280000300800 */
[----:B-1----:R-:W4:Y:S04]  /*1e6440*/  LDL.LU R25, [R1+0x1d60] ;  /* 0x001d600001197983 */ /* 0x002f280000300800 */
[----:B------:R-:W4:Y:S04]  /*1e6450*/  LDL.LU R40, [R1+0x1d64] ;  /* 0x001d640001287983 */ /* 0x000f280000300800 */
[----:B------:R-:W4:Y:S04]  /*1e6460*/  LDL.LU R49, [R1+0x1d68] ;  /* 0x001d680001317983 */ /* 0x000f280000300800 */
[----:B------:R-:W4:Y:S04]  /*1e6470*/  LDL.LU R17, [R1+0x1d6c] ;  /* 0x001d6c0001117983 */ /* 0x000f280000300800 */
[----:B------:R-:W-:Y:S04]  /*1e6480*/  STL [R1+0xa254], R38 ;  /* 0x00a2542601007387 */ /* 0x000fe80000100800 */
[----:B------:R0:W-:Y:S04]  /*1e6490*/  STL.64 [R1+0x1968], R34 ;  /* 0x0019682201007387 */ /* 0x0001e80000100a00 */
[----:B0-----:R-:W4:Y:S04]  /*1e64a0*/  LDL.LU R34, [R1+0xa3e8] ;  /* 0x00a3e80001227983 */ /* 0x001f280000300800 */
[----:B------:R-:W4:Y:S04]  /*1e64b0*/  LDL.LU R35, [R1+0x1d80] ;  /* 0x001d800001237983 */ /* 0x000f280000300800 */
[----:B------:R-:W4:Y:S04]  /*1e64c0*/  LDL.LU R46, [R1+0x1d84] ;  /* 0x001d8400012e7983 */ /* 0x000f280000300800 */
[----:B------:R-:W4:Y:S04]  /*1e64d0*/  LDL.LU R50, [R1+0x1d88] ;  /* 0x001d880001327983 */ /* 0x000f280000300800 */
[----:B------:R-:W4:Y:S01]  /*1e64e0*/  LDL.LU R59, [R1+0x1d8c] ;  /* 0x001d8c00013b7983 */ /* 0x000f220000300800 */
[----:B------:R-:W-:-:S02]  /*1e64f0*/  IADD3 R14, P1, PT, R19, R23, RZ ;  /* 0x00000017130e7210 */ /* 0x000fc40007f3e0ff */
[----:B--2---:R-:W-:-:S03]  /*1e6500*/  F2FP.SATFINITE.E4M3.F32.PACK_AB_MERGE_C R24, R56, R15, RZ ;  /* 0x0000000f3818723e */ /* 0x004fc600048070ff */
[----:B------:R-:W-:Y:S01]  /*1e6510*/  IMAD.X R15, R16, 0x1, R18, P1 ;  /* 0x00000001100f7824 */ /* 0x000fe200008e0612 */
[----:B------:R-:W-:Y:S01]  /*1e6520*/  F2FP.SATFINITE.E4M3.F32.PACK_AB_MERGE_C R21, R21, R22, RZ ;  /* 0x000000161515723e */ /* 0x000fe200048070ff */
[----:B------:R-:W-:Y:S04]  /*1e6530*/  STL [R1+0x2b8], R24 ;  /* 0x0002b81801007387 */ /* 0x000fe80000100800 */
[----:B------:R-:W-:Y:S04]  /*1e6540*/  STL [R1+0x2bc], R21 ;  /* 0x0002bc1501007387 */ /* 0x000fe80000100800 */
[----:B------:R3:W-:Y:S02]  /*1e6550*/  STL.64 [R1+0x1978], R14 ;  /* 0x0019780e01007387 */ /* 0x0007e40000100a00 */
[----:B---3--:R-:W-:-:S02]  /*1e6560*/  F2FP.SATFINITE.E4M3.F32.PACK_AB_MERGE_C R14, R27, R32, RZ ;  /* 0x000000201b0e723e */ /* 0x008fc400048070ff */
[----:B------:R-:W2:Y:S04]  /*1e6570*/  LDL.LU R32, [R1+0x1d70] ;  /* 0x001d700001207983 */ /* 0x000ea80000300800 */
[----:B------:R-:W2:Y:S04]  /*1e6580*/  LDL.LU R27, [R1+0x1d74] ;  /* 0x001d7400011b7983 */ /* 0x000ea80000300800 */
[----:B------:R0:W-:Y:S01]  /*1e6590*/  STL [R1+0x280], R14 ;  /* 0x0002800e01007387 */ /* 0x0001e20000100800 */
[----:B------:R-:W-:Y:S02]  /*1e65a0*/  F2FP.SATFINITE.E4M3.F32.PACK_AB_MERGE_C R20, R20, R26, RZ ;  /* 0x0000001a1414723e */ /* 0x000fe400048070ff */
[----:B0-----:R-:W-:-:S03]  /*1e65b0*/  IADD3 R14, P1, PT, R19, R39, RZ ;  /* 0x00000027130e7210 */ /* 0x001fc60007f3e0ff */
[----:B------:R0:W-:Y:S02]  /*1e65c0*/  STL [R1+0x288], R20 ;  /* 0x0002881401007387 */ /* 0x0001e40000100800 */
[----:B------:R-:W-:Y:S01]  /*1e65d0*/  IMAD.X R15, R16, 0x1, R31, P1 ;  /* 0x00000001100f7824 */ /* 0x000fe200008e061f */
[----:B----4-:R-:W-:-:S04]  /*1e65e0*/  F2FP.SATFINITE.E4M3.F32.PACK_AB_MERGE_C R21, R48, R44, RZ ;  /* 0x0000002c3015723e */ /* 0x010fc800048070ff */
[----:B------:R1:W-:Y:S01]  /*1e65f0*/  STL.64 [R1+0x1960], R14 ;  /* 0x0019600e01007387 */ /* 0x0003e20000100a00 */
[----:B0-----:R-:W-:-:S03]  /*1e6600*/  F2FP.SATFINITE.E4M3.F32.PACK_AB_MERGE_C R20, R36, R29, RZ ;  /* 0x0000001d2414723e */ /* 0x001fc600048070ff */
[----:B------:R0:W-:Y:S04]  /*1e6610*/  STL [R1+0x174], R21 ;  /* 0x0001741501007387 */ /* 0x0001e80000100800 */
[----:B------:R-:W3:Y:S01]  /*1e6620*/  LDL.LU R48, [R1+0x1d78] ;  /* 0x001d780001307983 */ /* 0x000ee20000300800 */
[----:B-1----:R-:W-:-:S03]  /*1e6630*/  IADD3 R14, P1, PT, R19, R41, RZ ;  /* 0x00000029130e7210 */ /* 0x002fc60007f3e0ff */
[----:B------:R1:W-:Y:S02]  /*1e6640*/  STL [R1+0x180], R20 ;  /* 0x0001801401007387 */ /* 0x0003e40000100800 */
[----:B------:R-:W-:Y:S02]  /*1e6650*/  IMAD.X R15, R16, 0x1, R53, P1 ;  /* 0x00000001100f7824 */ /* 0x000fe400008e0635 */
[----:B------:R-:W3:Y:S04]  /*1e6660*/  LDL.LU R29, [R1+0x1d7c] ;  /* 0x001d7c00011d7983 */ /* 0x000ee80000300800 */
[----:B------:R-:W4:Y:S04]  /*1e6670*/  LDL.LU R36, [R1+0x1d90] ;  /* 0x001d900001247983 */ /* 0x000f280000300800 */
[----:B------:R-:W4:Y:S04]  /*1e6680*/  LDL.LU R41, [R1+0x1d94] ;  /* 0x001d940001297983 */ /* 0x000f280000300800 */
[----:B------:R1:W-:Y:S01]  /*1e6690*/  STL.64 [R1+0x1950], R14 ;  /* 0x0019500e01007387 */ /* 0x0003e20000100a00 */
[----:B0-----:R-:W-:-:S02]  /*1e66a0*/  F2FP.SATFINITE.E4M3.F32.PACK_AB_MERGE_C R21, R47, R42, RZ ;  /* 0x0000002a2f15723e */ /* 0x001fc400048070ff */
[----:B-1----:R-:W-:Y:S02]  /*1e66b0*/  F2FP.SATFINITE.E4M3.F32.PACK_AB_MERGE_C R20, R58, R57, RZ ;  /* 0x000000393a14723e */ /* 0x002fe400048070ff */
[----:B------:R-:W-:Y:S01]  /*1e66c0*/  IADD3 R14, P1, PT, R19, R28, RZ ;  /* 0x0000001c130e7210 */ /* 0x000fe20007f3e0ff */
[----:B------:R-:W-:Y:S04]  /*1e66d0*/  STL [R1+0x148], R21 ;  /* 0x0001481501007387 */ /* 0x000fe80000100800 */
[----:B------:R0:W-:Y:S02]  /*1e66e0*/  STL [R1+0x14c], R20 ;  /* 0x00014c1401007387 */ /* 0x0001e40000100800 */
[----:B0-----:R-:W-:Y:S01]  /*1e66f0*/  F2FP.SATFINITE.E4M3.F32.PACK_AB_MERGE_C R20, R17, R49, RZ ;  /* 0x000000311114723e */ /* 0x001fe200048070ff */
[----:B------:R-:W-:-:S05]  /*1e6700*/  IMAD.X R15, R16, 0x1, R34, P1 ;  /* 0x00000001100f7824 */ /* 0x000fca00008e0622 */
[----:B------:R0:W-:Y:S04]  /*1e6710*/  STL.64 [R1+0x1958], R14 ;  /* 0x0019580e01007387 */ /* 0x0001e80000100a00 */
[----:B------:R-:W4:Y:S01]  /*1e6720*/  LDL.LU R49, [R1+0x1d98] ;  /* 0x001d980001317983 */ /* 0x000f220000300800 */
[----:B0-----:R-:W-:-:S05]  /*1e6730*/  F2FP.SATFINITE.E4M3.F32.PACK_AB_MERGE_C R14, R40, R25, RZ ;  /* 0x00000019280e723e */ /* 0x001fca00048070ff */
[----:B------:R0:W-:Y:S01]  /*1e6740*/  STL [R1+0x118], R14 ;  /* 0x0001180e01007387 */ /* 0x0001e20000100800 */
[----:B------:R-:W-:-:S03]  /*1e6750*/  F2FP.SATFINITE.E4M3.F32.PACK_AB_MERGE_C R21, R46, R35, RZ ;  /* 0x000000232e15723e */ /* 0x000fc600048070ff */
[----:B------:R-:W4:Y:S01]  /*1e6760*/  LDL.LU R17, [R1+0x1d9c] ;  /* 0x001d9c0001117983 */ /* 0x000f220000300800 */
[----:B0-----:R-:W-:-:S03]  /*1e6770*/  IADD3 R14, P1, PT, R19, R37, RZ ;  /* 0x00000025130e7210 */ /* 0x001fc60007f3e0ff */
[----:B------:R0:W-:Y:S02]  /*1e6780*/  STL [R1+0xa318], R20 ;  /* 0x00a3181401007387 */ /* 0x0001e40000100800 */
[----:B------:R-:W-:-:S05]  /*1e6790*/  IMAD.X R15, R16, 0x1, R9, P1 ;  /* 0x00000001100f7824 */ /* 0x000fca00008e0609 */
[----:B------:R1:W-:Y:S01]  /*1e67a0*/  STL.64 [R1+0x1948], R14 ;  /* 0x0019480e01007387 */ /* 0x0003e20000100a00 */
[----:B0-----:R-:W-:-:S03]  /*1e67b0*/  F2FP.SATFINITE.E4M3.F32.PACK_AB_MERGE_C R20, R59, R50, RZ ;  /* 0x000000323b14723e */ /* 0x001fc600048070ff */
[----:B------:R-:W-:Y:S04]  /*1e67c0*/  STL [R1+0xfc], R21 ;  /* 0x0000fc1501007387 */ /* 0x000fe80000100800 */
[----:B------:R-:W-:Y:S01]  /*1e67d0*/  STL [R1+0xf8], R20 ;  /* 0x0000f81401007387 */ /* 0x000fe20000100800 */
[----:B-1----:R-:W-:-:S03]  /*1e67e0*/  IADD3 R14, P1, PT, R19, R10, RZ ;  /* 0x0000000a130e7210 */ /* 0x002fc60007f3e0ff */
[----:B------:R-:W4:Y:S02]  /*1e67f0*/  LDL.LU R35, [R1+0x1da0] ;  /* 0x001da00001237983 */ /* 0x000f240000300800 */
[----:B------:R-:W-:Y:S02]  /*1e6800*/  IMAD.X R15, R16, 0x1, R11, P1 ;  /* 0x00000001100f7824 */ /* 0x000fe400008e060b */
[----:B------:R-:W4:Y:S04]  /*1e6810*/  LDL.LU R46, [R1+0x1da4] ;  /* 0x001da400012e7983 */ /* 0x000f280000300800 */
[----:B------:R-:W4:Y:S04]  /*1e6820*/  LDL.LU R50, [R1+0x1da8] ;  /* 0x001da80001327983 */ /* 0x000f280000300800 */
[----:B------:R0:W-:Y:S04]  /*1e6830*/  STL.64 [R1+0x1940], R14 ;  /* 0x0019400e01007387 */ /* 0x0001e80000100a00 */
[----:B------:R-:W4:Y:S01]  /*1e6840*/  LDL.LU R59, [R1+0x1dac] ;  /* 0x001dac00013b7983 */ /* 0x000f220000300800 */
[----:B0-----:R-:W-:-:S05]  /*1e6850*/  IADD3 R14, P1, PT, R19, R12, RZ ;  /* 0x0000000c130e7210 */ /* 0x001fca0007f3e0ff */
[----:B------:R-:W-:Y:S01]  /*1e6860*/  IMAD.X R15, R16, 0x1, R13, P1 ;  /* 0x00000001100f7824 */ /* 0x000fe200008e060d */
[----:B--2---:R-:W-:-:S05]  /*1e6870*/  F2FP.SATFINITE.E4M3.F32.PACK_AB_MERGE_C R58, R27, R32, RZ ;  /* 0x000000201b3a723e */ /* 0x004fca00048070ff */
[----:B------:R-:W-:Y:S04]  /*1e6880*/  STL [R1+0xa358], R58 ;  /* 0x00a3583a01007387 */ /* 0x000fe80000100800 */
[----:B------:R-:W2:Y:S04]  /*1e6890*/  LDL.LU R40, [R1+0x1db0] ;  /* 0x001db00001287983 */ /* 0x000ea80000300800 */
[----:B------:R-:W2:Y:S04]  /*1e68a0*/  LDL.LU R16, [R1+0x1db4] ;  /* 0x001db40001107983 */ /* 0x000ea80000300800 */
[----:B------:R-:W2:Y:S04]  /*1e68b0*/  LDL.LU R32, [R1+0x1db8] ;  /* 0x001db80001207983 */ /* 0x000ea80000300800 */
[----:B------:R3:W-:Y:S04]  /*1e68c0*/  STL.64 [R1+0x1938], R14 ;  /* 0x0019380e01007387 */ /* 0x0007e80000100a00 */
[----:B------:R-:W2:Y:S01]  /*1e68d0*/  LDL.LU R27, [R1+0x1dbc] ;  /* 0x001dbc00011b7983 */ /* 0x000ea20000300800 */
[----:B------:R-:W-:Y:S01]  /*1e68e0*/  VIADD R21, R19, UR4 ;  /* 0x0000000413157c36 */ /* 0x000fe20008000000 */
[----:B------:R-:W0:Y:S04]  /*1e68f0*/  LDCU UR4, c[0x0][0x3b8] ;  /* 0x00007700ff0477ac */ /* 0x000e280008000800 */
[----:B------:R-:W-:-:S02]  /*1e6900*/  SHF.R.S32.HI R26, RZ, 0x1f, R21 ;  /* 0x0000001fff1a7819 */ /* 0x000fc40000011415 */
[----:B---3--:R-:W-:Y:S02]  /*1e6910*/  F2FP.SATFINITE.E4M3.F32.PACK_AB_MERGE_C R14, R29, R48, RZ ;  /* 0x000000301d0e723e */ /* 0x008fe400048070ff */
[----:B----4-:R-:W-:-:S05]  /*1e6920*/  F2FP.SATFINITE.E4M3.F32.PACK_AB_MERGE_C R29, R41, R36, RZ ;  /* 0x00000024291d723e */ /* 0x010fca00048070ff */
[----:B------:R-:W-:Y:S04]  /*1e6930*/  STL [R1+0xa138], R29 ;  /* 0x00a1381d01007387 */ /* 0x000fe80000100800 */
[----:B------:R1:W-:Y:S04]  /*1e6940*/  STL [R1+0xd4], R14 ;  /* 0x0000d40e01007387 */ /* 0x0003e80000100800 */
[----:B------:R-:W3:Y:S04]  /*1e6950*/  LDL.LU R22, [R1+0x1dc0] ;  /* 0x001dc00001167983 */ /* 0x000ee80000300800 */
[----:B------:R-:W3:Y:S01]  /*1e6960*/  LDL.LU R23, [R1+0x1dc4] ;  /* 0x001dc40001177983 */ /* 0x000ee20000300800 */
[----:B-1----:R-:W-:-:S03]  /*1e6970*/  IADD3 R14, P1, PT, R21, R4, RZ ;  /* 0x00000004150e7210 */ /* 0x002fc60007f3e0ff */
[----:B------:R-:W4:Y:S04]  /*1e6980*/  LDL.LU R44, [R1+0x1dc8] ;  /* 0x001dc800012c7983 */ /* 0x000f280000300800 */
[----:B------:R-:W4:Y:S01]  /*1e6990*/  LDL.LU R42, [R1+0x1dcc] ;  /* 0x001dcc00012a7983 */ /* 0x000f220000300800 */
[----:B------:R-:W-:-:S03]  /*1e69a0*/  IMAD.X R15, R26, 0x1, R51, P1 ;  /* 0x000000011a0f7824 */ /* 0x000fc600008e0633 */
[----:B------:R-:W4:Y:S04]  /*1e69b0*/  LDL.LU R19, [R1+0x2200] ;  /* 0x0022000001137983 */ /* 0x000f280000300800 */
[----:B------:R-:W4:Y:S04]  /*1e69c0*/  LDL.LU R48, [R1+0x2204] ;  /* 0x0022040001307983 */ /* 0x000f280000300800 */
[----:B------:R-:W4:Y:S04]  /*1e69d0*/  LDL.LU R36, [R1+0x2208] ;  /* 0x0022080001247983 */ /* 0x000f280000300800 */
[----:B------:R-:W4:Y:S01]  /*1e69e0*/  LDL.LU R41, [R1+0x220c] ;  /* 0x00220c0001297983 */ /* 0x000f220000300800 */
[----:B------:R-:W-:-:S05]  /*1e69f0*/  F2FP.SATFINITE.E4M3.F32.PACK_AB_MERGE_C R17, R17, R49, RZ ;  /* 0x000000311111723e */ /* 0x000fca00048070ff */
[----:B------:R-:W-:Y:S04]  /*1e6a00*/  STL [R1+0xa12c], R17 ;  /* 0x00a12c1101007387 */ /* 0x000fe80000100800 */
[----:B------:R-:W4:Y:S04]  /*1e6a10*/  LDL.LU R47, [R1+0x21f0] ;  /* 0x0021f000012f7983 */ /* 0x000f280000300800 */
[----:B------:R-:W4:Y:S04]  /*1e6a20*/  LDL.LU R57, [R1+0x21f4] ;  /* 0x0021f40001397983 */ /* 0x000f280000300800 */
[----:B------:R-:W4:Y:S04]  /*1e6a30*/  LDL.LU R25, [R1+0x21f8] ;  /* 0x0021f80001197983 */ /* 0x000f280000300800 */
[----:B------:R1:W-:Y:S04]  /*1e6a40*/  STL.64 [R1+0x1930], R14 ;  /* 0x0019300e01007387 */ /* 0x0003e80000100a00 */
[----:B------:R-:W4:Y:S01]  /*1e6a50*/  LDL.LU R49, [R1+0x21fc] ;  /* 0x0021fc0001317983 */ /* 0x000f220000300800 */
[----:B-1----:R-:W-:-:S03]  /*1e6a60*/  F2FP.SATFINITE.E4M3.F32.PACK_AB_MERGE_C R14, R46, R35, RZ ;  /* 0x000000232e0e723e */ /* 0x002fc600048070ff */
[----:B------:R-:W4:Y:S04]  /*1e6a70*/  LDL.LU R35, [R1+0x21e0] ;  /* 0x0021e00001237983 */ /* 0x000f280000300800 */
[----:B------:R-:W4:Y:S04]  /*1e6a80*/  LDL.LU R46, [R1+0x21e4] ;  /* 0x0021e400012e7983 */ /* 0x000f280000300800 */
[----:B------:R1:W-:Y:S02]  /*1e6a90*/  STL [R1+0x1b48], R14 ;  /* 0x001b480e01007387 */ /* 0x0003e40000100800 */
[----:B-1----:R-:W-:-:S02]  /*1e6aa0*/  F2FP.SATFINITE.E4M3.F32.PACK_AB_MERGE_C R14, R59, R50, RZ ;  /* 0x000000323b0e723e */ /* 0x002fc400048070ff */
[----:B------:R-:W4:Y:S04]  /*1e6ab0*/  LDL.LU R50, [R1+0x21e8] ;  /* 0x0021e80001327983 */ /* 0x000f280000300800 */
[----:B------:R-:W4:Y:S04]  /*1e6ac0*/  LDL.LU R59, [R1+0x21ec] ;  /* 0x0021ec00013b7983 */ /* 0x000f280000300800 */
[----:B------:R1:W-:Y:S02]  /*1e6ad0*/  STL [R1+0x1af4], R14 ;  /* 0x001af40e01007387 */ /* 0x0003e40000100800 */
[----:B-1----:R-:W-:-:S05]  /*1e6ae0*/  IADD3 R14, P1, PT, R21, R6, RZ ;  /* 0x00000006150e7210 */ /* 0x002fca0007f3e0ff */
[----:B------:R-:W-:-:S05]  /*1e6af0*/  IMAD.X R15, R26, 0x1, R5, P1 ;  /* 0x000000011a0f7824 */ /* 0x000fca00008e0605 */
[----:B------:R2:W-:Y:S02]  /*1e6b00*/  STL.64 [R1+0x1928], R14 ;  /* 0x0019280e01007387 */ /* 0x0005e40000100a00 */
[----:B--2---:R-:W-:Y:S02]  /*1e6b10*/  F2FP.SATFINITE.E4M3.F32.PACK_AB_MERGE_C R15, R16, R40, RZ ;  /* 0x00000028100f723e */ /* 0x004fe400048070ff */
[----:B------:R-:W2:Y:S04]  /*1e6b20*/  LDL.LU R40, [R1+0x21d0] ;  /* 0x0021d00001287983 */ /* 0x000ea80000300800 */
[----:B------:R-:W-:Y:S04]  /*1e6b30*/  STL [R1+0x784], R15 ;  /* 0x0007840f01007387 */ /* 0x000fe80000100800 */
[----:B------:R-:W2:Y:S01]  /*1e6b40*/  LDL.LU R16, [R1+0x21d4] ;  /* 0x0021d40001107983 */ /* 0x000ea20000300800 */
[----:B------:R-:W-:-:S05]  /*1e6b50*/  F2FP.SATFINITE.E4M3.F32.PACK_AB_MERGE_C R14, R27, R32, RZ ;  /* 0x000000201b0e723e */ /* 0x000fca00048070ff */
[----:B------:R1:W-:Y:S04]  /*1e6b60*/  STL [R1+0x78c], R14 ;  /* 0x00078c0e01007387 */ /* 0x0003e80000100800 */
[----:B------:R-:W2:Y:S04]  /*1e6b70*/  LDL.LU R32, [R1+0x21d8] ;  /* 0x0021d80001207983 */ /* 0x000ea80000300800 */
[----:B------:R-:W2:Y:S01]  /*1e6b80*/  LDL.LU R27, [R1+0x21dc] ;  /* 0x0021dc00011b7983 */ /* 0x000ea20000300800 */
[----:B-1----:R-:W-:-:S05]  /*1e6b90*/  IADD3 R14, P1, PT, R21, R8, RZ ;  /* 0x00000008150e7210 */ /* 0x002fca0007f3e0ff */
[----:B------:R-:W-:-:S05]  /*1e6ba0*/  IMAD.X R15, R26, 0x1, R7, P1 ;  /* 0x000000011a0f7824 */ /* 0x000fca00008e0607 */
[----:B------:R1:W-:Y:S04]  /*1e6bb0*/  STL.64 [R1+0x1920], R14 ;  /* 0x0019200e01007387 */ /* 0x0003e80000100a00 */
[----:B-1----:R-:W2:Y:S01]  /*1e6bc0*/  LDL.LU.64 R14, [R1+0xa3e0] ;  /* 0x00a3e000010e7983 */ /* 0x002ea20000300a00 */
[----:B---3--:R-:W-:Y:S02]  /*1e6bd0*/  F2FP.SATFINITE.E4M3.F32.PACK_AB_MERGE_C R20, R23, R22, RZ ;  /* 0x000000161714723e */ /* 0x008fe400048070ff */
[----:B----4-:R-:W-:-:S03]  /*1e6be0*/  F2FP.SATFINITE.E4M3.F32.PACK_AB_MERGE_C R17, R42, R44, RZ ;  /* 0x0000002c2a11723e */ /* 0x010fc600048070ff */
[----:B------:R-:W-:Y:S04]  /*1e6bf0*/  STL [R1+0x3d8], R20 ;  /* 0x0003d81401007387 */ /* 0x000fe80000100800 */
[----:B------:R1:W-:Y:S01]  /*1e6c00*/  STL [R1+0x3d4], R17 ;  /* 0x0003d41101007387 */ /* 0x0003e20000100800 */
[----:B------:R-:W-:Y:S02]  /*1e6c10*/  F2FP.SATFINITE.E4M3.F32.PACK_AB_MERGE_C R19, R48, R19, RZ ;  /* 0x000000133013723e */ /* 0x000fe400048070ff */
[----:B-1----:R-:W-:Y:S02]  /*1e6c20*/  F2FP.SATFINITE.E4M3.F32.PACK_AB_MERGE_C R17, R41, R36, RZ ;  /* 0x000000242911723e */ /* 0x002fe400048070ff */
[----:B------:R-:W-:Y:S02]  /*1e6c30*/  F2FP.SATFINITE.E4M3.F32.PACK_AB_MERGE_C R24, R57, R47, RZ ;  /* 0x0000002f3918723e */ /* 0x000fe400048070ff */
[----:B------:R-:W-:-:S02]  /*1e6c40*/  F2FP.SATFINITE.E4M3.F32.PACK_AB_MERGE_C R35, R46, R35, RZ ;  /* 0x000000232e23723e */ /* 0x000fc400048070ff */
[----:B--2---:R-:W-:-:S05]  /*1e6c50*/  IADD3 R22, P1, PT, R21, R14, RZ ;  /* 0x0000000e15167210 */ /* 0x004fca0007f3e0ff */
[----:B------:R-:W-:-:S05]  /*1e6c60*/  IMAD.X R23, R26, 0x1, R15, P1 ;  /* 0x000000011a177824 */ /* 0x000fca00008e060f */
[----:B------:R1:W-:Y:S04]  /*1e6c70*/  STL.64 [R1+0x1910], R22 ;  /* 0x0019101601007387 */ /* 0x0003e80000100a00 */
[----:B------:R2:W-:Y:S04]  /*1e6c80*/  STL [R1+0x390], R19 ;  /* 0x0003901301007387 */ /* 0x0005e80000100800 */
[----:B------:R3:W-:Y:S01]  /*1e6c90*/  STL [R1+0x39c], R17 ;  /* 0x00039c1101007387 */ /* 0x0007e20000100800 */
[----:B-1----:R-:W-:-:S03]  /*1e6ca0*/  IADD3 R22, P1, PT, R21, R3, RZ ;  /* 0x0000000315167210 */ /* 0x002fc60007f3e0ff */
[----:B--2---:R-:W2:Y:S02]  /*1e6cb0*/  LDL.LU R19, [R1+0x21c0] ;  /* 0x0021c00001137983 */ /* 0x004ea40000300800 */
[----:B------:R-:W-:Y:S02]  /*1e6cc0*/  IMAD.X R23, R26, 0x1, R43, P1 ;  /* 0x000000011a177824 */ /* 0x000fe400008e062b */
[----:B------:R-:W2:Y:S04]  /*1e6cd0*/  LDL.LU R41, [R1+0x21c4] ;  /* 0x0021c40001297983 */ /* 0x000ea80000300800 */
[----:B------:R-:W4:Y:S04]  /*1e6ce0*/  LDL.LU R48, [R1+0x21c8] ;  /* 0x0021c80001307983 */ /* 0x000f280000300800 */
[----:B------:R1:W-:Y:S04]  /*1e6cf0*/  STL.64 [R1+0x1918], R22 ;  /* 0x0019181601007387 */ /* 0x0003e80000100a00 */
[----:B------:R-:W4:Y:S01]  /*1e6d00*/  LDL.LU R36, [R1+0x21cc] ;  /* 0x0021cc0001247983 */ /* 0x000f220000300800 */
[----:B---3--:R-:W-:-:S03]  /*1e6d10*/  F2FP.SATFINITE.E4M3.F32.PACK_AB_MERGE_C R17, R49, R25, RZ ;  /* 0x000000193111723e */ /* 0x008fc600048070ff */
[----:B------:R-:W3:Y:S01]  /*1e6d20*/  LDL R20, [R1+0x10] ;  /* 0x0000100001147983 */ /* 0x000ee20000100800 */
[----:B-1----:R-:W-:-:S03]  /*1e6d30*/  IADD3 R22, P1, PT, R21, R2, RZ ;  /* 0x0000000215167210 */ /* 0x002fc60007f3e0ff */
[----:B------:R-:W-:Y:S02]  /*1e6d40*/  STL [R1+0x334], R24 ;  /* 0x0003341801007387 */ /* 0x000fe40000100800 */
[----:B------:R-:W-:Y:S02]  /*1e6d50*/  IMAD.X R23, R26, 0x1, R0, P1 ;  /* 0x000000011a177824 */ /* 0x000fe400008e0600 */
[----:B------:R-:W-:Y:S04]  /*1e6d60*/  STL [R1+0x330], R17 ;  /* 0x0003301101007387 */ /* 0x000fe80000100800 */
[----:B------:R1:W-:Y:S01]  /*1e6d70*/  STL [R1+0xa3d8], R35 ;  /* 0x00a3d82301007387 */ /* 0x0003e20000100800 */
[----:B------:R-:W-:-:S03]  /*1e6d80*/  F2FP.SATFINITE.E4M3.F32.PACK_AB_MERGE_C R49, R59, R50, RZ ;  /* 0x000000323b31723e */ /* 0x000fc600048070ff */
[----:B-1----:R-:W3:Y:S04]  /*1e6d90*/  LDL R35, [R1+0x20] ;  /* 0x0000200001237983 */ /* 0x002ee80000100800 */
[----:B------:R1:W-:Y:S04]  /*1e6da0*/  STL.64 [R1+0x1908], R22 ;  /* 0x0019081601007387 */ /* 0x0003e80000100a00 */
[----:B-1----:R-:W3:Y:S04]  /*1e6db0*/  LDL.LU R23, [R1+0x21b0] ;  /* 0x0021b00001177983 */ /* 0x002ee80000300800 */
[----:B------:R-:W3:Y:S04]  /*1e6dc0*/  LDL.LU R46, [R1+0x21b4] ;  /* 0x0021b400012e7983 */ /* 0x000ee80000300800 */
[----:B------:R-:W3:Y:S04]  /*1e6dd0*/  LDL.LU R50, [R1+0x21b8] ;  /* 0x0021b80001327983 */ /* 0x000ee80000300800 */
[----:B------:R-:W3:Y:S01]  /*1e6de0*/  LDL.LU R59, [R1+0x21bc] ;  /* 0x0021bc00013b7983 */ /* 0x000ee20000300800 */
[----:B------:R-:W-:-:S05]  /*1e6df0*/  IADD3 R24, P1, PT, R21, R54, RZ ;  /* 0x0000003615187210 */ /* 0x000fca0007f3e0ff */
[----:B------:R-:W-:Y:S01]  /*1e6e00*/  IMAD.X R25, R26, 0x1, R30, P1 ;  /* 0x000000011a197824 */ /* 0x000fe200008e061e */
[----:B------:R-:W-:Y:S04]  /*1e6e10*/  STL [R1+0xa3cc], R49 ;  /* 0x00a3cc3101007387 */ /* 0x000fe80000100800 */
[----:B------:R1:W-:Y:S04]  /*1e6e20*/  STL.64 [R1+0x1900], R24 ;  /* 0x0019001801007387 */ /* 0x0003e80000100a00 */
[----:B------:R-:W3:Y:S04]  /*1e6e30*/  LDL.LU R44, [R1+0x21a0] ;  /* 0x0021a000012c7983 */ /* 0x000ee80000300800 */
[----:B------:R-:W3:Y:S01]  /*1e6e40*/  LDL.LU R42, [R1+0x21a4] ;  /* 0x0021a400012a7983 */ /* 0x000ee20000300800 */
[----:B-1----:R-:W-:-:S03]  /*1e6e50*/  F2FP.SATFINITE.E4M3.F32.PACK_AB_MERGE_C R24, R16, R40, RZ ;  /* 0x000000281018723e */ /* 0x002fc600048070ff */
[----:B------:R-:W3:Y:S01]  /*1e6e60*/  LDL.LU R57, [R1+0x21a8] ;  /* 0x0021a80001397983 */ /* 0x000ee20000300800 */
[----:B------:R-:W-:Y:S02]  /*1e6e70*/  IADD3 R16, P1, PT, R21, R55, RZ ;  /* 0x0000003715107210 */ /* 0x000fe40007f3e0ff */
[----:B------:R-:W-:Y:S02]  /*1e6e80*/  F2FP.SATFINITE.E4M3.F32.PACK_AB_MERGE_C R40, R27, R32, RZ ;  /* 0x000000201b28723e */ /* 0x000fe400048070ff */
[----:B------:R-:W3:Y:S01]  /*1e6e90*/  LDL.LU R32, [R1+0x21ac] ;  /* 0x0021ac0001207983 */ /* 0x000ee20000300800 */
[----:B------:R-:W-:-:S03]  /*1e6ea0*/  IMAD.X R17, R26, 0x1, R61, P1 ;  /* 0x000000011a117824 */ /* 0x000fc600008e063d */
[----:B------:R-:W3:Y:S04]  /*1e6eb0*/  LDL.LU R30, [R1+0x2190] ;  /* 0x00219000011e7983 */ /* 0x000ee80000300800 */
[----:B------:R-:W3:Y:S04]  /*1e6ec0*/  LDL.LU R25, [R1+0x2194] ;  /* 0x0021940001197983 */ /* 0x000ee80000300800 */
[----:B------:R1:W-:Y:S04]  /*1e6ed0*/  STL.64 [R1+0x18f0], R16 ;  /* 0x0018f01001007387 */ /* 0x0003e80000100a00 */
[----:B-1----:R-:W3:Y:S04]  /*1e6ee0*/  LDL.LU R16, [R1+0x2198] ;  /* 0x0021980001107983 */ /* 0x002ee80000300800 */
[----:B------:R-:W3:Y:S01]  /*1e6ef0*/  LDL.LU R27, [R1+0x219c] ;  /* 0x00219c00011b7983 */ /* 0x000ee20000300800 */
[----:B--2---:R-:W-:-:S05]  /*1e6f00*/  F2FP.SATFINITE.E4M3.F32.PACK_AB_MERGE_C R41, R41, R19, RZ ;  /* 0x000000132929723e */ /* 0x004fca00048070ff */
[----:B------:R1:W-:Y:S01]  /*1e6f10*/  STL.64 [R1+0xa258], R40 ;  /* 0x00a2582801007387 */ /* 0x0003e20000100a00 */
[----:B----4-:R-:W-:Y:S02]  /*1e6f20*/  F2FP.SATFINITE.E4M3.F32.PACK_AB_MERGE_C R38, R36, R48, RZ ;  /* 0x000000302426723e */ /* 0x010fe400048070ff */
[----:B-1----:R-:W-:-:S03]  /*1e6f30*/  IADD3 R40, P1, PT, R21, R60, RZ ;  /* 0x0000003c15287210 */ /* 0x002fc60007f3e0ff */
[----:B------:R-:W-:Y:S02]  /*1e6f40*/  STL [R1+0xa268], R38 ;  /* 0x00a2682601007387 */ /* 0x000fe40000100800 */
[----:B------:R-:W-:Y:S02]  /*1e6f50*/  IMAD.X R41, R26, 0x1, R45, P1 ;  /* 0x000000011a297824 */ /* 0x000fe400008e062d */
[----:B------:R-:W2:Y:S04]  /*1e6f60*/  LDL.LU R33, [R1+0x2180] ;  /* 0x0021800001217983 */ /* 0x000ea80000300800 */
[----:B------:R-:W2:Y:S04]  /*1e6f70*/  LDL.LU R52, [R1+0x2184] ;  /* 0x0021840001347983 */ /* 0x000ea80000300800 */
[----:B------:R-:W4:Y:S04]  /*1e6f80*/  LDL.LU R56, [R1+0x2188] ;  /* 0x0021880001387983 */ /* 0x000f280000300800 */
[----:B------:R3:W-:Y:S04]  /*1e6f90*/  STL.64 [R1+0x18f8], R40 ;  /* 0x0018f82801007387 */ /* 0x0007e80000100a00 */
[----:B------:R-:W4:Y:S04]  /*1e6fa0*/  LDL.LU R22, [R1+0x218c] ;  /* 0x00218c0001167983 */ /* 0x000f280000300800 */
[----:B------:R-:W4:Y:S04]  /*1e6fb0*/  LDL.LU R47, [R1+0x2170] ;  /* 0x00217000012f7983 */ /* 0x000f280000300800 */
[----:B------:R-:W4:Y:S04]  /*1e6fc0*/  LDL.LU R19, [R1+0x2174] ;  /* 0x0021740001137983 */ /* 0x000f280000300800 */
[----:B------:R-:W4:Y:S04]  /*1e6fd0*/  LDL.LU R48, [R1+0x2178] ;  /* 0x0021780001307983 */ /* 0x000f280000300800 */
[----:B------:R-:W4:Y:S01]  /*1e6fe0*/  LDL.LU R36, [R1+0x217c] ;  /* 0x00217c0001247983 */ /* 0x000f220000300800 */
[----:B---3--:R-:W-:-:S05]  /*1e6ff0*/  F2FP.SATFINITE.E4M3.F32.PACK_AB_MERGE_C R40, R46, R23, RZ ;  /* 0x000000172e28723e */ /* 0x008fca00048070ff */
[----:B------:R1:W-:Y:S01]  /*1e7000*/  STL [R1+0xa270], R40 ;  /* 0x00a2702801007387 */ /* 0x0003e20000100800 */
[----:B------:R-:W-:-:S03]  /*1e7010*/  F2FP.SATFINITE.E4M3.F32.PACK_AB_MERGE_C R29, R59, R50, RZ ;  /* 0x000000323b1d723e */ /* 0x000fc600048070ff */
[----:B------:R-:W3:Y:S04]  /*1e7020*/  LDL.LU R50, [R1+0x2160] ;  /* 0x0021600001327983 */ /* 0x000ee80000300800 */
[----:B------:R-:W3:Y:S01]  /*1e7030*/  LDL.LU R59, [R1+0x2164] ;  /* 0x00216400013b7983 */ /* 0x000ee20000300800 */
[----:B-1----:R-:W-:-:S03]  /*1e7040*/  IADD3 R40, P1, PT, R21, R35, RZ ;  /* 0x0000002315287210 */ /* 0x002fc60007f3e0ff */
[----:B------:R-:W-:Y:S02]  /*1e7050*/  STL [R1+0xa28c], R29 ;  /* 0x00a28c1d01007387 */ /* 0x000fe40000100800 */
[----:B------:R-:W-:Y:S02]  /*1e7060*/  IMAD.X R41, R26, 0x1, R18, P1 ;  /* 0x000000011a297824 */ /* 0x000fe400008e0612 */
[----:B------:R-:W3:Y:S04]  /*1e7070*/  LDL.LU R46, [R1+0x2168] ;  /* 0x00216800012e7983 */ /* 0x000ee80000300800 */
[----:B------:R-:W3:Y:S01]  /*1e7080*/  LDL.LU R18, [R1+0x216c] ;  /* 0x00216c0001127983 */ /* 0x000ee20000300800 */
[----:B------:R-:W-:-:S03]  /*1e7090*/  F2FP.SATFINITE.E4M3.F32.PACK_AB_MERGE_C R17, R42, R44, RZ ;  /* 0x0000002c2a11723e */ /* 0x000fc600048070ff */
[----:B------:R1:W-:Y:S04]  /*1e70a0*/  STL.64 [R1+0x18e8], R40 ;  /* 0x0018e82801007387 */ /* 0x0003e80000100a00 */
[----:B------:R0:W-:Y:S04]  /*1e70b0*/  STL [R1+0x170], R17 ;  /* 0x0001701101007387 */ /* 0x0001e80000100800 */
[----:B------:R-:W3:Y:S01]  /*1e70c0*/  LDL.LU R23, [R1+0x2150] ;  /* 0x0021500001177983 */ /* 0x000ee20000300800 */
[----:B-1----:R-:W-:-:S03]  /*1e70d0*/  IADD3 R40, P1, PT, R21, R39, RZ ;  /* 0x0000002715287210 */ /* 0x002fc60007f3e0ff */
[----:B------:R-:W3:Y:S01]  /*1e70e0*/  LDL.LU R44, [R1+0x2154] ;  /* 0x00215400012c7983 */ /* 0x000ee20000300800 */
[----:B0-----:R-:W-:Y:S01]  /*1e70f0*/  F2FP.SATFINITE.E4M3.F32.PACK_AB_MERGE_C R17, R25, R30, RZ ;  /* 0x0000001e1911723e */ /* 0x001fe200048070ff */
[----:B------:R-:W-:Y:S01]  /*1e7100*/  IMAD.X R41, R26, 0x1, R31, P1 ;  /* 0x000000011a297824 */ /* 0x000fe200008e061f */
[----:B------:R-:W-:-:S04]  /*1e7110*/  F2FP.SATFINITE.E4M3.F32.PACK_AB_MERGE_C R32, R32, R57, RZ ;  /* 0x000000392020723e */ /* 0x000fc800048070ff */
[----:B------:R-:W-:Y:S04]  /*1e7120*/  STL.64 [R1+0x18e0], R40 ;  /* 0x0018e02801007387 */ /* 0x000fe80000100a00 */
[----:B------:R-:W-:Y:S04]  /*1e7130*/  STL [R1+0x128], R17 ;  /* 0x0001281101007387 */ /* 0x000fe80000100800 */
[----:B------:R-:W3:Y:S04]  /*1e7140*/  LDL.LU R42, [R1+0x2158] ;  /* 0x00215800012a7983 */ /* 0x000ee80000300800 */
[----:B------:R-:W3:Y:S01]  /*1e7150*/  LDL.LU R57, [R1+0x215c] ;  /* 0x00215c0001397983 */ /* 0x000ee20000300800 */
[----:B------:R-:W-:-:S05]  /*1e7160*/  F2FP.SATFINITE.E4M3.F32.PACK_AB_MERGE_C R16, R27, R16, RZ ;  /* 0x000000101b10723e */ /* 0x000fca00048070ff */
[----:B------:R0:W-:Y:S04]  /*1e7170*/  STL [R1+0x130], R16 ;  /* 0x0001301001007387 */ /* 0x0001e80000100800 */
[----:B------:R-:W3:Y:S04]  /*1e7180*/  LDL.LU R30, [R1+0x1fc0] ;  /* 0x001fc000011e7983 */ /* 0x000ee80000300800 */
[----:B------:R-:W3:Y:S01]  /*1e7190*/  LDL.LU R27, [R1+0x1fc4] ;  /* 0x001fc400011b7983 */ /* 0x000ee20000300800 */
[----:B0-----:R-:W-:-:S03]  /*1e71a0*/  IADD3 R16, P1, PT, R21, R20, RZ ;  /* 0x0000001415107210 */ /* 0x001fc60007f3e0ff */
[----:B------:R-:W3:Y:S02]  /*1e71b0*/  LDL.LU R25, [R1+0x1fc8] ;  /* 0x001fc80001197983 */ /* 0x000ee40000300800 */
[----:B------:R-:W-:Y:S01]  /*1e71c0*/  IMAD.X R17, R26, 0x1, R53, P1 ;  /* 0x000000011a117824 */ /* 0x000fe200008e0635 */
[----:B------:R-:W-:-:S04]  /*1e71d0*/  IADD3 R40, P1, PT, R21, R28, RZ ;  /* 0x0000001c15287210 */ /* 0x000fc80007f3e0ff */
[----:B------:R0:W-:Y:S01]  /*1e71e0*/  STL.64 [R1+0x18d0], R16 ;  /* 0x0018d01001007387 */ /* 0x0001e20000100a00 */
[----:B------:R-:W-:-:S03]  /*1e71f0*/  IMAD.X R41, R26, 0x1, R34, P1 ;  /* 0x000000011a297824 */ /* 0x000fc600008e0622 */
[----:B0-----:R-:W3:Y:S01]  /*1e7200*/  LDL.LU R16, [R1+0x1fcc] ;  /* 0x001fcc0001107983 */ /* 0x001ee20000300800 */
[----:B--2---:R-:W-:-:S05]  /*1e7210*/  F2FP.SATFINITE.E4M3.F32.PACK_AB_MERGE_C R29, R52, R33, RZ ;  /* 0x00000021341d723e */ /* 0x004fca00048070ff */
[----:B------:R-:W-:Y:S01]  /*1e7220*/  STL [R1+0x114], R29 ;  /* 0x0001141d01007387 */ /* 0x000fe20000100800 */
[----:B----4-:R-:W-:-:S05]  /*1e7230*/  F2FP.SATFINITE.E4M3.F32.PACK_AB_MERGE_C R17, R22, R56, RZ ;  /* 0x000000381611723e */ /* 0x010fca00048070ff */
[----:B------:R0:W-:Y:S02]  /*1e7240*/  STL [R1+0x110], R17 ;  /* 0x0001101101007387 */ /* 0x0001e40000100800 */
[----:B0-----:R-:W-:Y:S02]  /*1e7250*/  F2FP.SATFINITE.E4M3.F32.PACK_AB_MERGE_C R17, R19, R47, RZ ;  /* 0x0000002f1311723e */ /* 0x001fe400048070ff */
[----:B------:R-:W-:Y:S02]  /*1e7260*/  F2FP.SATFINITE.E4M3.F32.PACK_AB_MERGE_C R19, R36, R48, RZ ;  /* 0x000000302413723e */ /* 0x000fe400048070ff */
[----:B------:R-:W-:-:S03]  /*1e7270*/  IADD3 R36, P1, PT, R21, R37, RZ ;  /* 0x0000002515247210 */ /* 0x000fc60007f3e0ff */
[----:B------:R-:W-:Y:S02]  /*1e7280*/  STL [R1+0xa328], R19 ;  /* 0x00a3281301007387 */ /* 0x000fe40000100800 */
[----:B------:R-:W-:Y:S02]  /*1e7290*/  IMAD.X R37, R26, 0x1, R9, P1 ;  /* 0x000000011a257824 */ /* 0x000fe400008e0609 */
[----:B------:R-:W-:Y:S04]  /*1e72a0*/  STL.64 [R1+0x18c8], R40 ;  /* 0x0018c82801007387 */ /* 0x000fe80000100a00 */
[----:B------:R3:W-:Y:S04]  /*1e72b0*/  STL [R1+0xe4], R17 ;  /* 0x0000e41101007387 */ /* 0x0007e80000100800 */
[----:B------:R-:W2:Y:S04]  /*1e72c0*/  LDL.LU R48, [R1+0x2140] ;  /* 0x0021400001307983 */ /* 0x000ea80000300800 */
[----:B------:R0:W-:Y:S01]  /*1e72d0*/  STL.64 [R1+0x18d8], R36 ;  /* 0x0018d82401007387 */ /* 0x0001e20000100a00 */
[----:B---3--:R-:W-:-:S03]  /*1e72e0*/  F2FP.SATFINITE.E4M3.F32.PACK_AB_MERGE_C R17, R59, R50, RZ ;  /* 0x000000323b11723e */ /* 0x008fc600048070ff */
[----:B0-----:R-:W2:Y:S04]  /*1e72f0*/  LDL.LU R37, [R1+0x2144] ;  /* 0x0021440001257983 */ /* 0x001ea80000300800 */
[----:B------:R-:W3:Y:S04]  /*1e7300*/  LDL.LU R50, [R1+0x2148] ;  /* 0x0021480001327983 */ /* 0x000ee80000300800 */
[----:B------:R-:W3:Y:S04]  /*1e7310*/  LDL.LU R59, [R1+0x214c] ;  /* 0x00214c00013b7983 */ /* 0x000ee80000300800 */
[----:B------:R0:W-:Y:S02]  /*1e7320*/  STL [R1+0xb8], R17 ;  /* 0x0000b81101007387 */ /* 0x0001e40000100800 */
[----:B0-----:R-:W-:-:S02]  /*1e7330*/  F2FP.SATFINITE.E4M3.F32.PACK_AB_MERGE_C R17, R18, R46, RZ ;  /* 0x0000002e1211723e */ /* 0x001fc400048070ff */
[----:B------:R-:W-:-:S03]  /*1e7340*/  IADD3 R18, P1, PT, R21, R10, RZ ;  /* 0x0000000a15127210 */ /* 0x000fc60007f3e0ff */
[----:B------:R0:W-:Y:S02]  /*1e7350*/  STL [R1+0xbc], R17 ;  /* 0x0000bc1101007387 */ /* 0x0001e40000100800 */
[----:B------:R-:W-:Y:S02]  /*1e7360*/  IMAD.X R19, R26, 0x1, R11, P1 ;  /* 0x000000011a137824 */ /* 0x000fe400008e060b */
[----:B------:R-:W4:Y:S01]  /*1e7370*/  LDL.LU R47, [R1+0x2130] ;  /* 0x00213000012f7983 */ /* 0x000f220000300800 */
[----:B------:R-:W-:-:S03]  /*1e7380*/  IADD3 R22, P1, PT, R21, R12, RZ ;  /* 0x0000000c15167210 */ /* 0x000fc60007f3e0ff */
[----:B------:R-:W4:Y:S04]  /*1e7390*/  LDL.LU R36, [R1+0x2134] ;  /* 0x0021340001247983 */ /* 0x000f280000300800 */
[----:B------:R-:W4:Y:S01]  /*1e73a0*/  LDL.LU R46, [R1+0x2138] ;  /* 0x00213800012e7983 */ /* 0x000f220000300800 */
[----:B------:R-:W-:-:S03]  /*1e73b0*/  F2FP.SATFINITE.E4M3.F32.PACK_AB_MERGE_C R58, R44, R23, RZ ;  /* 0x000000172c3a723e */ /* 0x000fc600048070ff */
[----:B------:R1:W-:Y:S01]  /*1e73c0*/  STL.64 [R1+0x18c0], R18 ;  /* 0x0018c01201007387 */ /* 0x0003e20000100a00 */
[----:B------:R-:W-:Y:S01]  /*1e73d0*/  IMAD.X R23, R26, 0x1, R13, P1 ;  /* 0x000000011a177824 */ /* 0x000fe200008e060d */
[----:B0-----:R-:W-:Y:S02]  /*1e73e0*/  F2FP.SATFINITE.E4M3.F32.PACK_AB_MERGE_C R17, R57, R42, RZ ;  /* 0x0000002a3911723e */ /* 0x001fe400048070ff */
[----:B------:R-:W-:Y:S01]  /*1e73f0*/  F2FP.SATFINITE.E4M3.F32.PACK_AB_MERGE_C R27, R27, R30, RZ ;  /* 0x0000001e1b1b723e */ /* 0x000fe200048070ff */
[----:B-1----:R-:W4:Y:S04]  /*1e7400*/  LDL.LU R18, [R1+0x213c] ;  /* 0x00213c0001127983 */ /* 0x002f280000300800 */
[----:B------:R-:W-:Y:S04]  /*1e7410*/  STL [R1+0xa368], R58 ;  /* 0x00a3683a01007387 */ /* 0x000fe80000100800 */
[----:B------:R0:W-:Y:S04]  /*1e7420*/  STL.64 [R1+0x1898], R22 ;  /* 0x0018981601007387 */ /* 0x0001e80000100a00 */
[----:B------:R-:W-:Y:S04]  /*1e7430*/  STL [R1+0xa11c], R27 ;  /* 0x00a11c1b01007387 */ /* 0x000fe80000100800 */
[----:B------:R1:W-:Y:S01]  /*1e7440*/  STL [R1+0x9c], R17 ;  /* 0x00009c1101007387 */ /* 0x0003e20000100800 */
[----:B------:R-:W-:Y:S01]  /*1e7450*/  F2FP.SATFINITE.E4M3.F32.PACK_AB_MERGE_C R16, R16, R25, RZ ;  /* 0x000000191010723e */ /* 0x000fe200048070ff */
[----:B0-----:R-:W-:-:S02]  /*1e7460*/  VIADD R22, R21, UR4 ;  /* 0x0000000415167c36 */ /* 0x001fc40008000000 */
[----:B------:R-:W4:Y:S01]  /*1e7470*/  LDL.LU R49, [R1+0x2120] ;  /* 0x0021200001317983 */ /* 0x000f220000300800 */
[----:B------:R-:W0:Y:S03]  /*1e7480*/  LDCU UR4, c[0x0][0x3b8] ;  /* 0x00007700ff0477ac */ /* 0x000e260008000800 */
[----:B------:R-:W4:Y:S01]  /*1e7490*/  LDL.LU R56, [R1+0x2124] ;  /* 0x0021240001387983 */ /* 0x000f220000300800 */
[----:B-1----:R-:W-:Y:S02]  /*1e74a0*/  SHF.R.S32.HI R17, RZ, 0x1f, R22 ;  /* 0x0000001fff117819 */ /* 0x002fe40000011416 */
[----:B------:R-:W-:Y:S01]  /*1e74b0*/  IADD3 R26, P1, PT, R22, R4, RZ ;  /* 0x00000004161a7210 */ /* 0x000fe20007f3e0ff */
[----:B------:R1:W-:Y:S04]  /*1e74c0*/  STL [R1+0x1b8c], R16 ;  /* 0x001b8c1001007387 */ /* 0x0003e80000100800 */
[----:B------:R-:W4:Y:S01]  /*1e74d0*/  LDL.LU R57, [R1+0x2128] ;  /* 0x0021280001397983 */ /* 0x000f220000300800 */
[----:B------:R-:W-:-:S03]  /*1e74e0*/  IMAD.X R27, R17, 0x1, R51, P1 ;  /* 0x00000001111b7824 */ /* 0x000fc600008e0633 */
[----:B------:R-:W4:Y:S04]  /*1e74f0*/  LDL.LU R30, [R1+0x212c] ;  /* 0x00212c00011e7983 */ /* 0x000f280000300800 */
[----:B------:R-:W4:Y:S04]  /*1e7500*/  LDL.LU R25, [R1+0x2110] ;  /* 0x0021100001197983 */ /* 0x000f280000300800 */
[----:B-1----:R-:W4:Y:S04]  /*1e7510*/  LDL.LU R16, [R1+0x2114] ;  /* 0x0021140001107983 */ /* 0x002f280000300800 */
[----:B------:R-:W4:Y:S04]  /*1e7520*/  LDL R29, [R1+0x34] ;  /* 0x00003400011d7983 */ /* 0x000f280000100800 */
[----:B------:R-:W4:Y:S04]  /*1e7530*/  LDL.LU R33, [R1+0x2118] ;  /* 0x0021180001217983 */ /* 0x000f280000300800 */
[----:B------:R-:W4:Y:S04]  /*1e7540*/  LDL.LU R52, [R1+0x211c] ;  /* 0x00211c0001347983 */ /* 0x000f280000300800 */
[----:B------:R-:W-:Y:S01]  /*1e7550*/  STL.64 [R1+0x1890], R26 ;  /* 0x0018901a01007387 */ /* 0x000fe20000100a00 */
[----:B--2---:R-:W-:-:S05]  /*1e7560*/  F2FP.SATFINITE.E4M3.F32.PACK_AB_MERGE_C R19, R37, R48, RZ ;  /* 0x000000302513723e */ /* 0x004fca00048070ff */
[----:B------:R3:W-:Y:S04]  /*1e7570*/  STL [R1+0x1af0], R19 ;  /* 0x001af01301007387 */ /* 0x0007e80000100800 */
[----:B------:R-:W2:Y:S04]  /*1e7580*/  LDL.LU R48, [R1+0x2100] ;  /* 0x0021000001307983 */ /* 0x000ea80000300800 */
[----:B------:R-:W2:Y:S01]  /*1e7590*/  LDL.LU R37, [R1+0x2104] ;  /* 0x0021040001257983 */ /* 0x000ea20000300800 */
[----:B---3--:R-:W-:-:S05]  /*1e75a0*/  F2FP.SATFINITE.E4M3.F32.PACK_AB_MERGE_C R19, R59, R50, RZ ;  /* 0x000000323b13723e */ /* 0x008fca00048070ff */
[----:B------:R4:W-:Y:S04]  /*1e75b0*/  STL [R1+0x1b44], R19 ;  /* 0x001b441301007387 */ /* 0x0009e80000100800 */
[----:B------:R-:W3:Y:S04]  /*1e75c0*/  LDL.LU R50, [R1+0x2108] ;  /* 0x0021080001327983 */ /* 0x000ee80000300800 */
[----:B------:R-:W3:Y:S01]  /*1e75d0*/  LDL.LU R59, [R1+0x210c] ;  /* 0x00210c00013b7983 */ /* 0x000ee20000300800 */
[----:B------:R-:W-:-:S03]  /*1e75e0*/  IADD3 R26, P1, PT, R22, R6, RZ ;  /* 0x00000006161a7210 */ /* 0x000fc60007f3e0ff */
[----:B------:R-:W3:Y:S02]  /*1e75f0*/  LDL.LU R21, [R1+0x20f0] ;  /* 0x0020f00001157983 */ /* 0x000ee40000300800 */
[----:B------:R-:W-:Y:S01]  /*1e7600*/  IMAD.X R27, R17, 0x1, R5, P1 ;  /* 0x00000001111b7824 */ /* 0x000fe200008e0605 */
[----:B----4-:R-:W-:-:S04]  /*1e7610*/  F2FP.SATFINITE.E4M3.F32.PACK_AB_MERGE_C R19, R36, R47, RZ ;  /* 0x0000002f2413723e */ /* 0x010fc800048070ff */
[----:B------:R1:W-:Y:S04]  /*1e7620*/  STL.64 [R1+0x1888], R26 ;  /* 0x0018881a01007387 */ /* 0x0003e80000100a00 */
[----:B------:R-:W-:Y:S04]  /*1e7630*/  STL [R1+0x75c], R19 ;  /* 0x00075c1301007387 */ /* 0x000fe80000100800 */
[----:B------:R-:W4:Y:S04]  /*1e7640*/  LDL.LU R23, [R1+0x20f4] ;  /* 0x0020f40001177983 */ /* 0x000f280000300800 */
[----:B-1----:R-:W4:Y:S01]  /*1e7650*/  LDL.LU R26, [R1+0x20f8] ;  /* 0x0020f800011a7983 */ /* 0x002f220000300800 */
[----:B------:R-:W-:-:S03]  /*1e7660*/  F2FP.SATFINITE.E4M3.F32.PACK_AB_MERGE_C R18, R18, R46, RZ ;  /* 0x0000002e1212723e */ /* 0x000fc600048070ff */
[----:B------:R-:W4:Y:S01]  /*1e7670*/  LDL.LU R46, [R1+0x20fc] ;  /* 0x0020fc00012e7983 */ /* 0x000f220000300800 */
[----:B------:R-:W-:-:S03]  /*1e7680*/  IADD3 R40, P1, PT, R22, R8, RZ ;  /* 0x0000000816287210 */ /* 0x000fc60007f3e0ff */
[----:B------:R1:W-:Y:S04]  /*1e7690*/  STL [R1+0xa180], R18 ;  /* 0x00a1801201007387 */ /* 0x0003e80000100800 */
[----:B------:R-:W4:Y:S04]  /*1e76a0*/  LDL.LU R44, [R1+0x20e0] ;  /* 0x0020e000012c7983 */ /* 0x000f280000300800 */
[----:B------:R-:W4:Y:S01]  /*1e76b0*/  LDL.LU R42, [R1+0x20e4] ;  /* 0x0020e400012a7983 */ /* 0x000f220000300800 */
[----:B------:R-:W-:Y:S01]  /*1e76c0*/  IMAD.X R41, R17, 0x1, R7, P1 ;  /* 0x0000000111297824 */ /* 0x000fe200008e0607 */
[----:B-1----:R-:W-:-:S02]  /*1e76d0*/  IADD3 R18, P1, PT, R22, R14, RZ ;  /* 0x0000000e16127210 */ /* 0x002fc40007f3e0ff */
[----:B------:R-:W4:Y:S03]  /*1e76e0*/  LDL.LU R47, [R1+0x20e8] ;  /* 0x0020e800012f7983 */ /* 0x000f260000300800 */
[----:B------:R-:W-:Y:S01]  /*1e76f0*/  IMAD.X R19, R17, 0x1, R15, P1 ;  /* 0x0000000111137824 */ /* 0x000fe200008e060f */
[----:B------:R-:W-:Y:S01]  /*1e7700*/  STL.64 [R1+0x1880], R40 ;  /* 0x0018802801007387 */ /* 0x000fe20000100a00 */
[----:B------:R-:W-:-:S03]  /*1e7710*/  F2FP.SATFINITE.E4M3.F32.PACK_AB_MERGE_C R56, R56, R49, RZ ;  /* 0x000000313838723e */ /* 0x000fc600048070ff */
[----:B------:R-:W4:Y:S04]  /*1e7720*/  LDL.LU R36, [R1+0x20ec] ;  /* 0x0020ec0001247983 */ /* 0x000f280000300800 */
[----:B------:R-:W-:Y:S01]  /*1e7730*/  STL [R1+0xa198], R56 ;  /* 0x00a1983801007387 */ /* 0x000fe20000100800 */
[----:B------:R-:W-:-:S05]  /*1e7740*/  F2FP.SATFINITE.E4M3.F32.PACK_AB_MERGE_C R27, R30, R57, RZ ;  /* 0x000000391e1b723e */ /* 0x000fca00048070ff */
[----:B------:R1:W-:Y:S01]  /*1e7750*/  STL [R1+0x3a0], R27 ;  /* 0x0003a01b01007387 */ /* 0x0003e20000100800 */
[----:B------:R-:W-:-:S03]  /*1e7760*/  F2FP.SATFINITE.E4M3.F32.PACK_AB_MERGE_C R16, R16, R25, RZ ;  /* 0x000000191010723e */ /* 0x000fc600048070ff */
[----:B------:R-:W4:Y:S04]  /*1e7770*/  LDL.LU R57, [R1+0x20d0] ;  /* 0x0020d00001397983 */ /* 0x000f280000300800 */
[----:B------:R-:W4:Y:S04]  /*1e7780*/  LDL.LU R25, [R1+0x20d4] ;  /* 0x0020d40001197983 */ /* 0x000f280000300800 */
[----:B------:R0:W-:Y:S01]  /*1e7790*/  STL.64 [R1+0x1848], R18 ;  /* 0x0018481201007387 */ /* 0x0001e20000100a00 */
[----:B-1----:R-:W-:-:S03]  /*1e77a0*/  F2FP.SATFINITE.E4M3.F32.PACK_AB_MERGE_C R27, R52, R33, RZ ;  /* 0x00000021341b723e */ /* 0x002fc600048070ff */
[----:B------:R1:W-:Y:S04]  /*1e77b0*/  STL [R1+0x378], R16 ;  /* 0x0003781001007387 */ /* 0x0003e80000100800 */
[----:B------:R-:W4:Y:S01]  /*1e77c0*/  LDL.LU R30, [R1+0x20d8] ;  /* 0x0020d800011e7983 */ /* 0x000f220000300800 */
[----:B0-----:R-:W-:-:S03]  /*1e77d0*/  IADD3 R18, P1, PT, R22, R3, RZ ;  /* 0x0000000316127210 */ /* 0x001fc60007f3e0ff */
[----:B-1----:R-:W4:Y:S02]  /*1e77e0*/  LDL.LU R16, [R1+0x20dc] ;  /* 0x0020dc0001107983 */ /* 0x002f240000300800 */
[----:B------:R-:W-:Y:S02]  /*1e77f0*/  IMAD.X R19, R17, 0x1, R43, P1 ;  /* 0x0000000111137824 */ /* 0x000fe400008e062b */
[----:B------:R-:W-:Y:S01]  /*1e7800*/  STL [R1+0x37c], R27 ;  /* 0x00037c1b01007387 */ /* 0x000fe20000100800 */
[----:B--2---:R-:W-:-:S05]  /*1e7810*/  F2FP.SATFINITE.E4M3.F32.PACK_AB_MERGE_C R52, R37, R48, RZ ;  /* 0x000000302534723e */ /* 0x004fca00048070ff */
[----:B------:R-:W-:Y:S04]  /*1e7820*/  STL [R1+0xa1e0], R52 ;  /* 0x00a1e03401007387 */ /* 0x000fe80000100800 */
[----:B------:R0:W-:Y:S01]  /*1e7830*/  STL.64 [R1+0x1840], R18 ;  /* 0x0018401201007387 */ /* 0x0001e20000100a00 */
[----:B---3--:R-:W-:Y:S02]  /*1e7840*/  F2FP.SATFINITE.E4M3.F32.PACK_AB_MERGE_C R50, R59, R50, RZ ;  /* 0x000000323b32723e */ /* 0x008fe400048070ff */
[----:B0-----:R-:W-:-:S03]  /*1e7850*/  IADD3 R18, P1, PT, R22, R2, RZ ;  /* 0x0000000216127210 */ /* 0x001fc60007f3e0ff */
[----:B------:R-:W-:Y:S04]  /*1e7860*/  STL [R1+0xa1dc], R50 ;  /* 0x00a1dc3201007387 */ /* 0x000fe80000100800 */
[----:B------:R-:W2:Y:S01]  /*1e7870*/  LDL.LU R43, [R1+0x20c0] ;  /* 0x0020c000012b7983 */ /* 0x000ea20000300800 */
[----:B------:R-:W-:-:S03]  /*1e7880*/  IMAD.X R19, R17, 0x1, R0, P1 ;  /* 0x0000000111137824 */ /* 0x000fc600008e0600 */
[----:B------:R-:W2:Y:S04]  /*1e7890*/  LDL.LU R48, [R1+0x20c4] ;  /* 0x0020c40001307983 */ /* 0x000ea80000300800 */
[----:B------:R-:W3:Y:S04]  /*1e78a0*/  LDL.LU R37, [R1+0x20c8] ;  /* 0x0020c80001257983 */ /* 0x000ee80000300800 */
[----:B------:R0:W-:Y:S04]  /*1e78b0*/  STL.64 [R1+0x1838], R18 ;  /* 0x0018381201007387 */ /* 0x0001e80000100a00 */
[----:B------:R-:W3:Y:S01]  /*1e78c0*/  LDL.LU R59, [R1+0x20cc] ;  /* 0x0020cc00013b7983 */ /* 0x000ee20000300800 */
[----:B----4-:R-:W-:-:S02]  /*1e78d0*/  F2FP.SATFINITE.E4M3.F32.PACK_AB_MERGE_C R27, R23, R21, RZ ;  /* 0x00000015171b723e */ /* 0x010fc400048070ff */
[----:B0-----:R-:W-:-:S03]  /*1e78e0*/  IADD3 R18, P1, PT, R22, R54, RZ ;  /* 0x0000003616127210 */ /* 0x001fc60007f3e0ff */
[----:B------:R-:W-:Y:S02]  /*1e78f0*/  STL [R1+0xa26c], R27 ;  /* 0x00a26c1b01007387 */ /* 0x000fe40000100800 */
[----:B------:R-:W-:Y:S01]  /*1e7900*/  IMAD.X R19, R17, 0x1, R29, P1 ;  /* 0x0000000111137824 */ /* 0x000fe200008e061d */
[----:B------:R-:W-:-:S05]  /*1e7910*/  F2FP.SATFINITE.E4M3.F32.PACK_AB_MERGE_C R44, R42, R44, RZ ;  /* 0x0000002c2a2c723e */ /* 0x000fca00048070ff */
[----:B------:R-:W-:Y:S04]  /*1e7920*/  STL [R1+0xa290], R44 ;  /* 0x00a2902c01007387 */ /* 0x000fe80000100800 */
[----:B------:R0:W-:Y:S04]  /*1e7930*/  STL.64 [R1+0x1830], R18 ;  /* 0x0018301201007387 */ /* 0x0001e80000100a00 */
[----:B------:R-:W4:Y:S01]  /*1e7940*/  LDL R58, [R1] ;  /* 0x00000000013a7983 */ /* 0x000f220000100800 */
[----:B------:R-:W-:-:S03]  /*1e7950*/  F2FP.SATFINITE.E4M3.F32.PACK_AB_MERGE_C R42, R36, R47, RZ ;  /* 0x0000002f242a723e */ /* 0x000fc600048070ff */
[----:B------:R-:W4:Y:S01]  /*1e7960*/  LDL.LU R56, [R1+0x20b0] ;  /* 0x0020b00001387983 */ /* 0x000f220000300800 */
[----:B0-----:R-:W-:-:S05]  /*1e7970*/  IADD3 R18, P1, PT, R22, R55, RZ ;  /* 0x0000003716127210 */ /* 0x001fca0007f3e0ff */
[----:B------:R-:W-:-:S05]  /*1e7980*/  IMAD.X R19, R17, 0x1, R61, P1 ;  /* 0x0000000111137824 */ /* 0x000fca00008e063d */
[----:B------:R0:W-:Y:S01]  /*1e7990*/  STL.64 [R1+0x1828], R18 ;  /* 0x0018281201007387 */ /* 0x0001e20000100a00 */
[----:B------:R-:W-:-:S03]  /*1e79a0*/  F2FP.SATFINITE.E4M3.F32.PACK_AB_MERGE_C R25, R25, R57, RZ ;  /* 0x000000391919723e */ /* 0x000fc600048070ff */
[----:B0-----:R-:W4:Y:S04]  /*1e79b0*/  LDL.LU R18, [R1+0x20b4] ;  /* 0x0020b40001127983 */ /* 0x001f280000300800 */
[----:B------:R-:W4:Y:S04]  /*1e79c0*/  LDL.LU R54, [R1+0x20b8] ;  /* 0x0020b80001367983 */ /* 0x000f280000300800 */
[----:B------:R-:W4:Y:S04]  /*1e79d0*/  LDL.LU R36, [R1+0x20bc] ;  /* 0x0020bc0001247983 */ /* 0x000f280000300800 */
[----:B------:R0:W-:Y:S01]  /*1e79e0*/  STL.64 [R1+0xa260], R24 ;  /* 0x00a2601801007387 */ /* 0x0001e20000100a00 */
[----:B------:R-:W-:-:S03]  /*1e79f0*/  F2FP.SATFINITE.E4M3.F32.PACK_AB_MERGE_C R33, R16, R30, RZ ;  /* 0x0000001e1021723e */ /* 0x000fc600048070ff */
[----:B------:R-:W4:Y:S04]  /*1e7a00*/  LDL.LU R19, [R1+0x20a0] ;  /* 0x0020a00001137983 */ /* 0x000f280000300800 */
[----:B------:R-:W4:Y:S01]  /*1e7a10*/  LDL.LU R40, [R1+0x20a4] ;  /* 0x0020a40001287983 */ /* 0x000f220000300800 */
[----:B0-----:R-:W-:-:S03]  /*1e7a20*/  IADD3 R24, P1, PT, R22, R60, RZ ;  /* 0x0000003c16187210 */ /* 0x001fc60007f3e0ff */
[----:B------:R-:W4:Y:S04]  /*1e7a30*/  LDL.LU R41, [R1+0x20a8] ;  /* 0x0020a80001297983 */ /* 0x000f280000300800 */
[----:B------:R-:W4:Y:S01]  /*1e7a40*/  LDL.LU R49, [R1+0x20ac] ;  /* 0x0020ac0001317983 */ /* 0x000f220000300800 */
[----:B------:R-:W-:-:S03]  /*1e7a50*/  IMAD.X R25, R17, 0x1, R45, P1 ;  /* 0x0000000111197824 */ /* 0x000fc600008e062d */
[----:B------:R-:W-:Y:S04]  /*1e7a60*/  STL [R1+0xa294], R33 ;  /* 0x00a2942101007387 */ /* 0x000fe80000100800 */
[----:B------:R-:W4:Y:S04]  /*1e7a70*/  LDL.LU R23, [R1+0x2090] ;  /* 0x0020900001177983 */ /* 0x000f280000300800 */
[----:B------:R-:W4:Y:S04]  /*1e7a80*/  LDL.LU R30, [R1+0x2094] ;  /* 0x00209400011e7983 */ /* 0x000f280000300800 */
[----:B------:R-:W4:Y:S04]  /*1e7a90*/  LDL.LU R21, [R1+0x2098] ;  /* 0x0020980001157983 */ /* 0x000f280000300800 */
[----:B------:R2:W-:Y:S01]  /*1e7aa0*/  STL.64 [R1+0x1820], R24 ;  /* 0x0018201801007387 */ /* 0x0005e20000100a00 */
[----:B------:R-:W-:-:S03]  /*1e7ab0*/  F2FP.SATFINITE.E4M3.F32.PACK_AB_MERGE_C R46, R46, R26, RZ ;  /* 0x0000001a2e2e723e */ /* 0x000fc600048070ff */
[----:B------:R-:W4:Y:S01]  /*1e7ac0*/  LDL.LU R26, [R1+0x209c] ;  /* 0x00209c00011a7983 */ /* 0x000f220000300800 */
[----:B--2---:R-:W-:-:S05]  /*1e7ad0*/  F2FP.SATFINITE.E4M3.F32.PACK_AB_MERGE_C R24, R48, R43, RZ ;  /* 0x0000002b3018723e */ /* 0x004fca00048070ff */
[----:B------:R-:W-:Y:S04]  /*1e7ae0*/  STL [R1+0xa3d0], R24 ;  /* 0x00a3d01801007387 */ /* 0x000fe80000100800 */
[----:B------:R-:W2:Y:S01]  /*1e7af0*/  LDL.LU R47, [R1+0x1ff0] ;  /* 0x001ff000012f7983 */ /* 0x000ea20000300800 */
[----:B---3--:R-:W-:-:S03]  /*1e7b00*/  F2FP.SATFINITE.E4M3.F32.PACK_AB_MERGE_C R38, R59, R37, RZ ;  /* 0x000000253b26723e */ /* 0x008fc600048070ff */
[----:B------:R-:W2:Y:S04]  /*1e7b10*/  LDL.LU R16, [R1+0x1ff4] ;  /* 0x001ff40001107983 */ /* 0x000ea80000300800 */
[----:B------:R-:W3:Y:S04]  /*1e7b20*/  LDL.LU R37, [R1+0x1ff8] ;  /* 0x001ff80001257983 */ /* 0x000ee80000300800 */
[----:B------:R-:W3:Y:S04]  /*1e7b30*/  LDL.LU R59, [R1+0x1ffc] ;  /* 0x001ffc00013b7983 */ /* 0x000ee80000300800 */
[----:B------:R-:W2:Y:S04]  /*1e7b40*/  LDL.LU R57, [R1+0x1fe0] ;  /* 0x001fe00001397983 */ /* 0x000ea80000300800 */
[----:B------:R-:W2:Y:S04]  /*1e7b50*/  LDL.LU R45, [R1+0x1fe4] ;  /* 0x001fe400012d7983 */ /* 0x000ea80000300800 */
[----:B------:R-:W2:Y:S04]  /*1e7b60*/  LDL.LU R43, [R1+0x1fe8] ;  /* 0x001fe800012b7983 */ /* 0x000ea80000300800 */
[----:B------:R-:W2:Y:S04]  /*1e7b70*/  LDL.LU R48, [R1+0x1fec] ;  /* 0x001fec0001307983 */ /* 0x000ea80000300800 */
[----:B------:R0:W-:Y:S04]  /*1e7b80*/  STL [R1+0xa2dc], R38 ;  /* 0x00a2dc2601007387 */ /* 0x0001e80000100800 */
[----:B0-----:R-:W2:Y:S01]  /*1e7b90*/  LDL R38, [R1+0x1c] ;  /* 0x00001c0001267983 */ /* 0x001ea20000100800 */
[----:B------:R-:W-:-:S03]  /*1e7ba0*/  IADD3 R24, P1, PT, R22, R35, RZ ;  /* 0x0000002316187210 */ /* 0x000fc60007f3e0ff */
[----:B------:R-:W3:Y:S01]  /*1e7bb0*/  LDL.LU R35, [R1+0xa3d8] ;  /* 0x00a3d80001237983 */ /* 0x000ee20000300800 */
[----:B----4-:R-:W-:-:S05]  /*1e7bc0*/  F2FP.SATFINITE.E4M3.F32.PACK_AB_MERGE_C R33, R18, R56, RZ ;  /* 0x000000381221723e */ /* 0x010fca00048070ff */
[----:B------:R-:W-:Y:S01]  /*1e7bd0*/  STL [R1+0xa2a0], R33 ;  /* 0x00a2a02101007387 */ /* 0x000fe20000100800 */
[----:B------:R-:W-:Y:S02]  /*1e7be0*/  F2FP.SATFINITE.E4M3.F32.PACK_AB_MERGE_C R54, R36, R54, RZ ;  /* 0x000000362436723e */ /* 0x000fe400048070ff */
[----:B------:R-:W-:Y:S02]  /*1e7bf0*/  F2FP.SATFINITE.E4M3.F32.PACK_AB_MERGE_C R40, R40, R19, RZ ;  /* 0x000000132828723e */ /* 0x000fe400048070ff */
[----:B------:R-:W-:Y:S01]  /*1e7c00*/  F2FP.SATFINITE.E4M3.F32.PACK_AB_MERGE_C R21, R26, R21, RZ ;  /* 0x000000151a15723e */ /* 0x000fe200048070ff */
[----:B--2---:R-:W-:-:S05]  /*1e7c10*/  IMAD.X R25, R17, 0x1, R38, P1 ;  /* 0x0000000111197824 */ /* 0x004fca00008e0626 */
[----:B------:R0:W-:Y:S04]  /*1e7c20*/  STL.64 [R1+0x1818], R24 ;  /* 0x0018181801007387 */ /* 0x0001e80000100a00 */
[----:B------:R-:W-:Y:S04]  /*1e7c30*/  STL [R1+0xa2e0], R54 ;  /* 0x00a2e03601007387 */ /* 0x000fe80000100800 */
[----:B------:R-:W2:Y:S01]  /*1e7c40*/  LDL.LU R36, [R1+0x1fd0] ;  /* 0x001fd00001247983 */ /* 0x000ea20000300800 */
[----:B0-----:R-:W-:-:S03]  /*1e7c50*/  IADD3 R24, P1, PT, R22, R39, RZ ;  /* 0x0000002716187210 */ /* 0x001fc60007f3e0ff */
[----:B------:R-:W2:Y:S02]  /*1e7c60*/  LDL.LU R39, [R1+0x1fd4] ;  /* 0x001fd40001277983 */ /* 0x000ea40000300800 */
[C---:B------:R-:W-:Y:S01]  /*1e7c70*/  IMAD.X R25, R17.reuse, 0x1, R31, P1 ;  /* 0x0000000111197824 */ /* 0x040fe200008e061f */
[----:B------:R-:W-:Y:S01]  /*1e7c80*/  IADD3 R18, P1, PT, R22, R20, RZ ;  /* 0x0000001416127210 */ /* 0x000fe20007f3e0ff */
[----:B------:R-:W4:Y:S04]  /*1e7c90*/  LDL.LU R31, [R1+0xa3d4] ;  /* 0x00a3d400011f7983 */ /* 0x000f280000300800 */
[----:B------:R-:W-:Y:S01]  /*1e7ca0*/  STL [R1+0xa2ec], R40 ;  /* 0x00a2ec2801007387 */ /* 0x000fe20000100800 */
[----:B------:R-:W-:-:S03]  /*1e7cb0*/  IMAD.X R19, R17, 0x1, R53, P1 ;  /* 0x0000000111137824 */ /* 0x000fc600008e0635 */
[----:B------:R0:W-:Y:S02]  /*1e7cc0*/  STL.64 [R1+0x1810], R24 ;  /* 0x0018101801007387 */ /* 0x0001e40000100a00 */
[----:B0-----:R-:W-:-:S05]  /*1e7cd0*/  F2FP.SATFINITE.E4M3.F32.PACK_AB_MERGE_C R24, R49, R41, RZ ;  /* 0x000000293118723e */ /* 0x001fca00048070ff */
[----:B------:R-:W-:Y:S04]  /*1e7ce0*/  STL [R1+0x104], R24 ;  /* 0x0001041801007387 */ /* 0x000fe80000100800 */
[----:B------:R0:W-:Y:S02]  /*1e7cf0*/  STL.64 [R1+0x17f8], R18 ;  /* 0x0017f81201007387 */ /* 0x0001e40000100a00 */
[----:B0-----:R-:W-:Y:S02]  /*1e7d00*/  F2FP.SATFINITE.E4M3.F32.PACK_AB_MERGE_C R18, R30, R23, RZ ;  /* 0x000000171e12723e */ /* 0x001fe400048070ff */
[----:B------:R-:W4:Y:S04]  /*1e7d10*/  LDL.LU R23, [R1+0x1fd8] ;  /* 0x001fd80001177983 */ /* 0x000f280000300800 */
[----:B------:R-:W4:Y:S04]  /*1e7d20*/  LDL.LU R30, [R1+0x1fdc] ;  /* 0x001fdc00011e7983 */ /* 0x000f280000300800 */
[----:B------:R0:W-:Y:S02]  /*1e7d30*/  STL [R1+0xd8], R18 ;  /* 0x0000d81201007387 */ /* 0x0001e40000100800 */
[----:B0-----:R-:W-:-:S02]  /*1e7d40*/  IADD3 R18, P1, PT, R22, R28, RZ ;  /* 0x0000001c16127210 */ /* 0x001fc40007f3e0ff */
[----:B------:R-:W-:Y:S03]  /*1e7d50*/  STL [R1+0xdc], R21 ;  /* 0x0000dc1501007387 */ /* 0x000fe60000100800 */
[----:B------:R-:W-:Y:S01]  /*1e7d60*/  IMAD.X R19, R17, 0x1, R34, P1 ;  /* 0x0000000111137824 */ /* 0x000fe200008e0622 */
[----:B------:R-:W4:Y:S04]  /*1e7d70*/  LDL.LU R28, [R1+0x18b0] ;  /* 0x0018b000011c7983 */ /* 0x000f280000300800 */
[----:B------:R-:W4:Y:S04]  /*1e7d80*/  LDL.LU R34, [R1+0x18b4] ;  /* 0x0018b40001227983 */ /* 0x000f280000300800 */
[----:B------:R0:W-:Y:S02]  /*1e7d90*/  STL.64 [R1+0x17f0], R18 ;  /* 0x0017f01201007387 */ /* 0x0001e40000100a00 */
[----:B0-----:R-:W-:-:S02]  /*1e7da0*/  F2FP.SATFINITE.E4M3.F32.PACK_AB_MERGE_C R18, R16, R47, RZ ;  /* 0x0000002f1012723e */ /* 0x001fc400048070ff */
[----:B---3--:R-:W-:Y:S02]  /*1e7db0*/  F2FP.SATFINITE.E4M3.F32.PACK_AB_MERGE_C R16, R59, R37, RZ ;  /* 0x000000253b10723e */ /* 0x008fe400048070ff */
[----:B------:R-:W3:Y:S04]  /*1e7dc0*/  LDL.LU R37, [R1+0x18b8] ;  /* 0x0018b80001257983 */ /* 0x000ee80000300800 */
[----:B------:R0:W-:Y:S01]  /*1e7dd0*/  STL [R1+0xb0], R18 ;  /* 0x0000b01201007387 */ /* 0x0001e20000100800 */
[----:B------:R-:W-:-:S03]  /*1e7de0*/  F2FP.SATFINITE.E4M3.F32.PACK_AB_MERGE_C R26, R48, R43, RZ ;  /* 0x0000002b301a723e */ /* 0x000fc600048070ff */
[----:B------:R-:W3:Y:S01]  /*1e7df0*/  LDL.LU R59, [R1+0x18bc] ;  /* 0x0018bc00013b7983 */ /* 0x000ee20000300800 */
[----:B0-----:R-:W-:-:S05]  /*1e7e00*/  IADD3 R18, P1, PT, R22, R58, RZ ;  /* 0x0000003a16127210 */ /* 0x001fca0007f3e0ff */
[----:B------:R-:W-:-:S05]  /*1e7e10*/  IMAD.X R19, R17, 0x1, R9, P1 ;  /* 0x0000000111137824 */ /* 0x000fca00008e0609 */
[----:B------:R0:W-:Y:S04]  /*1e7e20*/  STL.64 [R1+0x17e8], R18 ;  /* 0x0017e81201007387 */ /* 0x0001e80000100a00 */
[----:B------:R-:W-:Y:S01]  /*1e7e30*/  STL [R1+0xa354], R26 ;  /* 0x00a3541a01007387 */ /* 0x000fe20000100800 */
[----:B0-----:R-:W-:-:S05]  /*1e7e40*/  F2FP.SATFINITE.E4M3.F32.PACK_AB_MERGE_C R18, R45, R57, RZ ;  /* 0x000000392d12723e */ /* 0x001fca00048070ff */
[----:B------:R0:W-:Y:S04]  /*1e7e50*/  STL [R1+0x94], R18 ;  /* 0x0000941201007387 */ /* 0x0001e80000100800 */
[----:B------:R-:W3:Y:S01]  /*1e7e60*/  LDL.LU R56, [R1+0x2000] ;  /* 0x0020000001387983 */ /* 0x000ee20000300800 */
[----:B0-----:R-:W-:-:S05]  /*1e7e70*/  IADD3 R18, P1, PT, R22, R10, RZ ;  /* 0x0000000a16127210 */ /* 0x001fca0007f3e0ff */
[----:B------:R-:W-:-:S05]  /*1e7e80*/  IMAD.X R19, R17, 0x1, R11, P1 ;  /* 0x0000000111137824 */ /* 0x000fca00008e060b */
[----:B------:R0:W-:Y:S04]  /*1e7e90*/  STL.64 [R1+0x17e0], R18 ;  /* 0x0017e01201007387 */ /* 0x0001e80000100a00 */
[----:B0-----:R-:W3:Y:S04]  /*1e7ea0*/  LDL.LU R18, [R1+0x2004] ;  /* 0x0020040001127983 */ /* 0x001ee80000300800 */
[----:B------:R-:W3:Y:S04]  /*1e7eb0*/  LDL.LU R45, [R1+0x2008] ;  /* 0x00200800012d7983 */ /* 0x000ee80000300800 */
[----:B------:R-:W3:Y:S01]  /*1e7ec0*/  LDL.LU R43, [R1+0x200c] ;  /* 0x00200c00012b7983 */ /* 0x000ee20000300800 */
[----:B------:R-:W-:-:S03]  /*1e7ed0*/  IADD3 R24, P1, PT, R22, R12, RZ ;  /* 0x0000000c16187210 */ /* 0x000fc60007f3e0ff */
[----:B------:R-:W3:Y:S02]  /*1e7ee0*/  LDL R27, [R1+0x3c] ;  /* 0x00003c00011b7983 */ /* 0x000ee40000100800 */
[----:B------:R-:W-:Y:S02]  /*1e7ef0*/  IMAD.X R25, R17, 0x1, R13, P1 ;  /* 0x0000000111197824 */ /* 0x000fe400008e060d */
[----:B------:R-:W-:Y:S01]  /*1e7f00*/  VIADD R22, R22, UR4 ;  /* 0x0000000416167c36 */ /* 0x000fe20008000000 */
[----:B------:R-:W0:Y:S01]  /*1e7f10*/  LDCU UR4, c[0x0][0x3b8] ;  /* 0x00007700ff0477ac */ /* 0x000e220008000800 */
[----:B--2---:R-:W-:-:S05]  /*1e7f20*/  F2FP.SATFINITE.E4M3.F32.PACK_AB_MERGE_C R57, R39, R36, RZ ;  /* 0x000000242739723e */ /* 0x004fca00048070ff */
[----:B------:R-:W-:Y:S04]  /*1e7f30*/  STL [R1+0xa35c], R57 ;  /* 0x00a35c3901007387 */ /* 0x000fe80000100800 */
[----:B------:R-:W2:Y:S04]  /*1e7f40*/  LDL.LU R47, [R1+0x2010] ;  /* 0x00201000012f7983 */ /* 0x000ea80000300800 */
[----:B------:R-:W2:Y:S04]  /*1e7f50*/  LDL.LU R48, [R1+0x2014] ;  /* 0x0020140001307983 */ /* 0x000ea80000300800 */
[----:B------:R-:W2:Y:S04]  /*1e7f60*/  LDL.LU R36, [R1+0x2018] ;  /* 0x0020180001247983 */ /* 0x000ea80000300800 */
[----:B------:R-:W-:Y:S04]  /*1e7f70*/  STL.64 [R1+0x17d8], R24 ;  /* 0x0017d81801007387 */ /* 0x000fe80000100a00 */
[----:B------:R-:W2:Y:S04]  /*1e7f80*/  LDL.LU R39, [R1+0x201c] ;  /* 0x00201c0001277983 */ /* 0x000ea80000300800 */
[----:B------:R-:W2:Y:S04]  /*1e7f90*/  LDL.LU R19, [R1+0x2020] ;  /* 0x0020200001137983 */ /* 0x000ea80000300800 */
[----:B------:R-:W2:Y:S01]  /*1e7fa0*/  LDL.LU R41, [R1+0x2024] ;  /* 0x0020240001297983 */ /* 0x000ea20000300800 */
[----:B----4-:R-:W-:-:S05]  /*1e7fb0*/  F2FP.SATFINITE.E4M3.F32.PACK_AB_MERGE_C R17, R30, R23, RZ ;  /* 0x000000171e11723e */ /* 0x010fca00048070ff */
[----:B------:R1:W-:Y:S04]  /*1e7fc0*/  STL [R1+0x7c], R17 ;  /* 0x00007c1101007387 */ /* 0x0003e80000100800 */
[----:B------:R-:W4:Y:S01]  /*1e7fd0*/  LDL.LU R49, [R1+0x2028] ;  /* 0x0020280001317983 */ /* 0x000f220000300800 */
[----:B------:R-:W-:-:S03]  /*1e7fe0*/  SHF.R.S32.HI R23, RZ, 0x1f, R22 ;  /* 0x0000001fff177819 */ /* 0x000fc60000011416 */
[----:B------:R-:W4:Y:S01]  /*1e7ff0*/  LDL.LU R21, [R1+0x202c] ;  /* 0x00202c0001157983 */ /* 0x000f220000300800 */
[----:B-1----:R-:W-:-:S05]  /*1e8000*/  F2FP.SATFINITE.E4M3.F32.PACK_AB_MERGE_C R17, R34, R28, RZ ;  /* 0x0000001c2211723e */ /* 0x002fca00048070ff */
[----:B------:R-:W-:Y:S04]  /*1e8010*/  STL [R1+0xa13c], R17 ;  /* 0x00a13c1101007387 */ /* 0x000fe80000100800 */
[----:B------:R1:W-:Y:S04]  /*1e8020*/  STL [R1+0xa3c8], R16 ;  /* 0x00a3c81001007387 */ /* 0x0003e80000100800 */
[----:B------:R-:W4:Y:S04]  /*1e8030*/  LDL R44, [R1+0x38] ;  /* 0x00003800012c7983 */ /* 0x000f280000100800 */
[----:B------:R-:W4:Y:S01]  /*1e8040*/  LDL.LU R30, [R1+0x2030] ;  /* 0x00203000011e7983 */ /* 0x000f220000300800 */
[----:B-1----:R-:W-:-:S03]  /*1e8050*/  IADD3 R16, P1, PT, R22, R4, RZ ;  /* 0x0000000416107210 */ /* 0x002fc60007f3e0ff */
[----:B------:R-:W4:Y:S02]  /*1e8060*/  LDL.LU R28, [R1+0x2034] ;  /* 0x00203400011c7983 */ /* 0x000f240000300800 */
[----:B------:R-:W-:Y:S01]  /*1e8070*/  IMAD.X R17, R23, 0x1, R51, P1 ;  /* 0x0000000117117824 */ /* 0x000fe200008e0633 */
[----:B---3--:R-:W-:Y:S02]  /*1e8080*/  F2FP.SATFINITE.E4M3.F32.PACK_AB_MERGE_C R34, R59, R37, RZ ;  /* 0x000000253b22723e */ /* 0x008fe400048070ff */
[----:B------:R-:W3:Y:S04]  /*1e8090*/  LDL.LU R37, [R1+0x2038] ;  /* 0x0020380001257983 */ /* 0x000ee80000300800 */
[----:B------:R-:W3:Y:S04]  /*1e80a0*/  LDL.LU R59, [R1+0x203c] ;  /* 0x00203c00013b7983 */ /* 0x000ee80000300800 */
[----:B------:R-:W-:Y:S04]  /*1e80b0*/  STL [R1+0xa130], R34 ;  /* 0x00a1302201007387 */ /* 0x000fe80000100800 */
[----:B------:R-:W-:Y:S04]  /*1e80c0*/  STL [R1+0xa214], R35 ;  /* 0x00a2142301007387 */ /* 0x000fe80000100800 */
[----:B------:R1:W-:Y:S04]  /*1e80d0*/  STL.64 [R1+0x17d0], R16 ;  /* 0x0017d01001007387 */ /* 0x0003e80000100a00 */
[----:B------:R-:W3:Y:S01]  /*1e80e0*/  LDL.LU R52, [R1+0x2040] ;  /* 0x0020400001347983 */ /* 0x000ee20000300800 */
[----:B-1----:R-:W-:-:S05]  /*1e80f0*/  F2FP.SATFINITE.E4M3.F32.PACK_AB_MERGE_C R17, R18, R56, RZ ;  /* 0x000000381211723e */ /* 0x002fca00048070ff */
[----:B------:R-:W-:Y:S01]  /*1e8100*/  STL [R1+0x824], R17 ;  /* 0x0008241101007387 */ /* 0x000fe20000100800 */
[----:B------:R-:W-:-:S03]  /*1e8110*/  F2FP.SATFINITE.E4M3.F32.PACK_AB_MERGE_C R16, R43, R45, RZ ;  /* 0x0000002d2b10723e */ /* 0x000fc600048070ff */
[----:B------:R-:W3:Y:S04]  /*1e8120*/  LDL.LU R18, [R1+0x2044] ;  /* 0x0020440001127983 */ /* 0x000ee80000300800 */
[----:B------:R1:W-:Y:S04]  /*1e8130*/  STL [R1+0x7ec], R16 ;  /* 0x0007ec1001007387 */ /* 0x0003e80000100800 */
[----:B------:R-:W3:Y:S04]  /*1e8140*/  LDL.LU R45, [R1+0x2048] ;  /* 0x00204800012d7983 */ /* 0x000ee80000300800 */
[----:B------:R-:W3:Y:S01]  /*1e8150*/  LDL.LU R43, [R1+0x204c] ;  /* 0x00204c00012b7983 */ /* 0x000ee20000300800 */
[----:B-1----:R-:W-:-:S05]  /*1e8160*/  IADD3 R16, P1, PT, R22, R6, RZ ;  /* 0x0000000616107210 */ /* 0x002fca0007f3e0ff */
[----:B------:R-:W-:-:S05]  /*1e8170*/  IMAD.X R17, R23, 0x1, R5, P1 ;  /* 0x0000000117117824 */ /* 0x000fca00008e0605 */
[----:B------:R2:W-:Y:S02]  /*1e8180*/  STL.64 [R1+0x17c8], R16 ;  /* 0x0017c81001007387 */ /* 0x0005e40000100a00 */
[----:B--2---:R-:W-:Y:S02]  /*1e8190*/  F2FP.SATFINITE.E4M3.F32.PACK_AB_MERGE_C R17, R48, R47, RZ ;  /* 0x0000002f3011723e */ /* 0x004fe400048070ff */
[----:B------:R-:W2:Y:S04]  /*1e81a0*/  LDL.LU R47, [R1+0x2050] ;  /* 0x00205000012f7983 */ /* 0x000ea80000300800 */
[----:B------:R-:W-:Y:S01]  /*1e81b0*/  STL [R1+0x384], R17 ;  /* 0x0003841101007387 */ /* 0x000fe20000100800 */
[----:B------:R-:W-:-:S03]  /*1e81c0*/  F2FP.SATFINITE.E4M3.F32.PACK_AB_MERGE_C R16, R39, R36, RZ ;  /* 0x000000242710723e */ /* 0x000fc600048070ff */
[----:B------:R-:W2:Y:S04]  /*1e81d0*/  LDL.LU R36, [R1+0x2054] ;  /* 0x0020540001247983 */ /* 0x000ea80000300800 */
[----:B------:R1:W-:Y:S04]  /*1e81e0*/  STL [R1+0x380], R16 ;  /* 0x0003801001007387 */ /* 0x0003e80000100800 */
[----:B------:R-:W2:Y:S04]  /*1e81f0*/  LDL.LU R48, [R1+0x2058] ;  /* 0x0020580001307983 */ /* 0x000ea80000300800 */
[----:B------:R-:W2:Y:S01]  /*1e8200*/  LDL.LU R39, [R1+0x205c] ;  /* 0x00205c0001277983 */ /* 0x000ea20000300800 */
[----:B-1----:R-:W-:-:S03]  /*1e8210*/  IADD3 R16, P1, PT, R22, R8, RZ ;  /* 0x0000000816107210 */ /* 0x002fc60007f3e0ff */
[----:B------:R-:W2:Y:S02]  /*1e8220*/  LDL R54, [R1+0x20] ;  /* 0x0000200001367983 */ /* 0x000ea40000100800 */
[----:B------:R-:W-:-:S05]  /*1e8230*/  IMAD.X R17, R23, 0x1, R7, P1 ;  /* 0x0000000117117824 */ /* 0x000fca00008e0607 */
[----:B------:R1:W-:Y:S02]  /*1e8240*/  STL.64 [R1+0x17c0], R16 ;  /* 0x0017c01001007387 */ /* 0x0003e40000100a00 */
[----:B-1----:R-:W-:Y:S02]  /*1e8250*/  F2FP.SATFINITE.E4M3.F32.PACK_AB_MERGE_C R16, R41, R19, RZ ;  /* 0x000000132910723e */ /* 0x002fe400048070ff */
[----:B------:R-:W2:Y:S04]  /*1e8260*/  LDL.LU R19, [R1+0x2060] ;  /* 0x0020600001137983 */ /* 0x000ea80000300800 */
[----:B------:R1:W-:Y:S01]  /*1e8270*/  STL [R1+0x374], R16 ;  /* 0x0003741001007387 */ /* 0x0003e20000100800 */
[----:B----4-:R-:W-:-:S03]  /*1e8280*/  F2FP.SATFINITE.E4M3.F32.PACK_AB_MERGE_C R56, R21, R49, RZ ;  /* 0x000000311538723e */ /* 0x010fc600048070ff */
[----:B------:R-:W4:Y:S04]  /*1e8290*/  LDL.LU R41, [R1+0x2064] ;  /* 0x0020640001297983 */ /* 0x000f280000300800 */
[----:B------:R-:W4:Y:S01]  /*1e82a0*/  LDL.LU R49, [R1+0x2068] ;  /* 0x0020680001317983 */ /* 0x000f220000300800 */
[----:B-1----:R-:W-:-:S03]  /*1e82b0*/  IADD3 R16, P1, PT, R22, R14, RZ ;  /* 0x0000000e16107210 */ /* 0x002fc60007f3e0ff */
[----:B------:R-:W4:Y:S02]  /*1e82c0*/  LDL.LU R21, [R1+0x206c] ;  /* 0x00206c0001157983 */ /* 0x000f240000300800 */
[----:B------:R-:W-:Y:S02]  /*1e82d0*/  IMAD.X R17, R23, 0x1, R15, P1 ;  /* 0x0000000117117824 */ /* 0x000fe400008e060f */
[----:B------:R-:W-:Y:S04]  /*1e82e0*/  STL [R1+0xa19c], R56 ;  /* 0x00a19c3801007387 */ /* 0x000fe80000100800 */
[----:B------:R1:W-:Y:S02]  /*1e82f0*/  STL.64 [R1+0x17b8], R16 ;  /* 0x0017b81001007387 */ /* 0x0003e40000100a00 */
[----:B-1----:R-:W-:-:S02]  /*1e8300*/  F2FP.SATFINITE.E4M3.F32.PACK_AB_MERGE_C R17, R28, R30, RZ ;  /* 0x0000001e1c11723e */ /* 0x002fc400048070ff */
[----:B------:R-:W4:Y:S04]  /*1e8310*/  LDL.LU R30, [R1+0x2070] ;  /* 0x00207000011e7983 */ /* 0x000f280000300800 */
[----:B------:R-:W-:Y:S01]  /*1e8320*/  STL [R1+0x2fc], R17 ;  /* 0x0002fc1101007387 */ /* 0x000fe20000100800 */
[----:B---3--:R-:W-:-:S03]  /*1e8330*/  F2FP.SATFINITE.E4M3.F32.PACK_AB_MERGE_C R16, R59, R37, RZ ;  /* 0x000000253b10723e */ /* 0x008fc600048070ff */
[----:B------:R-:W3:Y:S04]  /*1e8340*/  LDL.LU R28, [R1+0x2074] ;  /* 0x00207400011c7983 */ /* 0x000ee80000300800 */
[----:B------:R1:W-:Y:S04]  /*1e8350*/  STL [R1+0x308], R16 ;  /* 0x0003081001007387 */ /* 0x0003e80000100800 */
[----:B------:R-:W3:Y:S04]  /*1e8360*/  LDL.LU R37, [R1+0x2078] ;  /* 0x0020780001257983 */ /* 0x000ee80000300800 */
[----:B------:R-:W3:Y:S01]  /*1e8370*/  LDL.LU R59, [R1+0x207c] ;  /* 0x00207c00013b7983 */ /* 0x000ee20000300800 */
[----:B-1----:R-:W-:-:S05]  /*1e8380*/  IADD3 R16, P1, PT, R22, R3, RZ ;  /* 0x0000000316107210 */ /* 0x002fca0007f3e0ff */
[----:B------:R-:W-:Y:S01]  /*1e8390*/  IMAD.X R17, R23, 0x1, R27, P1 ;  /* 0x0000000117117824 */ /* 0x000fe200008e061b */
[----:B------:R-:W-:-:S05]  /*1e83a0*/  F2FP.SATFINITE.E4M3.F32.PACK_AB_MERGE_C R52, R18, R52, RZ ;  /* 0x000000341234723e */ /* 0x000fca00048070ff */
[----:B------:R1:W-:Y:S01]  /*1e83b0*/  STL [R1+0xa2e4], R52 ;  /* 0x00a2e43401007387 */ /* 0x0003e20000100800 */
[----:B------:R-:W-:-:S03]  /*1e83c0*/  F2FP.SATFINITE.E4M3.F32.PACK_AB_MERGE_C R18, R43, R45, RZ ;  /* 0x0000002d2b12723e */ /* 0x000fc600048070ff */
[----:B-1----:R-:W3:Y:S04]  /*1e83d0*/  LDL R52, [R1+0x24] ;  /* 0x0000240001347983 */ /* 0x002ee80000100800 */
[----:B------:R1:W-:Y:S04]  /*1e83e0*/  STL.64 [R1+0x17b0], R16 ;  /* 0x0017b01001007387 */ /* 0x0003e80000100a00 */
[----:B------:R-:W-:Y:S04]  /*1e83f0*/  STL [R1+0x2c0], R18 ;  /* 0x0002c01201007387 */ /* 0x000fe80000100800 */
[----:B------:R-:W3:Y:S04]  /*1e8400*/  LDL.LU R45, [R1+0x2080] ;  /* 0x00208000012d7983 */ /* 0x000ee80000300800 */
[----:B------:R-:W3:Y:S01]  /*1e8410*/  LDL.LU R43, [R1+0x2084] ;  /* 0x00208400012b7983 */ /* 0x000ee20000300800 */
[----:B-1----:R-:W-:-:S05]  /*1e8420*/  IADD3 R16, P1, PT, R22, R2, RZ ;  /* 0x0000000216107210 */ /* 0x002fca0007f3e0ff */
[----:B------:R-:W-:-:S05]  /*1e8430*/  IMAD.X R17, R23, 0x1, R0, P1 ;  /* 0x0000000117117824 */ /* 0x000fca00008e0600 */
[----:B------:R1:W-:Y:S02]  /*1e8440*/  STL.64 [R1+0x17a8], R16 ;  /* 0x0017a81001007387 */ /* 0x0003e40000100a00 */
[----:B-1----:R-:W-:-:S05]  /*1e8450*/  IADD3 R16, P1, PT, R22, R44, RZ ;  /* 0x0000002c16107210 */ /* 0x002fca0007f3e0ff */
[----:B------:R-:W-:Y:S01]  /*1e8460*/  IMAD.X R17, R23, 0x1, R29, P1 ;  /* 0x0000000117117824 */ /* 0x000fe200008e061d */
[----:B--2---:R-:W-:-:S05]  /*1e8470*/  F2FP.SATFINITE.E4M3.F32.PACK_AB_MERGE_C R36, R36, R47, RZ ;  /* 0x0000002f2424723e */ /* 0x004fca00048070ff */
[----:B------:R-:W-:Y:S01]  /*1e8480*/  STL [R1+0xa36c], R36 ;  /* 0x00a36c2401007387 */ /* 0x000fe20000100800 */
[----:B------:R-:W-:-:S03]  /*1e8490*/  F2FP.SATFINITE.E4M3.F32.PACK_AB_MERGE_C R47, R39, R48, RZ ;  /* 0x00000030272f723e */ /* 0x000fc600048070ff */
[----:B------:R-:W2:Y:S04]  /*1e84a0*/  LDL.LU R48, [R1+0x2088] ;  /* 0x0020880001307983 */ /* 0x000ea80000300800 */
[----:B------:R-:W2:Y:S04]  /*1e84b0*/  LDL.LU R39, [R1+0x208c] ;  /* 0x00208c0001277983 */ /* 0x000ea80000300800 */
[----:B------:R1:W-:Y:S04]  /*1e84c0*/  STL.64 [R1+0xa200], R46 ;  /* 0x00a2002e01007387 */ /* 0x0003e80000100a00 */
[----:B------:R-:W2:Y:S04]  /*1e84d0*/  LDL R56, [R1+0x8] ;  /* 0x0000080001387983 */ /* 0x000ea80000100800 */
[----:B-1----:R-:W2:Y:S04]  /*1e84e0*/  LDL R47, [R1+0x18] ;  /* 0x00001800012f7983 */ /* 0x002ea80000100800 */
[----:B------:R1:W-:Y:S01]  /*1e84f0*/  STL.64 [R1+0x17a0], R16 ;  /* 0x0017a01001007387 */ /* 0x0003e20000100a00 */
[----:B----4-:R-:W-:-:S02]  /*1e8500*/  F2FP.SATFINITE.E4M3.F32.PACK_AB_MERGE_C R34, R41, R19, RZ ;  /* 0x000000132922723e */ /* 0x010fc400048070ff */
[----:B-1----:R-:W-:Y:S02]  /*1e8510*/  IADD3 R16, P1, PT, R22, R55, RZ ;  /* 0x0000003716107210 */ /* 0x002fe40007f3e0ff */
[----:B------:R-:W-:-:S03]  /*1e8520*/  F2FP.SATFINITE.E4M3.F32.PACK_AB_MERGE_C R35, R21, R49, RZ ;  /* 0x000000311523723e */ /* 0x000fc600048070ff */
[----:B------:R-:W-:Y:S02]  /*1e8530*/  IMAD.X R17, R23, 0x1, R61, P1 ;  /* 0x0000000117117824 */ /* 0x000fe400008e063d */
[----:B------:R-:W-:Y:S01]  /*1e8540*/  STL.64 [R1+0xa238], R34 ;  /* 0x00a2382201007387 */ /* 0x000fe20000100a00 */
[----:B------:R-:W-:-:S03]  /*1e8550*/  IADD3 R18, P1, PT, R22, R60, RZ ;  /* 0x0000003c16127210 */ /* 0x000fc60007f3e0ff */
[----:B------:R1:W-:Y:S04]  /*1e8560*/  STL.64 [R1+0x1688], R16 ;  /* 0x0016881001007387 */ /* 0x0003e80000100a00 */
[----:B-1----:R-:W4:Y:S04]  /*1e8570*/  LDL.LU R16, [R1+0x1cf0] ;  /* 0x001cf00001107983 */ /* 0x002f280000300800 */
[----:B------:R-:W4:Y:S04]  /*1e8580*/  LDL.LU R17, [R1+0x1cf4] ;  /* 0x001cf40001117983 */ /* 0x000f280000300800 */
[----:B------:R-:W4:Y:S01]  /*1e8590*/  LDL.LU R57, [R1+0x1cf8] ;  /* 0x001cf80001397983 */ /* 0x000f220000300800 */
[----:B---3--:R-:W-:-:S03]  /*1e85a0*/  F2FP.SATFINITE.E4M3.F32.PACK_AB_MERGE_C R35, R28, R30, RZ ;  /* 0x0000001e1c23723e */ /* 0x008fc600048070ff */
[----:B------:R-:W3:Y:S04]  /*1e85b0*/  LDL.LU R33, [R1+0x1cfc] ;  /* 0x001cfc0001217983 */ /* 0x000ee80000300800 */
[----:B------:R-:W3:Y:S04]  /*1e85c0*/  LDL.LU R26, [R1+0x1a30] ;  /* 0x001a3000011a7983 */ /* 0x000ee80000300800 */
[----:B------:R-:W3:Y:S01]  /*1e85d0*/  LDL.LU R40, [R1+0x1a34] ;  /* 0x001a340001287983 */ /* 0x000ee20000300800 */
[----:B------:R-:W-:-:S03]  /*1e85e0*/  F2FP.SATFINITE.E4M3.F32.PACK_AB_MERGE_C R34, R59, R37, RZ ;  /* 0x000000253b22723e */ /* 0x000fc600048070ff */
[----:B------:R-:W3:Y:S04]  /*1e85f0*/  LDL.LU R37, [R1+0x1a38] ;  /* 0x001a380001257983 */ /* 0x000ee80000300800 */
[----:B------:R-:W3:Y:S04]  /*1e8600*/  LDL.LU R59, [R1+0x1a3c] ;  /* 0x001a3c00013b7983 */ /* 0x000ee80000300800 */
[----:B------:R-:W-:Y:S04]  /*1e8610*/  STL.64 [R1+0xa298], R34 ;  /* 0x00a2982201007387 */ /* 0x000fe80000100a00 */
[----:B------:R-:W3:Y:S04]  /*1e8620*/  LDL.LU R24, [R1+0x1a10] ;  /* 0x001a100001187983 */ /* 0x000ee80000300800 */
[----:B------:R-:W3:Y:S04]  /*1e8630*/  LDL.LU R25, [R1+0x1a14] ;  /* 0x001a140001197983 */ /* 0x000ee80000300800 */
[----:B------:R-:W3:Y:S01]  /*1e8640*/  LDL.LU R50, [R1+0x1a18] ;  /* 0x001a180001327983 */ /* 0x000ee20000300800 */
[----:B------:R-:W-:-:S05]  /*1e8650*/  IMAD.X R19, R23, 0x1, R52, P1 ;  /* 0x0000000117137824 */ /* 0x000fca00008e0634 */
[----:B------:R-:W-:Y:S04]  /*1e8660*/  STL.64 [R1+0x1680], R18 ;  /* 0x0016801201007387 */ /* 0x000fe80000100a00 */
[----:B------:R-:W3:Y:S01]  /*1e8670*/  LDL.LU R28, [R1+0x1a1c] ;  /* 0x001a1c00011c7983 */ /* 0x000ee20000300800 */
[----:B------:R-:W-:-:S05]  /*1e8680*/  F2FP.SATFINITE.E4M3.F32.PACK_AB_MERGE_C R41, R43, R45, RZ ;  /* 0x0000002d2b29723e */ /* 0x000fca00048070ff */
[----:B------:R1:W-:Y:S04]  /*1e8690*/  STL [R1+0xa2e8], R41 ;  /* 0x00a2e82901007387 */ /* 0x0003e80000100800 */
[----:B-1----:R-:W3:Y:S04]  /*1e86a0*/  LDL R41, [R1+0x14] ;  /* 0x0000140001297983 */ /* 0x002ee80000100800 */
[----:B------:R-:W3:Y:S04]  /*1e86b0*/  LDL.LU R18, [R1+0x19c0] ;  /* 0x0019c00001127983 */ /* 0x000ee80000300800 */
[----:B------:R-:W3:Y:S04]  /*1e86c0*/  LDL.LU R19, [R1+0x19c4] ;  /* 0x0019c40001137983 */ /* 0x000ee80000300800 */
[----:B------:R-:W3:Y:S04]  /*1e86d0*/  LDL.LU R49, [R1+0x19c8] ;  /* 0x0019c80001317983 */ /* 0x000ee80000300800 */
[----:B------:R-:W3:Y:S01]  /*1e86e0*/  LDL.LU R30, [R1+0x19cc] ;  /* 0x0019cc00011e7983 */ /* 0x000ee20000300800 */
[----:B------:R-:W-:-:S05]  /*1e86f0*/  IADD3 R34, P1, PT, R22, R54, RZ ;  /* 0x0000003616227210 */ /* 0x000fca0007f3e0ff */
[----:B------:R-:W-:Y:S01]  /*1e8700*/  IMAD.X R35, R23, 0x1, R38, P1 ;  /* 0x0000000117237824 */ /* 0x000fe200008e0626 */
[----:B--2---:R-:W-:-:S05]  /*1e8710*/  F2FP.SATFINITE.E4M3.F32.PACK_AB_MERGE_C R45, R39, R48, RZ ;  /* 0x00000030272d723e */ /* 0x004fca00048070ff */
[----:B------:R1:W-:Y:S04]  /*1e8720*/  STL [R1+0xa378], R45 ;  /* 0x00a3782d01007387 */ /* 0x0003e80000100800 */
[----:B-1----:R-:W2:Y:S04]  /*1e8730*/  LDL R45, [R1+0x4] ;  /* 0x00000400012d7983 */ /* 0x002ea80000100800 */
[----:B------:R-:W2:Y:S04]  /*1e8740*/  LDL.LU R21, [R1+0x1980] ;  /* 0x0019800001157983 */ /* 0x000ea80000300800 */
[----:B------:R-:W2:Y:S04]  /*1e8750*/  LDL.LU R43, [R1+0x1984] ;  /* 0x00198400012b7983 */ /* 0x000ea80000300800 */
[----:B------:R-:W2:Y:S04]  /*1e8760*/  LDL.LU R48, [R1+0x1988] ;  /* 0x0019880001307983 */ /* 0x000ea80000300800 */
[----:B------:R4:W-:Y:S04]  /*1e8770*/  STL.64 [R1+0x1678], R34 ;  /* 0x0016782201007387 */ /* 0x0009e80000100a00 */
[----:B------:R-:W2:Y:S01]  /*1e8780*/  LDL.LU R39, [R1+0x198c] ;  /* 0x00198c0001277983 */ /* 0x000ea20000300800 */
[----:B----4-:R-:W-:-:S02]  /*1e8790*/  F2FP.SATFINITE.E4M3.F32.PACK_AB_MERGE_C R34, R17, R16, RZ ;  /* 0x000000101122723e */ /* 0x010fc400048070ff */
[----:B------:R-:W-:-:S03]  /*1e87a0*/  IADD3 R16, P1, PT, R22, R47, RZ ;  /* 0x0000002f16107210 */ /* 0x000fc60007f3e0ff */
[----:B------:R1:W-:Y:S01]  /*1e87b0*/  STL [R1+0xa2c0], R34 ;  /* 0x00a2c02201007387 */ /* 0x0003e20000100800 */
[----:B---3--:R-:W-:Y:S02]  /*1e87c0*/  F2FP.SATFINITE.E4M3.F32.PACK_AB_MERGE_C R33, R33, R57, RZ ;  /* 0x000000392121723e */ /* 0x008fe400048070ff */
[----:B-1----:R-:W-:-:S03]  /*1e87d0*/  F2FP.SATFINITE.E4M3.F32.PACK_AB_MERGE_C R34, R40, R26, RZ ;  /* 0x0000001a2822723e */ /* 0x002fc600048070ff */
[----:B------:R-:W-:Y:S04]  /*1e87e0*/  STL.64 [R1+0xa2a8], R32 ;  /* 0x00a2a82001007387 */ /* 0x000fe80000100a00 */
[----:B------:R-:W-:Y:S01]  /*1e87f0*/  STL [R1+0xa304], R34 ;  /* 0x00a3042201007387 */ /* 0x000fe20000100800 */
[----:B------:R-:W-:-:S05]  /*1e8800*/  IMAD.X R17, R23, 0x1, R41, P1 ;  /* 0x0000000117117824 */ /* 0x000fca00008e0629 */
[----:B------:R1:W-:Y:S04]  /*1e8810*/  STL.64 [R1+0x1670], R16 ;  /* 0x0016701001007387 */ /* 0x0003e80000100a00 */
[----:B-1----:R-:W3:Y:S04]  /*1e8820*/  LDL.LU R17, [R1+0x1870] ;  /* 0x0018700001117983 */ /* 0x002ee80000300800 */
[----:B------:R-:W3:Y:S01]  /*1e8830*/  LDL.LU R57, [R1+0x1874] ;  /* 0x0018740001397983 */ /* 0x000ee20000300800 */
[----:B------:R-:W-:Y:S02]  /*1e8840*/  IADD3 R32, P1, PT, R22, R20, RZ ;  /* 0x0000001416207210 */ /* 0x000fe40007f3e0ff */
[----:B------:R-:W-:-:S03]  /*1e8850*/  F2FP.SATFINITE.E4M3.F32.PACK_AB_MERGE_C R34, R25, R24, RZ ;  /* 0x000000181922723e */ /* 0x000fc600048070ff */
[----:B------:R-:W-:Y:S01]  /*1e8860*/  IMAD.X R33, R23, 0x1, R53, P1 ;  /* 0x0000000117217824 */ /* 0x000fe200008e0635 */
[----:B------:R-:W-:Y:S02]  /*1e8870*/  IADD3 R24, P1, PT, R22, R56, RZ ;  /* 0x0000003816187210 */ /* 0x000fe40007f3e0ff */
[----:B------:R-:W-:-:S05]  /*1e8880*/  F2FP.SATFINITE.E4M3.F32.PACK_AB_MERGE_C R40, R59, R37, RZ ;  /* 0x000000253b28723e */ /* 0x000fca00048070ff */
[----:B------:R-:W-:Y:S01]  /*1e8890*/  STL [R1+0xa37c], R40 ;  /* 0x00a37c2801007387 */ /* 0x000fe20000100800 */
[----:B------:R-:W-:-:S03]  /*1e88a0*/  F2FP.SATFINITE.E4M3.F32.PACK_AB_MERGE_C R19, R19, R18, RZ ;  /* 0x000000121313723e */ /* 0x000fc600048070ff */
[----:B------:R-:W4:Y:S01]  /*1e88b0*/  LDL.LU R37, [R1+0x1878] ;  /* 0x0018780001257983 */ /* 0x000f220000300800 */
[----:B------:R-:W-:-:S03]  /*1e88c0*/  F2FP.SATFINITE.E4M3.F32.PACK_AB_MERGE_C R18, R30, R49, RZ ;  /* 0x000000311e12723e */ /* 0x000fc600048070ff */
[----:B------:R-:W4:Y:S04]  /*1e88d0*/  LDL.LU R59, [R1+0x187c] ;  /* 0x00187c00013b7983 */ /* 0x000f280000300800 */
[----:B------:R1:W-:Y:S02]  /*1e88e0*/  STL.64 [R1+0x1658], R32 ;  /* 0x0016582001007387 */ /* 0x0003e40000100a00 */
[----:B-1----:R-:W-:Y:S01]  /*1e88f0*/  F2FP.SATFINITE.E4M3.F32.PACK_AB_MERGE_C R32, R28, R50, RZ ;  /* 0x000000321c20723e */ /* 0x002fe200048070ff */
[----:B--2---:R-:W-:-:S05]  /*1e8900*/  IMAD.X R25, R23, 0x1, R45, P1 ;  /* 0x0000000117197824 */ /* 0x004fca00008e062d */
[----:B------:R1:W-:Y:S04]  /*1e8910*/  STL.64 [R1+0x1650], R24 ;  /* 0x0016501801007387 */ /* 0x0003e80000100a00 */
[----:B-1----:R-:W2:Y:S04]  /*1e8920*/  LDL.LU R24, [R1+0xa3d0] ;  /* 0x00a3d00001187983 */ /* 0x002ea80000300800 */
[----:B------:R-:W2:Y:S04]  /*1e8930*/  LDL.LU R46, [R1+0x1130] ;  /* 0x00113000012e7983 */ /* 0x000ea80000300800 */
[----:B------:R-:W2:Y:S04]  /*1e8940*/  LDL.LU R28, [R1+0x1134] ;  /* 0x00113400011c7983 */ /* 0x000ea80000300800 */
[----:B------:R-:W2:Y:S04]  /*1e8950*/  LDL.LU R50, [R1+0x1138] ;  /* 0x0011380001327983 */ /* 0x000ea80000300800 */
[----:B------:R-:W2:Y:S04]  /*1e8960*/  LDL.LU R30, [R1+0x113c] ;  /* 0x00113c00011e7983 */ /* 0x000ea80000300800 */
[----:B------:R1:W-:Y:S01]  /*1e8970*/  STL.64 [R1+0xa330], R18 ;  /* 0x00a3301201007387 */ /* 0x0003e20000100a00 */
[----:B------:R-:W-:-:S02]  /*1e8980*/  F2FP.SATFINITE.E4M3.F32.PACK_AB_MERGE_C R26, R43, R21, RZ ;  /* 0x000000152b1a723e */ /* 0x000fc400048070ff */
[----:B-1----:R-:W-:-:S03]  /*1e8990*/  IADD3 R18, P1, PT, R22, R58, RZ ;  /* 0x0000003a16127210 */ /* 0x002fc60007f3e0ff */
[----:B------:R-:W-:Y:S02]  /*1e89a0*/  STL [R1+0xa388], R26 ;  /* 0x00a3881a01007387 */ /* 0x000fe40000100800 */
[----:B------:R-:W-:-:S05]  /*1e89b0*/  IMAD.X R19, R23, 0x1, R9, P1 ;  /* 0x0000000117137824 */ /* 0x000fca00008e0609 */
[----:B------:R1:W-:Y:S02]  /*1e89c0*/  STL.64 [R1+0x1638], R18 ;  /* 0x0016381201007387 */ /* 0x0003e40000100a00 */
[----:B-1----:R-:W-:Y:S02]  /*1e89d0*/  F2FP.SATFINITE.E4M3.F32.PACK_AB_MERGE_C R19, R39, R48, RZ ;  /* 0x000000302713723e */ /* 0x002fe400048070ff */
[----:B------:R-:W-:-:S05]  /*1e89e0*/  IADD3 R48, P1, PT, R22, R10, RZ ;  /* 0x0000000a16307210 */ /* 0x000fca0007f3e0ff */
[----:B------:R-:W-:-:S05]  /*1e89f0*/  IMAD.X R49, R23, 0x1, R11, P1 ;  /* 0x0000000117317824 */ /* 0x000fca00008e060b */
[----:B------:R1:W-:Y:S04]  /*1e8a00*/  STL.64 [R1+0x1628], R48 ;  /* 0x0016283001007387 */ /* 0x0003e80000100a00 */
        /* <DEDUP_REMOVED lines=8> */
[----:B---3--:R-:W-:-:S05]  /*1e8a90*/  F2FP.SATFINITE.E4M3.F32.PACK_AB_MERGE_C R57, R57, R17, RZ ;  /* 0x000000113939723e */ /* 0x008fca00048070ff */
[----:B------:R1:W-:Y:S04]  /*1e8aa0*/  STL [R1+0xa38c], R57 ;  /* 0x00a38c3901007387 */ /* 0x0003e80000100800 */
[----:B-1----:R-:W3:Y:S01]  /*1e8ab0*/  LDL.LU R57, [R1+0x1868] ;  /* 0x0018680001397983 */ /* 0x002ee20000300800 */
[----:B------:R-:W-:-:S05]  /*1e8ac0*/  IADD3 R16, P1, PT, R22, R12, RZ ;  /* 0x0000000c16107210 */ /* 0x000fca0007f3e0ff */
[----:B------:R-:W-:Y:S01]  /*1e8ad0*/  IMAD.X R17, R23, 0x1, R13, P1 ;  /* 0x0000000117117824 */ /* 0x000fe200008e060d */
[----:B----4-:R-:W-:-:S04]  /*1e8ae0*/  F2FP.SATFINITE.E4M3.F32.PACK_AB_MERGE_C R35, R59, R37, RZ ;  /* 0x000000253b23723e */ /* 0x010fc800048070ff */
[----:B------:R1:W-:Y:S01]  /*1e8af0*/  STL.64 [R1+0x1630], R16 ;  /* 0x0016301001007387 */ /* 0x0003e20000100a00 */
[----:B0-----:R-:W-:Y:S01]  /*1e8b00*/  VIADD R22, R22, UR4 ;  /* 0x0000000416167c36 */ /* 0x001fe20008000000 */
[----:B------:R-:W0:Y:S02]  /*1e8b10*/  LDCU UR4, c[0x0][0x3b8] ;  /* 0x00007700ff0477ac */ /* 0x000e240008000800 */
[----:B-1----:R-:W4:Y:S04]  /*1e8b20*/  LDL.LU R16, [R1+0xa3c8] ;  /* 0x00a3c80001107983 */ /* 0x002f280000300800 */
[----:B------:R-:W4:Y:S04]  /*1e8b30*/  LDL.LU R17, [R1+0x1800] ;  /* 0x0018000001117983 */ /* 0x000f280000300800 */
[----:B------:R-:W4:Y:S04]  /*1e8b40*/  LDL.LU R23, [R1+0x1804] ;  /* 0x0018040001177983 */ /* 0x000f280000300800 */
[----:B------:R-:W4:Y:S04]  /*1e8b50*/  LDL.LU R37, [R1+0x1808] ;  /* 0x0018080001257983 */ /* 0x000f280000300800 */
[----:B------:R-:W4:Y:S04]  /*1e8b60*/  LDL.LU R59, [R1+0x180c] ;  /* 0x00180c00013b7983 */ /* 0x000f280000300800 */
[----:B------:R1:W-:Y:S02]  /*1e8b70*/  STL.64 [R1+0xa360], R34 ;  /* 0x00a3602201007387 */ /* 0x0003e40000100a00 */
[----:B-1----:R-:W-:-:S02]  /*1e8b80*/  IADD3 R34, P1, PT, R22, R4, RZ ;  /* 0x0000000416227210 */ /* 0x002fc40007f3e0ff */
[----:B--2---:R-:W-:-:S05]  /*1e8b90*/  F2FP.SATFINITE.E4M3.F32.PACK_AB_MERGE_C R28, R28, R46, RZ ;  /* 0x0000002e1c1c723e */ /* 0x004fca00048070ff */
[----:B------:R1:W-:Y:S04]  /*1e8ba0*/  STL [R1+0xa124], R28 ;  /* 0x00a1241c01007387 */ /* 0x0003e80000100800 */
[----:B------:R-:W2:Y:S04]  /*1e8bb0*/  LDL.LU R26, [R1+0x1690] ;  /* 0x00169000011a7983 */ /* 0x000ea80000300800 */
[----:B------:R-:W2:Y:S01]  /*1e8bc0*/  LDL.LU R18, [R1+0x1694] ;  /* 0x0016940001127983 */ /* 0x000ea20000300800 */
[----:B-1----:R-:W-:-:S05]  /*1e8bd0*/  F2FP.SATFINITE.E4M3.F32.PACK_AB_MERGE_C R28, R30, R50, RZ ;  /* 0x000000321e1c723e */ /* 0x002fca00048070ff */
[----:B------:R-:W-:Y:S04]  /*1e8be0*/  STL [R1+0x198c], R28 ;  /* 0x00198c1c01007387 */ /* 0x000fe80000100800 */
[----:B------:R-:W2:Y:S04]  /*1e8bf0*/  LDL.LU R40, [R1+0x1698] ;  /* 0x0016980001287983 */ /* 0x000ea80000300800 */
[----:B------:R-:W2:Y:S04]  /*1e8c00*/  LDL.LU R30, [R1+0x169c] ;  /* 0x00169c00011e7983 */ /* 0x000ea80000300800 */
[----:B------:R1:W-:Y:S04]  /*1e8c10*/  STL [R1+0xa3c4], R4 ;  /* 0x00a3c40401007387 */ /* 0x0003e80000100800 */
[----:B------:R-:W2:Y:S04]  /*1e8c20*/  LDL.LU R46, [R1+0x1660] ;  /* 0x00166000012e7983 */ /* 0x000ea80000300800 */
[----:B------:R-:W2:Y:S01]  /*1e8c30*/  LDL.LU R50, [R1+0x1664] ;  /* 0x0016640001327983 */ /* 0x000ea20000300800 */
[----:B-1----:R-:W-:-:S05]  /*1e8c40*/  SHF.R.S32.HI R4, RZ, 0x1f, R22 ;  /* 0x0000001fff047819 */ /* 0x002fca0000011416 */
[----:B------:R-:W-:-:S05]  /*1e8c50*/  IMAD.X R35, R4, 0x1, R51, P1 ;  /* 0x0000000104237824 */ /* 0x000fca00008e0633 */
[----:B------:R1:W-:Y:S02]  /*1e8c60*/  STL.64 [R1+0x1620], R34 ;  /* 0x0016202201007387 */ /* 0x0003e40000100a00 */
[----:B-1----:R-:W-:-:S05]  /*1e8c70*/  IADD3 R34, P1, PT, R22, R6, RZ ;  /* 0x0000000616227210 */ /* 0x002fca0007f3e0ff */
[----:B------:R-:W-:Y:S01]  /*1e8c80*/  IMAD.X R35, R4, 0x1, R5, P1 ;  /* 0x0000000104237824 */ /* 0x000fe200008e0605 */
[----:B------:R-:W-:Y:S02]  /*1e8c90*/  F2FP.SATFINITE.E4M3.F32.PACK_AB_MERGE_C R28, R48, R25, RZ ;  /* 0x00000019301c723e */ /* 0x000fe400048070ff */
[----:B------:R-:W2:Y:S04]  /*1e8ca0*/  LDL.LU R25, [R1+0x1668] ;  /* 0x0016680001197983 */ /* 0x000ea80000300800 */
[----:B------:R-:W2:Y:S04]  /*1e8cb0*/  LDL.LU R48, [R1+0x166c] ;  /* 0x00166c0001307983 */ /* 0x000ea80000300800 */
[----:B------:R3:W-:Y:S01]  /*1e8cc0*/  STL [R1+0x7e0], R28 ;  /* 0x0007e01c01007387 */ /* 0x0007e20000100800 */
[----:B------:R-:W-:-:S02]  /*1e8cd0*/  F2FP.SATFINITE.E4M3.F32.PACK_AB_MERGE_C R21, R21, R36, RZ ;  /* 0x000000241515723e */ /* 0x000fc400048070ff */
[----:B---3--:R-:W-:-:S05]  /*1e8ce0*/  F2FP.SATFINITE.E4M3.F32.PACK_AB_MERGE_C R28, R33, R57, RZ ;  /* 0x00000039211c723e */ /* 0x008fca00048070ff */
[----:B------:R1:W-:Y:S04]  /*1e8cf0*/  STL [R1+0x7f8], R28 ;  /* 0x0007f81c01007387 */ /* 0x0003e80000100800 */
[----:B------:R-:W3:Y:S04]  /*1e8d00*/  LDL.LU R36, [R1+0x1640] ;  /* 0x0016400001247983 */ /* 0x000ee80000300800 */
[----:B------:R-:W-:Y:S01]  /*1e8d10*/  STL.64 [R1+0x1618], R34 ;  /* 0x0016182201007387 */ /* 0x000fe20000100a00 */
[----:B-1----:R-:W-:-:S03]  /*1e8d20*/  F2FP.SATFINITE.E4M3.F32.PACK_AB_MERGE_C R28, R39, R43, RZ ;  /* 0x0000002b271c723e */ /* 0x002fc600048070ff */
[----:B------:R1:W-:Y:S04]  /*1e8d30*/  STL [R1+0x368], R21 ;  /* 0x0003681501007387 */ /* 0x0003e80000100800 */
[----:B-1----:R-:W3:Y:S04]  /*1e8d40*/  LDL.LU R21, [R1+0x1644] ;  /* 0x0016440001157983 */ /* 0x002ee80000300800 */
[----:B------:R-:W-:Y:S04]  /*1e8d50*/  STL [R1+0x36c], R28 ;  /* 0x00036c1c01007387 */ /* 0x000fe80000100800 */
[----:B------:R-:W3:Y:S04]  /*1e8d60*/  LDL.LU R43, [R1+0x1648] ;  /* 0x00164800012b7983 */ /* 0x000ee80000300800 */
[----:B------:R-:W3:Y:S01]  /*1e8d70*/  LDL.LU R39, [R1+0x164c] ;  /* 0x00164c0001277983 */ /* 0x000ee20000300800 */
[----:B------:R-:W-:-:S02]  /*1e8d80*/  IADD3 R34, P1, PT, R22, R8, RZ ;  /* 0x0000000816227210 */ /* 0x000fc40007f3e0ff */
[----:B----4-:R-:W-:Y:S01]  /*1e8d90*/  F2FP.SATFINITE.E4M3.F32.PACK_AB_MERGE_C R17, R23, R17, RZ ;  /* 0x000000111711723e */ /* 0x010fe200048070ff */
[----:B------:R-:W4:Y:S02]  /*1e8da0*/  LDL.LU R33, [R1+0x1550] ;  /* 0x0015500001217983 */ /* 0x000f240000300800 */
[----:B------:R-:W-:-:S05]  /*1e8db0*/  IMAD.X R35, R4, 0x1, R7, P1 ;  /* 0x0000000104237824 */ /* 0x000fca00008e0607 */
[----:B------:R1:W-:Y:S01]  /*1e8dc0*/  STL.64 [R1+0x1610], R34 ;  /* 0x0016102201007387 */ /* 0x0003e20000100a00 */
[----:B------:R-:W-:-:S03]  /*1e8dd0*/  F2FP.SATFINITE.E4M3.F32.PACK_AB_MERGE_C R59, R59, R37, RZ ;  /* 0x000000253b3b723e */ /* 0x000fc600048070ff */
[----:B------:R0:W-:Y:S01]  /*1e8de0*/  STL [R1+0x364], R17 ;  /* 0x0003641101007387 */ /* 0x0001e20000100800 */
[----:B-1----:R-:W-:-:S03]  /*1e8df0*/  IADD3 R34, P1, PT, R22, R14, RZ ;  /* 0x0000000e16227210 */ /* 0x002fc60007f3e0ff */
[----:B0-----:R-:W4:Y:S02]  /*1e8e00*/  LDL.LU R17, [R1+0x1554] ;  /* 0x0015540001117983 */ /* 0x001f240000300800 */
[----:B------:R-:W-:Y:S02]  /*1e8e10*/  IMAD.X R35, R4, 0x1, R15, P1 ;  /* 0x0000000104237824 */ /* 0x000fe400008e060f */
[----:B------:R-:W4:Y:S04]  /*1e8e20*/  LDL.LU R23, [R1+0x1558] ;  /* 0x0015580001177983 */ /* 0x000f280000300800 */
[----:B------:R-:W4:Y:S04]  /*1e8e30*/  LDL.LU R37, [R1+0x155c] ;  /* 0x00155c0001257983 */ /* 0x000f280000300800 */
        /* <DEDUP_REMOVED lines=8> */
[----:B------:R-:W2:Y:S01]  /*1e8ec0*/  LDL.LU R30, [R1+0x1514] ;  /* 0x00151400011e7983 */ /* 0x000ea20000300800 */
[----:B------:R-:W-:-:S03]  /*1e8ed0*/  F2FP.SATFINITE.E4M3.F32.PACK_AB_MERGE_C R50, R50, R46, RZ ;  /* 0x0000002e3232723e */ /* 0x000fc600048070ff */
[----:B------:R-:W2:Y:S04]  /*1e8ee0*/  LDL.LU R59, [R1+0x1518] ;  /* 0x00151800013b7983 */ /* 0x000ea80000300800 */
[----:B------:R0:W-:Y:S04]  /*1e8ef0*/  STL.64 [R1+0x1600], R34 ;  /* 0x0016002201007387 */ /* 0x0001e80000100a00 */
[----:B0-----:R-:W2:Y:S04]  /*1e8f00*/  LDL.LU R34, [R1+0x151c] ;  /* 0x00151c0001227983 */ /* 0x001ea80000300800 */
[----:B------:R0:W-:Y:S04]  /*1e8f10*/  STL [R1+0xa398], R50 ;  /* 0x00a3983201007387 */ /* 0x0001e80000100800 */
[----:B0-----:R-:W2:Y:S04]  /*1e8f20*/  LDL.LU R50, [R1+0x1510] ;  /* 0x0015100001327983 */ /* 0x001ea80000300800 */
[----:B------:R-:W2:Y:S01]  /*1e8f30*/  LDL.LU R35, [R1+0x14b0] ;  /* 0x0014b00001237983 */ /* 0x000ea20000300800 */
[----:B------:R-:W-:-:S03]  /*1e8f40*/  F2FP.SATFINITE.E4M3.F32.PACK_AB_MERGE_C R48, R48, R25, RZ ;  /* 0x000000193030723e */ /* 0x000fc600048070ff */
[----:B------:R-:W2:Y:S04]  /*1e8f50*/  LDL.LU R25, [R1+0x14b4] ;  /* 0x0014b40001197983 */ /* 0x000ea80000300800 */
[----:B------:R-:W2:Y:S04]  /*1e8f60*/  LDL.LU R57, [R1+0x14b8] ;  /* 0x0014b80001397983 */ /* 0x000ea80000300800 */
[----:B------:R-:W2:Y:S04]  /*1e8f70*/  LDL.LU R26, [R1+0x14bc] ;  /* 0x0014bc00011a7983 */ /* 0x000ea80000300800 */
[----:B------:R0:W-:Y:S02]  /*1e8f80*/  STL.64 [R1+0xa208], R48 ;  /* 0x00a2083001007387 */ /* 0x0001e40000100a00 */
[----:B0-----:R-:W-:-:S05]  /*1e8f90*/  IADD3 R48, P1, PT, R22, R2, RZ ;  /* 0x0000000216307210 */ /* 0x001fca0007f3e0ff */
[----:B------:R-:W-:Y:S01]  /*1e8fa0*/  IMAD.X R49, R4, 0x1, R0, P1 ;  /* 0x0000000104317824 */ /* 0x000fe200008e0600 */
[----:B---3--:R-:W-:-:S05]  /*1e8fb0*/  F2FP.SATFINITE.E4M3.F32.PACK_AB_MERGE_C R43, R39, R43, RZ ;  /* 0x0000002b272b723e */ /* 0x008fca00048070ff */
[----:B------:R-:W-:Y:S04]  /*1e8fc0*/  STL.64 [R1+0xa240], R42 ;  /* 0x00a2402a01007387 */ /* 0x000fe80000100a00 */
[----:B------:R0:W-:Y:S04]  /*1e8fd0*/  STL.64 [R1+0x15f8], R48 ;  /* 0x0015f83001007387 */ /* 0x0001e80000100a00 */
[----:B------:R-:W3:Y:S04]  /*1e8fe0*/  LDL.LU R18, [R1+0x1490] ;  /* 0x0014900001127983 */ /* 0x000ee80000300800 */
[----:B------:R-:W3:Y:S01]  /*1e8ff0*/  LDL.LU R46, [R1+0x1494] ;  /* 0x00149400012e7983 */ /* 0x000ee20000300800 */
[----:B0-----:R-:W-:-:S02]  /*1e9000*/  IADD3 R48, P1, PT, R22, R44, RZ ;  /* 0x0000002c16307210 */ /* 0x001fc40007f3e0ff */
[----:B------:R-:W-:Y:S02]  /*1e9010*/  F2FP.SATFINITE.E4M3.F32.PACK_AB_MERGE_C R21, R21, R36, RZ ;  /* 0x000000241515723e */ /* 0x000fe400048070ff */
[----:B------:R-:W3:Y:S01]  /*1e9020*/  LDL.LU R36, [R1+0x1498] ;  /* 0x0014980001247983 */ /* 0x000ee20000300800 */
[----:B------:R-:W-:-:S05]  /*1e9030*/  IMAD.X R49, R4, 0x1, R29, P1 ;  /* 0x0000000104317824 */ /* 0x000fca00008e061d */
[----:B------:R-:W-:Y:S04]  /*1e9040*/  STL.64 [R1+0x15f0], R48 ;  /* 0x0015f03001007387 */ /* 0x000fe80000100a00 */
[----:B------:R-:W3:Y:S01]  /*1e9050*/  LDL.LU R39, [R1+0x149c] ;  /* 0x00149c0001277983 */ /* 0x000ee20000300800 */
[----:B----4-:R-:W-:Y:S02]  /*1e9060*/  F2FP.SATFINITE.E4M3.F32.PACK_AB_MERGE_C R17, R17, R33, RZ ;  /* 0x000000211111723e */ /* 0x010fe400048070ff */
[----:B------:R-:W-:-:S03]  /*1e9070*/  F2FP.SATFINITE.E4M3.F32.PACK_AB_MERGE_C R28, R37, R23, RZ ;  /* 0x00000017251c723e */ /* 0x000fc600048070ff */
[----:B------:R0:W-:Y:S04]  /*1e9080*/  STL.64 [R1+0xa320], R16 ;  /* 0x00a3201001007387 */ /* 0x0001e80000100a00 */
[----:B------:R-:W-:Y:S04]  /*1e9090*/  STL [R1+0xa39c], R28 ;  /* 0x00a39c1c01007387 */ /* 0x000fe80000100800 */
[----:B------:R-:W4:Y:S01]  /*1e90a0*/  LDL.LU R40, [R1+0x1480] ;  /* 0x0014800001287983 */ /* 0x000f220000300800 */
[----:B0-----:R-:W-:-:S03]  /*1e90b0*/  IADD3 R16, P1, PT, R22, R55, RZ ;  /* 0x0000003716107210 */ /* 0x001fc60007f3e0ff */
[----:B------:R-:W4:Y:S02]  /*1e90c0*/  LDL.LU R33, [R1+0x1484] ;  /* 0x0014840001217983 */ /* 0x000f240000300800 */
[----:B------:R-:W-:Y:S02]  /*1e90d0*/  IMAD.X R17, R4, 0x1, R61, P1 ;  /* 0x0000000104117824 */ /* 0x000fe400008e063d */
[----:B------:R-:W4:Y:S04]  /*1e90e0*/  LDL.LU R23, [R1+0x1488] ;  /* 0x0014880001177983 */ /* 0x000f280000300800 */
[----:B------:R0:W-:Y:S04]  /*1e90f0*/  STL.64 [R1+0x15e8], R16 ;  /* 0x0015e81001007387 */ /* 0x0001e80000100a00 */
[----:B------:R-:W4:Y:S01]  /*1e9100*/  LDL.LU R37, [R1+0x148c] ;  /* 0x00148c0001257983 */ /* 0x000f220000300800 */
[----:B0-----:R-:W-:-:S05]  /*1e9110*/  IADD3 R16, P1, PT, R22, R60, RZ ;  /* 0x0000003c16107210 */ /* 0x001fca0007f3e0ff */
[----:B------:R-:W-:Y:S01]  /*1e9120*/  IMAD.X R17, R4, 0x1, R52, P1 ;  /* 0x0000000104117824 */ /* 0x000fe200008e0634 */
[----:B--2---:R-:W-:Y:S02]  /*1e9130*/  F2FP.SATFINITE.E4M3.F32.PACK_AB_MERGE_C R42, R34, R59, RZ ;  /* 0x0000003b222a723e */ /* 0x004fe400048070ff */
[----:B------:R-:W-:-:S05]  /*1e9140*/  F2FP.SATFINITE.E4M3.F32.PACK_AB_MERGE_C R30, R30, R50, RZ ;  /* 0x000000321e1e723e */ /* 0x000fca00048070ff */
[----:B------:R-:W-:Y:S04]  /*1e9150*/  STL [R1+0xa2b0], R30 ;  /* 0x00a2b01e01007387 */ /* 0x000fe80000100800 */
[----:B------:R0:W-:Y:S01]  /*1e9160*/  STL [R1+0xa2c8], R31 ;  /* 0x00a2c81f01007387 */ /* 0x0001e20000100800 */
[----:B------:R-:W-:-:S05]  /*1e9170*/  F2FP.SATFINITE.E4M3.F32.PACK_AB_MERGE_C R25, R25, R35, RZ ;  /* 0x000000231919723e */ /* 0x000fca00048070ff */
[----:B------:R-:W-:Y:S04]  /*1e9180*/  STL.64 [R1+0xa2b8], R24 ;  /* 0x00a2b81801007387 */ /* 0x000fe80000100a00 */
[----:B------:R1:W-:Y:S01]  /*1e9190*/  STL.64 [R1+0x15e0], R16 ;  /* 0x0015e01001007387 */ /* 0x0003e20000100a00 */
[----:B------:R-:W-:-:S03]  /*1e91a0*/  F2FP.SATFINITE.E4M3.F32.PACK_AB_MERGE_C R43, R26, R57, RZ ;  /* 0x000000391a2b723e */ /* 0x000fc600048070ff */
[----:B0-----:R-:W2:Y:S04]  /*1e91b0*/  LDL.LU R31, [R1+0x1450] ;  /* 0x00145000011f7983 */ /* 0x001ea80000300800 */
[----:B------:R-:W2:Y:S01]  /*1e91c0*/  LDL.LU R30, [R1+0x1454] ;  /* 0x00145400011e7983 */ /* 0x000ea20000300800 */
[----:B-1----:R-:W-:-:S03]  /*1e91d0*/  IADD3 R16, P1, PT, R22, R54, RZ ;  /* 0x0000003616107210 */ /* 0x002fc60007f3e0ff */
[----:B------:R-:W2:Y:S02]  /*1e91e0*/  LDL.LU R59, [R1+0x1458] ;  /* 0x00145800013b7983 */ /* 0x000ea40000300800 */
[----:B------:R-:W-:Y:S02]  /*1e91f0*/  IMAD.X R17, R4, 0x1, R38, P1 ;  /* 0x0000000104117824 */ /* 0x000fe400008e0626 */
[----:B------:R-:W2:Y:S04]  /*1e9200*/  LDL.LU R34, [R1+0x145c] ;  /* 0x00145c0001227983 */ /* 0x000ea80000300800 */
[----:B------:R-:W-:Y:S04]  /*1e9210*/  STL.64 [R1+0xa2d0], R42 ;  /* 0x00a2d02a01007387 */ /* 0x000fe80000100a00 */
[----:B------:R-:W2:Y:S04]  /*1e9220*/  LDL.LU R28, [R1+0x1390] ;  /* 0x00139000011c7983 */ /* 0x000ea80000300800 */
[----:B------:R0:W-:Y:S04]  /*1e9230*/  STL.64 [R1+0x15d8], R16 ;  /* 0x0015d81001007387 */ /* 0x0001e80000100a00 */
[----:B0-----:R-:W2:Y:S04]  /*1e9240*/  LDL.LU R16, [R1+0x1394] ;  /* 0x0013940001107983 */ /* 0x001ea80000300800 */
[----:B------:R-:W2:Y:S04]  /*1e9250*/  LDL.LU R17, [R1+0x1398] ;  /* 0x0013980001117983 */ /* 0x000ea80000300800 */
[----:B------:R-:W2:Y:S01]  /*1e9260*/  LDL.LU R35, [R1+0x139c] ;  /* 0x00139c0001237983 */ /* 0x000ea20000300800 */
[----:B---3--:R-:W-:-:S05]  /*1e9270*/  F2FP.SATFINITE.E4M3.F32.PACK_AB_MERGE_C R48, R46, R18, RZ ;  /* 0x000000122e30723e */ /* 0x008fca00048070ff */
[----:B------:R-:W-:Y:S04]  /*1e9280*/  STL [R1+0xa2d8], R48 ;  /* 0x00a2d83001007387 */ /* 0x000fe80000100800 */
[----:B------:R-:W3:Y:S04]  /*1e9290*/  LDL.LU R57, [R1+0x1170] ;  /* 0x0011700001397983 */ /* 0x000ee80000300800 */
[----:B------:R-:W3:Y:S01]  /*1e92a0*/  LDL.LU R18, [R1+0x1174] ;  /* 0x0011740001127983 */ /* 0x000ee20000300800 */
[----:B------:R-:W-:-:S03]  /*1e92b0*/  F2FP.SATFINITE.E4M3.F32.PACK_AB_MERGE_C R46, R39, R36, RZ ;  /* 0x00000024272e723e */ /* 0x000fc600048070ff */
[----:B------:R-:W3:Y:S04]  /*1e92c0*/  LDL.LU R36, [R1+0x1178] ;  /* 0x0011780001247983 */ /* 0x000ee80000300800 */
[----:B------:R-:W3:Y:S01]  /*1e92d0*/  LDL.LU R39, [R1+0x117c] ;  /* 0x00117c0001277983 */ /* 0x000ee20000300800 */
[----:B------:R-:W-:-:S05]  /*1e92e0*/  IADD3 R24, P1, PT, R22, R47, RZ ;  /* 0x0000002f16187210 */ /* 0x000fca0007f3e0ff */
[----:B------:R-:W-:Y:S01]  /*1e92f0*/  IMAD.X R25, R4, 0x1, R41, P1 ;  /* 0x0000000104197824 */ /* 0x000fe200008e0629 */
[----:B------:R-:W-:Y:S01]  /*1e9300*/  STL [R1+0xa300], R46 ;  /* 0x00a3002e01007387 */ /* 0x000fe20000100800 */
[----:B----4-:R-:W-:-:S05]  /*1e9310*/  F2FP.SATFINITE.E4M3.F32.PACK_AB_MERGE_C R33, R33, R40, RZ ;  /* 0x000000282121723e */ /* 0x010fca00048070ff */
[----:B------:R-:W-:Y:S04]  /*1e9320*/  STL.64 [R1+0xa308], R32 ;  /* 0x00a3082001007387 */ /* 0x000fe80000100a00 */
[----:B------:R0:W-:Y:S04]  /*1e9330*/  STL.64 [R1+0x15d0], R24 ;  /* 0x0015d01801007387 */ /* 0x0001e80000100a00 */
[----:B------:R-:W4:Y:S04]  /*1e9340*/  LDL.LU R49, [R1+0x1120] ;  /* 0x0011200001317983 */ /* 0x000f280000300800 */
[----:B------:R-:W4:Y:S04]  /*1e9350*/  LDL.LU R50, [R1+0x1124] ;  /* 0x0011240001327983 */ /* 0x000f280000300800 */
[----:B------:R-:W4:Y:S04]  /*1e9360*/  LDL.LU R26, [R1+0x1128] ;  /* 0x00112800011a7983 */ /* 0x000f280000300800 */
[----:B------:R-:W4:Y:S01]  /*1e9370*/  LDL.LU R40, [R1+0x112c] ;  /* 0x00112c0001287983 */ /* 0x000f220000300800 */
[----:B------:R-:W-:-:S02]  /*1e9380*/  F2FP.SATFINITE.E4M3.F32.PACK_AB_MERGE_C R42, R37, R23, RZ ;  /* 0x00000017252a723e */ /* 0x000fc400048070ff */
[----:B0-----:R-:W-:Y:S01]  /*1e9390*/  IADD3 R24, P1, PT, R22, R20, RZ ;  /* 0x0000001416187210 */ /* 0x001fe20007f3e0ff */
[----:B------:R-:W4:Y:S04]  /*1e93a0*/  LDL.LU R23, [R1+0xc40] ;  /* 0x000c400001177983 */ /* 0x000f280000300800 */
[----:B------:R-:W4:Y:S01]  /*1e93b0*/  LDL.LU R37, [R1+0xc44] ;  /* 0x000c440001257983 */ /* 0x000f220000300800 */
[----:B------:R-:W-:-:S03]  /*1e93c0*/  IMAD.X R25, R4, 0x1, R53, P1 ;  /* 0x0000000104197824 */ /* 0x000fc600008e0635 */
[----:B------:R-:W-:Y:S04]  /*1e93d0*/  STL [R1+0xa2f0], R42 ;  /* 0x00a2f02a01007387 */ /* 0x000fe80000100800 */
[----:B------:R0:W-:Y:S02]  /*1e93e0*/  STL.64 [R1+0xa3b8], R20 ;  /* 0x00a3b81401007387 */ /* 0x0001e40000100a00 */
[----:B0-----:R-:W-:-:S05]  /*1e93f0*/  IADD3 R20, P1, PT, R22, R56, RZ ;  /* 0x0000003816147210 */ /* 0x001fca0007f3e0ff */
[----:B------:R-:W-:Y:S01]  /*1e9400*/  IMAD.X R21, R4, 0x1, R45, P1 ;  /* 0x0000000104157824 */ /* 0x000fe200008e062d */
[----:B--2---:R-:W-:Y:S02]  /*1e9410*/  F2FP.SATFINITE.E4M3.F32.PACK_AB_MERGE_C R43, R30, R31, RZ ;  /* 0x0000001f1e2b723e */ /* 0x004fe400048070ff */
[----:B------:R-:W-:Y:S02]  /*1e9420*/  F2FP.SATFINITE.E4M3.F32.PACK_AB_MERGE_C R42, R34, R59, RZ ;  /* 0x0000003b222a723e */ /* 0x000fe400048070ff */
[----:B------:R-:W2:Y:S04]  /*1e9430*/  LDL.LU R59, [R1+0xc48] ;  /* 0x000c4800013b7983 */ /* 0x000ea80000300800 */
[----:B------:R-:W-:Y:S04]  /*1e9440*/  STL.64 [R1+0x15c8], R24 ;  /* 0x0015c81801007387 */ /* 0x000fe80000100a00 */
[----:B------:R-:W2:Y:S04]  /*1e9450*/  LDL.LU R34, [R1+0xc4c] ;  /* 0x000c4c0001227983 */ /* 0x000ea80000300800 */
[----:B------:R-:W-:Y:S01]  /*1e9460*/  STL.64 [R1+0xa338], R42 ;  /* 0x00a3382a01007387 */ /* 0x000fe20000100a00 */
[----:B------:R-:W-:-:S02]  /*1e9470*/  F2FP.SATFINITE.E4M3.F32.PACK_AB_MERGE_C R32, R16, R28, RZ ;  /* 0x0000001c1020723e */ /* 0x000fc400048070ff */
[----:B------:R-:W-:Y:S02]  /*1e9480*/  IADD3 R16, P1, PT, R22, R58, RZ ;  /* 0x0000003a16107210 */ /* 0x000fe40007f3e0ff */
[----:B------:R-:W-:-:S03]  /*1e9490*/  F2FP.SATFINITE.E4M3.F32.PACK_AB_MERGE_C R31, R35, R17, RZ ;  /* 0x00000011231f723e */ /* 0x000fc600048070ff */
[----:B------:R-:W-:Y:S02]  /*1e94a0*/  IMAD.X R17, R4, 0x1, R9, P1 ;  /* 0x0000000104117824 */ /* 0x000fe400008e0609 */
[----:B------:R-:W-:Y:S04]  /*1e94b0*/  STL [R1+0xa3a8], R31 ;  /* 0x00a3a81f01007387 */ /* 0x000fe80000100800 */
[----:B------:R-:W-:Y:S01]  /*1e94c0*/  STL.64 [R1+0x15c0], R20 ;  /* 0x0015c01401007387 */ /* 0x000fe20000100a00 */
[----:B---3--:R-:W-:-:S05]  /*1e94d0*/  F2FP.SATFINITE.E4M3.F32.PACK_AB_MERGE_C R18, R18, R57, RZ ;  /* 0x000000391212723e */ /* 0x008fca00048070ff */
[----:B------:R0:W-:Y:S04]  /*1e94e0*/  STL.64 [R1+0xa370], R18 ;  /* 0x00a3701201007387 */ /* 0x0001e80000100a00 */
[----:B------:R1:W-:Y:S04]  /*1e94f0*/  STL.64 [R1+0x15b8], R16 ;  /* 0x0015b81001007387 */ /* 0x0003e80000100a00 */
[----:B------:R-:W3:Y:S01]  /*1e9500*/  LDL.LU R35, [R1+0x1100] ;  /* 0x0011000001237983 */ /* 0x000ee20000300800 */
[----:B0-----:R-:W-:-:S03]  /*1e9510*/  IADD3 R18, P1, PT, R22, R10, RZ ;  /* 0x0000000a16127210 */ /* 0x001fc60007f3e0ff */
[----:B------:R-:W3:Y:S01]  /*1e9520*/  LDL.LU R57, [R1+0x1104] ;  /* 0x0011040001397983 */ /* 0x000ee20000300800 */
[----:B-1----:R-:W-:-:S03]  /*1e9530*/  F2FP.SATFINITE.E4M3.F32.PACK_AB_MERGE_C R16, R39, R36, RZ ;  /* 0x000000242710723e */ /* 0x002fc600048070ff */
[----:B------:R-:W3:Y:S01]  /*1e9540*/  LDL.LU R36, [R1+0x1108] ;  /* 0x0011080001247983 */ /* 0x000ee20000300800 */
[----:B------:R-:W-:-:S03]  /*1e9550*/  IMAD.X R19, R4, 0x1, R11, P1 ;  /* 0x0000000104137824 */ /* 0x000fc600008e060b */
[----:B------:R-:W3:Y:S04]  /*1e9560*/  LDL.LU R39, [R1+0x110c] ;  /* 0x00110c0001277983 */ /* 0x000ee80000300800 */
[----:B------:R0:W-:Y:S04]  /*1e9570*/  STL [R1+0xa3ac], R16 ;  /* 0x00a3ac1001007387 */ /* 0x0001e80000100800 */
[----:B------:R-:W-:Y:S01]  /*1e9580*/  STL.64 [R1+0x15b0], R18 ;  /* 0x0015b01201007387 */ /* 0x000fe20000100a00 */
[----:B0-----:R-:W-:-:S05]  /*1e9590*/  IADD3 R16, P1, PT, R22, R12, RZ ;  /* 0x0000000c16107210 */ /* 0x001fca0007f3e0ff */
[----:B------:R-:W-:Y:S02]  /*1e95a0*/  IMAD.X R17, R4, 0x1, R13, P1 ;  /* 0x0000000104117824 */ /* 0x000fe400008e060d */
[----:B------:R-:W3:Y:S01]  /*1e95b0*/  LDL.LU R4, [R1+0xa3c4] ;  /* 0x00a3c40001047983 */ /* 0x000ee20000300800 */
[----:B----4-:R-:W-:-:S05]  /*1e95c0*/  F2FP.SATFINITE.E4M3.F32.PACK_AB_MERGE_C R33, R40, R26, RZ ;  /* 0x0000001a2821723e */ /* 0x010fca00048070ff */
[----:B------:R-:W-:Y:S04]  /*1e95d0*/  STL.64 [R1+0xa380], R32 ;  /* 0x00a3802001007387 */ /* 0x000fe80000100a00 */
        /* <DEDUP_REMOVED lines=8> */
[----:B------:R-:W-:Y:S01]  /*1e9660*/  F2FP.SATFINITE.E4M3.F32.PACK_AB_MERGE_C R24, R50, R49, RZ ;  /* 0x000000313218723e */ /* 0x000fe200048070ff */
[----:B------:R-:W0:Y:S01]  /*1e9670*/  LDCU UR4, c[0x0][0x3b8] ;  /* 0x00007700ff0477ac */ /* 0x000e220008000800 */
[----:B------:R-:W4:Y:S04]  /*1e9680*/  LDL.LU R22, [R1+0xa3c0] ;  /* 0x00a3c00001167983 */ /* 0x000f280000300800 */
[----:B------:R-:W4:Y:S04]  /*1e9690*/  LDL.LU R18, [R1+0xfb0] ;  /* 0x000fb00001127983 */ /* 0x000f280000300800 */
[----:B------:R-:W4:Y:S01]  /*1e96a0*/  LDL.LU R19, [R1+0xfb4] ;  /* 0x000fb40001137983 */ /* 0x000f220000300800 */
[----:B--2---:R-:W-:-:S05]  /*1e96b0*/  F2FP.SATFINITE.E4M3.F32.PACK_AB_MERGE_C R16, R34, R59, RZ ;  /* 0x0000003b2210723e */ /* 0x004fca00048070ff */
[----:B------:R1:W-:Y:S04]  /*1e96c0*/  STL [R1+0x1c90], R16 ;  /* 0x001c901001007387 */ /* 0x0003e80000100800 */
[----:B------:R-:W2:Y:S04]  /*1e96d0*/  LDL.LU R31, [R1+0xfb8] ;  /* 0x000fb800011f7983 */ /* 0x000ea80000300800 */
[----:B------:R-:W2:Y:S04]  /*1e96e0*/  LDL.LU R42, [R1+0xfbc] ;  /* 0x000fbc00012a7983 */ /* 0x000ea80000300800 */
[----:B------:R-:W2:Y:S01]  /*1e96f0*/  LDL.LU R43, [R1+0xfa0] ;  /* 0x000fa000012b7983 */ /* 0x000ea20000300800 */
[----:B-1----:R-:W-:-:S03]  /*1e9700*/  SHF.R.S32.HI R16, RZ, 0x1f, R17 ;  /* 0x0000001fff107819 */ /* 0x002fc60000011411 */
[----:B------:R-:W2:Y:S04]  /*1e9710*/  LDL.LU R20, [R1+0xfa4] ;  /* 0x000fa40001147983 */ /* 0x000ea80000300800 */
[----:B------:R-:W2:Y:S04]  /*1e9720*/  LDL.LU R21, [R1+0xfa8] ;  /* 0x000fa80001157983 */ /* 0x000ea80000300800 */
[----:B------:R-:W2:Y:S04]  /*1e9730*/  LDL.LU R46, [R1+0xfac] ;  /* 0x000fac00012e7983 */ /* 0x000ea80000300800 */
[----:B------:R-:W2:Y:S04]  /*1e9740*/  LDL.LU R28, [R1+0xf90] ;  /* 0x000f9000011c7983 */ /* 0x000ea80000300800 */
[----:B------:R-:W2:Y:S04]  /*1e9750*/  LDL.LU R49, [R1+0xf94] ;  /* 0x000f940001317983 */ /* 0x000ea80000300800 */
[----:B------:R-:W2:Y:S04]  /*1e9760*/  LDL.LU R50, [R1+0xf98] ;  /* 0x000f980001327983 */ /* 0x000ea80000300800 */
[----:B------:R-:W2:Y:S01]  /*1e9770*/  LDL.LU R59, [R1+0xf9c] ;  /* 0x000f9c00013b7983 */ /* 0x000ea20000300800 */
[----:B---3--:R-:W-:-:S02]  /*1e9780*/  F2FP.SATFINITE.E4M3.F32.PACK_AB_MERGE_C R30, R57, R35, RZ ;  /* 0x00000023391e723e */ /* 0x008fc400048070ff */
[----:B------:R-:W-:Y:S02]  /*1e9790*/  F2FP.SATFINITE.E4M3.F32.PACK_AB_MERGE_C R25, R39, R36, RZ ;  /* 0x000000242719723e */ /* 0x000fe400048070ff */
[----:B------:R-:W-:-:S05]  /*1e97a0*/  IADD3 R32, P1, PT, R17, R4, RZ ;  /* 0x0000000411207210 */ /* 0x000fca0007f3e0ff */
[----:B------:R-:W-:-:S05]  /*1e97b0*/  IMAD.X R33, R16, 0x1, R51, P1 ;  /* 0x0000000110217824 */ /* 0x000fca00008e0633 */
[----:B------:R1:W-:Y:S04]  /*1e97c0*/  STL.64 [R1+0x15a0], R32 ;  /* 0x0015a02001007387 */ /* 0x0003e80000100a00 */
[----:B------:R-:W-:Y:S01]  /*1e97d0*/  STL [R1+0x1cb4], R30 ;  /* 0x001cb41e01007387 */ /* 0x000fe20000100800 */
[----:B-1----:R-:W-:-:S03]  /*1e97e0*/  IADD3 R32, P1, PT, R17, R6, RZ ;  /* 0x0000000611207210 */ /* 0x002fc60007f3e0ff */
[----:B------:R1:W-:Y:S02]  /*1e97f0*/  STL [R1+0x1cb0], R25 ;  /* 0x001cb01901007387 */ /* 0x0003e40000100800 */
[----:B------:R-:W-:Y:S02]  /*1e9800*/  IMAD.X R33, R16, 0x1, R5, P1 ;  /* 0x0000000110217824 */ /* 0x000fe400008e0605 */
[----:B------:R-:W3:Y:S04]  /*1e9810*/  LDL.LU R48, [R1+0xf00] ;  /* 0x000f000001307983 */ /* 0x000ee80000300800 */
[----:B------:R-:W3:Y:S04]  /*1e9820*/  LDL.LU R39, [R1+0xf04] ;  /* 0x000f040001277983 */ /* 0x000ee80000300800 */
[----:B-1----:R-:W3:Y:S04]  /*1e9830*/  LDL.LU R25, [R1+0xf08] ;  /* 0x000f080001197983 */ /* 0x002ee80000300800 */
[----:B------:R1:W-:Y:S04]  /*1e9840*/  STL.64 [R1+0x1578], R32 ;  /* 0x0015782001007387 */ /* 0x0003e80000100a00 */
[----:B------:R-:W3:Y:S04]  /*1e9850*/  LDL.LU R30, [R1+0xf0c] ;  /* 0x000f0c00011e7983 */ /* 0x000ee80000300800 */
[----:B------:R-:W3:Y:S04]  /*1e9860*/  LDL.LU R34, [R1+0xe80] ;  /* 0x000e800001227983 */ /* 0x000ee80000300800 */
[----:B------:R-:W3:Y:S04]  /*1e9870*/  LDL.LU R35, [R1+0xe84] ;  /* 0x000e840001237983 */ /* 0x000ee80000300800 */
[----:B------:R-:W3:Y:S04]  /*1e9880*/  LDL.LU R57, [R1+0xe88] ;  /* 0x000e880001397983 */ /* 0x000ee80000300800 */
[----:B------:R-:W3:Y:S01]  /*1e9890*/  LDL.LU R36, [R1+0xe8c] ;  /* 0x000e8c0001247983 */ /* 0x000ee20000300800 */
[----:B----4-:R-:W-:-:S02]  /*1e98a0*/  F2FP.SATFINITE.E4M3.F32.PACK_AB_MERGE_C R26, R40, R26, RZ ;  /* 0x0000001a281a723e */ /* 0x010fc400048070ff */
[----:B-1----:R-:W-:Y:S02]  /*1e98b0*/  IADD3 R32, P1, PT, R17, R8, RZ ;  /* 0x0000000811207210 */ /* 0x002fe40007f3e0ff */
[----:B------:R-:W-:Y:S01]  /*1e98c0*/  F2FP.SATFINITE.E4M3.F32.PACK_AB_MERGE_C R23, R37, R23, RZ ;  /* 0x000000172517723e */ /* 0x000fe200048070ff */
[----:B------:R1:W-:Y:S02]  /*1e98d0*/  STL [R1+0x1ce0], R26 ;  /* 0x001ce01a01007387 */ /* 0x0003e40000100800 */
[----:B------:R-:W-:Y:S02]  /*1e98e0*/  IMAD.X R33, R16, 0x1, R7, P1 ;  /* 0x0000000110217824 */ /* 0x000fe400008e0607 */
[----:B------:R4:W-:Y:S04]  /*1e98f0*/  STL [R1+0x1cdc], R23 ;  /* 0x001cdc1701007387 */ /* 0x0009e80000100800 */
[----:B-1----:R-:W3:Y:S04]  /*1e9900*/  LDL.LU R26, [R1+0xe70] ;  /* 0x000e7000011a7983 */ /* 0x002ee80000300800 */
[----:B------:R-:W3:Y:S04]  /*1e9910*/  LDL.LU R40, [R1+0xe74] ;  /* 0x000e740001287983 */ /* 0x000ee80000300800 */
[----:B----4-:R-:W4:Y:S04]  /*1e9920*/  LDL.LU R23, [R1+0xe78] ;  /* 0x000e780001177983 */ /* 0x010f280000300800 */
[----:B------:R1:W-:Y:S04]  /*1e9930*/  STL.64 [R1+0x1570], R32 ;  /* 0x0015702001007387 */ /* 0x0003e80000100a00 */
[----:B------:R-:W4:Y:S01]  /*1e9940*/  LDL.LU R37, [R1+0xe7c] ;  /* 0x000e7c0001257983 */ /* 0x000f220000300800 */
[----:B-1----:R-:W-:-:S02]  /*1e9950*/  F2FP.SATFINITE.E4M3.F32.PACK_AB_MERGE_C R32, R19, R18, RZ ;  /* 0x000000121320723e */ /* 0x002fc400048070ff */
[----:B------:R-:W-:-:S05]  /*1e9960*/  IADD3 R18, P1, PT, R17, R14, RZ ;  /* 0x0000000e11127210 */ /* 0x000fca0007f3e0ff */
[----:B------:R-:W-:Y:S01]  /*1e9970*/  IMAD.X R19, R16, 0x1, R15, P1 ;  /* 0x0000000110137824 */ /* 0x000fe200008e060f */
[----:B------:R-:W-:Y:S01]  /*1e9980*/  STL [R1+0x1d04], R32 ;  /* 0x001d042001007387 */ /* 0x000fe20000100800 */
[----:B--2---:R-:W-:-:S05]  /*1e9990*/  F2FP.SATFINITE.E4M3.F32.PACK_AB_MERGE_C R31, R42, R31, RZ ;  /* 0x0000001f2a1f723e */ /* 0x004fca00048070ff */
[----:B------:R1:W-:Y:S04]  /*1e99a0*/  STL [R1+0x1d00], R31 ;  /* 0x001d001f01007387 */ /* 0x0003e80000100800 */
[----:B------:R2:W-:Y:S01]  /*1e99b0*/  STL.64 [R1+0x1568], R18 ;  /* 0x0015681201007387 */ /* 0x0005e20000100a00 */
[----:B-1----:R-:W-:Y:S02]  /*1e99c0*/  F2FP.SATFINITE.E4M3.F32.PACK_AB_MERGE_C R31, R20, R43, RZ ;  /* 0x0000002b141f723e */ /* 0x002fe400048070ff */
[----:B------:R-:W-:Y:S02]  /*1e99d0*/  F2FP.SATFINITE.E4M3.F32.PACK_AB_MERGE_C R20, R46, R21, RZ ;  /* 0x000000152e14723e */ /* 0x000fe400048070ff */
[----:B--2---:R-:W-:Y:S01]  /*1e99e0*/  IADD3 R18, P1, PT, R17, R3, RZ ;  /* 0x0000000311127210 */ /* 0x004fe20007f3e0ff */
[----:B------:R-:W-:Y:S04]  /*1e99f0*/  STL [R1+0x1d2c], R31 ;  /* 0x001d2c1f01007387 */ /* 0x000fe80000100800 */
[----:B------:R-:W-:Y:S01]  /*1e9a00*/  IMAD.X R19, R16, 0x1, R27, P1 ;  /* 0x0000000110137824 */ /* 0x000fe200008e061b */
[----:B------:R1:W-:Y:S01]  /*1e9a10*/  STL [R1+0x1d28], R20 ;  /* 0x001d281401007387 */ /* 0x0003e20000100800 */
[----:B------:R-:W-:-:S03]  /*1e9a20*/  F2FP.SATFINITE.E4M3.F32.PACK_AB_MERGE_C R21, R49, R28, RZ ;  /* 0x0000001c3115723e */ /* 0x000fc600048070ff */
[----:B------:R2:W-:Y:S01]  /*1e9a30*/  STL.64 [R1+0x1560], R18 ;  /* 0x0015601201007387 */ /* 0x0005e20000100a00 */
[----:B-1----:R-:W-:-:S03]  /*1e9a40*/  F2FP.SATFINITE.E4M3.F32.PACK_AB_MERGE_C R20, R59, R50, RZ ;  /* 0x000000323b14723e */ /* 0x002fc600048070ff */
[----:B------:R-:W-:Y:S01]  /*1e9a50*/  STL [R1+0x1d50], R21 ;  /* 0x001d501501007387 */ /* 0x000fe20000100800 */
[----:B--2---:R-:W-:-:S03]  /*1e9a60*/  IADD3 R18, P1, PT, R17, R2, RZ ;  /* 0x0000000211127210 */ /* 0x004fc60007f3e0ff */
[----:B------:R-:W-:Y:S02]  /*1e9a70*/  STL [R1+0x1d4c], R20 ;  /* 0x001d4c1401007387 */ /* 0x000fe40000100800 */
[----:B------:R-:W-:Y:S02]  /*1e9a80*/  IMAD.X R19, R16, 0x1, R0, P1 ;  /* 0x0000000110137824 */ /* 0x000fe400008e0600 */
[----:B------:R-:W2:Y:S04]  /*1e9a90*/  LDL.LU R28, [R1+0xe40] ;  /* 0x000e4000011c7983 */ /* 0x000ea80000300800 */
[----:B------:R-:W2:Y:S04]  /*1e9aa0*/  LDL.LU R49, [R1+0xe44] ;  /* 0x000e440001317983 */ /* 0x000ea80000300800 */
[----:B------:R-:W2:Y:S04]  /*1e9ab0*/  LDL.LU R50, [R1+0xe48] ;  /* 0x000e480001327983 */ /* 0x000ea80000300800 */
[----:B------:R1:W-:Y:S04]  /*1e9ac0*/  STL.64 [R1+0x1558], R18 ;  /* 0x0015581201007387 */ /* 0x0003e80000100a00 */
[----:B------:R-:W2:Y:S01]  /*1e9ad0*/  LDL.LU R59, [R1+0xe4c] ;  /* 0x000e4c00013b7983 */ /* 0x000ea20000300800 */
[----:B-1----:R-:W-:-:S05]  /*1e9ae0*/  IADD3 R18, P1, PT, R17, R44, RZ ;  /* 0x0000002c11127210 */ /* 0x002fca0007f3e0ff */
[----:B------:R-:W-:Y:S01]  /*1e9af0*/  IMAD.X R19, R16, 0x1, R29, P1 ;  /* 0x0000000110137824 */ /* 0x000fe200008e061d */
[----:B---3--:R-:W-:-:S05]  /*1e9b00*/  F2FP.SATFINITE.E4M3.F32.PACK_AB_MERGE_C R39, R39, R48, RZ ;  /* 0x000000302727723e */ /* 0x008fca00048070ff */
[----:B------:R-:W-:Y:S01]  /*1e9b10*/  STL [R1+0x9f54], R39 ;  /* 0x009f542701007387 */ /* 0x000fe20000100800 */
[----:B------:R-:W-:-:S05]  /*1e9b20*/  F2FP.SATFINITE.E4M3.F32.PACK_AB_MERGE_C R20, R30, R25, RZ ;  /* 0x000000191e14723e */ /* 0x000fca00048070ff */
[----:B------:R-:W-:Y:S04]  /*1e9b30*/  STL [R1+0x1d84], R20 ;  /* 0x001d841401007387 */ /* 0x000fe80000100800 */
[----:B------:R1:W-:Y:S02]  /*1e9b40*/  STL.64 [R1+0x1550], R18 ;  /* 0x0015501201007387 */ /* 0x0003e40000100a00 */
[----:B-1----:R-:W-:Y:S02]  /*1e9b50*/  F2FP.SATFINITE.E4M3.F32.PACK_AB_MERGE_C R19, R35, R34, RZ ;  /* 0x000000222313723e */ /* 0x002fe400048070ff */
[----:B------:R-:W-:Y:S01]  /*1e9b60*/  F2FP.SATFINITE.E4M3.F32.PACK_AB_MERGE_C R18, R36, R57, RZ ;  /* 0x000000392412723e */ /* 0x000fe200048070ff */
[----:B------:R-:W3:Y:S04]  /*1e9b70*/  LDL.LU R34, [R1+0xd90] ;  /* 0x000d900001227983 */ /* 0x000ee80000300800 */
[----:B------:R-:W-:Y:S04]  /*1e9b80*/  STL [R1+0x1bfc], R19 ;  /* 0x001bfc1301007387 */ /* 0x000fe80000100800 */
[----:B------:R-:W3:Y:S04]  /*1e9b90*/  LDL.LU R35, [R1+0xd94] ;  /* 0x000d940001237983 */ /* 0x000ee80000300800 */
[----:B------:R1:W-:Y:S04]  /*1e9ba0*/  STL [R1+0x1c00], R18 ;  /* 0x001c001201007387 */ /* 0x0003e80000100800 */
[----:B------:R-:W3:Y:S04]  /*1e9bb0*/  LDL.LU R57, [R1+0xd98] ;  /* 0x000d980001397983 */ /* 0x000ee80000300800 */
[----:B------:R-:W3:Y:S01]  /*1e9bc0*/  LDL.LU R36, [R1+0xd9c] ;  /* 0x000d9c0001247983 */ /* 0x000ee20000300800 */
[----:B-1----:R-:W-:-:S05]  /*1e9bd0*/  IADD3 R18, P1, PT, R17, R55, RZ ;  /* 0x0000003711127210 */ /* 0x002fca0007f3e0ff */
[----:B------:R-:W-:-:S05]  /*1e9be0*/  IMAD.X R19, R16, 0x1, R61, P1 ;  /* 0x0000000110137824 */ /* 0x000fca00008e063d */
[----:B------:R1:W-:Y:S04]  /*1e9bf0*/  STL.64 [R1+0x1548], R18 ;  /* 0x0015481201007387 */ /* 0x0003e80000100a00 */
[----:B------:R-:W3:Y:S01]  /*1e9c00*/  LDL.LU R32, [R1+0xd60] ;  /* 0x000d600001207983 */ /* 0x000ee20000300800 */
[----:B-1----:R-:W-:Y:S02]  /*1e9c10*/  F2FP.SATFINITE.E4M3.F32.PACK_AB_MERGE_C R18, R40, R26, RZ ;  /* 0x0000001a2812723e */ /* 0x002fe400048070ff */
[----:B------:R-:W-:-:S03]  /*1e9c20*/  IADD3 R20, P1, PT, R17, R60, RZ ;  /* 0x0000003c11147210 */ /* 0x000fc60007f3e0ff */
[----:B------:R1:W-:Y:S04]  /*1e9c30*/  STL [R1+0x1bd0], R18 ;  /* 0x001bd01201007387 */ /* 0x0003e80000100800 */
[----:B------:R-:W3:Y:S01]  /*1e9c40*/  LDL.LU R33, [R1+0xd64] ;  /* 0x000d640001217983 */ /* 0x000ee20000300800 */
[----:B----4-:R-:W-:-:S03]  /*1e9c50*/  F2FP.SATFINITE.E4M3.F32.PACK_AB_MERGE_C R37, R37, R23, RZ ;  /* 0x000000172525723e */ /* 0x010fc600048070ff */
[----:B-1----:R-:W4:Y:S04]  /*1e9c60*/  LDL.LU R18, [R1+0xd68] ;  /* 0x000d680001127983 */ /* 0x002f280000300800 */
        /* <DEDUP_REMOVED lines=8> */
[----:B------:R-:W-:Y:S04]  /*1e9cf0*/  STL [R1+0xa084], R37 ;  /* 0x00a0842501007387 */ /* 0x000fe80000100800 */
[----:B------:R-:W4:Y:S04]  /*1e9d00*/  LDL.LU R26, [R1+0xcc8] ;  /* 0x000cc800011a7983 */ /* 0x000f280000300800 */
[----:B------:R-:W4:Y:S04]  /*1e9d10*/  LDL.LU R40, [R1+0xccc] ;  /* 0x000ccc0001287983 */ /* 0x000f280000300800 */
[----:B------:R2:W-:Y:S04]  /*1e9d20*/  STL.64 [R1+0x1540], R20 ;  /* 0x0015401401007387 */ /* 0x0005e80000100a00 */
        /* <DEDUP_REMOVED lines=12> */
[----:B------:R3:W-:Y:S02]  /*1e9df0*/  STL.64 [R1+0x1538], R20 ;  /* 0x0015381401007387 */ /* 0x0007e40000100a00 */
[----:B---3--:R-:W-:-:S02]  /*1e9e00*/  F2FP.SATFINITE.E4M3.F32.PACK_AB_MERGE_C R21, R35, R34, RZ ;  /* 0x000000222315723e */ /* 0x008fc400048070ff */
[----:B------:R-:W3:Y:S04]  /*1e9e10*/  LDL.LU R34, [R1+0xbf8] ;  /* 0x000bf80001227983 */ /* 0x000ee80000300800 */
[----:B------:R-:W-:Y:S04]  /*1e9e20*/  STL [R1+0x19c0], R21 ;  /* 0x0019c01501007387 */ /* 0x000fe80000100800 */
[----:B------:R-:W3:Y:S01]  /*1e9e30*/  LDL.LU R35, [R1+0xbfc] ;  /* 0x000bfc0001237983 */ /* 0x000ee20000300800 */
        /* <DEDUP_REMOVED lines=8> */
[----:B------:R-:W-:Y:S02]  /*1e9ec0*/  F2FP.SATFINITE.E4M3.F32.PACK_AB_MERGE_C R33, R33, R32, RZ ;  /* 0x000000202121723e */ /* 0x000fe400048070ff */
[----:B----4-:R-:W-:-:S03]  /*1e9ed0*/  F2FP.SATFINITE.E4M3.F32.PACK_AB_MERGE_C R32, R19, R18, RZ ;  /* 0x000000121320723e */ /* 0x010fc600048070ff */
[----:B------:R-:W-:Y:S01]  /*1e9ee0*/  STL [R1+0x164c], R33 ;  /* 0x00164c2101007387 */ /* 0x000fe20000100800 */
[----:B------:R-:W-:Y:S02]  /*1e9ef0*/  F2FP.SATFINITE.E4M3.F32.PACK_AB_MERGE_C R23, R23, R48, RZ ;  /* 0x000000301717723e */ /* 0x000fe400048070ff */
[----:B--2---:R-:W-:Y:S01]  /*1e9f00*/  IADD3 R18, P1, PT, R17, R20, RZ ;  /* 0x0000001411127210 */ /* 0x004fe20007f3e0ff */
[----:B------:R1:W-:Y:S04]  /*1e9f10*/  STL.64 [R1+0xa390], R20 ;  /* 0x00a3901401007387 */ /* 0x0003e80000100a00 */
[----:B------:R-:W-:Y:S01]  /*1e9f20*/  IMAD.X R19, R16, 0x1, R53, P1 ;  /* 0x0000000110137824 */ /* 0x000fe200008e0635 */
[----:B------:R-:W-:Y:S04]  /*1e9f30*/  STL [R1+0x1660], R32 ;  /* 0x0016602001007387 */ /* 0x000fe80000100800 */
[----:B------:R2:W-:Y:S01]  /*1e9f40*/  STL.64 [R1+0x1528], R18 ;  /* 0x0015281201007387 */ /* 0x0005e20000100a00 */
[----:B-1----:R-:W-:-:S02]  /*1e9f50*/  F2FP.SATFINITE.E4M3.F32.PACK_AB_MERGE_C R21, R42, R31, RZ ;  /* 0x0000001f2a15723e */ /* 0x002fc400048070ff */
[----:B------:R-:W-:Y:S02]  /*1e9f60*/  F2FP.SATFINITE.E4M3.F32.PACK_AB_MERGE_C R20, R46, R43, RZ ;  /* 0x0000002b2e14723e */ /* 0x000fe400048070ff */
[----:B--2---:R-:W-:Y:S01]  /*1e9f70*/  IADD3 R18, P1, PT, R17, R56, RZ ;  /* 0x0000003811127210 */ /* 0x004fe20007f3e0ff */
[----:B------:R-:W-:Y:S04]  /*1e9f80*/  STL [R1+0x1648], R21 ;  /* 0x0016481501007387 */ /* 0x000fe80000100800 */
[----:B------:R-:W-:Y:S01]  /*1e9f90*/  IMAD.X R19, R16, 0x1, R45, P1 ;  /* 0x0000000110137824 */ /* 0x000fe200008e062d */
[----:B------:R-:W-:Y:S04]  /*1e9fa0*/  STL [R1+0x1644], R20 ;  /* 0x0016441401007387 */ /* 0x000fe80000100800 */
[----:B------:R-:W-:Y:S04]  /*1e9fb0*/  STL [R1+0xa100], R23 ;  /* 0x00a1001701007387 */ /* 0x000fe80000100800 */
[----:B------:R-:W-:Y:S04]  /*1e9fc0*/  STL [R1+0xa210], R22 ;  /* 0x00a2101601007387 */ /* 0x000fe80000100800 */
[----:B------:R1:W-:Y:S02]  /*1e9fd0*/  STL.64 [R1+0x1520], R18 ;  /* 0x0015201201007387 */ /* 0x0003e40000100a00 */
[----:B-1----:R-:W-:-:S02]  /*1e9fe0*/  F2FP.SATFINITE.E4M3.F32.PACK_AB_MERGE_C R18, R40, R26, RZ ;  /* 0x0000001a2812723e */ /* 0x002fc400048070ff */
[----:B------:R-:W2:Y:S04]  /*1e9ff0*/  LDL.LU R26, [R1+0xbd8] ;  /* 0x000bd800011a7983 */ /* 0x000ea80000300800 */
[----:B------:R-:W2:Y:S04]  /*1ea000*/  LDL.LU R40, [R1+0xbdc] ;  /* 0x000bdc0001287983 */ /* 0x000ea80000300800 */
[----:B------:R1:W-:Y:S02]  /*1ea010*/  STL [R1+0x1dcc], R18 ;  /* 0x001dcc1201007387 */ /* 0x0003e40000100800 */
[----:B-1----:R-:W-:-:S05]  /*1ea020*/  IADD3 R18, P1, PT, R17, R58, RZ ;  /* 0x0000003a11127210 */ /* 0x002fca0007f3e0ff */
[----:B------:R-:W-:Y:S01]  /*1ea030*/  IMAD.X R19, R16, 0x1, R9, P1 ;  /* 0x0000000110137824 */ /* 0x000fe200008e0609 */
[----:B------:R-:W-:-:S04]  /*1ea040*/  F2FP.SATFINITE.E4M3.F32.PACK_AB_MERGE_C R21, R30, R25, RZ ;  /* 0x000000191e15723e */ /* 0x000fc800048070ff */
[----:B------:R1:W-:Y:S01]  /*1ea050*/  STL.64 [R1+0x1518], R18 ;  /* 0x0015181201007387 */ /* 0x0003e20000100a00 */
[----:B------:R-:W-:-:S03]  /*1ea060*/  F2FP.SATFINITE.E4M3.F32.PACK_AB_MERGE_C R20, R49, R28, RZ ;  /* 0x0000001c3114723e */ /* 0x000fc600048070ff */
[----:B------:R-:W-:Y:S01]  /*1ea070*/  STL [R1+0x1fd4], R21 ;  /* 0x001fd41501007387 */ /* 0x000fe20000100800 */
[----:B-1----:R-:W-:-:S03]  /*1ea080*/  IADD3 R18, P1, PT, R17, R10, RZ ;  /* 0x0000000a11127210 */ /* 0x002fc60007f3e0ff */
[----:B------:R-:W-:Y:S02]  /*1ea090*/  STL [R1+0x1fd0], R20 ;  /* 0x001fd01401007387 */ /* 0x000fe40000100800 */
[----:B------:R-:W-:Y:S02]  /*1ea0a0*/  IMAD.X R19, R16, 0x1, R11, P1 ;  /* 0x0000000110137824 */ /* 0x000fe400008e060b */
[----:B------:R1:W-:Y:S04]  /*1ea0b0*/  STL.64 [R1+0xa3a0], R10 ;  /* 0x00a3a00a01007387 */ /* 0x0003e80000100a00 */
[----:B------:R4:W-:Y:S01]  /*1ea0c0*/  STL.64 [R1+0x1508], R18 ;  /* 0x0015081201007387 */ /* 0x0009e20000100a00 */
[----:B-1----:R-:W-:Y:S02]  /*1ea0d0*/  IADD3 R10, P1, PT, R17, R12, RZ ;  /* 0x0000000c110a7210 */ /* 0x002fe40007f3e0ff */
[----:B----4-:R-:W-:-:S03]  /*1ea0e0*/  F2FP.SATFINITE.E4M3.F32.PACK_AB_MERGE_C R18, R59, R50, RZ ;  /* 0x000000323b12723e */ /* 0x010fc600048070ff */
[----:B------:R-:W-:Y:S02]  /*1ea0f0*/  IMAD.X R11, R16, 0x1, R13, P1 ;  /* 0x00000001100b7824 */ /* 0x000fe400008e060d */
[----:B------:R-:W-:Y:S04]  /*1ea100*/  STL [R1+0x1fec], R18 ;  /* 0x001fec1201007387 */ /* 0x000fe80000100800 */
[----:B------:R3:W-:Y:S04]  /*1ea110*/  STL.64 [R1+0xa3b0], R12 ;  /* 0x00a3b00c01007387 */ /* 0x0007e80000100a00 */
[----:B------:R1:W-:Y:S01]  /*1ea120*/  STL.64 [R1+0x1510], R10 ;  /* 0x0015100a01007387 */ /* 0x0003e20000100a00 */
[----:B---3--:R-:W-:-:S02]  /*1ea130*/  F2FP.SATFINITE.E4M3.F32.PACK_AB_MERGE_C R12, R35, R34, RZ ;  /* 0x00000022230c723e */ /* 0x008fc400048070ff */
[----:B-1----:R-:W-:Y:S01]  /*1ea140*/  F2FP.SATFINITE.E4M3.F32.PACK_AB_MERGE_C R10, R36, R57, RZ ;  /* 0x00000039240a723e */ /* 0x002fe200048070ff */
[----:B------:R-:W3:Y:S04]  /*1ea150*/  LDL.LU R11, [R1+0xbc0] ;  /* 0x000bc000010b7983 */ /* 0x000ee80000300800 */
[----:B------:R-:W-:Y:S04]  /*1ea160*/  STL [R1+0x1fe8], R12 ;  /* 0x001fe80c01007387 */ /* 0x000fe80000100800 */
[----:B------:R-:W3:Y:S04]  /*1ea170*/  LDL.LU R20, [R1+0xbc4] ;  /* 0x000bc40001147983 */ /* 0x000ee80000300800 */
        /* <DEDUP_REMOVED lines=17> */
[----:B0-----:R-:W-:Y:S01]  /*1ea290*/  VIADD R23, R17, UR4 ;  /* 0x0000000411177c36 */ /* 0x001fe20008000000 */
[----:B------:R-:W0:Y:S01]  /*1ea2a0*/  LDCU UR4, c[0x0][0x3b8] ;  /* 0x00007700ff0477ac */ /* 0x000e220008000800 */
[----:B--2---:R-:W-:-:S05]  /*1ea2b0*/  F2FP.SATFINITE.E4M3.F32.PACK_AB_MERGE_C R10, R40, R26, RZ ;  /* 0x0000001a280a723e */ /* 0x004fca00048070ff */
        /* <DEDUP_REMOVED lines=11> */
[----:B------:R-:W-:-:S02]  /*1ea370*/  SHF.R.S32.HI R22, RZ, 0x1f, R23 ;  /* 0x0000001fff167819 */ /* 0x000fc40000011417 */
[----:B------:R-:W-:-:S05]  /*1ea380*/  IADD3 R12, P1, PT, R23, R4, RZ ;  /* 0x00000004170c7210 */ /* 0x000fca0007f3e0ff */
[----:B------:R-:W-:Y:S01]  /*1ea390*/  IMAD.X R13, R22, 0x1, R51, P1 ;  /* 0x00000001160d7824 */ /* 0x000fe200008e0633 */
[----:B-1----:R-:W-:-:S04]  /*1ea3a0*/  IADD3 R10, P1, PT, R23, R6, RZ ;  /* 0x00000006170a7210 */ /* 0x002fc80007f3e0ff */
[----:B------:R3:W-:Y:S02]  /*1ea3b0*/  STL.64 [R1+0x1500], R12 ;  /* 0x0015000c01007387 */ /* 0x0007e40000100a00 */
[----:B---3--:R-:W-:Y:S01]  /*1ea3c0*/  F2FP.SATFINITE.E4M3.F32.PACK_AB_MERGE_C R13, R20, R11, RZ ;  /* 0x0000000b140d723e */ /* 0x008fe200048070ff */
[----:B------:R-:W-:-:S04]  /*1ea3d0*/  IMAD.X R11, R22, 0x1, R5, P1 ;  /* 0x00000001160b7824 */ /* 0x000fc800008e0605 */
[----:B------:R1:W-:Y:S01]  /*1ea3e0*/  STL [R1+0x1c9c], R13 ;  /* 0x001c9c0d01007387 */ /* 0x0003e20000100800 */
[----:B----4-:R-:W-:-:S05]  /*1ea3f0*/  F2FP.SATFINITE.E4M3.F32.PACK_AB_MERGE_C R12, R37, R21, RZ ;  /* 0x00000015250c723e */ /* 0x010fca00048070ff */
[----:B------:R3:W-:Y:S04]  /*1ea400*/  STL [R1+0x1c98], R12 ;  /* 0x001c980c01007387 */ /* 0x0007e80000100800 */
[----:B------:R4:W-:Y:S01]  /*1ea410*/  STL.64 [R1+0x14f8], R10 ;  /* 0x0014f80a01007387 */ /* 0x0009e20000100a00 */
[----:B-1----:R-:W-:Y:S02]  /*1ea420*/  F2FP.SATFINITE.E4M3.F32.PACK_AB_MERGE_C R13, R32, R39, RZ ;  /* 0x00000027200d723e */ /* 0x002fe400048070ff */
[----:B---3--:R-:W-:Y:S02]  /*1ea430*/  F2FP.SATFINITE.E4M3.F32.PACK_AB_MERGE_C R12, R16, R33, RZ ;  /* 0x00000021100c723e */ /* 0x008fe400048070ff */
[----:B----4-:R-:W-:Y:S01]  /*1ea440*/  IADD3 R10, P1, PT, R23, R8, RZ ;  /* 0x00000008170a7210 */ /* 0x010fe20007f3e0ff */
[----:B------:R1:W-:Y:S04]  /*1ea450*/  STL [R1+0x1cc8], R13 ;  /* 0x001cc80d01007387 */ /* 0x0003e80000100800 */
[----:B------:R-:W-:Y:S01]  /*1ea460*/  IMAD.X R11, R22, 0x1, R7, P1 ;  /* 0x00000001160b7824 */ /* 0x000fe200008e0607 */
[----:B------:R3:W-:Y:S04]  /*1ea470*/  STL [R1+0x1cc4], R12 ;  /* 0x001cc40c01007387 */ /* 0x0007e80000100800 */
[----:B------:R4:W-:Y:S01]  /*1ea480*/  STL.64 [R1+0x14f0], R10 ;  /* 0x0014f00a01007387 */ /* 0x0009e20000100a00 */
[----:B-1----:R-:W-:-:S02]  /*1ea490*/  F2FP.SATFINITE.E4M3.F32.PACK_AB_MERGE_C R13, R19, R18, RZ ;  /* 0x00000012130d723e */ /* 0x002fc400048070ff */
[----:B---3--:R-:W-:Y:S02]  /*1ea4a0*/  F2FP.SATFINITE.E4M3.F32.PACK_AB_MERGE_C R12, R42, R31, RZ ;  /* 0x0000001f2a0c723e */ /* 0x008fe400048070ff */
[----:B----4-:R-:W-:Y:S01]  /*1ea4b0*/  IADD3 R10, P1, PT, R23, R14, RZ ;  /* 0x0000000e170a7210 */ /* 0x010fe20007f3e0ff */
[----:B------:R-:W-:Y:S04]  /*1ea4c0*/  STL [R1+0x1ce8], R13 ;  /* 0x001ce80d01007387 */ /* 0x000fe80000100800 */
[----:B------:R-:W-:Y:S01]  /*1ea4d0*/  IMAD.X R11, R22, 0x1, R15, P1 ;  /* 0x00000001160b7824 */ /* 0x000fe200008e060f */
[----:B------:R-:W-:Y:S04]  /*1ea4e0*/  STL [R1+0x1ce4], R12 ;  /* 0x001ce40c01007387 */ /* 0x000fe80000100800 */
[----:B------:R1:W-:Y:S02]  /*1ea4f0*/  STL.64 [R1+0x14e8], R10 ;  /* 0x0014e80a01007387 */ /* 0x0003e40000100a00 */
[----:B-1----:R-:W-:-:S02]  /*1ea500*/  F2FP.SATFINITE.E4M3.F32.PACK_AB_MERGE_C R11, R34, R49, RZ ;  /* 0x00000031220b723e */ /* 0x002fc400048070ff */
[----:B------:R-:W-:Y:S01]  /*1ea510*/  F2FP.SATFINITE.E4M3.F32.PACK_AB_MERGE_C R10, R36, R35, RZ ;  /* 0x00000023240a723e */ /* 0x000fe200048070ff */
[----:B------:R-:W3:Y:S04]  /*1ea520*/  LDL.LU R49, [R1+0x930] ;  /* 0x0009300001317983 */ /* 0x000ee80000300800 */
[----:B------:R-:W-:Y:S04]  /*1ea530*/  STL [R1+0x1d10], R11 ;  /* 0x001d100b01007387 */ /* 0x000fe80000100800 */
[----:B------:R-:W3:Y:S04]  /*1ea540*/  LDL.LU R34, [R1+0x934] ;  /* 0x0009340001227983 */ /* 0x000ee80000300800 */
[----:B------:R1:W-:Y:S04]  /*1ea550*/  STL [R1+0x1d0c], R10 ;  /* 0x001d0c0a01007387 */ /* 0x0003e80000100800 */
[----:B------:R-:W4:Y:S04]  /*1ea560*/  LDL.LU R35, [R1+0x938] ;  /* 0x0009380001237983 */ /* 0x000f280000300800 */
[----:B------:R-:W4:Y:S01]  /*1ea570*/  LDL.LU R36, [R1+0x93c] ;  /* 0x00093c0001247983 */ /* 0x000f220000300800 */
[----:B-1----:R-:W-:-:S05]  /*1ea580*/  IADD3 R10, P1, PT, R23, R3, RZ ;  /* 0x00000003170a7210 */ /* 0x002fca0007f3e0ff */
[----:B------:R-:W-:Y:S01]  /*1ea590*/  IMAD.X R11, R22, 0x1, R27, P1 ;  /* 0x00000001160b7824 */ /* 0x000fe200008e061b */
[----:B------:R-:W-:-:S04]  /*1ea5a0*/  F2FP.SATFINITE.E4M3.F32.PACK_AB_MERGE_C R13, R46, R43, RZ ;  /* 0x0000002b2e0d723e */ /* 0x000fc800048070ff */
[----:B------:R1:W-:Y:S04]  /*1ea5b0*/  STL.64 [R1+0x14e0], R10 ;  /* 0x0014e00a01007387 */ /* 0x0003e80000100a00 */
[----:B------:R0:W-:Y:S01]  /*1ea5c0*/  STL [R1+0x1d3c], R13 ;  /* 0x001d3c0d01007387 */ /* 0x0001e20000100800 */
[----:B-1----:R-:W-:-:S05]  /*1ea5d0*/  IADD3 R10, P1, PT, R23, R2, RZ ;  /* 0x00000002170a7210 */ /* 0x002fca0007f3e0ff */
[----:B------:R-:W-:Y:S01]  /*1ea5e0*/  IMAD.X R11, R22, 0x1, R0, P1 ;  /* 0x00000001160b7824 */ /* 0x000fe200008e0600 */
[----:B--2---:R-:W-:-:S05]  /*1ea5f0*/  F2FP.SATFINITE.E4M3.F32.PACK_AB_MERGE_C R12, R25, R48, RZ ;  /* 0x00000030190c723e */ /* 0x004fca00048070ff */
[----:B------:R1:W-:Y:S04]  /*1ea600*/  STL [R1+0x1d38], R12 ;  /* 0x001d380c01007387 */ /* 0x0003e80000100800 */
[----:B------:R2:W-:Y:S01]  /*1ea610*/  STL.64 [R1+0x14d8], R10 ;  /* 0x0014d80a01007387 */ /* 0x0005e20000100a00 */
[----:B0-----:R-:W-:Y:S02]  /*1ea620*/  F2FP.SATFINITE.E4M3.F32.PACK_AB_MERGE_C R13, R28, R30, RZ ;  /* 0x0000001e1c0d723e */ /* 0x001fe400048070ff */
[----:B-1----:R-:W-:Y:S02]  /*1ea630*/  F2FP.SATFINITE.E4M3.F32.PACK_AB_MERGE_C R12, R50, R17, RZ ;  /* 0x00000011320c723e */ /* 0x002fe400048070ff */
[----:B--2---:R-:W-:Y:S01]  /*1ea640*/  IADD3 R10, P1, PT, R23, R44, RZ ;  /* 0x0000002c170a7210 */ /* 0x004fe20007f3e0ff */
[----:B------:R0:W-:Y:S04]  /*1ea650*/  STL [R1+0x1d58], R13 ;  /* 0x001d580d01007387 */ /* 0x0001e80000100800 */
[----:B------:R-:W-:Y:S01]  /*1ea660*/  IMAD.X R11, R22, 0x1, R29, P1 ;  /* 0x00000001160b7824 */ /* 0x000fe200008e061d */
[----:B------:R1:W-:Y:S04]  /*1ea670*/  STL [R1+0x1d54], R12 ;  /* 0x001d540c01007387 */ /* 0x0003e80000100800 */
[----:B------:R2:W-:Y:S01]  /*1ea680*/  STL.64 [R1+0x14d0], R10 ;  /* 0x0014d00a01007387 */ /* 0x0005e20000100a00 */
[----:B0-----:R-:W-:-:S02]  /*1ea690*/  F2FP.SATFINITE.E4M3.F32.PACK_AB_MERGE_C R13, R57, R59, RZ ;  /* 0x0000003b390d723e */ /* 0x001fc400048070ff */
[----:B-1----:R-:W-:Y:S02]  /*1ea6a0*/  F2FP.SATFINITE.E4M3.F32.PACK_AB_MERGE_C R12, R40, R26, RZ ;  /* 0x0000001a280c723e */ /* 0x002fe400048070ff */
[----:B--2---:R-:W-:Y:S01]  /*1ea6b0*/  IADD3 R10, P1, PT, R23, R55, RZ ;  /* 0x00000037170a7210 */ /* 0x004fe20007f3e0ff */
[----:B------:R-:W-:Y:S04]  /*1ea6c0*/  STL [R1+0x1be4], R13 ;  /* 0x001be40d01007387 */ /* 0x000fe80000100800 */
[----:B------:R-:W-:Y:S01]  /*1ea6d0*/  IMAD.X R11, R22, 0x1, R61, P1 ;  /* 0x00000001160b7824 */ /* 0x000fe200008e063d */
[----:B------:R-:W-:Y:S04]  /*1ea6e0*/  STL [R1+0x1d78], R12 ;  /* 0x001d780c01007387 */ /* 0x000fe80000100800 */
[----:B------:R-:W2:Y:S04]  /*1ea6f0*/  LDL.LU R16, [R1+0x6e0] ;  /* 0x0006e00001107983 */ /* 0x000ea80000300800 */
[----:B------:R-:W2:Y:S04]  /*1ea700*/  LDL.LU R31, [R1+0x6e4] ;  /* 0x0006e400011f7983 */ /* 0x000ea80000300800 */
        /* <DEDUP_REMOVED lines=16> */
[----:B----4-:R-:W-:Y:S02]  /*1ea810*/  F2FP.SATFINITE.E4M3.F32.PACK_AB_MERGE_C R12, R36, R35, RZ ;  /* 0x00000023240c723e */ /* 0x010fe400048070ff */
[----:B------:R-:W3:Y:S04]  /*1ea820*/  LDL.LU R36, [R1+0x7b8] ;  /* 0x0007b80001247983 */ /* 0x000ee80000300800 */
[----:B------:R-:W-:Y:S04]  /*1ea830*/  STL [R1+0x1bc8], R13 ;  /* 0x001bc80d01007387 */ /* 0x000fe80000100800 */
[----:B------:R-:W3:Y:S04]  /*1ea840*/  LDL.LU R37, [R1+0x7bc] ;  /* 0x0007bc0001257983 */ /* 0x000ee80000300800 */
        /* <DEDUP_REMOVED lines=8> */
[----:B------:R-:W4:Y:S04]  /*1ea8d0*/  LDL.LU R46, [R1+0x734] ;  /* 0x00073400012e7983 */ /* 0x000f280000300800 */
[----:B------:R-:W4:Y:S04]  /*1ea8e0*/  LDL.LU R48, [R1+0x738] ;  /* 0x0007380001307983 */ /* 0x000f280000300800 */
[----:B------:R-:W4:Y:S04]  /*1ea8f0*/  LDL.LU R25, [R1+0x73c] ;  /* 0x00073c0001197983 */ /* 0x000f280000300800 */
[----:B------:R0:W-:Y:S04]  /*1ea900*/  STL.64 [R1+0x14c0], R12 ;  /* 0x0014c00c01007387 */ /* 0x0001e80000100a00 */
[----:B0-----:R-:W4:Y:S04]  /*1ea910*/  LDL.LU.64 R12, [R1+0xa3b0] ;  /* 0x00a3b000010c7983 */ /* 0x001f280000300a00 */
[----:B------:R-:W4:Y:S04]  /*1ea920*/  LDL.LU R30, [R1+0x6e8] ;  /* 0x0006e800011e7983 */ /* 0x000f280000300800 */
[----:B------:R-:W4:Y:S04]  /*1ea930*/  LDL.LU R17, [R1+0x6ec] ;  /* 0x0006ec0001117983 */ /* 0x000f280000300800 */
[----:B------:R-:W4:Y:S01]  /*1ea940*/  LDL.LU R49, [R1+0x10c] ;  /* 0x00010c0001317983 */ /* 0x000f220000300800 */
[----:B--2---:R-:W-:-:S03]  /*1ea950*/  F2FP.SATFINITE.E4M3.F32.PACK_AB_MERGE_C R31, R31, R16, RZ ;  /* 0x000000101f1f723e */ /* 0x004fc600048070ff */
[----:B------:R-:W2:Y:S04]  /*1ea960*/  LDL.LU R16, [R1+0xa3ac] ;  /* 0x00a3ac0001107983 */ /* 0x000ea80000300800 */
[----:B------:R0:W-:Y:S04]  /*1ea970*/  STL [R1+0x1fdc], R31 ;  /* 0x001fdc1f01007387 */ /* 0x0001e80000100800 */
[----:B0-----:R-:W2:Y:S01]  /*1ea980*/  LDL.LU R31, [R1+0xa3a8] ;  /* 0x00a3a800011f7983 */ /* 0x001ea20000300800 */
[----:B------:R-:W-:Y:S02]  /*1ea990*/  F2FP.SATFINITE.E4M3.F32.PACK_AB_MERGE_C R11, R11, R10, RZ ;  /* 0x0000000a0b0b723e */ /* 0x000fe400048070ff */
[----:B------:R-:W-:-:S03]  /*1ea9a0*/  IADD3 R10, P1, PT, R23, R54, RZ ;  /* 0x00000036170a7210 */ /* 0x000fc60007f3e0ff */
[----:B------:R0:W-:Y:S01]  /*1ea9b0*/  STL [R1+0x1a3c], R11 ;  /* 0x001a3c0b01007387 */ /* 0x0001e20000100800 */
[----:B------:R-:W-:Y:S01]  /*1ea9c0*/  F2FP.SATFINITE.E4M3.F32.PACK_AB_MERGE_C R50, R50, R28, RZ ;  /* 0x0000001c3232723e */ /* 0x000fe200048070ff */
[C---:B0-----:R-:W-:Y:S01]  /*1ea9d0*/  IMAD.X R11, R22.reuse, 0x1, R38, P1 ;  /* 0x00000001160b7824 */ /* 0x041fe200008e0626 */
[----:B------:R-:W-:Y:S02]  /*1ea9e0*/  F2FP.SATFINITE.E4M3.F32.PACK_AB_MERGE_C R21, R21, R20, RZ ;  /* 0x000000141515723e */ /* 0x000fe400048070ff */
[----:B------:R-:W-:Y:S02]  /*1ea9f0*/  IADD3 R20, P1, PT, R23, R47, RZ ;  /* 0x0000002f17147210 */ /* 0x000fe40007f3e0ff */
[----:B------:R0:W-:Y:S04]  /*1eaa00*/  STL.64 [R1+0x14b8], R10 ;  /* 0x0014b80a01007387 */ /* 0x0001e80000100a00 */
[----:B0-----:R-:W2:Y:S04]  /*1eaa10*/  LDL.LU.64 R10, [R1+0xa3a0] ;  /* 0x00a3a000010a7983 */ /* 0x001ea80000300a00 */
[----:B------:R-:W2:Y:S04]  /*1eaa20*/  LDL.LU R28, [R1+0xa39c] ;  /* 0x00a39c00011c7983 */ /* 0x000ea80000300800 */
[----:B------:R0:W-:Y:S04]  /*1eaa30*/  STL [R1+0x1da4], R50 ;  /* 0x001da43201007387 */ /* 0x0001e80000100800 */
[----:B0-----:R-:W2:Y:S04]  /*1eaa40*/  LDL.LU R50, [R1+0xa398] ;  /* 0x00a3980001327983 */ /* 0x001ea80000300800 */
[----:B------:R0:W-:Y:S02]  /*1eaa50*/  STL [R1+0x1664], R21 ;  /* 0x0016641501007387 */ /* 0x0001e40000100800 */
[----:B0-----:R-:W-:-:S05]  /*1eaa60*/  IMAD.X R21, R22, 0x1, R41, P1 ;  /* 0x0000000116157824 */ /* 0x001fca00008e0629 */
[----:B------:R0:W-:Y:S04]  /*1eaa70*/  STL.64 [R1+0x14a8], R20 ;  /* 0x0014a81401007387 */ /* 0x0001e80000100a00 */
[----:B0-----:R-:W2:Y:S01]  /*1eaa80*/  LDL.LU.64 R20, [R1+0xa390] ;  /* 0x00a3900001147983 */ /* 0x001ea20000300a00 */
[----:B------:R-:W-:Y:S02]  /*1eaa90*/  F2FP.SATFINITE.E4M3.F32.PACK_AB_MERGE_C R26, R26, R57, RZ ;  /* 0x000000391a1a723e */ /* 0x000fe400048070ff */
[----:B------:R-:W-:Y:S01]  /*1eaaa0*/  F2FP.SATFINITE.E4M3.F32.PACK_AB_MERGE_C R33, R33, R32, RZ ;  /* 0x000000202121723e */ /* 0x000fe200048070ff */
[----:B------:R-:W4:Y:S04]  /*1eaab0*/  LDL.LU R57, [R1+0xa38c] ;  /* 0x00a38c0001397983 */ /* 0x000f280000300800 */
[----:B------:R0:W-:Y:S01]  /*1eaac0*/  STL [R1+0x1dac], R26 ;  /* 0x001dac1a01007387 */ /* 0x0001e20000100800 */
[----:B------:R-:W-:-:S03]  /*1eaad0*/  F2FP.SATFINITE.E4M3.F32.PACK_AB_MERGE_C R18, R18, R40, RZ ;  /* 0x000000281212723e */ /* 0x000fc600048070ff */
[----:B0-----:R-:W4:Y:S04]  /*1eaae0*/  LDL.LU R26, [R1+0xa388] ;  /* 0x00a38800011a7983 */ /* 0x001f280000300800 */
[----:B------:R0:W-:Y:S01]  /*1eaaf0*/  STL [R1+0x6e4], R33 ;  /* 0x0006e42101007387 */ /* 0x0001e20000100800 */
[----:B------:R-:W-:Y:S02]  /*1eab00*/  F2FP.SATFINITE.E4M3.F32.PACK_AB_MERGE_C R19, R59, R19, RZ ;  /* 0x000000133b13723e */ /* 0x000fe400048070ff */
[----:B---3--:R-:W-:Y:S02]  /*1eab10*/  F2FP.SATFINITE.E4M3.F32.PACK_AB_MERGE_C R37, R37, R36, RZ ;  /* 0x000000242525723e */ /* 0x008fe400048070ff */
[----:B--2---:R-:W-:-:S05]  /*1eab20*/  IADD3 R32, P1, PT, R23, R20, RZ ;  /* 0x0000001417207210 */ /* 0x004fca0007f3e0ff */
[----:B0-----:R-:W-:-:S05]  /*1eab30*/  IMAD.X R33, R22, 0x1, R53, P1 ;  /* 0x0000000116217824 */ /* 0x001fca00008e0635 */
[----:B------:R0:W-:Y:S04]  /*1eab40*/  STL.64 [R1+0x14b0], R32 ;  /* 0x0014b02001007387 */ /* 0x0001e80000100a00 */
[----:B0-----:R-:W2:Y:S04]  /*1eab50*/  LDL.LU.64 R32, [R1+0xa380] ;  /* 0x00a3800001207983 */ /* 0x001ea80000300a00 */
[----:B------:R-:W3:Y:S04]  /*1eab60*/  LDL.LU R40, [R1+0xa37c] ;  /* 0x00a37c0001287983 */ /* 0x000ee80000300800 */
[----:B------:R-:W2:Y:S04]  /*1eab70*/  LDL.LU R59, [R1+0x108] ;  /* 0x00010800013b7983 */ /* 0x000ea80000300800 */
[----:B------:R0:W-:Y:S04]  /*1eab80*/  STL [R1+0x1db4], R18 ;  /* 0x001db41201007387 */ /* 0x0001e80000100800 */
[----:B------:R1:W-:Y:S01]  /*1eab90*/  STL [R1+0x6e0], R19 ;  /* 0x0006e01301007387 */ /* 0x0003e20000100800 */
[----:B0-----:R-:W-:-:S03]  /*1eaba0*/  IADD3 R18, P1, PT, R23, R56, RZ ;  /* 0x0000003817127210 */ /* 0x001fc60007f3e0ff */
[----:B------:R-:W2:Y:S02]  /*1eabb0*/  LDL.LU R56, [R1+0x9c] ;  /* 0x00009c0001387983 */ /* 0x000ea40000300800 */
[----:B-1----:R-:W-:Y:S02]  /*1eabc0*/  IMAD.X R19, R22, 0x1, R45, P1 ;  /* 0x0000000116137824 */ /* 0x002fe400008e062d */
[----:B------:R-:W2:Y:S04]  /*1eabd0*/  LDL.LU R45, [R1+0xa378] ;  /* 0x00a37800012d7983 */ /* 0x000ea80000300800 */
[----:B------:R0:W-:Y:S04]  /*1eabe0*/  STL.64 [R1+0x14a0], R18 ;  /* 0x0014a01201007387 */ /* 0x0001e80000100a00 */
[----:B0-----:R-:W2:Y:S04]  /*1eabf0*/  LDL.LU.64 R18, [R1+0xa370] ;  /* 0x00a3700001127983 */ /* 0x001ea80000300a00 */
[----:B------:R-:W2:Y:S04]  /*1eac00*/  LDL.LU R36, [R1+0xa36c] ;  /* 0x00a36c0001247983 */ /* 0x000ea80000300800 */
[----:B------:R4:W-:Y:S02]  /*1eac10*/  STL [R1+0x1dbc], R37 ;  /* 0x001dbc2501007387 */ /* 0x0009e40000100800 */
[----:B----4-:R-:W-:-:S02]  /*1eac20*/  F2FP.SATFINITE.E4M3.F32.PACK_AB_MERGE_C R37, R35, R34, RZ ;  /* 0x000000222325723e */ /* 0x010fc400048070ff */
[C---:B------:R-:W-:Y:S02]  /*1eac30*/  IADD3 R34, P1, PT, R23.reuse, R58, RZ ;  /* 0x0000003a17227210 */ /* 0x040fe40007f3e0ff */
[----:B------:R-:W4:Y:S01]  /*1eac40*/  LDL.LU R58, [R1+0xa368] ;  /* 0x00a36800013a7983 */ /* 0x000f220000300800 */
[----:B------:R-:W-:Y:S02]  /*1eac50*/  F2FP.SATFINITE.E4M3.F32.PACK_AB_MERGE_C R39, R42, R39, RZ ;  /* 0x000000272a27723e */ /* 0x000fe400048070ff */
[----:B------:R-:W-:Y:S01]  /*1eac60*/  IMAD.X R35, R22, 0x1, R9, P1 ;  /* 0x0000000116237824 */ /* 0x000fe200008e0609 */
[----:B------:R-:W-:Y:S01]  /*1eac70*/  IADD3 R42, P1, PT, R23, R10, RZ ;  /* 0x0000000a172a7210 */ /* 0x000fe20007f3e0ff */
[----:B------:R0:W-:Y:S04]  /*1eac80*/  STL [R1+0x1dc8], R37 ;  /* 0x001dc82501007387 */ /* 0x0001e80000100800 */
[----:B------:R1:W-:Y:S01]  /*1eac90*/  STL.64 [R1+0x1498], R34 ;  /* 0x0014982201007387 */ /* 0x0003e20000100a00 */
[----:B0-----:R-:W-:Y:S01]  /*1eaca0*/  F2FP.SATFINITE.E4M3.F32.PACK_AB_MERGE_C R37, R46, R43, RZ ;  /* 0x0000002b2e25723e */ /* 0x001fe200048070ff */
[----:B------:R-:W-:Y:S01]  /*1eacb0*/  IMAD.X R43, R22, 0x1, R11, P1 ;  /* 0x00000001162b7824 */ /* 0x000fe200008e060b */
[----:B------:R-:W-:Y:S01]  /*1eacc0*/  F2FP.SATFINITE.E4M3.F32.PACK_AB_MERGE_C R25, R25, R48, RZ ;  /* 0x000000301919723e */ /* 0x000fe200048070ff */
[----:B-1----:R-:W2:Y:S04]  /*1eacd0*/  LDL.LU.64 R34, [R1+0xa360] ;  /* 0x00a3600001227983 */ /* 0x002ea80000300a00 */
[----:B------:R-:W-:Y:S04]  /*1eace0*/  STL [R1+0x1dc4], R39 ;  /* 0x001dc42701007387 */ /* 0x000fe80000100800 */
[----:B------:R-:W-:Y:S04]  /*1eacf0*/  STL [R1+0x1fc4], R37 ;  /* 0x001fc42501007387 */ /* 0x000fe80000100800 */
[----:B------:R0:W-:Y:S04]  /*1ead00*/  STL.64 [R1+0x1488], R42 ;  /* 0x0014882a01007387 */ /* 0x0001e80000100a00 */
[----:B------:R1:W-:Y:S01]  /*1ead10*/  STL [R1+0x1fc0], R25 ;  /* 0x001fc01901007387 */ /* 0x0003e20000100800 */
[----:B0-----:R-:W-:-:S02]  /*1ead20*/  IADD3 R42, P1, PT, R23, R12, RZ ;  /* 0x0000000c172a7210 */ /* 0x001fc40007f3e0ff */
[----:B-1----:R-:W-:-:S03]  /*1ead30*/  F2FP.SATFINITE.E4M3.F32.PACK_AB_MERGE_C R25, R17, R30, RZ ;  /* 0x0000001e1119723e */ /* 0x002fc600048070ff */
[----:B------:R-:W-:Y:S01]  /*1ead40*/  IMAD.X R43, R22, 0x1, R13, P1 ;  /* 0x00000001162b7824 */ /* 0x000fe200008e060d */
[----:B------:R-:W-:-:S04]  /*1ead50*/  LOP3.LUT R17, R57, 0xffff, RZ, 0xc0, !PT ;  /* 0x0000ffff39117812 */ /* 0x000fc800078ec0ff */
[----:B------:R-:W-:Y:S04]  /*1ead60*/  STL.64 [R1+0x1490], R42 ;  /* 0x0014902a01007387 */ /* 0x000fe80000100a00 */
[----:B------:R4:W-:Y:S04]  /*1ead70*/  STL [R1+0x1fd8], R25 ;  /* 0x001fd81901007387 */ /* 0x0009e80000100800 */
[----:B------:R-:W3:Y:S01]  /*1ead80*/  LDL.LU R57, [R1+0xa35c] ;  /* 0x00a35c0001397983 */ /* 0x000ee20000300800 */
[----:B----4-:R-:W-:-:S03]  /*1ead90*/  LOP3.LUT R25, R58, 0xffff, RZ, 0xc0, !PT ;  /* 0x0000ffff3a197812 */ /* 0x010fc600078ec0ff */
[----:B------:R-:W4:Y:S01]  /*1eada0*/  LDL.LU R58, [R1+0xa358] ;  /* 0x00a35800013a7983 */ /* 0x000f220000300800 */
[----:B------:R-:W-:Y:S02]  /*1eadb0*/  LOP3.LUT R22, R49, 0xffff, RZ, 0xc0, !PT ;  /* 0x0000ffff31167812 */ /* 0x000fe400078ec0ff */
[----:B------:R-:W-:Y:S02]  /*1eadc0*/  PRMT R37, R17, 0x3340, R0 ;  /* 0x0000334011257816 */ /* 0x000fe40000000000 */
[--C-:B------:R-:W-:Y:S02]  /*1eadd0*/  PRMT R30, R22, 0x3340, R25.reuse ;  /* 0x00003340161e7816 */ /* 0x100fe40000000019 */
[----:B------:R-:W-:Y:S02]  /*1eade0*/  SHF.R.U32.HI R22, RZ, 0x8, R22 ;  /* 0x00000008ff167819 */ /* 0x000fe40000011616 */
[----:B------:R-:W-:Y:S02]  /*1eadf0*/  SHF.R.U32.HI R25, RZ, 0x8, R25 ;  /* 0x00000008ff197819 */ /* 0x000fe40000011619 */
[----:B------:R-:W-:-:S02]  /*1eae00*/  SHF.R.U32.HI R17, RZ, 0x8, R17 ;  /* 0x00000008ff117819 */ /* 0x000fc40000011611 */
[----:B------:R-:W-:Y:S02]  /*1eae10*/  LOP3.LUT R22, R22, 0xffff, RZ, 0xc0, !PT ;  /* 0x0000ffff16167812 */ /* 0x000fe400078ec0ff */
[----:B------:R-:W-:Y:S02]  /*1eae20*/  LOP3.LUT R25, R25, 0xffff, RZ, 0xc0, !PT ;  /* 0x0000ffff19197812 */ /* 0x000fe400078ec0ff */
[----:B------:R-:W-:Y:S02]  /*1eae30*/  LOP3.LUT R17, R17, 0xffff, RZ, 0xc0, !PT ;  /* 0x0000ffff11117812 */ /* 0x000fe400078ec0ff */
[----:B------:R-:W-:Y:S02]  /*1eae40*/  PRMT R30, R30, 0x5410, R37 ;  /* 0x000054101e1e7816 */ /* 0x000fe40000000025 */
[----:B------:R-:W-:Y:S02]  /*1eae50*/  PRMT R22, R22, 0x3340, R25 ;  /* 0x0000334016167816 */ /* 0x000fe40000000019 */
[----:B------:R-:W-:Y:S01]  /*1eae60*/  PRMT R17, R17, 0x3340, R0 ;  /* 0x0000334011117816 */ /* 0x000fe20000000000 */
[----:B------:R-:W-:Y:S01]  /*1eae70*/  STL [R1+0x20e8], R30 ;  /* 0x0020e81e01007387 */ /* 0x000fe20000100800 */
[----:B--2---:R-:W-:-:S03]  /*1eae80*/  LOP3.LUT R39, R59, 0xffff, RZ, 0xc0, !PT ;  /* 0x0000ffff3b277812 */ /* 0x004fc600078ec0ff */
[----:B------:R0:W-:Y:S01]  /*1eae90*/  STL [R1+0x1878], R22 ;  /* 0x0018781601007387 */ /* 0x0001e20000100800 */
[----:B------:R-:W-:-:S03]  /*1eaea0*/  LOP3.LUT R42, R56, 0xffff, RZ, 0xc0, !PT ;  /* 0x0000ffff382a7812 */ /* 0x000fc600078ec0ff */
[----:B------:R1:W-:Y:S01]  /*1eaeb0*/  STL [R1+0x28c], R17 ;  /* 0x00028c1101007387 */ /* 0x0003e20000100800 */
[----:B0-----:R-:W-:Y:S02]  /*1eaec0*/  PRMT R22, R39, 0x3340, R42 ;  /* 0x0000334027167816 */ /* 0x001fe4000000002a */
[----:B-1----:R-:W-:-:S04]  /*1eaed0*/  LOP3.LUT R17, R35, 0xffff, RZ, 0xc0, !PT ;  /* 0x0000ffff23117812 */ /* 0x002fc800078ec0ff */
[----:B------:R-:W-:-:S04]  /*1eaee0*/  PRMT R25, R17, 0x3340, R0 ;  /* 0x0000334011197816 */ /* 0x000fc80000000000 */
[----:B------:R-:W-:Y:S02]  /*1eaef0*/  PRMT R25, R22, 0x5410, R25 ;  /* 0x0000541016197816 */ /* 0x000fe40000000019 */
[----:B------:R-:W-:-:S03]  /*1eaf00*/  LOP3.LUT R22, R24, 0xffff, RZ, 0xc0, !PT ;  /* 0x0000ffff18167812 */ /* 0x000fc600078ec0ff */
[----:B------:R0:W-:Y:S04]  /*1eaf10*/  STL [R1+0x20e4], R25 ;  /* 0x0020e41901007387 */ /* 0x0001e80000100800 */
[----:B------:R-:W2:Y:S01]  /*1eaf20*/  LDL.LU R48, [R1+0xd4] ;  /* 0x0000d40001307983 */ /* 0x000ea20000300800 */
[----:B---3--:R-:W-:Y:S02]  /*1eaf30*/  LOP3.LUT R37, R57, 0xffff, RZ, 0xc0, !PT ;  /* 0x0000ffff39257812 */ /* 0x008fe400078ec0ff */
[----:B0-----:R-:W-:Y:S02]  /*1eaf40*/  PRMT R25, R22, 0x3340, R0 ;  /* 0x0000334016197816 */ /* 0x001fe40000000000 */
[----:B----4-:R-:W-:-:S04]  /*1eaf50*/  LOP3.LUT R35, R58, 0xffff, RZ, 0xc0, !PT ;  /* 0x0000ffff3a237812 */ /* 0x010fc800078ec0ff */
[----:B------:R-:W-:-:S04]  /*1eaf60*/  PRMT R24, R35, 0x3340, R37 ;  /* 0x0000334023187816 */ /* 0x000fc80000000025 */
[----:B------:R-:W-:Y:S02]  /*1eaf70*/  PRMT R25, R24, 0x5410, R25 ;  /* 0x0000541018197816 */ /* 0x000fe40000000019 */
[----:B------:R-:W3:Y:S04]  /*1eaf80*/  LDL.LU R24, [R1+0x7c] ;  /* 0x00007c0001187983 */ /* 0x000ee80000300800 */
[----:B------:R0:W-:Y:S04]  /*1eaf90*/  STL [R1+0x20e0], R25 ;  /* 0x0020e01901007387 */ /* 0x0001e80000100800 */
[----:B0-----:R-:W4:Y:S04]  /*1eafa0*/  LDL.LU R25, [R1+0x1f0] ;  /* 0x0001f00001197983 */ /* 0x001f280000300800 */
[----:B------:R-:W4:Y:S04]  /*1eafb0*/  LDL.LU R49, [R1+0x198] ;  /* 0x0001980001317983 */ /* 0x000f280000300800 */
[----:B------:R-:W4:Y:S01]  /*1eafc0*/  LDL.LU R59, [R1+0x1c4] ;  /* 0x0001c400013b7983 */ /* 0x000f220000300800 */
[----:B------:R-:W-:Y:S01]  /*1eafd0*/  VIADD R23, R23, UR4 ;  /* 0x0000000417177c36 */ /* 0x000fe20008000000 */
[----:B------:R-:W-:Y:S01]  /*1eafe0*/  SHF.R.U32.HI R39, RZ, 0x8, R39 ;  /* 0x00000008ff277819 */ /* 0x000fe20000011627 */
[----:B------:R-:W0:Y:S03]  /*1eaff0*/  LDCU UR4, c[0x0][0x3b8] ;  /* 0x00007700ff0477ac */ /* 0x000e260008000800 */
[----:B------:R-:W-:-:S02]  /*1eb000*/  SHF.R.S32.HI R30, RZ, 0x1f, R23 ;  /* 0x0000001fff1e7819 */ /* 0x000fc40000011417 */
[----:B------:R-:W-:Y:S02]  /*1eb010*/  IADD3 R56, P1, PT, R23, R4, RZ ;  /* 0x0000000417387210 */ /* 0x000fe40007f3e0ff */
[----:B------:R-:W-:-:S03]  /*1eb020*/  SHF.R.U32.HI R42, RZ, 0x8, R42 ;  /* 0x00000008ff2a7819 */ /* 0x000fc6000001162a */
[----:B------:R-:W-:Y:S01]  /*1eb030*/  IMAD.X R57, R30, 0x1, R51, P1 ;  /* 0x000000011e397824 */ /* 0x000fe200008e0633 */
[----:B------:R-:W-:Y:S02]  /*1eb040*/  LOP3.LUT R39, R39, 0xffff, RZ, 0xc0, !PT ;  /* 0x0000ffff27277812 */ /* 0x000fe400078ec0ff */
[----:B------:R-:W-:Y:S02]  /*1eb050*/  LOP3.LUT R42, R42, 0xffff, RZ, 0xc0, !PT ;  /* 0x0000ffff2a2a7812 */ /* 0x000fe400078ec0ff */
[----:B------:R-:W-:Y:S02]  /*1eb060*/  SHF.R.U32.HI R35, RZ, 0x8, R35 ;  /* 0x00000008ff237819 */ /* 0x000fe40000011623 */
[----:B------:R-:W-:Y:S01]  /*1eb070*/  SHF.R.U32.HI R37, RZ, 0x8, R37 ;  /* 0x00000008ff257819 */ /* 0x000fe20000011625 */
[----:B------:R1:W-:Y:S01]  /*1eb080*/  STL.64 [R1+0x1468], R56 ;  /* 0x0014683801007387 */ /* 0x0003e20000100a00 */
[----:B------:R-:W-:Y:S02]  /*1eb090*/  SHF.R.U32.HI R22, RZ, 0x8, R22 ;  /* 0x00000008ff167819 */ /* 0x000fe40000011616 */
[----:B------:R-:W-:-:S02]  /*1eb0a0*/  LOP3.LUT R35, R35, 0xffff, RZ, 0xc0, !PT ;  /* 0x0000ffff23237812 */ /* 0x000fc400078ec0ff */
[----:B------:R-:W-:Y:S02]  /*1eb0b0*/  LOP3.LUT R37, R37, 0xffff, RZ, 0xc0, !PT ;  /* 0x0000ffff25257812 */ /* 0x000fe400078ec0ff */
[----:B------:R-:W-:Y:S02]  /*1eb0c0*/  SHF.R.U32.HI R17, RZ, 0x8, R17 ;  /* 0x00000008ff117819 */ /* 0x000fe40000011611 */
[----:B-1----:R-:W-:Y:S02]  /*1eb0d0*/  PRMT R57, R39, 0x3340, R42 ;  /* 0x0000334027397816 */ /* 0x002fe4000000002a */
[----:B------:R-:W-:Y:S02]  /*1eb0e0*/  IADD3 R42, P1, PT, R23, R6, RZ ;  /* 0x00000006172a7210 */ /* 0x000fe40007f3e0ff */
[----:B------:R-:W-:Y:S02]  /*1eb0f0*/  LOP3.LUT R22, R22, 0xffff, RZ, 0xc0, !PT ;  /* 0x0000ffff16167812 */ /* 0x000fe400078ec0ff */
[----:B------:R-:W-:Y:S01]  /*1eb100*/  PRMT R35, R35, 0x3340, R37 ;  /* 0x0000334023237816 */ /* 0x000fe20000000025 */
[----:B------:R-:W-:Y:S01]  /*1eb110*/  IMAD.X R43, R30, 0x1, R5, P1 ;  /* 0x000000011e2b7824 */ /* 0x000fe200008e0605 */
[----:B------:R-:W-:Y:S01]  /*1eb120*/  LOP3.LUT R17, R17, 0xffff, RZ, 0xc0, !PT ;  /* 0x0000ffff11117812 */ /* 0x000fe200078ec0ff */
[----:B------:R-:W-:Y:S01]  /*1eb130*/  STL [R1+0xa1a4], R57 ;  /* 0x00a1a43901007387 */ /* 0x000fe20000100800 */
[----:B------:R-:W-:-:S02]  /*1eb140*/  PRMT R22, R22, 0x3340, R0 ;  /* 0x0000334016167816 */ /* 0x000fc40000000000 */
[----:B------:R-:W-:Y:S01]  /*1eb150*/  PRMT R58, R17, 0x3340, R0 ;  /* 0x00003340113a7816 */ /* 0x000fe20000000000 */
[----:B------:R1:W-:Y:S01]  /*1eb160*/  STL [R1+0x1870], R35 ;  /* 0x0018702301007387 */ /* 0x0003e20000100800 */
[----:B------:R-:W-:-:S03]  /*1eb170*/  LOP3.LUT R33, R33, 0xffff, RZ, 0xc0, !PT ;  /* 0x0000ffff21217812 */ /* 0x000fc600078ec0ff */
[----:B------:R0:W-:Y:S01]  /*1eb180*/  STL.64 [R1+0x1480], R42 ;  /* 0x0014802a01007387 */ /* 0x0001e20000100a00 */
[----:B--2---:R-:W-:-:S03]  /*1eb190*/  LOP3.LUT R37, R48, 0xffff, RZ, 0xc0, !PT ;  /* 0x0000ffff30257812 */ /* 0x004fc600078ec0ff */
[----:B------:R-:W2:Y:S04]  /*1eb1a0*/  LDL.LU R17, [R1+0x1f4] ;  /* 0x0001f40001117983 */ /* 0x000ea80000300800 */
[----:B------:R4:W-:Y:S04]  /*1eb1b0*/  STL [R1+0x27c], R22 ;  /* 0x00027c1601007387 */ /* 0x0009e80000100800 */
[----:B-1----:R-:W2:Y:S01]  /*1eb1c0*/  LDL.LU R35, [R1+0x19c] ;  /* 0x00019c0001237983 */ /* 0x002ea20000300800 */
[----:B0-----:R-:W-:-:S03]  /*1eb1d0*/  PRMT R42, R33, 0x3340, R0 ;  /* 0x00003340212a7816 */ /* 0x001fc60000000000 */
[----:B------:R-:W2:Y:S04]  /*1eb1e0*/  LDL.LU R56, [R1+0x1c0] ;  /* 0x0001c00001387983 */ /* 0x000ea80000300800 */
[----:B------:R-:W-:Y:S04]  /*1eb1f0*/  STL [R1+0xa1a8], R58 ;  /* 0x00a1a83a01007387 */ /* 0x000fe80000100800 */
[----:B------:R0:W-:Y:S01]  /*1eb200*/  STL [R1+0x2104], R33 ;  /* 0x0021042101007387 */ /* 0x0001e20000100800 */
[----:B---3--:R-:W-:-:S04]  /*1eb210*/  LOP3.LUT R24, R24, 0xffff, RZ, 0xc0, !PT ;  /* 0x0000ffff18187812 */ /* 0x008fc800078ec0ff */
[----:B------:R-:W-:-:S04]  /*1eb220*/  PRMT R39, R37, 0x3340, R24 ;  /* 0x0000334025277816 */ /* 0x000fc80000000018 */
[----:B------:R-:W-:Y:S02]  /*1eb230*/  PRMT R43, R39, 0x5410, R42 ;  /* 0x00005410272b7816 */ /* 0x000fe4000000002a */
[----:B----4-:R-:W-:Y:S02]  /*1eb240*/  LOP3.LUT R22, R25, 0xffff, RZ, 0xc0, !PT ;  /* 0x0000ffff19167812 */ /* 0x010fe400078ec0ff */
[----:B------:R-:W-:Y:S02]  /*1eb250*/  LOP3.LUT R25, R49, 0xffff, RZ, 0xc0, !PT ;  /* 0x0000ffff31197812 */ /* 0x000fe400078ec0ff */
[----:B0-----:R-:W-:Y:S02]  /*1eb260*/  LOP3.LUT R33, R59, 0xffff, RZ, 0xc0, !PT ;  /* 0x0000ffff3b217812 */ /* 0x001fe400078ec0ff */
[----:B------:R-:W-:Y:S02]  /*1eb270*/  PRMT R42, R25, 0x3340, R0 ;  /* 0x00003340192a7816 */ /* 0x000fe40000000000 */
[----:B------:R-:W-:-:S04]  /*1eb280*/  PRMT R39, R22, 0x3340, R33 ;  /* 0x0000334016277816 */ /* 0x000fc80000000021 */
[----:B------:R-:W-:Y:S02]  /*1eb290*/  PRMT R39, R39, 0x5410, R42 ;  /* 0x0000541027277816 */ /* 0x000fe4000000002a */
[----:B------:R-:W-:Y:S01]  /*1eb2a0*/  IADD3 R42, P1, PT, R23, R8, RZ ;  /* 0x00000008172a7210 */ /* 0x000fe20007f3e0ff */
[----:B------:R0:W-:Y:S04]  /*1eb2b0*/  STL [R1+0x20dc], R43 ;  /* 0x0020dc2b01007387 */ /* 0x0001e80000100800 */
[----:B------:R1:W-:Y:S01]  /*1eb2c0*/  STL [R1+0x20d8], R39 ;  /* 0x0020d82701007387 */ /* 0x0003e20000100800 */
[----:B0-----:R-:W-:Y:S01]  /*1eb2d0*/  IMAD.X R43, R30, 0x1, R7, P1 ;  /* 0x000000011e2b7824 */ /* 0x001fe200008e0607 */
[----:B-1----:R-:W-:-:S04]  /*1eb2e0*/  SHF.R.U32.HI R39, RZ, 0x8, R24 ;  /* 0x00000008ff277819 */ /* 0x002fc80000011618 */
[----:B------:R0:W-:Y:S04]  /*1eb2f0*/  STL.64 [R1+0x1458], R42 ;  /* 0x0014582a01007387 */ /* 0x0001e80000100a00 */
[----:B------:R-:W3:Y:S04]  /*1eb300*/  LDL.LU R24, [R1+0x1dc] ;  /* 0x0001dc0001187983 */ /* 0x000ee80000300800 */
[----:B------:R-:W4:Y:S04]  /*1eb310*/  LDL.LU R49, [R1+0x184] ;  /* 0x0001840001317983 */ /* 0x000f280000300800 */
[----:B------:R-:W4:Y:S01]  /*1eb320*/  LDL.LU R59, [R1+0x1ac] ;  /* 0x0001ac00013b7983 */ /* 0x000f220000300800 */
[----:B------:R-:W-:-:S02]  /*1eb330*/  SHF.R.U32.HI R37, RZ, 0x8, R37 ;  /* 0x00000008ff257819 */ /* 0x000fc40000011625 */
[----:B------:R-:W-:Y:S02]  /*1eb340*/  SHF.R.U32.HI R22, RZ, 0x8, R22 ;  /* 0x00000008ff167819 */ /* 0x000fe40000011616 */
[----:B------:R-:W-:Y:S02]  /*1eb350*/  SHF.R.U32.HI R33, RZ, 0x8, R33 ;  /* 0x00000008ff217819 */ /* 0x000fe40000011621 */
[----:B------:R-:W-:Y:S02]  /*1eb360*/  LOP3.LUT R37, R37, 0xffff, RZ, 0xc0, !PT ;  /* 0x0000ffff25257812 */ /* 0x000fe400078ec0ff */
[----:B------:R-:W-:Y:S02]  /*1eb370*/  LOP3.LUT R39, R39, 0xffff, RZ, 0xc0, !PT ;  /* 0x0000ffff27277812 */ /* 0x000fe400078ec0ff */
[----:B------:R-:W-:Y:S02]  /*1eb380*/  LOP3.LUT R22, R22, 0xffff, RZ, 0xc0, !PT ;  /* 0x0000ffff16167812 */ /* 0x000fe400078ec0ff */
[----:B------:R-:W-:-:S02]  /*1eb390*/  LOP3.LUT R33, R33, 0xffff, RZ, 0xc0, !PT ;  /* 0x0000ffff21217812 */ /* 0x000fc400078ec0ff */
[----:B------:R-:W-:Y:S02]  /*1eb3a0*/  PRMT R37, R37, 0x3340, R39 ;  /* 0x0000334025257816 */ /* 0x000fe40000000027 */
[----:B------:R-:W-:Y:S02]  /*1eb3b0*/  PRMT R33, R22, 0x3340, R33 ;  /* 0x0000334016217816 */ /* 0x000fe40000000021 */
[----:B--2---:R-:W-:Y:S01]  /*1eb3c0*/  LOP3.LUT R22, R17, 0xffff, RZ, 0xc0, !PT ;  /* 0x0000ffff11167812 */ /* 0x004fe200078ec0ff */
[----:B------:R1:W-:Y:S01]  /*1eb3d0*/  STL [R1+0x2050], R37 ;  /* 0x0020502501007387 */ /* 0x0003e20000100800 */
[----:B0-----:R-:W-:-:S03]  /*1eb3e0*/  IADD3 R42, P1, PT, R23, R14, RZ ;  /* 0x0000000e172a7210 */ /* 0x001fc60007f3e0ff */
[----:B------:R0:W-:Y:S01]  /*1eb3f0*/  STL [R1+0x186c], R33 ;  /* 0x00186c2101007387 */ /* 0x0001e20000100800 */
[----:B------:R-:W-:Y:S02]  /*1eb400*/  LOP3.LUT R17, R56, 0xffff, RZ, 0xc0, !PT ;  /* 0x0000ffff38117812 */ /* 0x000fe400078ec0ff */
[----:B-1----:R-:W-:-:S04]  /*1eb410*/  LOP3.LUT R37, R35, 0xffff, RZ, 0xc0, !PT ;  /* 0x0000ffff23257812 */ /* 0x002fc800078ec0ff */
[----:B------:R-:W-:Y:S02]  /*1eb420*/  PRMT R35, R37, 0x3340, R0 ;  /* 0x0000334025237816 */ /* 0x000fe40000000000 */
[----:B0-----:R-:W-:Y:S01]  /*1eb430*/  PRMT R33, R22, 0x3340, R17 ;  /* 0x0000334016217816 */ /* 0x001fe20000000011 */
[----:B------:R-:W-:Y:S01]  /*1eb440*/  IMAD.X R43, R30, 0x1, R15, P1 ;  /* 0x000000011e2b7824 */ /* 0x000fe200008e060f */
[----:B------:R-:W-:Y:S02]  /*1eb450*/  SHF.R.U32.HI R25, RZ, 0x8, R25 ;  /* 0x00000008ff197819 */ /* 0x000fe40000011619 */
[----:B------:R-:W-:Y:S02]  /*1eb460*/  PRMT R33, R33, 0x5410, R35 ;  /* 0x0000541021217816 */ /* 0x000fe40000000023 */
[----:B------:R-:W-:Y:S02]  /*1eb470*/  SHF.R.U32.HI R17, RZ, 0x8, R17 ;  /* 0x00000008ff117819 */ /* 0x000fe40000011611 */
[----:B------:R-:W-:Y:S01]  /*1eb480*/  SHF.R.U32.HI R22, RZ, 0x8, R22 ;  /* 0x00000008ff167819 */ /* 0x000fe20000011616 */
[----:B------:R0:W-:Y:S01]  /*1eb490*/  STL [R1+0x20d4], R33 ;  /* 0x0020d42101007387 */ /* 0x0001e20000100800 */
[----:B------:R-:W-:-:S03]  /*1eb4a0*/  LOP3.LUT R39, R25, 0xffff, RZ, 0xc0, !PT ;  /* 0x0000ffff19277812 */ /* 0x000fc600078ec0ff */
[----:B------:R-:W-:Y:S01]  /*1eb4b0*/  STL.64 [R1+0x1460], R42 ;  /* 0x0014602a01007387 */ /* 0x000fe20000100a00 */
[----:B------:R-:W-:-:S03]  /*1eb4c0*/  LOP3.LUT R22, R22, 0xffff, RZ, 0xc0, !PT ;  /* 0x0000ffff16167812 */ /* 0x000fc600078ec0ff */
[----:B------:R-:W2:Y:S01]  /*1eb4d0*/  LDL.LU R48, [R1+0x234] ;  /* 0x0002340001307983 */ /* 0x000ea20000300800 */
[----:B0-----:R-:W-:-:S03]  /*1eb4e0*/  LOP3.LUT R33, R17, 0xffff, RZ, 0xc0, !PT ;  /* 0x0000ffff11217812 */ /* 0x001fc600078ec0ff */
[----:B------:R-:W2:Y:S01]  /*1eb4f0*/  LDL.LU R25, [R1+0x210] ;  /* 0x0002100001197983 */ /* 0x000ea20000300800 */
[----:B------:R-:W-:-:S03]  /*1eb500*/  PRMT R39, R39, 0x3340, R0 ;  /* 0x0000334027277816 */ /* 0x000fc60000000000 */
[----:B------:R-:W2:Y:S01]  /*1eb510*/  LDL.LU R17, [R1+0x228] ;  /* 0x0002280001117983 */ /* 0x000ea20000300800 */
[----:B------:R-:W-:-:S03]  /*1eb520*/  PRMT R22, R22, 0x3340, R33 ;  /* 0x0000334016167816 */ /* 0x000fc60000000021 */
[----:B------:R-:W2:Y:S04]  /*1eb530*/  LDL.LU R35, [R1+0x1e0] ;  /* 0x0001e00001237983 */ /* 0x000ea80000300800 */
[----:B------:R-:W2:Y:S04]  /*1eb540*/  LDL.LU R56, [R1+0x1b0] ;  /* 0x0001b00001387983 */ /* 0x000ea80000300800 */
[----:B------:R-:W-:Y:S04]  /*1eb550*/  STL [R1+0x268], R39 ;  /* 0x0002682701007387 */ /* 0x000fe80000100800 */
[----:B------:R4:W-:Y:S01]  /*1eb560*/  STL [R1+0x1868], R22 ;  /* 0x0018681601007387 */ /* 0x0009e20000100800 */
[----:B------:R-:W-:-:S04]  /*1eb570*/  SHF.R.U32.HI R37, RZ, 0x8, R37 ;  /* 0x00000008ff257819 */ /* 0x000fc80000011625 */
[----:B------:R-:W-:-:S04]  /*1eb580*/  LOP3.LUT R37, R37, 0xffff, RZ, 0xc0, !PT ;  /* 0x0000ffff25257812 */ /* 0x000fc800078ec0ff */
[--C-:B------:R-:W-:Y:S02]  /*1eb590*/  PRMT R37, R37, 0x3340, R0.reuse ;  /* 0x0000334025257816 */ /* 0x100fe40000000000 */
[----:B---3--:R-:W-:Y:S02]  /*1eb5a0*/  LOP3.LUT R24, R24, 0xffff, RZ, 0xc0, !PT ;  /* 0x0000ffff18187812 */ /* 0x008fe400078ec0ff */
[----:B----4-:R-:W-:Y:S02]  /*1eb5b0*/  LOP3.LUT R22, R49, 0xffff, RZ, 0xc0, !PT ;  /* 0x0000ffff31167812 */ /* 0x010fe400078ec0ff */
[----:B------:R-:W-:Y:S02]  /*1eb5c0*/  LOP3.LUT R33, R59, 0xffff, RZ, 0xc0, !PT ;  /* 0x0000ffff3b217812 */ /* 0x000fe400078ec0ff */
[----:B------:R-:W-:Y:S02]  /*1eb5d0*/  PRMT R42, R22, 0x3340, R0 ;  /* 0x00003340162a7816 */ /* 0x000fe40000000000 */
[----:B------:R-:W-:-:S02]  /*1eb5e0*/  PRMT R39, R24, 0x3340, R33 ;  /* 0x0000334018277816 */ /* 0x000fc40000000021 */
[----:B------:R-:W-:Y:S02]  /*1eb5f0*/  SHF.R.U32.HI R24, RZ, 0x8, R24 ;  /* 0x00000008ff187819 */ /* 0x000fe40000011618 */
[----:B------:R-:W-:Y:S02]  /*1eb600*/  PRMT R39, R39, 0x5410, R42 ;  /* 0x0000541027277816 */ /* 0x000fe4000000002a */
[----:B------:R-:W-:Y:S02]  /*1eb610*/  IADD3 R42, P1, PT, R23, R3, RZ ;  /* 0x00000003172a7210 */ /* 0x000fe40007f3e0ff */
[----:B------:R-:W-:Y:S02]  /*1eb620*/  SHF.R.U32.HI R33, RZ, 0x8, R33 ;  /* 0x00000008ff217819 */ /* 0x000fe40000011621 */
[----:B------:R-:W-:Y:S01]  /*1eb630*/  LOP3.LUT R24, R24, 0xffff, RZ, 0xc0, !PT ;  /* 0x0000ffff18187812 */ /* 0x000fe200078ec0ff */
[----:B------:R-:W-:Y:S01]  /*1eb640*/  IMAD.X R43, R30, 0x1, R27, P1 ;  /* 0x000000011e2b7824 */ /* 0x000fe200008e061b */
[----:B------:R-:W-:Y:S01]  /*1eb650*/  LOP3.LUT R33, R33, 0xffff, RZ, 0xc0, !PT ;  /* 0x0000ffff21217812 */ /* 0x000fe200078ec0ff */
[----:B------:R-:W-:Y:S03]  /*1eb660*/  STL [R1+0x20d0], R39 ;  /* 0x0020d02701007387 */ /* 0x000fe60000100800 */
[----:B------:R-:W-:Y:S01]  /*1eb670*/  PRMT R33, R24, 0x3340, R33 ;  /* 0x0000334018217816 */ /* 0x000fe20000000021 */
[----:B------:R0:W-:Y:S04]  /*1eb680*/  STL.64 [R1+0x1448], R42 ;  /* 0x0014482a01007387 */ /* 0x0001e80000100a00 */
[----:B------:R-:W3:Y:S04]  /*1eb690*/  LDL.LU R24, [R1+0x230] ;  /* 0x0002300001187983 */ /* 0x000ee80000300800 */
[----:B------:R-:W-:Y:S04]  /*1eb6a0*/  STL [R1+0x258], R37 ;  /* 0x0002582501007387 */ /* 0x000fe80000100800 */
[----:B------:R-:W4:Y:S04]  /*1eb6b0*/  LDL.LU R49, [R1+0x20c] ;  /* 0x00020c0001317983 */ /* 0x000f280000300800 */
[----:B------:R1:W-:Y:S04]  /*1eb6c0*/  STL [R1+0x1864], R33 ;  /* 0x0018642101007387 */ /* 0x0003e80000100800 */
[----:B------:R-:W4:Y:S01]  /*1eb6d0*/  LDL.LU R59, [R1+0x224] ;  /* 0x00022400013b7983 */ /* 0x000f220000300800 */
[----:B------:R-:W-:-:S02]  /*1eb6e0*/  SHF.R.U32.HI R22, RZ, 0x8, R22 ;  /* 0x00000008ff167819 */ /* 0x000fc40000011616 */
[----:B0-----:R-:W-:Y:S02]  /*1eb6f0*/  IADD3 R42, P1, PT, R23, R2, RZ ;  /* 0x00000002172a7210 */ /* 0x001fe40007f3e0ff */
[----:B------:R-:W-:-:S03]  /*1eb700*/  LOP3.LUT R22, R22, 0xffff, RZ, 0xc0, !PT ;  /* 0x0000ffff16167812 */ /* 0x000fc600078ec0ff */
[--C-:B------:R-:W-:Y:S01]  /*1eb710*/  IMAD.X R43, R30, 0x1, R0.reuse, P1 ;  /* 0x000000011e2b7824 */ /* 0x100fe200008e0600 */
[----:B-1----:R-:W-:-:S04]  /*1eb720*/  PRMT R33, R22, 0x3340, R0 ;  /* 0x0000334016217816 */ /* 0x002fc80000000000 */
[----:B------:R-:W-:Y:S01]  /*1eb730*/  STL.64 [R1+0x1450], R42 ;  /* 0x0014502a01007387 */ /* 0x000fe20000100a00 */
[----:B--2---:R-:W-:Y:S02]  /*1eb740*/  LOP3.LUT R22, R48, 0xffff, RZ, 0xc0, !PT ;  /* 0x0000ffff30167812 */ /* 0x004fe400078ec0ff */
[----:B------:R-:W-:Y:S01]  /*1eb750*/  LOP3.LUT R37, R25, 0xffff, RZ, 0xc0, !PT ;  /* 0x0000ffff19257812 */ /* 0x000fe200078ec0ff */
[----:B------:R0:W-:Y:S02]  /*1eb760*/  STL [R1+0x254], R33 ;  /* 0x0002542101007387 */ /* 0x0001e40000100800 */
[----:B0-----:R-:W-:Y:S02]  /*1eb770*/  LOP3.LUT R33, R17, 0xffff, RZ, 0xc0, !PT ;  /* 0x0000ffff11217812 */ /* 0x001fe400078ec0ff */
[----:B------:R-:W-:Y:S02]  /*1eb780*/  LOP3.LUT R17, R35, 0xffff, RZ, 0xc0, !PT ;  /* 0x0000ffff23117812 */ /* 0x000fe400078ec0ff */
[----:B------:R-:W-:-:S02]  /*1eb790*/  PRMT R35, R37, 0x3340, R0 ;  /* 0x0000334025237816 */ /* 0x000fc40000000000 */
[----:B------:R-:W-:Y:S02]  /*1eb7a0*/  PRMT R25, R22, 0x3340, R33 ;  /* 0x0000334016197816 */ /* 0x000fe40000000021 */
[----:B------:R-:W-:Y:S02]  /*1eb7b0*/  LOP3.LUT R42, R56, 0xffff, RZ, 0xc0, !PT ;  /* 0x0000ffff382a7812 */ /* 0x000fe400078ec0ff */
[----:B------:R-:W-:Y:S02]  /*1eb7c0*/  PRMT R25, R25, 0x5410, R35 ;  /* 0x0000541019197816 */ /* 0x000fe40000000023 */
[----:B------:R-:W-:Y:S02]  /*1eb7d0*/  SHF.R.U32.HI R39, RZ, 0x8, R17 ;  /* 0x00000008ff277819 */ /* 0x000fe40000011611 */
[--C-:B------:R-:W-:Y:S01]  /*1eb7e0*/  PRMT R56, R17, 0x3340, R42.reuse ;  /* 0x0000334011387816 */ /* 0x100fe2000000002a */
[----:B------:R0:W-:Y:S01]  /*1eb7f0*/  STL [R1+0x20cc], R25 ;  /* 0x0020cc1901007387 */ /* 0x0001e20000100800 */
[----:B------:R-:W-:-:S02]  /*1eb800*/  SHF.R.U32.HI R42, RZ, 0x8, R42 ;  /* 0x00000008ff2a7819 */ /* 0x000fc4000001162a */
[----:B------:R-:W-:Y:S02]  /*1eb810*/  SHF.R.U32.HI R22, RZ, 0x8, R22 ;  /* 0x00000008ff167819 */ /* 0x000fe40000011616 */
[----:B------:R-:W-:Y:S01]  /*1eb820*/  SHF.R.U32.HI R33, RZ, 0x8, R33 ;  /* 0x00000008ff217819 */ /* 0x000fe20000011621 */
[----:B0-----:R-:W2:Y:S04]  /*1eb830*/  LDL.LU R25, [R1+0x22c] ;  /* 0x00022c0001197983 */ /* 0x001ea80000300800 */
[----:B------:R-:W2:Y:S04]  /*1eb840*/  LDL.LU R17, [R1+0x204] ;  /* 0x0002040001117983 */ /* 0x000ea80000300800 */
[----:B------:R-:W2:Y:S01]  /*1eb850*/  LDL.LU R35, [R1+0x220] ;  /* 0x0002200001237983 */ /* 0x000ea20000300800 */
[----:B------:R-:W-:-:S02]  /*1eb860*/  LOP3.LUT R39, R39, 0xffff, RZ, 0xc0, !PT ;  /* 0x0000ffff27277812 */ /* 0x000fc400078ec0ff */
[----:B------:R-:W-:Y:S02]  /*1eb870*/  LOP3.LUT R42, R42, 0xffff, RZ, 0xc0, !PT ;  /* 0x0000ffff2a2a7812 */ /* 0x000fe400078ec0ff */
[----:B------:R-:W-:Y:S02]  /*1eb880*/  LOP3.LUT R22, R22, 0xffff, RZ, 0xc0, !PT ;  /* 0x0000ffff16167812 */ /* 0x000fe400078ec0ff */
[----:B------:R-:W-:Y:S02]  /*1eb890*/  LOP3.LUT R33, R33, 0xffff, RZ, 0xc0, !PT ;  /* 0x0000ffff21217812 */ /* 0x000fe400078ec0ff */
[----:B------:R-:W-:Y:S02]  /*1eb8a0*/  PRMT R42, R39, 0x3340, R42 ;  /* 0x00003340272a7816 */ /* 0x000fe4000000002a */
[----:B------:R-:W-:Y:S01]  /*1eb8b0*/  PRMT R39, R22, 0x3340, R33 ;  /* 0x0000334016277816 */ /* 0x000fe20000000021 */
[----:B------:R-:W-:Y:S04]  /*1eb8c0*/  STL [R1+0xa1ac], R56 ;  /* 0x00a1ac3801007387 */ /* 0x000fe80000100800 */
[----:B------:R0:W-:Y:S04]  /*1eb8d0*/  STL [R1+0x204c], R42 ;  /* 0x00204c2a01007387 */ /* 0x0001e80000100800 */
[----:B------:R1:W-:Y:S01]  /*1eb8e0*/  STL [R1+0x1860], R39 ;  /* 0x0018602701007387 */ /* 0x0003e20000100800 */
[----:B---3--:R-:W-:-:S02]  /*1eb8f0*/  LOP3.LUT R33, R24, 0xffff, RZ, 0xc0, !PT ;  /* 0x0000ffff18217812 */ /* 0x008fc400078ec0ff */
[----:B----4-:R-:W-:-:S04]  /*1eb900*/  LOP3.LUT R22, R49, 0xffff, RZ, 0xc0, !PT ;  /* 0x0000ffff31167812 */ /* 0x010fc800078ec0ff */
[----:B0-----:R-:W-:Y:S02]  /*1eb910*/  PRMT R42, R22, 0x3340, R0 ;  /* 0x00003340162a7816 */ /* 0x001fe40000000000 */
[----:B-1----:R-:W-:-:S04]  /*1eb920*/  LOP3.LUT R39, R59, 0xffff, RZ, 0xc0, !PT ;  /* 0x0000ffff3b277812 */ /* 0x002fc800078ec0ff */
[----:B------:R-:W-:-:S04]  /*1eb930*/  PRMT R24, R33, 0x3340, R39 ;  /* 0x0000334021187816 */ /* 0x000fc80000000027 */
[----:B------:R-:W-:Y:S02]  /*1eb940*/  PRMT R42, R24, 0x5410, R42 ;  /* 0x00005410182a7816 */ /* 0x000fe4000000002a */
[----:B------:R-:W3:Y:S04]  /*1eb950*/  LDL.LU R24, [R1+0x684] ;  /* 0x0006840001187983 */ /* 0x000ee80000300800 */
[----:B------:R-:W4:Y:S04]  /*1eb960*/  LDL.LU R49, [R1+0x240] ;  /* 0x0002400001317983 */ /* 0x000f280000300800 */
[----:B------:R0:W-:Y:S04]  /*1eb970*/  STL [R1+0x20c8], R42 ;  /* 0x0020c82a01007387 */ /* 0x0001e80000100800 */
[----:B------:R-:W4:Y:S01]  /*1eb980*/  LDL.LU R59, [R1+0x248] ;  /* 0x00024800013b7983 */ /* 0x000f220000300800 */
[----:B------:R-:W-:-:S02]  /*1eb990*/  SHF.R.U32.HI R33, RZ, 0x8, R33 ;  /* 0x00000008ff217819 */ /* 0x000fc40000011621 */
[----:B------:R-:W-:Y:S02]  /*1eb9a0*/  SHF.R.U32.HI R39, RZ, 0x8, R39 ;  /* 0x00000008ff277819 */ /* 0x000fe40000011627 */
[----:B------:R-:W-:Y:S02]  /*1eb9b0*/  SHF.R.U32.HI R22, RZ, 0x8, R22 ;  /* 0x00000008ff167819 */ /* 0x000fe40000011616 */
[----:B0-----:R-:W-:Y:S02]  /*1eb9c0*/  IADD3 R42, P1, PT, R23, R44, RZ ;  /* 0x0000002c172a7210 */ /* 0x001fe40007f3e0ff */
[----:B------:R-:W-:Y:S02]  /*1eb9d0*/  LOP3.LUT R33, R33, 0xffff, RZ, 0xc0, !PT ;  /* 0x0000ffff21217812 */ /* 0x000fe400078ec0ff */
[----:B------:R-:W-:Y:S02]  /*1eb9e0*/  LOP3.LUT R39, R39, 0xffff, RZ, 0xc0, !PT ;  /* 0x0000ffff27277812 */ /* 0x000fe400078ec0ff */
[----:B------:R-:W-:Y:S01]  /*1eb9f0*/  LOP3.LUT R22, R22, 0xffff, RZ, 0xc0, !PT ;  /* 0x0000ffff16167812 */ /* 0x000fe200078ec0ff */
[----:B------:R-:W-:Y:S01]  /*1eba00*/  IMAD.X R43, R30, 0x1, R29, P1 ;  /* 0x000000011e2b7824 */ /* 0x000fe200008e061d */
[----:B------:R-:W-:-:S02]  /*1eba10*/  PRMT R39, R33, 0x3340, R39 ;  /* 0x0000334021277816 */ /* 0x000fc40000000027 */
[----:B------:R-:W-:Y:S02]  /*1eba20*/  PRMT R33, R22, 0x3340, R0 ;  /* 0x0000334016217816 */ /* 0x000fe40000000000 */
[----:B------:R-:W-:Y:S04]  /*1eba30*/  STL.64 [R1+0x1440], R42 ;  /* 0x0014402a01007387 */ /* 0x000fe80000100a00 */
[----:B------:R0:W-:Y:S04]  /*1eba40*/  STL [R1+0x185c], R39 ;  /* 0x00185c2701007387 */ /* 0x0001e80000100800 */
[----:B------:R1:W-:Y:S01]  /*1eba50*/  STL [R1+0x250], R33 ;  /* 0x0002502101007387 */ /* 0x0003e20000100800 */
[----:B--2---:R-:W-:-:S02]  /*1eba60*/  LOP3.LUT R22, R25, 0xffff, RZ, 0xc0, !PT ;  /* 0x0000ffff19167812 */ /* 0x004fc400078ec0ff */
[----:B0-----:R-:W-:Y:S02]  /*1eba70*/  LOP3.LUT R39, R17, 0xffff, RZ, 0xc0, !PT ;  /* 0x0000ffff11277812 */ /* 0x001fe400078ec0ff */
[----:B-1----:R-:W-:Y:S02]  /*1eba80*/  LOP3.LUT R33, R35, 0xffff, RZ, 0xc0, !PT ;  /* 0x0000ffff23217812 */ /* 0x002fe400078ec0ff */
[----:B------:R-:W-:Y:S02]  /*1eba90*/  PRMT R25, R39, 0x3340, R0 ;  /* 0x0000334027197816 */ /* 0x000fe40000000000 */
[----:B------:R-:W-:-:S04]  /*1ebaa0*/  PRMT R17, R22, 0x3340, R33 ;  /* 0x0000334016117816 */ /* 0x000fc80000000021 */
[----:B------:R-:W-:Y:S02]  /*1ebab0*/  PRMT R35, R17, 0x5410, R25 ;  /* 0x0000541011237816 */ /* 0x000fe40000000019 */
[----:B------:R-:W2:Y:S01]  /*1ebac0*/  LDL.LU R25, [R1+0x688] ;  /* 0x0006880001197983 */ /* 0x000ea20000300800 */
[----:B------:R-:W-:-:S03]  /*1ebad0*/  IADD3 R42, P1, PT, R23, R55, RZ ;  /* 0x00000037172a7210 */ /* 0x000fc60007f3e0ff */
[----:B------:R-:W2:Y:S01]  /*1ebae0*/  LDL.LU R17, [R1+0x244] ;  /* 0x0002440001117983 */ /* 0x000ea20000300800 */
[----:B------:R-:W-:-:S03]  /*1ebaf0*/  SHF.R.U32.HI R37, RZ, 0x8, R37 ;  /* 0x00000008ff257819 */ /* 0x000fc60000011625 */
[----:B------:R0:W-:Y:S01]  /*1ebb00*/  STL [R1+0x20c4], R35 ;  /* 0x0020c42301007387 */ /* 0x0001e20000100800 */
[----:B------:R-:W-:Y:S01]  /*1ebb10*/  SHF.R.U32.HI R22, RZ, 0x8, R22 ;  /* 0x00000008ff167819 */ /* 0x000fe20000011616 */
[----:B------:R-:W-:Y:S01]  /*1ebb20*/  IMAD.X R43, R30, 0x1, R61, P1 ;  /* 0x000000011e2b7824 */ /* 0x000fe200008e063d */
[----:B------:R-:W-:Y:S01]  /*1ebb30*/  SHF.R.U32.HI R33, RZ, 0x8, R33 ;  /* 0x00000008ff217819 */ /* 0x000fe20000011621 */
[----:B0-----:R-:W2:Y:S01]  /*1ebb40*/  LDL.LU R35, [R1+0x650] ;  /* 0x0006500001237983 */ /* 0x001ea20000300800 */
[----:B------:R-:W-:Y:S02]  /*1ebb50*/  LOP3.LUT R37, R37, 0xffff, RZ, 0xc0, !PT ;  /* 0x0000ffff25257812 */ /* 0x000fe400078ec0ff */
[----:B------:R-:W-:Y:S02]  /*1ebb60*/  LOP3.LUT R22, R22, 0xffff, RZ, 0xc0, !PT ;  /* 0x0000ffff16167812 */ /* 0x000fe400078ec0ff */
[----:B------:R-:W-:Y:S01]  /*1ebb70*/  LOP3.LUT R33, R33, 0xffff, RZ, 0xc0, !PT ;  /* 0x0000ffff21217812 */ /* 0x000fe200078ec0ff */
[----:B------:R0:W-:Y:S02]  /*1ebb80*/  STL.64 [R1+0x1438], R42 ;  /* 0x0014382a01007387 */ /* 0x0001e40000100a00 */
[----:B0-----:R-:W-:-:S02]  /*1ebb90*/  PRMT R42, R37, 0x3340, R0 ;  /* 0x00003340252a7816 */ /* 0x001fc40000000000 */
[----:B------:R-:W-:-:S03]  /*1ebba0*/  PRMT R37, R22, 0x3340, R33 ;  /* 0x0000334016257816 */ /* 0x000fc60000000021 */
[----:B------:R0:W-:Y:S04]  /*1ebbb0*/  STL [R1+0x24c], R42 ;  /* 0x00024c2a01007387 */ /* 0x0001e80000100800 */
[----:B------:R1:W-:Y:S01]  /*1ebbc0*/  STL [R1+0x1858], R37 ;  /* 0x0018582501007387 */ /* 0x0003e20000100800 */
[----:B---3--:R-:W-:Y:S02]  /*1ebbd0*/  LOP3.LUT R33, R24, 0xffff, RZ, 0xc0, !PT ;  /* 0x0000ffff18217812 */ /* 0x008fe400078ec0ff */
        /* <DEDUP_REMOVED lines=20> */
[----:B------:R0:W-:Y:S01]  /*1ebd20*/  STL [R1+0x1850], R37 ;  /* 0x0018502501007387 */ /* 0x0001e20000100800 */
[----:B--2---:R-:W-:-:S03]  /*1ebd30*/  LOP3.LUT R22, R25, 0xffff, RZ, 0xc0, !PT ;  /* 0x0000ffff19167812 */ /* 0x004fc600078ec0ff */
[----:B------:R1:W-:Y:S01]  /*1ebd40*/  STL [R1+0x248], R33 ;  /* 0x0002482101007387 */ /* 0x0003e20000100800 */
[----:B0-----:R-:W-:-:S04]  /*1ebd50*/  LOP3.LUT R37, R17, 0xffff, RZ, 0xc0, !PT ;  /* 0x0000ffff11257812 */ /* 0x001fc800078ec0ff */
[----:B------:R-:W-:Y:S02]  /*1ebd60*/  PRMT R25, R37, 0x3340, R0 ;  /* 0x0000334025197816 */ /* 0x000fe40000000000 */
[----:B-1----:R-:W-:-:S04]  /*1ebd70*/  LOP3.LUT R33, R35, 0xffff, RZ, 0xc0, !PT ;  /* 0x0000ffff23217812 */ /* 0x002fc800078ec0ff */
[----:B------:R-:W-:-:S04]  /*1ebd80*/  PRMT R17, R22, 0x3340, R33 ;  /* 0x0000334016117816 */ /* 0x000fc80000000021 */
[----:B------:R-:W-:-:S05]  /*1ebd90*/  PRMT R17, R17, 0x5410, R25 ;  /* 0x0000541011117816 */ /* 0x000fca0000000019 */
[----:B------:R0:W-:Y:S01]  /*1ebda0*/  STL [R1+0x20bc], R17 ;  /* 0x0020bc1101007387 */ /* 0x0001e20000100800 */
[----:B------:R-:W-:-:S03]  /*1ebdb0*/  IADD3 R42, P1, PT, R23, R54, RZ ;  /* 0x00000036172a7210 */ /* 0x000fc60007f3e0ff */
[----:B------:R-:W2:Y:S01]  /*1ebdc0*/  LDL.LU R25, [R1+0x65c] ;  /* 0x00065c0001197983 */ /* 0x000ea20000300800 */
[----:B------:R-:W-:-:S03]  /*1ebdd0*/  SHF.R.U32.HI R39, RZ, 0x8, R39 ;  /* 0x00000008ff277819 */ /* 0x000fc60000011627 */
[----:B0-----:R-:W2:Y:S04]  /*1ebde0*/  LDL.LU R17, [R1+0x23c] ;  /* 0x00023c0001117983 */ /* 0x001ea80000300800 */
[----:B------:R-:W2:Y:S01]  /*1ebdf0*/  LDL.LU R35, [R1+0x634] ;  /* 0x0006340001237983 */ /* 0x000ea20000300800 */
[----:B------:R-:W-:Y:S01]  /*1ebe00*/  SHF.R.U32.HI R22, RZ, 0x8, R22 ;  /* 0x00000008ff167819 */ /* 0x000fe20000011616 */
[----:B------:R-:W-:Y:S01]  /*1ebe10*/  IMAD.X R43, R30, 0x1, R38, P1 ;  /* 0x000000011e2b7824 */ /* 0x000fe200008e0626 */
[----:B------:R-:W-:Y:S02]  /*1ebe20*/  SHF.R.U32.HI R33, RZ, 0x8, R33 ;  /* 0x00000008ff217819 */ /* 0x000fe40000011621 */
[----:B------:R-:W-:Y:S02]  /*1ebe30*/  LOP3.LUT R39, R39, 0xffff, RZ, 0xc0, !PT ;  /* 0x0000ffff27277812 */ /* 0x000fe400078ec0ff */
[----:B------:R-:W-:-:S02]  /*1ebe40*/  LOP3.LUT R22, R22, 0xffff, RZ, 0xc0, !PT ;  /* 0x0000ffff16167812 */ /* 0x000fc400078ec0ff */
[----:B------:R-:W-:Y:S01]  /*1ebe50*/  LOP3.LUT R33, R33, 0xffff, RZ, 0xc0, !PT ;  /* 0x0000ffff21217812 */ /* 0x000fe200078ec0ff */
[----:B------:R0:W-:Y:S02]  /*1ebe60*/  STL.64 [R1+0x1428], R42 ;  /* 0x0014282a01007387 */ /* 0x0001e40000100a00 */
[----:B0-----:R-:W-:Y:S02]  /*1ebe70*/  PRMT R42, R39, 0x3340, R0 ;  /* 0x00003340272a7816 */ /* 0x001fe40000000000 */
[----:B------:R-:W-:-:S03]  /*1ebe80*/  PRMT R39, R22, 0x3340, R33 ;  /* 0x0000334016277816 */ /* 0x000fc60000000021 */
[----:B------:R0:W-:Y:S04]  /*1ebe90*/  STL [R1+0x244], R42 ;  /* 0x0002442a01007387 */ /* 0x0001e80000100800 */
[----:B------:R1:W-:Y:S01]  /*1ebea0*/  STL [R1+0x1854], R39 ;  /* 0x0018542701007387 */ /* 0x0003e20000100800 */
[----:B---3--:R-:W-:Y:S02]  /*1ebeb0*/  LOP3.LUT R22, R24, 0xffff, RZ, 0xc0, !PT ;  /* 0x0000ffff18167812 */ /* 0x008fe400078ec0ff */
[----:B----4-:R-:W-:-:S04]  /*1ebec0*/  LOP3.LUT R33, R49, 0xffff, RZ, 0xc0, !PT ;  /* 0x0000ffff31217812 */ /* 0x010fc800078ec0ff */
[----:B0-----:R-:W-:Y:S02]  /*1ebed0*/  PRMT R42, R33, 0x3340, R0 ;  /* 0x00003340212a7816 */ /* 0x001fe40000000000 */
[----:B------:R-:W-:-:S04]  /*1ebee0*/  LOP3.LUT R24, R59, 0xffff, RZ, 0xc0, !PT ;  /* 0x0000ffff3b187812 */ /* 0x000fc800078ec0ff */
[----:B-1----:R-:W-:-:S04]  /*1ebef0*/  PRMT R39, R22, 0x3340, R24 ;  /* 0x0000334016277816 */ /* 0x002fc80000000018 */
[----:B------:R-:W-:Y:S02]  /*1ebf00*/  PRMT R39, R39, 0x5410, R42 ;  /* 0x0000541027277816 */ /* 0x000fe4000000002a */
[----:B------:R-:W-:-:S03]  /*1ebf10*/  IADD3 R42, P1, PT, R23, R47, RZ ;  /* 0x0000002f172a7210 */ /* 0x000fc60007f3e0ff */
[----:B------:R-:W-:Y:S02]  /*1ebf20*/  STL [R1+0x20b8], R39 ;  /* 0x0020b82701007387 */ /* 0x000fe40000100800 */
[----:B------:R-:W-:Y:S02]  /*1ebf30*/  IMAD.X R43, R30, 0x1, R41, P1 ;  /* 0x000000011e2b7824 */ /* 0x000fe400008e0629 */
[----:B------:R-:W3:Y:S04]  /*1ebf40*/  LDL.LU R49, [R1+0x120] ;  /* 0x0001200001317983 */ /* 0x000ee80000300800 */
[----:B------:R-:W4:Y:S04]  /*1ebf50*/  LDL.LU R59, [R1+0xb8] ;  /* 0x0000b800013b7983 */ /* 0x000f280000300800 */
[----:B------:R-:W-:Y:S04]  /*1ebf60*/  STL.64 [R1+0x1420], R42 ;  /* 0x0014202a01007387 */ /* 0x000fe80000100a00 */
        /* <DEDUP_REMOVED lines=8> */
[----:B------:R-:W-:-:S02]  /*1ebff0*/  PRMT R37, R37, 0x3340, R0 ;  /* 0x0000334025257816 */ /* 0x000fc40000000000 */
[----:B------:R-:W-:-:S03]  /*1ec000*/  PRMT R24, R22, 0x3340, R24 ;  /* 0x0000334016187816 */ /* 0x000fc60000000018 */
[----:B------:R-:W-:Y:S04]  /*1ec010*/  STL [R1+0x240], R37 ;  /* 0x0002402501007387 */ /* 0x000fe80000100800 */
[----:B------:R0:W-:Y:S01]  /*1ec020*/  STL [R1+0x180c], R24 ;  /* 0x00180c1801007387 */ /* 0x0001e20000100800 */
[----:B--2---:R-:W-:Y:S02]  /*1ec030*/  LOP3.LUT R22, R25, 0xffff, RZ, 0xc0, !PT ;  /* 0x0000ffff19167812 */ /* 0x004fe400078ec0ff */
[----:B------:R-:W-:Y:S02]  /*1ec040*/  LOP3.LUT R17, R17, 0xffff, RZ, 0xc0, !PT ;  /* 0x0000ffff11117812 */ /* 0x000fe400078ec0ff */
[----:B0-----:R-:W-:Y:S02]  /*1ec050*/  LOP3.LUT R24, R35, 0xffff, RZ, 0xc0, !PT ;  /* 0x0000ffff23187812 */ /* 0x001fe400078ec0ff */
[----:B------:R-:W-:-:S02]  /*1ec060*/  PRMT R35, R17, 0x3340, R0 ;  /* 0x0000334011237816 */ /* 0x000fc40000000000 */
[----:B------:R-:W-:-:S04]  /*1ec070*/  PRMT R25, R22, 0x3340, R24 ;  /* 0x0000334016197816 */ /* 0x000fc80000000018 */
[----:B------:R-:W-:Y:S02]  /*1ec080*/  PRMT R35, R25, 0x5410, R35 ;  /* 0x0000541019237816 */ /* 0x000fe40000000023 */
[----:B------:R-:W2:Y:S01]  /*1ec090*/  LDL.LU R25, [R1+0x124] ;  /* 0x0001240001197983 */ /* 0x000ea20000300800 */
[----:B------:R-:W-:-:S03]  /*1ec0a0*/  SHF.R.U32.HI R22, RZ, 0x8, R22 ;  /* 0x00000008ff167819 */ /* 0x000fc60000011616 */
[----:B------:R0:W-:Y:S01]  /*1ec0b0*/  STL [R1+0x20b4], R35 ;  /* 0x0020b42301007387 */ /* 0x0001e20000100800 */
[----:B------:R-:W-:Y:S02]  /*1ec0c0*/  SHF.R.U32.HI R24, RZ, 0x8, R24 ;  /* 0x00000008ff187819 */ /* 0x000fe40000011618 */
[----:B------:R-:W-:Y:S02]  /*1ec0d0*/  SHF.R.U32.HI R17, RZ, 0x8, R17 ;  /* 0x00000008ff117819 */ /* 0x000fe40000011611 */
[----:B------:R-:W-:Y:S01]  /*1ec0e0*/  IADD3 R42, P1, PT, R23, R20, RZ ;  /* 0x00000014172a7210 */ /* 0x000fe20007f3e0ff */
[----:B0-----:R-:W2:Y:S01]  /*1ec0f0*/  LDL.LU R35, [R1+0xbc] ;  /* 0x0000bc0001237983 */ /* 0x001ea20000300800 */
[----:B------:R-:W-:Y:S02]  /*1ec100*/  LOP3.LUT R22, R22, 0xffff, RZ, 0xc0, !PT ;  /* 0x0000ffff16167812 */ /* 0x000fe400078ec0ff */
[----:B------:R-:W-:Y:S02]  /*1ec110*/  LOP3.LUT R24, R24, 0xffff, RZ, 0xc0, !PT ;  /* 0x0000ffff18187812 */ /* 0x000fe400078ec0ff */
[----:B------:R-:W-:Y:S01]  /*1ec120*/  LOP3.LUT R17, R17, 0xffff, RZ, 0xc0, !PT ;  /* 0x0000ffff11117812 */ /* 0x000fe200078ec0ff */
[----:B------:R-:W-:Y:S01]  /*1ec130*/  IMAD.X R43, R30, 0x1, R53, P1 ;  /* 0x000000011e2b7824 */ /* 0x000fe200008e0635 */
[----:B------:R-:W-:Y:S01]  /*1ec140*/  PRMT R22, R22, 0x3340, R24 ;  /* 0x0000334016167816 */ /* 0x000fe20000000018 */
[----:B------:R-:W2:Y:S01]  /*1ec150*/  LDL.LU R57, [R1] ;  /* 0x0000000001397983 */ /* 0x000ea20000300800 */
[----:B------:R-:W-:-:S03]  /*1ec160*/  PRMT R17, R17, 0x3340, R0 ;  /* 0x0000334011117816 */ /* 0x000fc60000000000 */
[----:B------:R-:W-:Y:S04]  /*1ec170*/  STL.64 [R1+0x1418], R42 ;  /* 0x0014182a01007387 */ /* 0x000fe80000100a00 */
[----:B------:R0:W-:Y:S04]  /*1ec180*/  STL [R1+0x1808], R22 ;  /* 0x0018081601007387 */ /* 0x0001e80000100800 */
[----:B------:R4:W-:Y:S01]  /*1ec190*/  STL [R1+0x23c], R17 ;  /* 0x00023c1101007387 */ /* 0x0009e20000100800 */
[----:B0-----:R-:W-:-:S03]  /*1ec1a0*/  LOP3.LUT R22, R26, 0xffff, RZ, 0xc0, !PT ;  /* 0x0000ffff1a167812 */ /* 0x001fc600078ec0ff */
[----:B------:R-:W2:Y:S01]  /*1ec1b0*/  LDL.LU R26, [R1+0xa354] ;  /* 0x00a35400011a7983 */ /* 0x000ea20000300800 */
[----:B------:R-:W-:Y:S02]  /*1ec1c0*/  PRMT R39, R22, 0x3340, R0 ;  /* 0x0000334016277816 */ /* 0x000fe40000000000 */
[----:B---3--:R-:W-:Y:S02]  /*1ec1d0*/  LOP3.LUT R24, R49, 0xffff, RZ, 0xc0, !PT ;  /* 0x0000ffff31187812 */ /* 0x008fe400078ec0ff */
[----:B----4-:R-:W-:-:S04]  /*1ec1e0*/  LOP3.LUT R17, R59, 0xffff, RZ, 0xc0, !PT ;  /* 0x0000ffff3b117812 */ /* 0x010fc800078ec0ff */
[----:B------:R-:W-:Y:S02]  /*1ec1f0*/  PRMT R37, R24, 0x3340, R17 ;  /* 0x0000334018257816 */ /* 0x000fe40000000011 */
[----:B------:R-:W-:Y:S02]  /*1ec200*/  IADD3 R42, P1, PT, R23, R56, RZ ;  /* 0x00000038172a7210 */ /* 0x000fe40007f3e0ff */
[----:B------:R-:W-:-:S03]  /*1ec210*/  PRMT R37, R37, 0x5410, R39 ;  /* 0x0000541025257816 */ /* 0x000fc60000000027 */
[----:B------:R-:W-:Y:S02]  /*1ec220*/  IMAD.X R43, R30, 0x1, R58, P1 ;  /* 0x000000011e2b7824 */ /* 0x000fe400008e063a */
[----:B------:R0:W-:Y:S04]  /*1ec230*/  STL [R1+0x20ac], R37 ;  /* 0x0020ac2501007387 */ /* 0x0001e80000100800 */
[----:B------:R-:W-:Y:S01]  /*1ec240*/  STL.64 [R1+0x1410], R42 ;  /* 0x0014102a01007387 */ /* 0x000fe20000100a00 */
[----:B0-----:R-:W-:Y:S02]  /*1ec250*/  SHF.R.U32.HI R37, RZ, 0x8, R33 ;  /* 0x00000008ff257819 */ /* 0x001fe40000011621 */
[----:B------:R-:W-:Y:S02]  /*1ec260*/  SHF.R.U32.HI R33, RZ, 0x8, R17 ;  /* 0x00000008ff217819 */ /* 0x000fe40000011611 */
[----:B------:R-:W3:Y:S01]  /*1ec270*/  LDL.LU R17, [R1+0x1fc] ;  /* 0x0001fc0001117983 */ /* 0x000ee20000300800 */
[----:B------:R-:W-:-:S02]  /*1ec280*/  SHF.R.U32.HI R24, RZ, 0x8, R24 ;  /* 0x00000008ff187819 */ /* 0x000fc40000011618 */
[----:B------:R-:W-:Y:S01]  /*1ec290*/  LOP3.LUT R37, R37, 0xffff, RZ, 0xc0, !PT ;  /* 0x0000ffff25257812 */ /* 0x000fe200078ec0ff */
[----:B------:R-:W4:Y:S01]  /*1ec2a0*/  LDL.LU R49, [R1+0x1a4] ;  /* 0x0001a40001317983 */ /* 0x000f220000300800 */
[----:B------:R-:W-:Y:S02]  /*1ec2b0*/  LOP3.LUT R24, R24, 0xffff, RZ, 0xc0, !PT ;  /* 0x0000ffff18187812 */ /* 0x000fe400078ec0ff */
[----:B------:R-:W-:Y:S01]  /*1ec2c0*/  LOP3.LUT R33, R33, 0xffff, RZ, 0xc0, !PT ;  /* 0x0000ffff21217812 */ /* 0x000fe200078ec0ff */
[----:B------:R-:W4:Y:S01]  /*1ec2d0*/  LDL.LU R59, [R1+0x1d0] ;  /* 0x0001d000013b7983 */ /* 0x000f220000300800 */
[----:B------:R-:W-:Y:S02]  /*1ec2e0*/  PRMT R37, R37, 0x3340, R0 ;  /* 0x0000334025257816 */ /* 0x000fe40000000000 */
[----:B------:R-:W-:-:S03]  /*1ec2f0*/  PRMT R33, R24, 0x3340, R33 ;  /* 0x0000334018217816 */ /* 0x000fc60000000021 */
[----:B------:R-:W-:Y:S01]  /*1ec300*/  STL [R1+0x238], R37 ;  /* 0x0002382501007387 */ /* 0x000fe20000100800 */
[----:B------:R-:W-:-:S03]  /*1ec310*/  LOP3.LUT R24, R19, 0xffff, RZ, 0xc0, !PT ;  /* 0x0000ffff13187812 */ /* 0x000fc600078ec0ff */
[----:B------:R0:W-:Y:S01]  /*1ec320*/  STL [R1+0x1804], R33 ;  /* 0x0018042101007387 */ /* 0x0001e20000100800 */
[----:B--2---:R-:W-:Y:S02]  /*1ec330*/  LOP3.LUT R25, R25, 0xffff, RZ, 0xc0, !PT ;  /* 0x0000ffff19197812 */ /* 0x004fe400078ec0ff */
[----:B0-----:R-:W-:Y:S02]  /*1ec340*/  LOP3.LUT R33, R35, 0xffff, RZ, 0xc0, !PT ;  /* 0x0000ffff23217812 */ /* 0x001fe400078ec0ff */
[----:B------:R-:W-:Y:S02]  /*1ec350*/  PRMT R35, R24, 0x3340, R0 ;  /* 0x0000334018237816 */ /* 0x000fe40000000000 */
[----:B------:R-:W-:Y:S02]  /*1ec360*/  PRMT R19, R25, 0x3340, R33 ;  /* 0x0000334019137816 */ /* 0x000fe40000000021 */
[----:B------:R-:W-:Y:S02]  /*1ec370*/  SHF.R.U32.HI R25, RZ, 0x8, R25 ;  /* 0x00000008ff197819 */ /* 0x000fe40000011619 */
[----:B------:R-:W-:-:S02]  /*1ec380*/  SHF.R.U32.HI R33, RZ, 0x8, R33 ;  /* 0x00000008ff217819 */ /* 0x000fc40000011621 */
[----:B------:R-:W-:Y:S02]  /*1ec390*/  SHF.R.U32.HI R24, RZ, 0x8, R24 ;  /* 0x00000008ff187819 */ /* 0x000fe40000011618 */
[----:B------:R-:W-:Y:S02]  /*1ec3a0*/  PRMT R37, R19, 0x5410, R35 ;  /* 0x0000541013257816 */ /* 0x000fe40000000023 */
[----:B------:R-:W-:Y:S01]  /*1ec3b0*/  IADD3 R42, P1, PT, R23, R57, RZ ;  /* 0x00000039172a7210 */ /* 0x000fe20007f3e0ff */
[----:B------:R-:W2:Y:S01]  /*1ec3c0*/  LDL.LU R19, [R1+0xfc] ;  /* 0x0000fc0001137983 */ /* 0x000ea20000300800 */
[----:B------:R-:W-:Y:S02]  /*1ec3d0*/  LOP3.LUT R25, R25, 0xffff, RZ, 0xc0, !PT ;  /* 0x0000ffff19197812 */ /* 0x000fe400078ec0ff */
[----:B------:R-:W-:Y:S01]  /*1ec3e0*/  LOP3.LUT R33, R33, 0xffff, RZ, 0xc0, !PT ;  /* 0x0000ffff21217812 */ /* 0x000fe200078ec0ff */
[----:B------:R-:W2:Y:S01]  /*1ec3f0*/  LDL.LU R35, [R1+0x94] ;  /* 0x0000940001237983 */ /* 0x000ea20000300800 */
[----:B------:R-:W-:Y:S01]  /*1ec400*/  LOP3.LUT R24, R24, 0xffff, RZ, 0xc0, !PT ;  /* 0x0000ffff18187812 */ /* 0x000fe200078ec0ff */
[----:B------:R-:W-:-:S02]  /*1ec410*/  IMAD.X R43, R30, 0x1, R9, P1 ;  /* 0x000000011e2b7824 */ /* 0x000fc400008e0609 */
[----:B------:R0:W-:Y:S01]  /*1ec420*/  STL [R1+0x20a8], R37 ;  /* 0x0020a82501007387 */ /* 0x0001e20000100800 */
[----:B------:R-:W-:Y:S02]  /*1ec430*/  SHF.R.U32.HI R22, RZ, 0x8, R22 ;  /* 0x00000008ff167819 */ /* 0x000fe40000011616 */
[----:B0-----:R-:W-:Y:S02]  /*1ec440*/  PRMT R37, R25, 0x3340, R33 ;  /* 0x0000334019257816 */ /* 0x001fe40000000021 */
[----:B------:R-:W-:Y:S02]  /*1ec450*/  PRMT R33, R24, 0x3340, R0 ;  /* 0x0000334018217816 */ /* 0x000fe40000000000 */
[----:B------:R-:W-:Y:S01]  /*1ec460*/  IADD3 R24, P1, PT, R23, R10, RZ ;  /* 0x0000000a17187210 */ /* 0x000fe20007f3e0ff */
[----:B------:R-:W-:Y:S01]  /*1ec470*/  STL.64 [R1+0x1408], R42 ;  /* 0x0014082a01007387 */ /* 0x000fe20000100a00 */
[----:B------:R-:W-:-:S03]  /*1ec480*/  LOP3.LUT R22, R22, 0xffff, RZ, 0xc0, !PT ;  /* 0x0000ffff16167812 */ /* 0x000fc600078ec0ff */
[----:B------:R-:W-:Y:S01]  /*1ec490*/  IMAD.X R25, R30, 0x1, R11, P1 ;  /* 0x000000011e197824 */ /* 0x000fe200008e060b */
[----:B------:R-:W-:Y:S04]  /*1ec4a0*/  STL [R1+0x169c], R37 ;  /* 0x00169c2501007387 */ /* 0x000fe80000100800 */
[----:B------:R-:W-:Y:S04]  /*1ec4b0*/  STL [R1+0x234], R33 ;  /* 0x0002342101007387 */ /* 0x000fe80000100800 */
[----:B------:R0:W-:Y:S02]  /*1ec4c0*/  STL.64 [R1+0x1400], R24 ;  /* 0x0014001801007387 */ /* 0x0001e40000100a00 */
[----:B0-----:R-:W-:-:S05]  /*1ec4d0*/  PRMT R25, R22, 0x3340, R0 ;  /* 0x0000334016197816 */ /* 0x001fca0000000000 */
[----:B------:R0:W-:Y:S01]  /*1ec4e0*/  STL [R1+0x230], R25 ;  /* 0x0002301901007387 */ /* 0x0001e20000100800 */
[----:B---3--:R-:W-:-:S03]  /*1ec4f0*/  LOP3.LUT R24, R17, 0xffff, RZ, 0xc0, !PT ;  /* 0x0000ffff11187812 */ /* 0x008fc600078ec0ff */
[----:B------:R-:W3:Y:S01]  /*1ec500*/  LDL.LU R17, [R1+0xf8] ;  /* 0x0000f80001117983 */ /* 0x000ee20000300800 */
[----:B----4-:R-:W-:Y:S02]  /*1ec510*/  LOP3.LUT R22, R49, 0xffff, RZ, 0xc0, !PT ;  /* 0x0000ffff31167812 */ /* 0x010fe400078ec0ff */
[----:B0-----:R-:W-:-:S04]  /*1ec520*/  LOP3.LUT R25, R59, 0xffff, RZ, 0xc0, !PT ;  /* 0x0000ffff3b197812 */ /* 0x001fc800078ec0ff */
[--C-:B------:R-:W-:Y:S02]  /*1ec530*/  PRMT R33, R24, 0x3340, R25.reuse ;  /* 0x0000334018217816 */ /* 0x100fe40000000019 */
[----:B------:R-:W-:Y:S02]  /*1ec540*/  SHF.R.U32.HI R24, RZ, 0x8, R24 ;  /* 0x00000008ff187819 */ /* 0x000fe40000011618 */
[----:B------:R-:W-:Y:S02]  /*1ec550*/  SHF.R.U32.HI R25, RZ, 0x8, R25 ;  /* 0x00000008ff197819 */ /* 0x000fe40000011619 */
[----:B------:R-:W-:Y:S02]  /*1ec560*/  PRMT R37, R22, 0x3340, R0 ;  /* 0x0000334016257816 */ /* 0x000fe40000000000 */
[----:B------:R-:W-:Y:S02]  /*1ec570*/  IADD3 R42, P1, PT, R23, R12, RZ ;  /* 0x0000000c172a7210 */ /* 0x000fe40007f3e0ff */
[----:B------:R-:W-:-:S02]  /*1ec580*/  LOP3.LUT R24, R24, 0xffff, RZ, 0xc0, !PT ;  /* 0x0000ffff18187812 */ /* 0x000fc400078ec0ff */
[----:B------:R-:W-:Y:S01]  /*1ec590*/  LOP3.LUT R25, R25, 0xffff, RZ, 0xc0, !PT ;  /* 0x0000ffff19197812 */ /* 0x000fe200078ec0ff */
[----:B------:R-:W-:Y:S01]  /*1ec5a0*/  IMAD.X R43, R30, 0x1, R13, P1 ;  /* 0x000000011e2b7824 */ /* 0x000fe200008e060d */
[----:B------:R-:W-:Y:S02]  /*1ec5b0*/  PRMT R33, R33, 0x5410, R37 ;  /* 0x0000541021217816 */ /* 0x000fe40000000025 */
[----:B------:R-:W-:-:S03]  /*1ec5c0*/  PRMT R30, R24, 0x3340, R25 ;  /* 0x00003340181e7816 */ /* 0x000fc60000000019 */
[----:B------:R-:W-:Y:S01]  /*1ec5d0*/  STL [R1+0x209c], R33 ;  /* 0x00209c2101007387 */ /* 0x000fe20000100800 */
[----:B------:R-:W-:-:S03]  /*1ec5e0*/  LOP3.LUT R24, R18, 0xffff, RZ, 0xc0, !PT ;  /* 0x0000ffff12187812 */ /* 0x000fc600078ec0ff */
[----:B------:R-:W-:Y:S04]  /*1ec5f0*/  STL.64 [R1+0x13f8], R42 ;  /* 0x0013f82a01007387 */ /* 0x000fe80000100a00 */
[----:B------:R0:W-:Y:S04]  /*1ec600*/  STL [R1+0x1800], R30 ;  /* 0x0018001e01007387 */ /* 0x0001e80000100800 */
[----:B------:R-:W4:Y:S01]  /*1ec610*/  LDL.LU R59, [R1+0x200] ;  /* 0x00020000013b7983 */ /* 0x000f220000300800 */
[----:B--2---:R-:W-:Y:S02]  /*1ec620*/  LOP3.LUT R25, R19, 0xffff, RZ, 0xc0, !PT ;  /* 0x0000ffff13197812 */ /* 0x004fe400078ec0ff */
[----:B0-----:R-:W-:-:S02]  /*1ec630*/  LOP3.LUT R30, R35, 0xffff, RZ, 0xc0, !PT ;  /* 0x0000ffff231e7812 */ /* 0x001fc400078ec0ff */
[----:B------:R-:W-:Y:S02]  /*1ec640*/  PRMT R19, R24, 0x3340, R0 ;  /* 0x0000334018137816 */ /* 0x000fe40000000000 */
[--C-:B------:R-:W-:Y:S02]  /*1ec650*/  PRMT R18, R25, 0x3340, R30.reuse ;  /* 0x0000334019127816 */ /* 0x100fe4000000001e */
[----:B------:R-:W-:Y:S02]  /*1ec660*/  SHF.R.U32.HI R25, RZ, 0x8, R25 ;  /* 0x00000008ff197819 */ /* 0x000fe40000011619 */
[----:B------:R-:W-:Y:S02]  /*1ec670*/  SHF.R.U32.HI R30, RZ, 0x8, R30 ;  /* 0x00000008ff1e7819 */ /* 0x000fe4000001161e */
[----:B------:R-:W-:Y:S02]  /*1ec680*/  SHF.R.U32.HI R24, RZ, 0x8, R24 ;  /* 0x00000008ff187819 */ /* 0x000fe40000011618 */
[----:B------:R-:W-:-:S02]  /*1ec690*/  PRMT R19, R18, 0x5410, R19 ;  /* 0x0000541012137816 */ /* 0x000fc40000000013 */
[----:B------:R-:W-:Y:S01]  /*1ec6a0*/  LOP3.LUT R25, R25, 0xffff, RZ, 0xc0, !PT ;  /* 0x0000ffff19197812 */ /* 0x000fe200078ec0ff */
[----:B------:R-:W2:Y:S01]  /*1ec6b0*/  LDL.LU R18, [R1+0x1a8] ;  /* 0x0001a80001127983 */ /* 0x000ea20000300800 */
[----:B------:R-:W-:Y:S02]  /*1ec6c0*/  LOP3.LUT R30, R30, 0xffff, RZ, 0xc0, !PT ;  /* 0x0000ffff1e1e7812 */ /* 0x000fe400078ec0ff */
[----:B------:R-:W-:Y:S01]  /*1ec6d0*/  LOP3.LUT R24, R24, 0xffff, RZ, 0xc0, !PT ;  /* 0x0000ffff18187812 */ /* 0x000fe200078ec0ff */
[----:B------:R0:W-:Y:S01]  /*1ec6e0*/  STL [R1+0x20a0], R19 ;  /* 0x0020a01301007387 */ /* 0x0001e20000100800 */
[----:B------:R-:W-:Y:S02]  /*1ec6f0*/  PRMT R30, R25, 0x3340, R30 ;  /* 0x00003340191e7816 */ /* 0x000fe4000000001e */
[----:B------:R-:W-:Y:S02]  /*1ec700*/  PRMT R25, R24, 0x3340, R0 ;  /* 0x0000334018197816 */ /* 0x000fe40000000000 */
[----:B------:R-:W-:Y:S01]  /*1ec710*/  LOP3.LUT R24, R16, 0xffff, RZ, 0xc0, !PT ;  /* 0x0000ffff10187812 */ /* 0x000fe200078ec0ff */
[----:B0-----:R-:W2:Y:S04]  /*1ec720*/  LDL.LU R19, [R1+0x1d8] ;  /* 0x0001d80001137983 */ /* 0x001ea80000300800 */
[----:B------:R-:W2:Y:S04]  /*1ec730*/  LDL.LU R35, [R1+0x1ec] ;  /* 0x0001ec0001237983 */ /* 0x000ea80000300800 */
[----:B------:R-:W2:Y:S04]  /*1ec740*/  LDL.LU R49, [R1+0x1bc] ;  /* 0x0001bc0001317983 */ /* 0x000ea80000300800 */
[----:B------:R-:W-:Y:S04]  /*1ec750*/  STL [R1+0x1698], R30 ;  /* 0x0016981e01007387 */ /* 0x000fe80000100800 */
[----:B------:R0:W-:Y:S01]  /*1ec760*/  STL [R1+0x22c], R25 ;  /* 0x00022c1901007387 */ /* 0x0001e20000100800 */
[----:B---3--:R-:W-:-:S02]  /*1ec770*/  LOP3.LUT R16, R17, 0xffff, RZ, 0xc0, !PT ;  /* 0x0000ffff11107812 */ /* 0x008fc400078ec0ff */
[----:B------:R-:W-:Y:S02]  /*1ec780*/  LOP3.LUT R17, R26, 0xffff, RZ, 0xc0, !PT ;  /* 0x0000ffff1a117812 */ /* 0x000fe400078ec0ff */
[----:B------:R-:W3:Y:S01]  /*1ec790*/  LDL.LU R26, [R1+0xa350] ;  /* 0x00a35000011a7983 */ /* 0x000ee20000300800 */
[----:B0-----:R-:W-:Y:S01]  /*1ec7a0*/  PRMT R25, R24, 0x3340, R0 ;  /* 0x0000334018197816 */ /* 0x001fe20000000000 */
[----:B------:R-:W-:Y:S01]  /*1ec7b0*/  VIADD R23, R23, UR4 ;  /* 0x0000000417177c36 */ /* 0x000fe20008000000 */
[----:B------:R-:W-:Y:S01]  /*1ec7c0*/  SHF.R.U32.HI R22, RZ, 0x8, R22 ;  /* 0x00000008ff167819 */ /* 0x000fe20000011616 */
[----:B------:R0:W-:Y:S01]  /*1ec7d0*/  STL [R1+0x2100], R24 ;  /* 0x0021001801007387 */ /* 0x0001e20000100800 */
[----:B------:R-:W1:Y:S02]  /*1ec7e0*/  LDCU UR4, c[0x0][0x3b8] ;  /* 0x00007700ff0477ac */ /* 0x000e640008000800 */
[----:B------:R-:W-:Y:S02]  /*1ec7f0*/  SHF.R.S32.HI R37, RZ, 0x1f, R23 ;  /* 0x0000001fff257819 */ /* 0x000fe40000011417 */
[----:B0-----:R-:W-:-:S02]  /*1ec800*/  PRMT R24, R16, 0x3340, R17 ;  /* 0x0000334010187816 */ /* 0x001fc40000000011 */
[----:B------:R-:W-:Y:S02]  /*1ec810*/  SHF.R.U32.HI R16, RZ, 0x8, R16 ;  /* 0x00000008ff107819 */ /* 0x000fe40000011610 */
[----:B------:R-:W-:Y:S02]  /*1ec820*/  PRMT R30, R24, 0x5410, R25 ;  /* 0x00005410181e7816 */ /* 0x000fe40000000019 */
[----:B------:R-:W-:Y:S02]  /*1ec830*/  SHF.R.U32.HI R17, RZ, 0x8, R17 ;  /* 0x00000008ff117819 */ /* 0x000fe40000011611 */
[----:B------:R-:W-:Y:S02]  /*1ec840*/  IADD3 R24, P1, PT, R23, R4, RZ ;  /* 0x0000000417187210 */ /* 0x000fe40007f3e0ff */
[----:B------:R-:W-:Y:S02]  /*1ec850*/  LOP3.LUT R22, R22, 0xffff, RZ, 0xc0, !PT ;  /* 0x0000ffff16167812 */ /* 0x000fe400078ec0ff */
[----:B------:R-:W-:-:S02]  /*1ec860*/  LOP3.LUT R16, R16, 0xffff, RZ, 0xc0, !PT ;  /* 0x0000ffff10107812 */ /* 0x000fc400078ec0ff */
[----:B------:R-:W-:Y:S01]  /*1ec870*/  LOP3.LUT R17, R17, 0xffff, RZ, 0xc0, !PT ;  /* 0x0000ffff11117812 */ /* 0x000fe200078ec0ff */
[----:B------:R-:W-:Y:S01]  /*1ec880*/  IMAD.X R25, R37, 0x1, R51, P1 ;  /* 0x0000000125197824 */ /* 0x000fe200008e0633 */
[----:B------:R-:W-:Y:S02]  /*1ec890*/  PRMT R22, R22, 0x3340, R0 ;  /* 0x0000334016167816 */ /* 0x000fe40000000000 */
[----:B------:R-:W-:Y:S01]  /*1ec8a0*/  PRMT R17, R16, 0x3340, R17 ;  /* 0x0000334010117816 */ /* 0x000fe20000000011 */
[----:B------:R4:W-:Y:S04]  /*1ec8b0*/  STL [R1+0x2098], R30 ;  /* 0x0020981e01007387 */ /* 0x0009e80000100800 */
[----:B------:R-:W-:Y:S04]  /*1ec8c0*/  STL.64 [R1+0x13f0], R24 ;  /* 0x0013f01801007387 */ /* 0x000fe80000100a00 */
[----:B------:R3:W-:Y:S04]  /*1ec8d0*/  STL [R1+0x228], R22 ;  /* 0x0002281601007387 */ /* 0x0007e80000100800 */
[----:B------:R0:W-:Y:S01]  /*1ec8e0*/  STL [R1+0x2034], R17 ;  /* 0x0020341101007387 */ /* 0x0001e20000100800 */
[----:B----4-:R-:W-:-:S02]  /*1ec8f0*/  LOP3.LUT R30, R59, 0xffff, RZ, 0xc0, !PT ;  /* 0x0000ffff3b1e7812 */ /* 0x010fc400078ec0ff */
[----:B--2---:R-:W-:Y:S02]  /*1ec900*/  LOP3.LUT R16, R18, 0xffff, RZ, 0xc0, !PT ;  /* 0x0000ffff12107812 */ /* 0x004fe400078ec0ff */
[----:B---3--:R-:W-:Y:S02]  /*1ec910*/  LOP3.LUT R22, R26, 0xffff, RZ, 0xc0, !PT ;  /* 0x0000ffff1a167812 */ /* 0x008fe400078ec0ff */
[----:B------:R-:W2:Y:S04]  /*1ec920*/  LDL.LU R26, [R1+0xa34c] ;  /* 0x00a34c00011a7983 */ /* 0x000ea80000300800 */
[----:B0-----:R-:W3:Y:S04]  /*1ec930*/  LDL.LU R17, [R1+0x58c] ;  /* 0x00058c0001117983 */ /* 0x001ee80000300800 */
[----:B------:R-:W4:Y:S04]  /*1ec940*/  LDL.LU R18, [R1+0x218] ;  /* 0x0002180001127983 */ /* 0x000f280000300800 */
[----:B------:R-:W2:Y:S01]  /*1ec950*/  LDL.LU R59, [R1+0x52c] ;  /* 0x00052c00013b7983 */ /* 0x000ea20000300800 */
[----:B------:R-:W-:-:S02]  /*1ec960*/  LOP3.LUT R33, R19, 0xffff, RZ, 0xc0, !PT ;  /* 0x0000ffff13217812 */ /* 0x000fc400078ec0ff */
[----:B------:R-:W-:Y:S02]  /*1ec970*/  LOP3.LUT R24, R35, 0xffff, RZ, 0xc0, !PT ;  /* 0x0000ffff23187812 */ /* 0x000fe400078ec0ff */
[----:B------:R-:W-:Y:S02]  /*1ec980*/  PRMT R35, R16, 0x3340, R0 ;  /* 0x0000334010237816 */ /* 0x000fe40000000000 */
[----:B------:R-:W-:Y:S02]  /*1ec990*/  PRMT R19, R30, 0x3340, R33 ;  /* 0x000033401e137816 */ /* 0x000fe40000000021 */
[----:B------:R-:W-:Y:S02]  /*1ec9a0*/  LOP3.LUT R25, R49, 0xffff, RZ, 0xc0, !PT ;  /* 0x0000ffff31197812 */ /* 0x000fe400078ec0ff */
[----:B------:R-:W-:Y:S02]  /*1ec9b0*/  PRMT R35, R19, 0x5410, R35 ;  /* 0x0000541013237816 */ /* 0x000fe40000000023 */
[----:B------:R-:W2:Y:S01]  /*1ec9c0*/  LDL.LU R19, [R1+0x1f8] ;  /* 0x0001f80001137983 */ /* 0x000ea20000300800 */
[----:B------:R-:W-:-:S02]  /*1ec9d0*/  SHF.R.U32.HI R30, RZ, 0x8, R30 ;  /* 0x00000008ff1e7819 */ /* 0x000fc4000001161e */
[----:B------:R-:W-:Y:S01]  /*1ec9e0*/  SHF.R.U32.HI R33, RZ, 0x8, R33 ;  /* 0x00000008ff217819 */ /* 0x000fe20000011621 */
[----:B------:R0:W-:Y:S01]  /*1ec9f0*/  STL [R1+0x2094], R35 ;  /* 0x0020942301007387 */ /* 0x0001e20000100800 */
[----:B------:R-:W-:Y:S02]  /*1eca00*/  IADD3 R42, P1, PT, R23, R6, RZ ;  /* 0x00000006172a7210 */ /* 0x000fe40007f3e0ff */
[----:B------:R-:W-:Y:S02]  /*1eca10*/  LOP3.LUT R30, R30, 0xffff, RZ, 0xc0, !PT ;  /* 0x0000ffff1e1e7812 */ /* 0x000fe400078ec0ff */
[----:B------:R-:W-:Y:S02]  /*1eca20*/  LOP3.LUT R33, R33, 0xffff, RZ, 0xc0, !PT ;  /* 0x0000ffff21217812 */ /* 0x000fe400078ec0ff */
[----:B0-----:R-:W-:Y:S02]  /*1eca30*/  PRMT R35, R24, 0x3340, R25 ;  /* 0x0000334018237816 */ /* 0x001fe40000000019 */
[----:B------:R-:W-:-:S02]  /*1eca40*/  SHF.R.U32.HI R24, RZ, 0x8, R24 ;  /* 0x00000008ff187819 */ /* 0x000fc40000011618 */
[----:B------:R-:W-:Y:S02]  /*1eca50*/  SHF.R.U32.HI R25, RZ, 0x8, R25 ;  /* 0x00000008ff197819 */ /* 0x000fe40000011619 */
[----:B------:R-:W-:Y:S02]  /*1eca60*/  PRMT R39, R22, 0x3340, R0 ;  /* 0x0000334016277816 */ /* 0x000fe40000000000 */
[----:B------:R-:W-:Y:S02]  /*1eca70*/  LOP3.LUT R24, R24, 0xffff, RZ, 0xc0, !PT ;  /* 0x0000ffff18187812 */ /* 0x000fe400078ec0ff */
[----:B------:R-:W-:Y:S01]  /*1eca80*/  LOP3.LUT R25, R25, 0xffff, RZ, 0xc0, !PT ;  /* 0x0000ffff19197812 */ /* 0x000fe200078ec0ff */
[----:B------:R-:W-:Y:S01]  /*1eca90*/  IMAD.X R43, R37, 0x1, R5, P1 ;  /* 0x00000001252b7824 */ /* 0x000fe200008e0605 */
[----:B------:R-:W-:Y:S02]  /*1ecaa0*/  PRMT R33, R30, 0x3340, R33 ;  /* 0x000033401e217816 */ /* 0x000fe40000000021 */
[----:B------:R-:W-:-:S02]  /*1ecab0*/  PRMT R35, R35, 0x5410, R39 ;  /* 0x0000541023237816 */ /* 0x000fc40000000027 */
[----:B------:R-:W-:Y:S02]  /*1ecac0*/  PRMT R30, R24, 0x3340, R25 ;  /* 0x00003340181e7816 */ /* 0x000fe40000000019 */
[----:B------:R-:W-:Y:S01]  /*1ecad0*/  IADD3 R24, P1, PT, R23, R8, RZ ;  /* 0x0000000817187210 */ /* 0x000fe20007f3e0ff */
[----:B------:R0:W-:Y:S01]  /*1ecae0*/  STL [R1+0x2090], R35 ;  /* 0x0020902301007387 */ /* 0x0001e20000100800 */
[----:B------:R-:W-:Y:S02]  /*1ecaf0*/  SHF.R.U32.HI R22, RZ, 0x8, R22 ;  /* 0x00000008ff167819 */ /* 0x000fe40000011616 */
[----:B------:R-:W-:Y:S01]  /*1ecb00*/  SHF.R.U32.HI R16, RZ, 0x8, R16 ;  /* 0x00000008ff107819 */ /* 0x000fe20000011610 */
[----:B------:R-:W-:Y:S01]  /*1ecb10*/  STL.64 [R1+0x13e8], R42 ;  /* 0x0013e82a01007387 */ /* 0x000fe20000100a00 */
[----:B------:R-:W-:Y:S01]  /*1ecb20*/  IMAD.X R25, R37, 0x1, R7, P1 ;  /* 0x0000000125197824 */ /* 0x000fe200008e0607 */
[----:B------:R-:W-:Y:S02]  /*1ecb30*/  LOP3.LUT R22, R22, 0xffff, RZ, 0xc0, !PT ;  /* 0x0000ffff16167812 */ /* 0x000fe400078ec0ff */
[----:B------:R-:W2:Y:S01]  /*1ecb40*/  LDL.LU R49, [R1+0x588] ;  /* 0x0005880001317983 */ /* 0x000ea20000300800 */
[----:B------:R-:W-:-:S03]  /*1ecb50*/  LOP3.LUT R16, R16, 0xffff, RZ, 0xc0, !PT ;  /* 0x0000ffff10107812 */ /* 0x000fc600078ec0ff */
[----:B------:R-:W-:Y:S04]  /*1ecb60*/  STL [R1+0x1694], R33 ;  /* 0x0016942101007387 */ /* 0x000fe80000100800 */
[----:B0-----:R-:W2:Y:S04]  /*1ecb70*/  LDL.LU R35, [R1+0x528] ;  /* 0x0005280001237983 */ /* 0x001ea80000300800 */
[----:B------:R-:W-:Y:S04]  /*1ecb80*/  STL [R1+0x1690], R30 ;  /* 0x0016901e01007387 */ /* 0x000fe80000100800 */
[----:B------:R0:W-:Y:S02]  /*1ecb90*/  STL.64 [R1+0x13e0], R24 ;  /* 0x0013e01801007387 */ /* 0x0001e40000100a00 */
[----:B0-----:R-:W-:-:S02]  /*1ecba0*/  PRMT R24, R22, 0x3340, R0 ;  /* 0x0000334016187816 */ /* 0x001fc40000000000 */
[----:B------:R-:W-:-:S03]  /*1ecbb0*/  PRMT R22, R16, 0x3340, R0 ;  /* 0x0000334010167816 */ /* 0x000fc60000000000 */
[----:B------:R0:W-:Y:S04]  /*1ecbc0*/  STL [R1+0x220], R24 ;  /* 0x0002201801007387 */ /* 0x0001e80000100800 */
[----:B------:R0:W-:Y:S01]  /*1ecbd0*/  STL [R1+0x224], R22 ;  /* 0x0002241601007387 */ /* 0x0001e20000100800 */
[----:B---3--:R-:W-:Y:S02]  /*1ecbe0*/  LOP3.LUT R16, R17, 0xffff, RZ, 0xc0, !PT ;  /* 0x0000ffff11107812 */ /* 0x008fe400078ec0ff */
[----:B----4-:R-:W-:Y:S02]  /*1ecbf0*/  LOP3.LUT R18, R18, 0xffff, RZ, 0xc0, !PT ;  /* 0x0000ffff12127812 */ /* 0x010fe400078ec0ff */
[----:B--2---:R-:W-:Y:S02]  /*1ecc00*/  LOP3.LUT R17, R59, 0xffff, RZ, 0xc0, !PT ;  /* 0x0000ffff3b117812 */ /* 0x004fe400078ec0ff */
[----:B0-----:R-:W-:-:S02]  /*1ecc10*/  PRMT R24, R18, 0x3340, R0 ;  /* 0x0000334012187816 */ /* 0x001fc40000000000 */
[----:B------:R-:W-:-:S04]  /*1ecc20*/  PRMT R22, R16, 0x3340, R17 ;  /* 0x0000334010167816 */ /* 0x000fc80000000011 */
[----:B------:R-:W-:Y:S02]  /*1ecc30*/  PRMT R22, R22, 0x5410, R24 ;  /* 0x0000541016167816 */ /* 0x000fe40000000018 */
[----:B------:R-:W-:-:S03]  /*1ecc40*/  LOP3.LUT R39, R26, 0xffff, RZ, 0xc0, !PT ;  /* 0x0000ffff1a277812 */ /* 0x000fc600078ec0ff */
[----:B------:R0:W-:Y:S04]  /*1ecc50*/  STL [R1+0x208c], R22 ;  /* 0x00208c1601007387 */ /* 0x0001e80000100800 */
[----:B------:R-:W2:Y:S01]  /*1ecc60*/  LDL.LU R26, [R1+0xa348] ;  /* 0x00a34800011a7983 */ /* 0x000ea20000300800 */
[----:B------:R-:W-:Y:S02]  /*1ecc70*/  LOP3.LUT R24, R19, 0xffff, RZ, 0xc0, !PT ;  /* 0x0000ffff13187812 */ /* 0x000fe400078ec0ff */
[----:B------:R-:W-:Y:S01]  /*1ecc80*/  SHF.R.U32.HI R25, RZ, 0x8, R39 ;  /* 0x00000008ff197819 */ /* 0x000fe20000011627 */
[----:B------:R-:W3:Y:S01]  /*1ecc90*/  LDL.LU R59, [R1+0x55c] ;  /* 0x00055c00013b7983 */ /* 0x000ee20000300800 */
[----:B------:R-:W-:Y:S02]  /*1ecca0*/  SHF.R.U32.HI R16, RZ, 0x8, R16 ;  /* 0x00000008ff107819 */ /* 0x000fe40000011610 */
[----:B0-----:R-:W-:Y:S01]  /*1eccb0*/  SHF.R.U32.HI R22, RZ, 0x8, R24 ;  /* 0x00000008ff167819 */ /* 0x001fe20000011618 */
[----:B------:R-:W4:Y:S01]  /*1eccc0*/  LDL.LU R19, [R1+0x208] ;  /* 0x0002080001137983 */ /* 0x000f220000300800 */
[----:B------:R-:W-:-:S02]  /*1eccd0*/  SHF.R.U32.HI R17, RZ, 0x8, R17 ;  /* 0x00000008ff117819 */ /* 0x000fc40000011611 */
[----:B------:R-:W-:Y:S02]  /*1ecce0*/  LOP3.LUT R22, R22, 0xffff, RZ, 0xc0, !PT ;  /* 0x0000ffff16167812 */ /* 0x000fe400078ec0ff */
[----:B------:R-:W-:Y:S02]  /*1eccf0*/  LOP3.LUT R25, R25, 0xffff, RZ, 0xc0, !PT ;  /* 0x0000ffff19197812 */ /* 0x000fe400078ec0ff */
[----:B------:R-:W-:Y:S02]  /*1ecd00*/  LOP3.LUT R16, R16, 0xffff, RZ, 0xc0, !PT ;  /* 0x0000ffff10107812 */ /* 0x000fe400078ec0ff */
[----:B------:R-:W-:Y:S02]  /*1ecd10*/  LOP3.LUT R17, R17, 0xffff, RZ, 0xc0, !PT ;  /* 0x0000ffff11117812 */ /* 0x000fe400078ec0ff */
[----:B------:R-:W-:Y:S02]  /*1ecd20*/  PRMT R25, R22, 0x3340, R25 ;  /* 0x0000334016197816 */ /* 0x000fe40000000019 */
[----:B------:R-:W-:-:S03]  /*1ecd30*/  PRMT R16, R16, 0x3340, R17 ;  /* 0x0000334010107816 */ /* 0x000fc60000000011 */
[----:B------:R0:W-:Y:S04]  /*1ecd40*/  STL [R1+0x2030], R25 ;  /* 0x0020301901007387 */ /* 0x0001e80000100800 */
[----:B------:R0:W-:Y:S01]  /*1ecd50*/  STL [R1+0x166c], R16 ;  /* 0x00166c1001007387 */ /* 0x0001e20000100800 */
[----:B--2---:R-:W-:-:S03]  /*1ecd60*/  LOP3.LUT R17, R26, 0xffff, RZ, 0xc0, !PT ;  /* 0x0000ffff1a117812 */ /* 0x004fc600078ec0ff */
[----:B------:R-:W2:Y:S01]  /*1ecd70*/  LDL.LU R26, [R1+0xa344] ;  /* 0x00a34400011a7983 */ /* 0x000ea20000300800 */
[----:B------:R-:W-:Y:S02]  /*1ecd80*/  LOP3.LUT R22, R49, 0xffff, RZ, 0xc0, !PT ;  /* 0x0000ffff31167812 */ /* 0x000fe400078ec0ff */
[----:B0-----:R-:W-:Y:S02]  /*1ecd90*/  LOP3.LUT R25, R35, 0xffff, RZ, 0xc0, !PT ;  /* 0x0000ffff23197812 */ /* 0x001fe400078ec0ff */
[----:B------:R-:W-:Y:S02]  /*1ecda0*/  PRMT R30, R17, 0x3340, R0 ;  /* 0x00003340111e7816 */ /* 0x000fe40000000000 */
[----:B------:R-:W-:Y:S02]  /*1ecdb0*/  PRMT R16, R22, 0x3340, R25 ;  /* 0x0000334016107816 */ /* 0x000fe40000000019 */
[----:B------:R-:W-:Y:S02]  /*1ecdc0*/  SHF.R.U32.HI R22, RZ, 0x8, R22 ;  /* 0x00000008ff167819 */ /* 0x000fe40000011616 */
[----:B------:R-:W-:-:S02]  /*1ecdd0*/  PRMT R30, R16, 0x5410, R30 ;  /* 0x00005410101e7816 */ /* 0x000fc4000000001e */
[----:B------:R-:W-:Y:S01]  /*1ecde0*/  SHF.R.U32.HI R25, RZ, 0x8, R25 ;  /* 0x00000008ff197819 */ /* 0x000fe20000011619 */
[----:B------:R-:W2:Y:S01]  /*1ecdf0*/  LDL.LU R16, [R1+0x6ac] ;  /* 0x0006ac0001107983 */ /* 0x000ea20000300800 */
[----:B------:R-:W-:Y:S02]  /*1ece00*/  SHF.R.U32.HI R17, RZ, 0x8, R17 ;  /* 0x00000008ff117819 */ /* 0x000fe40000011611 */
[----:B------:R-:W-:Y:S01]  /*1ece10*/  IADD3 R42, P1, PT, R23, R14, RZ ;  /* 0x0000000e172a7210 */ /* 0x000fe20007f3e0ff */
[----:B------:R-:W2:Y:S01]  /*1ece20*/  LDL.LU R49, [R1+0x624] ;  /* 0x0006240001317983 */ /* 0x000ea20000300800 */
[----:B------:R-:W-:Y:S02]  /*1ece30*/  LOP3.LUT R22, R22, 0xffff, RZ, 0xc0, !PT ;  /* 0x0000ffff16167812 */ /* 0x000fe400078ec0ff */
[----:B------:R-:W-:Y:S01]  /*1ece40*/  LOP3.LUT R25, R25, 0xffff, RZ, 0xc0, !PT ;  /* 0x0000ffff19197812 */ /* 0x000fe200078ec0ff */
[----:B------:R0:W-:Y:S01]  /*1ece50*/  STL [R1+0x2088], R30 ;  /* 0x0020881e01007387 */ /* 0x0001e20000100800 */
[----:B------:R-:W-:-:S03]  /*1ece60*/  LOP3.LUT R17, R17, 0xffff, RZ, 0xc0, !PT ;  /* 0x0000ffff11117812 */ /* 0x000fc600078ec0ff */
[----:B------:R-:W2:Y:S01]  /*1ece70*/  LDL.LU R35, [R1+0x670] ;  /* 0x0006700001237983 */ /* 0x000ea20000300800 */
[----:B------:R-:W-:Y:S01]  /*1ece80*/  IMAD.X R43, R37, 0x1, R15, P1 ;  /* 0x00000001252b7824 */ /* 0x000fe200008e060f */
[----:B0-----:R-:W-:Y:S02]  /*1ece90*/  PRMT R30, R22, 0x3340, R25 ;  /* 0x00003340161e7816 */ /* 0x001fe40000000019 */
[----:B------:R-:W-:Y:S02]  /*1ecea0*/  PRMT R25, R17, 0x3340, R0 ;  /* 0x0000334011197816 */ /* 0x000fe40000000000 */
[----:B------:R0:W-:Y:S01]  /*1eceb0*/  STL.64 [R1+0x13d0], R42 ;  /* 0x0013d02a01007387 */ /* 0x0001e20000100a00 */
[----:B---3--:R-:W-:-:S03]  /*1ecec0*/  LOP3.LUT R22, R59, 0xffff, RZ, 0xc0, !PT ;  /* 0x0000ffff3b167812 */ /* 0x008fc600078ec0ff */
[----:B------:R3:W-:Y:S01]  /*1eced0*/  STL [R1+0x1668], R30 ;  /* 0x0016681e01007387 */ /* 0x0007e20000100800 */
[----:B----4-:R-:W-:-:S03]  /*1ecee0*/  LOP3.LUT R17, R19, 0xffff, RZ, 0xc0, !PT ;  /* 0x0000ffff13117812 */ /* 0x010fc600078ec0ff */
[----:B------:R2:W-:Y:S01]  /*1ecef0*/  STL [R1+0x218], R25 ;  /* 0x0002181901007387 */ /* 0x0005e20000100800 */
[----:B0-----:R-:W-:Y:S02]  /*1ecf00*/  IADD3 R42, P1, PT, R23, R3, RZ ;  /* 0x00000003172a7210 */ /* 0x001fe40007f3e0ff */
[----:B---3--:R-:W-:-:S03]  /*1ecf10*/  PRMT R30, R17, 0x3340, R0 ;  /* 0x00003340111e7816 */ /* 0x008fc60000000000 */
[----:B------:R-:W-:Y:S01]  /*1ecf20*/  IMAD.X R43, R37, 0x1, R27, P1 ;  /* 0x00000001252b7824 */ /* 0x000fe200008e061b */
[----:B--2---:R-:W-:Y:S02]  /*1ecf30*/  LOP3.LUT R25, R26, 0xffff, RZ, 0xc0, !PT ;  /* 0x0000ffff1a197812 */ /* 0x004fe400078ec0ff */
[----:B------:R-:W2:Y:S02]  /*1ecf40*/  LDL.LU R26, [R1+0xa340] ;  /* 0x00a34000011a7983 */ /* 0x000ea40000300800 */
[----:B------:R-:W-:-:S04]  /*1ecf50*/  PRMT R19, R22, 0x3340, R25 ;  /* 0x0000334016137816 */ /* 0x000fc80000000019 */
[----:B------:R-:W-:Y:S02]  /*1ecf60*/  PRMT R19, R19, 0x5410, R30 ;  /* 0x0000541013137816 */ /* 0x000fe4000000001e */
[----:B------:R-:W-:-:S03]  /*1ecf70*/  SHF.R.U32.HI R30, RZ, 0x8, R18 ;  /* 0x00000008ff1e7819 */ /* 0x000fc60000011612 */
[----:B------:R-:W-:Y:S04]  /*1ecf80*/  STL [R1+0x2084], R19 ;  /* 0x0020841301007387 */ /* 0x000fe80000100800 */
[----:B------:R0:W-:Y:S04]  /*1ecf90*/  STL.64 [R1+0x13d8], R42 ;  /* 0x0013d82a01007387 */ /* 0x0001e80000100a00 */
[----:B0-----:R-:W3:Y:S04]  /*1ecfa0*/  LDL.LU.64 R42, [R1+0xa338] ;  /* 0x00a33800012a7983 */ /* 0x001ee80000300a00 */
[----:B------:R-:W4:Y:S04]  /*1ecfb0*/  LDL.LU R59, [R1+0x6b8] ;  /* 0x0006b800013b7983 */ /* 0x000f280000300800 */
[----:B------:R-:W2:Y:S04]  /*1ecfc0*/  LDL.LU R18, [R1+0x62c] ;  /* 0x00062c0001127983 */ /* 0x000ea80000300800 */
[----:B------:R-:W3:Y:S01]  /*1ecfd0*/  LDL.LU R19, [R1+0x678] ;  /* 0x0006780001137983 */ /* 0x000ee20000300800 */
[----:B------:R-:W-:-:S02]  /*1ecfe0*/  SHF.R.U32.HI R22, RZ, 0x8, R22 ;  /* 0x00000008ff167819 */ /* 0x000fc40000011616 */
[----:B------:R-:W-:Y:S02]  /*1ecff0*/  SHF.R.U32.HI R25, RZ, 0x8, R25 ;  /* 0x00000008ff197819 */ /* 0x000fe40000011619 */
[----:B------:R-:W-:Y:S02]  /*1ed000*/  LOP3.LUT R30, R30, 0xffff, RZ, 0xc0, !PT ;  /* 0x0000ffff1e1e7812 */ /* 0x000fe400078ec0ff */
[----:B------:R-:W-:Y:S02]  /*1ed010*/  LOP3.LUT R22, R22, 0xffff, RZ, 0xc0, !PT ;  /* 0x0000ffff16167812 */ /* 0x000fe400078ec0ff */
[----:B------:R-:W-:Y:S02]  /*1ed020*/  LOP3.LUT R25, R25, 0xffff, RZ, 0xc0, !PT ;  /* 0x0000ffff19197812 */ /* 0x000fe400078ec0ff */
[----:B------:R-:W-:Y:S02]  /*1ed030*/  PRMT R30, R30, 0x3340, R0 ;  /* 0x000033401e1e7816 */ /* 0x000fe40000000000 */
[----:B------:R-:W-:-:S03]  /*1ed040*/  PRMT R25, R22, 0x3340, R25 ;  /* 0x0000334016197816 */ /* 0x000fc60000000019 */
[----:B------:R-:W-:Y:S01]  /*1ed050*/  STL [R1+0x214], R30 ;  /* 0x0002141e01007387 */ /* 0x000fe20000100800 */
[----:B------:R-:W-:Y:S02]  /*1ed060*/  LOP3.LUT R16, R16, 0xffff, RZ, 0xc0, !PT ;  /* 0x0000ffff10107812 */ /* 0x000fe400078ec0ff */
[----:B------:R-:W-:Y:S01]  /*1ed070*/  LOP3.LUT R22, R49, 0xffff, RZ, 0xc0, !PT ;  /* 0x0000ffff31167812 */ /* 0x000fe200078ec0ff */
[----:B------:R0:W-:Y:S01]  /*1ed080*/  STL [R1+0x81c], R25 ;  /* 0x00081c1901007387 */ /* 0x0001e20000100800 */
[----:B------:R-:W-:Y:S02]  /*1ed090*/  IADD3 R48, P1, PT, R23, R2, RZ ;  /* 0x0000000217307210 */ /* 0x000fe40007f3e0ff */
[----:B------:R-:W-:Y:S02]  /*1ed0a0*/  PRMT R33, R22, 0x3340, R0 ;  /* 0x0000334016217816 */ /* 0x000fe40000000000 */
[----:B0-----:R-:W-:-:S04]  /*1ed0b0*/  LOP3.LUT R25, R35, 0xffff, RZ, 0xc0, !PT ;  /* 0x0000ffff23197812 */ /* 0x001fc800078ec0ff */
[----:B------:R-:W-:Y:S01]  /*1ed0c0*/  PRMT R30, R16, 0x3340, R25 ;  /* 0x00003340101e7816 */ /* 0x000fe20000000019 */
[----:B------:R-:W-:Y:S01]  /*1ed0d0*/  IMAD.X R49, R37, 0x1, R0, P1 ;  /* 0x0000000125317824 */ /* 0x000fe200008e0600 */
[----:B------:R-:W-:Y:S02]  /*1ed0e0*/  SHF.R.U32.HI R17, RZ, 0x8, R17 ;  /* 0x00000008ff117819 */ /* 0x000fe40000011611 */
[----:B------:R-:W-:Y:S02]  /*1ed0f0*/  PRMT R30, R30, 0x5410, R33 ;  /* 0x000054101e1e7816 */ /* 0x000fe40000000021 */
[----:B------:R-:W-:-:S03]  /*1ed100*/  SHF.R.U32.HI R16, RZ, 0x8, R16 ;  /* 0x00000008ff107819 */ /* 0x000fc60000011610 */
[----:B------:R0:W-:Y:S01]  /*1ed110*/  STL [R1+0x2080], R30 ;  /* 0x0020801e01007387 */ /* 0x0001e20000100800 */
[----:B------:R-:W-:Y:S02]  /*1ed120*/  SHF.R.U32.HI R46, RZ, 0x8, R25 ;  /* 0x00000008ff2e7819 */ /* 0x000fe40000011619 */
[----:B------:R-:W-:Y:S01]  /*1ed130*/  LOP3.LUT R33, R16, 0xffff, RZ, 0xc0, !PT ;  /* 0x0000ffff10217812 */ /* 0x000fe200078ec0ff */
[----:B------:R1:W-:Y:S01]  /*1ed140*/  STL.64 [R1+0x13c8], R48 ;  /* 0x0013c83001007387 */ /* 0x0003e20000100a00 */
[----:B------:R-:W-:Y:S02]  /*1ed150*/  LOP3.LUT R46, R46, 0xffff, RZ, 0xc0, !PT ;  /* 0x0000ffff2e2e7812 */ /* 0x000fe400078ec0ff */
[----:B0-----:R-:W-:Y:S02]  /*1ed160*/  LOP3.LUT R30, R17, 0xffff, RZ, 0xc0, !PT ;  /* 0x0000ffff111e7812 */ /* 0x001fe400078ec0ff */
[----:B------:R-:W3:Y:S04]  /*1ed170*/  LDL.LU R17, [R1+0x690] ;  /* 0x0006900001117983 */ /* 0x000ee80000300800 */
[----:B------:R-:W3:Y:S04]  /*1ed180*/  LDL.LU R16, [R1+0x600] ;  /* 0x0006000001107983 */ /* 0x000ee80000300800 */
[----:B------:R-:W3:Y:S01]  /*1ed190*/  LDL.LU R25, [R1+0x658] ;  /* 0x0006580001197983 */ /* 0x000ee20000300800 */
[----:B-1----:R-:W-:-:S03]  /*1ed1a0*/  PRMT R49, R30, 0x3340, R0 ;  /* 0x000033401e317816 */ /* 0x002fc60000000000 */
[----:B------:R-:W3:Y:S01]  /*1ed1b0*/  LDL.LU R35, [R1+0x68c] ;  /* 0x00068c0001237983 */ /* 0x000ee20000300800 */
[----:B------:R-:W-:-:S03]  /*1ed1c0*/  PRMT R48, R33, 0x3340, R46 ;  /* 0x0000334021307816 */ /* 0x000fc6000000002e */
[----:B------:R-:W3:Y:S04]  /*1ed1d0*/  LDL.LU R30, [R1+0x654] ;  /* 0x00065400011e7983 */ /* 0x000ee80000300800 */
[----:B------:R-:W-:Y:S04]  /*1ed1e0*/  STL [R1+0x210], R49 ;  /* 0x0002103101007387 */ /* 0x000fe80000100800 */
[----:B------:R3:W-:Y:S01]  /*1ed1f0*/  STL [R1+0x818], R48 ;  /* 0x0008183001007387 */ /* 0x0007e20000100800 */
[----:B----4-:R-:W-:Y:S02]  /*1ed200*/  LOP3.LUT R46, R59, 0xffff, RZ, 0xc0, !PT ;  /* 0x0000ffff3b2e7812 */ /* 0x010fe400078ec0ff */
[----:B--2---:R-:W-:-:S02]  /*1ed210*/  LOP3.LUT R33, R18, 0xffff, RZ, 0xc0, !PT ;  /* 0x0000ffff12217812 */ /* 0x004fc400078ec0ff */
[----:B---3--:R-:W-:Y:S02]  /*1ed220*/  LOP3.LUT R48, R19, 0xffff, RZ, 0xc0, !PT ;  /* 0x0000ffff13307812 */ /* 0x008fe400078ec0ff */
[----:B------:R-:W-:Y:S02]  /*1ed230*/  PRMT R19, R33, 0x3340, R0 ;  /* 0x0000334021137816 */ /* 0x000fe40000000000 */
[----:B------:R-:W-:-:S04]  /*1ed240*/  PRMT R18, R46, 0x3340, R48 ;  /* 0x000033402e127816 */ /* 0x000fc80000000030 */
[----:B------:R-:W-:Y:S02]  /*1ed250*/  PRMT R49, R18, 0x5410, R19 ;  /* 0x0000541012317816 */ /* 0x000fe40000000013 */
[----:B------:R-:W-:-:S05]  /*1ed260*/  IADD3 R18, P1, PT, R23, R44, RZ ;  /* 0x0000002c17127210 */ /* 0x000fca0007f3e0ff */
[----:B------:R-:W-:Y:S01]  /*1ed270*/  IMAD.X R19, R37, 0x1, R29, P1 ;  /* 0x0000000125137824 */ /* 0x000fe200008e061d */
[----:B------:R-:W-:Y:S04]  /*1ed280*/  STL [R1+0x207c], R49 ;  /* 0x00207c3101007387 */ /* 0x000fe80000100800 */
[----:B------:R0:W-:Y:S04]  /*1ed290*/  STL.64 [R1+0x13c0], R18 ;  /* 0x0013c01201007387 */ /* 0x0001e80000100a00 */
[----:B0-----:R-:W2:Y:S01]  /*1ed2a0*/  LDL.LU.64 R18, [R1+0xa330] ;  /* 0x00a3300001127983 */ /* 0x001ea20000300a00 */
[----:B------:R-:W-:-:S02]  /*1ed2b0*/  SHF.R.U32.HI R46, RZ, 0x8, R46 ;  /* 0x00000008ff2e7819 */ /* 0x000fc4000001162e */
[----:B------:R-:W-:Y:S02]  /*1ed2c0*/  SHF.R.U32.HI R48, RZ, 0x8, R48 ;  /* 0x00000008ff307819 */ /* 0x000fe40000011630 */
[----:B------:R-:W-:Y:S02]  /*1ed2d0*/  LOP3.LUT R46, R46, 0xffff, RZ, 0xc0, !PT ;  /* 0x0000ffff2e2e7812 */ /* 0x000fe400078ec0ff */
[----:B------:R-:W-:Y:S02]  /*1ed2e0*/  LOP3.LUT R48, R48, 0xffff, RZ, 0xc0, !PT ;  /* 0x0000ffff30307812 */ /* 0x000fe400078ec0ff */
[----:B------:R-:W-:Y:S02]  /*1ed2f0*/  SHF.R.U32.HI R33, RZ, 0x8, R33 ;  /* 0x00000008ff217819 */ /* 0x000fe40000011621 */
[----:B------:R-:W-:Y:S02]  /*1ed300*/  PRMT R46, R46, 0x3340, R48 ;  /* 0x000033402e2e7816 */ /* 0x000fe40000000030 */
[----:B------:R-:W-:-:S02]  /*1ed310*/  LOP3.LUT R33, R33, 0xffff, RZ, 0xc0, !PT ;  /* 0x0000ffff21217812 */ /* 0x000fc400078ec0ff */
[----:B------:R-:W-:Y:S02]  /*1ed320*/  IADD3 R48, P1, PT, R23, R55, RZ ;  /* 0x0000003717307210 */ /* 0x000fe40007f3e0ff */
[----:B------:R-:W-:Y:S02]  /*1ed330*/  SHF.R.U32.HI R22, RZ, 0x8, R22 ;  /* 0x00000008ff167819 */ /* 0x000fe40000011616 */
[--C-:B------:R-:W-:Y:S01]  /*1ed340*/  PRMT R33, R33, 0x3340, R0.reuse ;  /* 0x0000334021217816 */ /* 0x100fe20000000000 */
[----:B------:R-:W-:Y:S01]  /*1ed350*/  IMAD.X R49, R37, 0x1, R61, P1 ;  /* 0x0000000125317824 */ /* 0x000fe200008e063d */
[----:B------:R-:W-:Y:S01]  /*1ed360*/  LOP3.LUT R22, R22, 0xffff, RZ, 0xc0, !PT ;  /* 0x0000ffff16167812 */ /* 0x000fe200078ec0ff */
[----:B------:R-:W-:Y:S03]  /*1ed370*/  STL [R1+0x810], R46 ;  /* 0x0008102e01007387 */ /* 0x000fe60000100800 */
[----:B------:R-:W-:Y:S01]  /*1ed380*/  PRMT R22, R22, 0x3340, R0 ;  /* 0x0000334016167816 */ /* 0x000fe20000000000 */
[----:B------:R-:W-:Y:S04]  /*1ed390*/  STL [R1+0x20c], R33 ;  /* 0x00020c2101007387 */ /* 0x000fe80000100800 */
[----:B------:R0:W-:Y:S01]  /*1ed3a0*/  STL.64 [R1+0x13b8], R48 ;  /* 0x0013b83001007387 */ /* 0x0001e20000100a00 */
[----:B------:R-:W-:-:S02]  /*1ed3b0*/  LOP3.LUT R17, R17, 0xffff, RZ, 0xc0, !PT ;  /* 0x0000ffff11117812 */ /* 0x000fc400078ec0ff */
[----:B------:R-:W-:Y:S01]  /*1ed3c0*/  LOP3.LUT R16, R16, 0xffff, RZ, 0xc0, !PT ;  /* 0x0000ffff10107812 */ /* 0x000fe200078ec0ff */
[----:B0-----:R-:W3:Y:S04]  /*1ed3d0*/  LDL.LU R49, [R1+0x154] ;  /* 0x0001540001317983 */ /* 0x001ee80000300800 */
[----:B------:R-:W4:Y:S04]  /*1ed3e0*/  LDL.LU R59, [R1+0xe4] ;  /* 0x0000e400013b7983 */ /* 0x000f280000300800 */
[----:B------:R0:W-:Y:S01]  /*1ed3f0*/  STL [R1+0x208], R22 ;  /* 0x0002081601007387 */ /* 0x0001e20000100800 */
[----:B------:R-:W-:-:S02]  /*1ed400*/  LOP3.LUT R30, R30, 0xffff, RZ, 0xc0, !PT ;  /* 0x0000ffff1e1e7812 */ /* 0x000fc400078ec0ff */
[----:B0-----:R-:W-:Y:S02]  /*1ed410*/  LOP3.LUT R22, R25, 0xffff, RZ, 0xc0, !PT ;  /* 0x0000ffff19167812 */ /* 0x001fe400078ec0ff */
[----:B------:R-:W-:Y:S02]  /*1ed420*/  LOP3.LUT R25, R35, 0xffff, RZ, 0xc0, !PT ;  /* 0x0000ffff23197812 */ /* 0x000fe400078ec0ff */
[----:B------:R-:W-:Y:S02]  /*1ed430*/  PRMT R35, R16, 0x3340, R0 ;  /* 0x0000334010237816 */ /* 0x000fe40000000000 */
[----:B------:R-:W-:-:S04]  /*1ed440*/  PRMT R33, R17, 0x3340, R22 ;  /* 0x0000334011217816 */ /* 0x000fc80000000016 */
[----:B------:R-:W-:Y:S02]  /*1ed450*/  PRMT R35, R33, 0x5410, R35 ;  /* 0x0000541021237816 */ /* 0x000fe40000000023 */
[----:B------:R-:W-:Y:S02]  /*1ed460*/  SHF.R.U32.HI R33, RZ, 0x8, R25 ;  /* 0x00000008ff217819 */ /* 0x000fe40000011619 */
[--C-:B------:R-:W-:Y:S02]  /*1ed470*/  PRMT R25, R25, 0x3340, R30.reuse ;  /* 0x0000334019197816 */ /* 0x100fe4000000001e */
[----:B------:R-:W-:Y:S01]  /*1ed480*/  SHF.R.U32.HI R30, RZ, 0x8, R30 ;  /* 0x00000008ff1e7819 */ /* 0x000fe2000001161e */
[----:B------:R0:W-:Y:S01]  /*1ed490*/  STL [R1+0x2078], R35 ;  /* 0x0020782301007387 */ /* 0x0001e20000100800 */
[----:B------:R-:W-:Y:S02]  /*1ed4a0*/  SHF.R.U32.HI R17, RZ, 0x8, R17 ;  /* 0x00000008ff117819 */ /* 0x000fe40000011611 */
[----:B------:R-:W-:Y:S01]  /*1ed4b0*/  SHF.R.U32.HI R22, RZ, 0x8, R22 ;  /* 0x00000008ff167819 */ /* 0x000fe20000011616 */
[----:B------:R1:W-:Y:S01]  /*1ed4c0*/  STL.64 [R1+0xa2f8], R24 ;  /* 0x00a2f81801007387 */ /* 0x0003e20000100a00 */
[----:B------:R-:W-:-:S02]  /*1ed4d0*/  LOP3.LUT R17, R17, 0xffff, RZ, 0xc0, !PT ;  /* 0x0000ffff11117812 */ /* 0x000fc400078ec0ff */
[----:B------:R-:W-:Y:S02]  /*1ed4e0*/  LOP3.LUT R22, R22, 0xffff, RZ, 0xc0, !PT ;  /* 0x0000ffff16167812 */ /* 0x000fe400078ec0ff */
[----:B------:R-:W-:Y:S01]  /*1ed4f0*/  SHF.R.U32.HI R16, RZ, 0x8, R16 ;  /* 0x00000008ff107819 */ /* 0x000fe20000011610 */
[----:B0-----:R-:W4:Y:S01]  /*1ed500*/  LDL.LU R35, [R1+0x150] ;  /* 0x0001500001237983 */ /* 0x001f220000300800 */
[----:B------:R-:W-:Y:S02]  /*1ed510*/  PRMT R17, R17, 0x3340, R22 ;  /* 0x0000334011117816 */ /* 0x000fe40000000016 */
[----:B-1----:R-:W-:Y:S02]  /*1ed520*/  LOP3.LUT R24, R33, 0xffff, RZ, 0xc0, !PT ;  /* 0x0000ffff21187812 */ /* 0x002fe400078ec0ff */
[----:B------:R-:W-:-:S04]  /*1ed530*/  LOP3.LUT R25, R30, 0xffff, RZ, 0xc0, !PT ;  /* 0x0000ffff1e197812 */ /* 0x000fc800078ec0ff */
[----:B------:R-:W-:Y:S02]  /*1ed540*/  PRMT R30, R24, 0x3340, R25 ;  /* 0x00003340181e7816 */ /* 0x000fe40000000019 */
[----:B------:R-:W-:Y:S02]  /*1ed550*/  IADD3 R24, P1, PT, R23, R60, RZ ;  /* 0x0000003c17187210 */ /* 0x000fe40007f3e0ff */
[----:B------:R-:W-:Y:S01]  /*1ed560*/  LOP3.LUT R16, R16, 0xffff, RZ, 0xc0, !PT ;  /* 0x0000ffff10107812 */ /* 0x000fe200078ec0ff */
[----:B------:R-:W-:Y:S02]  /*1ed570*/  STL [R1+0x814], R30 ;  /* 0x0008141e01007387 */ /* 0x000fe40000100800 */
[----:B------:R-:W-:Y:S02]  /*1ed580*/  IMAD.X R25, R37, 0x1, R52, P1 ;  /* 0x0000000125197824 */ /* 0x000fe400008e0634 */
[----:B------:R0:W-:Y:S04]  /*1ed590*/  STL [R1+0x7b4], R17 ;  /* 0x0007b41101007387 */ /* 0x0001e80000100800 */
[----:B------:R2:W-:Y:S01]  /*1ed5a0*/  STL.64 [R1+0x13b0], R24 ;  /* 0x0013b01801007387 */ /* 0x0005e20000100a00 */
[----:B0-----:R-:W-:-:S05]  /*1ed5b0*/  PRMT R17, R16, 0x3340, R0 ;  /* 0x0000334010117816 */ /* 0x001fca0000000000 */
[----:B------:R4:W-:Y:S01]  /*1ed5c0*/  STL [R1+0x204], R17 ;  /* 0x0002041101007387 */ /* 0x0009e20000100800 */
[----:B--2---:R-:W-:-:S03]  /*1ed5d0*/  LOP3.LUT R25, R19, 0xffff, RZ, 0xc0, !PT ;  /* 0x0000ffff13197812 */ /* 0x004fc600078ec0ff */
[----:B------:R-:W2:Y:S01]  /*1ed5e0*/  LDL.LU R19, [R1+0xa328] ;  /* 0x00a3280001137983 */ /* 0x000ea20000300800 */
[----:B------:R-:W-:Y:S02]  /*1ed5f0*/  LOP3.LUT R30, R26, 0xffff, RZ, 0xc0, !PT ;  /* 0x0000ffff1a1e7812 */ /* 0x000fe400078ec0ff */
[----:B------:R-:W-:Y:S02]  /*1ed600*/  PRMT R24, R25, 0x3340, R0 ;  /* 0x0000334019187816 */ /* 0x000fe40000000000 */
[----:B---3--:R-:W-:Y:S02]  /*1ed610*/  LOP3.LUT R16, R49, 0xffff, RZ, 0xc0, !PT ;  /* 0x0000ffff31107812 */ /* 0x008fe400078ec0ff */
[----:B------:R-:W3:Y:S01]  /*1ed620*/  LDL.LU R49, [R1+0x118] ;  /* 0x0001180001317983 */ /* 0x000ee20000300800 */
[----:B----4-:R-:W-:-:S03]  /*1ed630*/  LOP3.LUT R17, R59, 0xffff, RZ, 0xc0, !PT ;  /* 0x0000ffff3b117812 */ /* 0x010fc600078ec0ff */
[----:B------:R-:W4:Y:S01]  /*1ed640*/  LDL.LU R59, [R1+0xb0] ;  /* 0x0000b000013b7983 */ /* 0x000f220000300800 */
[--C-:B------:R-:W-:Y:S02]  /*1ed650*/  PRMT R22, R16, 0x3340, R17.reuse ;  /* 0x0000334010167816 */ /* 0x100fe40000000011 */
[----:B------:R-:W-:Y:S02]  /*1ed660*/  SHF.R.U32.HI R16, RZ, 0x8, R16 ;  /* 0x00000008ff107819 */ /* 0x000fe40000011610 */
[----:B------:R-:W-:Y:S02]  /*1ed670*/  PRMT R26, R22, 0x5410, R24 ;  /* 0x00005410161a7816 */ /* 0x000fe40000000018 */
[----:B------:R-:W-:Y:S02]  /*1ed680*/  SHF.R.U32.HI R22, RZ, 0x8, R30 ;  /* 0x00000008ff167819 */ /* 0x000fe4000001161e */
[----:B------:R-:W-:Y:S02]  /*1ed690*/  SHF.R.U32.HI R17, RZ, 0x8, R17 ;  /* 0x00000008ff117819 */ /* 0x000fe40000011611 */
[----:B------:R-:W-:-:S02]  /*1ed6a0*/  LOP3.LUT R22, R22, 0xffff, RZ, 0xc0, !PT ;  /* 0x0000ffff16167812 */ /* 0x000fc400078ec0ff */
[----:B------:R-:W-:Y:S02]  /*1ed6b0*/  LOP3.LUT R16, R16, 0xffff, RZ, 0xc0, !PT ;  /* 0x0000ffff10107812 */ /* 0x000fe400078ec0ff */
[----:B------:R-:W-:Y:S02]  /*1ed6c0*/  LOP3.LUT R17, R17, 0xffff, RZ, 0xc0, !PT ;  /* 0x0000ffff11117812 */ /* 0x000fe400078ec0ff */
[----:B------:R-:W-:Y:S02]  /*1ed6d0*/  PRMT R24, R22, 0x3340, R0 ;  /* 0x0000334016187816 */ /* 0x000fe40000000000 */
[----:B------:R-:W-:Y:S01]  /*1ed6e0*/  PRMT R16, R16, 0x3340, R17 ;  /* 0x0000334010107816 */ /* 0x000fe20000000011 */
[----:B------:R0:W-:Y:S04]  /*1ed6f0*/  STL [R1+0xa104], R26 ;  /* 0x00a1041a01007387 */ /* 0x0001e80000100800 */
[----:B------:R2:W-:Y:S04]  /*1ed700*/  STL [R1+0x200], R24 ;  /* 0x0002001801007387 */ /* 0x0005e80000100800 */
[----:B------:R1:W-:Y:S01]  /*1ed710*/  STL [R1+0x7b8], R16 ;  /* 0x0007b81001007387 */ /* 0x0003e20000100800 */
[----:B0-----:R-:W-:-:S02]  /*1ed720*/  LOP3.LUT R26, R18, 0xffff, RZ, 0xc0, !PT ;  /* 0x0000ffff121a7812 */ /* 0x001fc400078ec0ff */
[----:B------:R-:W-:Y:S02]  /*1ed730*/  LOP3.LUT R22, R35, 0xffff, RZ, 0xc0, !PT ;  /* 0x0000ffff23167812 */ /* 0x000fe400078ec0ff */
[----:B------:R-:W4:Y:S04]  /*1ed740*/  LDL.LU R35, [R1+0x3f8] ;  /* 0x0003f80001237983 */ /* 0x000f280000300800 */
[----:B------:R-:W4:Y:S01]  /*1ed750*/  LDL.LU R18, [R1+0x1b4] ;  /* 0x0001b40001127983 */ /* 0x000f220000300800 */
[----:B--2---:R-:W-:-:S03]  /*1ed760*/  LOP3.LUT R24, R19, 0xffff, RZ, 0xc0, !PT ;  /* 0x0000ffff13187812 */ /* 0x004fc600078ec0ff */
[----:B------:R-:W2:Y:S01]  /*1ed770*/  LDL.LU R19, [R1+0x1e4] ;  /* 0x0001e40001137983 */ /* 0x000ea20000300800 */
[----:B------:R-:W-:Y:S02]  /*1ed780*/  PRMT R17, R26, 0x3340, R0 ;  /* 0x000033401a117816 */ /* 0x000fe40000000000 */
[----:B-1----:R-:W-:Y:S02]  /*1ed790*/  PRMT R16, R22, 0x3340, R24 ;  /* 0x0000334016107816 */ /* 0x002fe40000000018 */
[----:B------:R-:W-:Y:S02]  /*1ed7a0*/  SHF.R.U32.HI R25, RZ, 0x8, R25 ;  /* 0x00000008ff197819 */ /* 0x000fe40000011619 */
[----:B------:R-:W-:Y:S02]  /*1ed7b0*/  PRMT R33, R16, 0x5410, R17 ;  /* 0x0000541010217816 */ /* 0x000fe40000000011 */
[----:B------:R-:W-:Y:S02]  /*1ed7c0*/  IADD3 R16, P1, PT, R23, R54, RZ ;  /* 0x0000003617107210 */ /* 0x000fe40007f3e0ff */
[----:B------:R-:W-:-:S02]  /*1ed7d0*/  SHF.R.U32.HI R22, RZ, 0x8, R22 ;  /* 0x00000008ff167819 */ /* 0x000fc40000011616 */
[----:B------:R-:W-:Y:S02]  /*1ed7e0*/  SHF.R.U32.HI R24, RZ, 0x8, R24 ;  /* 0x00000008ff187819 */ /* 0x000fe40000011618 */
[----:B------:R-:W-:Y:S01]  /*1ed7f0*/  LOP3.LUT R25, R25, 0xffff, RZ, 0xc0, !PT ;  /* 0x0000ffff19197812 */ /* 0x000fe200078ec0ff */
[----:B------:R-:W-:Y:S01]  /*1ed800*/  IMAD.X R17, R37, 0x1, R38, P1 ;  /* 0x0000000125117824 */ /* 0x000fe200008e0626 */
[----:B------:R-:W-:Y:S02]  /*1ed810*/  LOP3.LUT R22, R22, 0xffff, RZ, 0xc0, !PT ;  /* 0x0000ffff16167812 */ /* 0x000fe400078ec0ff */
[----:B------:R-:W-:Y:S01]  /*1ed820*/  LOP3.LUT R24, R24, 0xffff, RZ, 0xc0, !PT ;  /* 0x0000ffff18187812 */ /* 0x000fe200078ec0ff */
[----:B------:R0:W-:Y:S04]  /*1ed830*/  STL [R1+0x2070], R33 ;  /* 0x0020702101007387 */ /* 0x0001e80000100800 */
[----:B------:R1:W-:Y:S01]  /*1ed840*/  STL.64 [R1+0x13a8], R16 ;  /* 0x0013a81001007387 */ /* 0x0003e20000100a00 */
[----:B0-----:R-:W-:-:S02]  /*1ed850*/  PRMT R33, R25, 0x3340, R0 ;  /* 0x0000334019217816 */ /* 0x001fc40000000000 */
[----:B------:R-:W-:Y:S01]  /*1ed860*/  PRMT R25, R22, 0x3340, R24 ;  /* 0x0000334016197816 */ /* 0x000fe20000000018 */
[----:B-1----:R-:W2:Y:S01]  /*1ed870*/  LDL.LU.64 R16, [R1+0xa320] ;  /* 0x00a3200001107983 */ /* 0x002ea20000300a00 */
[----:B------:R-:W-:-:S03]  /*1ed880*/  LOP3.LUT R22, R32, 0xffff, RZ, 0xc0, !PT ;  /* 0x0000ffff20167812 */ /* 0x000fc600078ec0ff */
[----:B------:R0:W-:Y:S01]  /*1ed890*/  STL [R1+0x1fc], R33 ;  /* 0x0001fc2101007387 */ /* 0x0001e20000100800 */
[----:B---3--:R-:W-:-:S03]  /*1ed8a0*/  LOP3.LUT R24, R49, 0xffff, RZ, 0xc0, !PT ;  /* 0x0000ffff31187812 */ /* 0x008fc600078ec0ff */
[----:B------:R4:W-:Y:S01]  /*1ed8b0*/  STL [R1+0x7b0], R25 ;  /* 0x0007b01901007387 */ /* 0x0009e20000100800 */
[----:B0-----:R-:W-:Y:S02]  /*1ed8c0*/  PRMT R33, R22, 0x3340, R0 ;  /* 0x0000334016217816 */ /* 0x001fe40000000000 */
[----:B----4-:R-:W-:-:S04]  /*1ed8d0*/  LOP3.LUT R25, R59, 0xffff, RZ, 0xc0, !PT ;  /* 0x0000ffff3b197812 */ /* 0x010fc800078ec0ff */
[--C-:B------:R-:W-:Y:S02]  /*1ed8e0*/  PRMT R32, R24, 0x3340, R25.reuse ;  /* 0x0000334018207816 */ /* 0x100fe40000000019 */
[----:B------:R-:W-:Y:S02]  /*1ed8f0*/  SHF.R.U32.HI R24, RZ, 0x8, R24 ;  /* 0x00000008ff187819 */ /* 0x000fe40000011618 */
[----:B------:R-:W-:Y:S02]  /*1ed900*/  SHF.R.U32.HI R25, RZ, 0x8, R25 ;  /* 0x00000008ff197819 */ /* 0x000fe40000011619 */
[----:B------:R-:W-:Y:S02]  /*1ed910*/  PRMT R46, R32, 0x5410, R33 ;  /* 0x00005410202e7816 */ /* 0x000fe40000000021 */
[----:B------:R-:W-:Y:S02]  /*1ed920*/  SHF.R.U32.HI R22, RZ, 0x8, R22 ;  /* 0x00000008ff167819 */ /* 0x000fe40000011616 */
[----:B------:R-:W-:-:S02]  /*1ed930*/  IADD3 R32, P1, PT, R23, R47, RZ ;  /* 0x0000002f17207210 */ /* 0x000fc40007f3e0ff */
[----:B------:R-:W-:Y:S02]  /*1ed940*/  LOP3.LUT R24, R24, 0xffff, RZ, 0xc0, !PT ;  /* 0x0000ffff18187812 */ /* 0x000fe400078ec0ff */
[----:B------:R-:W-:Y:S02]  /*1ed950*/  LOP3.LUT R25, R25, 0xffff, RZ, 0xc0, !PT ;  /* 0x0000ffff19197812 */ /* 0x000fe400078ec0ff */
[----:B------:R-:W-:Y:S01]  /*1ed960*/  LOP3.LUT R22, R22, 0xffff, RZ, 0xc0, !PT ;  /* 0x0000ffff16167812 */ /* 0x000fe200078ec0ff */
[----:B------:R-:W-:Y:S01]  /*1ed970*/  IMAD.X R33, R37, 0x1, R41, P1 ;  /* 0x0000000125217824 */ /* 0x000fe200008e0629 */
[----:B------:R-:W-:Y:S02]  /*1ed980*/  PRMT R25, R24, 0x3340, R25 ;  /* 0x0000334018197816 */ /* 0x000fe40000000019 */
[----:B------:R-:W-:Y:S01]  /*1ed990*/  PRMT R24, R22, 0x3340, R0 ;  /* 0x0000334016187816 */ /* 0x000fe20000000000 */
[----:B------:R-:W-:Y:S04]  /*1ed9a0*/  STL [R1+0x206c], R46 ;  /* 0x00206c2e01007387 */ /* 0x000fe80000100800 */
[----:B------:R-:W-:Y:S01]  /*1ed9b0*/  STL.64 [R1+0x13a0], R32 ;  /* 0x0013a02001007387 */ /* 0x000fe20000100a00 */
[----:B------:R-:W-:-:S03]  /*1ed9c0*/  LOP3.LUT R22, R35, 0xffff, RZ, 0xc0, !PT ;  /* 0x0000ffff23167812 */ /* 0x000fc600078ec0ff */
[----:B------:R0:W-:Y:S04]  /*1ed9d0*/  STL [R1+0x778], R25 ;  /* 0x0007781901007387 */ /* 0x0001e80000100800 */
[----:B------:R2:W-:Y:S04]  /*1ed9e0*/  STL [R1+0x1f8], R24 ;  /* 0x0001f81801007387 */ /* 0x0005e80000100800 */
[----:B------:R-:W3:Y:S01]  /*1ed9f0*/  LDL.LU R41, [R1+0x404] ;  /* 0x0004040001297983 */ /* 0x000ee20000300800 */
[----:B0-----:R-:W-:-:S03]  /*1eda00*/  LOP3.LUT R25, R18, 0xffff, RZ, 0xc0, !PT ;  /* 0x0000ffff12197812 */ /* 0x001fc600078ec0ff */
[----:B------:R-:W4:Y:S01]  /*1eda10*/  LDL.LU R18, [R1+0x1b8] ;  /* 0x0001b80001127983 */ /* 0x000f220000300800 */
[----:B------:R-:W-:Y:S02]  /*1eda20*/  PRMT R33, R25, 0x3340, R0 ;  /* 0x0000334019217816 */ /* 0x000fe40000000000 */
[----:B--2---:R-:W-:Y:S02]  /*1eda30*/  LOP3.LUT R24, R19, 0xffff, RZ, 0xc0, !PT ;  /* 0x0000ffff13187812 */ /* 0x004fe400078ec0ff */
[----:B------:R-:W2:Y:S02]  /*1eda40*/  LDL.LU R19, [R1+0x1e8] ;  /* 0x0001e80001137983 */ /* 0x000ea40000300800 */
[----:B------:R-:W-:-:S04]  /*1eda50*/  PRMT R32, R22, 0x3340, R24 ;  /* 0x0000334016207816 */ /* 0x000fc80000000018 */
[----:B------:R-:W-:Y:S02]  /*1eda60*/  PRMT R35, R32, 0x5410, R33 ;  /* 0x0000541020237816 */ /* 0x000fe40000000021 */
[----:B------:R-:W-:Y:S02]  /*1eda70*/  IADD3 R32, P1, PT, R23, R20, RZ ;  /* 0x0000001417207210 */ /* 0x000fe40007f3e0ff */
[----:B------:R-:W2:Y:S01]  /*1eda80*/  LDL.LU R20, [R1+0xa318] ;  /* 0x00a3180001147983 */ /* 0x000ea20000300800 */
[----:B------:R-:W-:Y:S02]  /*1eda90*/  SHF.R.U32.HI R26, RZ, 0x8, R26 ;  /* 0x00000008ff1a7819 */ /* 0x000fe4000001161a */
[----:B------:R-:W-:Y:S02]  /*1edaa0*/  SHF.R.U32.HI R22, RZ, 0x8, R22 ;  /* 0x00000008ff167819 */ /* 0x000fe40000011616 */
[----:B------:R-:W-:Y:S02]  /*1edab0*/  SHF.R.U32.HI R24, RZ, 0x8, R24 ;  /* 0x00000008ff187819 */ /* 0x000fe40000011618 */
[----:B------:R-:W-:Y:S01]  /*1edac0*/  LOP3.LUT R26, R26, 0xffff, RZ, 0xc0, !PT ;  /* 0x0000ffff1a1a7812 */ /* 0x000fe200078ec0ff */
[----:B------:R-:W-:Y:S01]  /*1edad0*/  IMAD.X R33, R37, 0x1, R53, P1 ;  /* 0x0000000125217824 */ /* 0x000fe200008e0635 */
[----:B------:R-:W-:-:S02]  /*1edae0*/  LOP3.LUT R22, R22, 0xffff, RZ, 0xc0, !PT ;  /* 0x0000ffff16167812 */ /* 0x000fc400078ec0ff */
[----:B------:R-:W-:Y:S02]  /*1edaf0*/  LOP3.LUT R24, R24, 0xffff, RZ, 0xc0, !PT ;  /* 0x0000ffff18187812 */ /* 0x000fe400078ec0ff */
[----:B------:R-:W-:Y:S01]  /*1edb00*/  PRMT R26, R26, 0x3340, R0 ;  /* 0x000033401a1a7816 */ /* 0x000fe20000000000 */
[----:B------:R0:W-:Y:S01]  /*1edb10*/  STL [R1+0x1db0], R35 ;  /* 0x001db02301007387 */ /* 0x0001e20000100800 */
[----:B------:R-:W-:-:S03]  /*1edb20*/  PRMT R24, R22, 0x3340, R24 ;  /* 0x0000334016187816 */ /* 0x000fc60000000018 */
[----:B------:R-:W-:Y:S04]  /*1edb30*/  STL.64 [R1+0x1390], R32 ;  /* 0x0013902001007387 */ /* 0x000fe80000100a00 */
[----:B0-----:R-:W3:Y:S04]  /*1edb40*/  LDL.LU R35, [R1+0x1cc] ;  /* 0x0001cc0001237983 */ /* 0x001ee80000300800 */
[----:B------:R-:W-:Y:S01]  /*1edb50*/  STL [R1+0x1f4], R26 ;  /* 0x0001f41a01007387 */ /* 0x000fe20000100800 */
[----:B--2---:R-:W-:-:S03]  /*1edb60*/  LOP3.LUT R22, R20, 0xffff, RZ, 0xc0, !PT ;  /* 0x0000ffff14167812 */ /* 0x004fc600078ec0ff */
[----:B------:R-:W2:Y:S04]  /*1edb70*/  LDL.LU R20, [R1+0xa314] ;  /* 0x00a3140001147983 */ /* 0x000ea80000300800 */
[----:B------:R0:W-:Y:S02]  /*1edb80*/  STL [R1+0x774], R24 ;  /* 0x0007741801007387 */ /* 0x0001e40000100800 */
[----:B0-----:R-:W-:Y:S02]  /*1edb90*/  LOP3.LUT R24, R16, 0xffff, RZ, 0xc0, !PT ;  /* 0x0000ffff10187812 */ /* 0x001fe400078ec0ff */
[----:B------:R-:W2:Y:S01]  /*1edba0*/  LDL.LU R16, [R1+0xa310] ;  /* 0x00a3100001107983 */ /* 0x000ea20000300800 */
[----:B------:R-:W-:Y:S02]  /*1edbb0*/  LOP3.LUT R26, R31, 0xffff, RZ, 0xc0, !PT ;  /* 0x0000ffff1f1a7812 */ /* 0x000fe400078ec0ff */
[----:B------:R-:W-:-:S02]  /*1edbc0*/  SHF.R.U32.HI R25, RZ, 0x8, R25 ;  /* 0x00000008ff197819 */ /* 0x000fc40000011619 */
[----:B------:R-:W-:Y:S01]  /*1edbd0*/  PRMT R31, R26, 0x3340, R0 ;  /* 0x000033401a1f7816 */ /* 0x000fe20000000000 */
[----:B------:R0:W-:Y:S01]  /*1edbe0*/  STL [R1+0x20fc], R26 ;  /* 0x0020fc1a01007387 */ /* 0x0001e20000100800 */
[----:B------:R-:W-:Y:S02]  /*1edbf0*/  IADD3 R32, P1, PT, R23, R56, RZ ;  /* 0x0000003817207210 */ /* 0x000fe40007f3e0ff */
[----:B------:R-:W-:Y:S02]  /*1edc00*/  LOP3.LUT R25, R25, 0xffff, RZ, 0xc0, !PT ;  /* 0x0000ffff19197812 */ /* 0x000fe400078ec0ff */
[----:B0-----:R-:W-:Y:S02]  /*1edc10*/  PRMT R26, R22, 0x3340, R24 ;  /* 0x00003340161a7816 */ /* 0x001fe40000000018 */
[----:B------:R-:W-:Y:S02]  /*1edc20*/  SHF.R.U32.HI R22, RZ, 0x8, R22 ;  /* 0x00000008ff167819 */ /* 0x000fe40000011616 */
[----:B------:R-:W-:-:S02]  /*1edc30*/  SHF.R.U32.HI R24, RZ, 0x8, R24 ;  /* 0x00000008ff187819 */ /* 0x000fc40000011618 */
[----:B------:R-:W-:Y:S02]  /*1edc40*/  LOP3.LUT R22, R22, 0xffff, RZ, 0xc0, !PT ;  /* 0x0000ffff16167812 */ /* 0x000fe400078ec0ff */
[----:B------:R-:W-:Y:S01]  /*1edc50*/  LOP3.LUT R24, R24, 0xffff, RZ, 0xc0, !PT ;  /* 0x0000ffff18187812 */ /* 0x000fe200078ec0ff */
[----:B------:R-:W-:Y:S01]  /*1edc60*/  IMAD.X R33, R37, 0x1, R58, P1 ;  /* 0x0000000125217824 */ /* 0x000fe200008e063a */
[----:B------:R-:W-:Y:S02]  /*1edc70*/  PRMT R26, R26, 0x5410, R31 ;  /* 0x000054101a1a7816 */ /* 0x000fe4000000001f */
[----:B------:R-:W-:Y:S02]  /*1edc80*/  PRMT R25, R25, 0x3340, R0 ;  /* 0x0000334019197816 */ /* 0x000fe40000000000 */
[----:B------:R-:W-:Y:S01]  /*1edc90*/  PRMT R22, R22, 0x3340, R24 ;  /* 0x0000334016167816 */ /* 0x000fe20000000018 */
[----:B------:R-:W-:Y:S01]  /*1edca0*/  STL [R1+0x2068], R26 ;  /* 0x0020681a01007387 */ /* 0x000fe20000100800 */
[----:B------:R-:W-:-:S03]  /*1edcb0*/  LOP3.LUT R31, R19, 0xffff, RZ, 0xc0, !PT ;  /* 0x0000ffff131f7812 */ /* 0x000fc600078ec0ff */
[----:B------:R-:W-:Y:S04]  /*1edcc0*/  STL.64 [R1+0x1398], R32 ;  /* 0x0013982001007387 */ /* 0x000fe80000100a00 */
[----:B------:R4:W-:Y:S04]  /*1edcd0*/  STL [R1+0x1f0], R25 ;  /* 0x0001f01901007387 */ /* 0x0009e80000100800 */
[----:B------:R0:W-:Y:S01]  /*1edce0*/  STL [R1+0x2020], R22 ;  /* 0x0020201601007387 */ /* 0x0001e20000100800 */
[----:B----4-:R-:W-:-:S03]  /*1edcf0*/  LOP3.LUT R25, R18, 0xffff, RZ, 0xc0, !PT ;  /* 0x0000ffff12197812 */ /* 0x010fc600078ec0ff */
[----:B------:R-:W4:Y:S04]  /*1edd00*/  LDL.LU R18, [R1+0x5ac] ;  /* 0x0005ac0001127983 */ /* 0x000f280000300800 */
[----:B------:R-:W4:Y:S01]  /*1edd10*/  LDL.LU R19, [R1+0x4e4] ;  /* 0x0004e40001137983 */ /* 0x000f220000300800 */
[----:B--2---:R-:W-:-:S03]  /*1edd20*/  LOP3.LUT R32, R16, 0xffff, RZ, 0xc0, !PT ;  /* 0x0000ffff10207812 */ /* 0x004fc600078ec0ff */
[----:B------:R-:W2:Y:S01]  /*1edd30*/  LDL.LU R16, [R1+0x550] ;  /* 0x0005500001107983 */ /* 0x000ea20000300800 */
[----:B---3--:R-:W-:Y:S02]  /*1edd40*/  LOP3.LUT R26, R41, 0xffff, RZ, 0xc0, !PT ;  /* 0x0000ffff291a7812 */ /* 0x008fe400078ec0ff */
[----:B0-----:R-:W-:Y:S02]  /*1edd50*/  LOP3.LUT R22, R20, 0xffff, RZ, 0xc0, !PT ;  /* 0x0000ffff14167812 */ /* 0x001fe400078ec0ff */
[----:B------:R-:W-:Y:S02]  /*1edd60*/  PRMT R33, R25, 0x3340, R0 ;  /* 0x0000334019217816 */ /* 0x000fe40000000000 */
[----:B------:R-:W-:Y:S02]  /*1edd70*/  PRMT R20, R26, 0x3340, R31 ;  /* 0x000033401a147816 */ /* 0x000fe4000000001f */
[----:B------:R-:W-:Y:S02]  /*1edd80*/  LOP3.LUT R24, R35, 0xffff, RZ, 0xc0, !PT ;  /* 0x0000ffff23187812 */ /* 0x000fe400078ec0ff */
[----:B------:R-:W-:-:S02]  /*1edd90*/  PRMT R20, R20, 0x5410, R33 ;  /* 0x0000541014147816 */ /* 0x000fc40000000021 */
[----:B------:R-:W-:-:S03]  /*1edda0*/  PRMT R33, R22, 0x3340, R0 ;  /* 0x0000334016217816 */ /* 0x000fc60000000000 */
[----:B------:R0:W-:Y:S01]  /*1eddb0*/  STL [R1+0xa0fc], R20 ;  /* 0x00a0fc1401007387 */ /* 0x0001e20000100800 */
[----:B------:R-:W-:Y:S02]  /*1eddc0*/  IADD3 R48, P1, PT, R23, R57, RZ ;  /* 0x0000003917307210 */ /* 0x000fe40007f3e0ff */
[----:B0-----:R-:W-:-:S04]  /*1eddd0*/  PRMT R20, R32, 0x3340, R24 ;  /* 0x0000334020147816 */ /* 0x001fc80000000018 */
[----:B------:R-:W-:Y:S02]  /*1edde0*/  PRMT R20, R20, 0x5410, R33 ;  /* 0x0000541014147816 */ /* 0x000fe40000000021 */
[----:B------:R-:W-:Y:S02]  /*1eddf0*/  SHF.R.U32.HI R26, RZ, 0x8, R26 ;  /* 0x00000008ff1a7819 */ /* 0x000fe4000001161a */
[----:B------:R-:W-:Y:S01]  /*1ede00*/  SHF.R.U32.HI R31, RZ, 0x8, R31 ;  /* 0x00000008ff1f7819 */ /* 0x000fe2000001161f */
[----:B------:R0:W-:Y:S01]  /*1ede10*/  STL [R1+0x1d9c], R20 ;  /* 0x001d9c1401007387 */ /* 0x0001e20000100800 */
[----:B------:R-:W-:Y:S01]  /*1ede20*/  SHF.R.U32.HI R24, RZ, 0x8, R24 ;  /* 0x00000008ff187819 */ /* 0x000fe20000011618 */
[----:B------:R-:W-:Y:S01]  /*1ede30*/  IMAD.X R49, R37, 0x1, R9, P1 ;  /* 0x0000000125317824 */ /* 0x000fe200008e0609 */
[----:B------:R-:W-:Y:S02]  /*1ede40*/  LOP3.LUT R26, R26, 0xffff, RZ, 0xc0, !PT ;  /* 0x0000ffff1a1a7812 */ /* 0x000fe400078ec0ff */
[----:B------:R-:W-:-:S02]  /*1ede50*/  LOP3.LUT R24, R24, 0xffff, RZ, 0xc0, !PT ;  /* 0x0000ffff18187812 */ /* 0x000fc400078ec0ff */
[----:B0-----:R-:W-:Y:S02]  /*1ede60*/  SHF.R.U32.HI R20, RZ, 0x8, R32 ;  /* 0x00000008ff147819 */ /* 0x001fe40000011620 */
[----:B------:R-:W-:Y:S02]  /*1ede70*/  LOP3.LUT R32, R31, 0xffff, RZ, 0xc0, !PT ;  /* 0x0000ffff1f207812 */ /* 0x000fe400078ec0ff */
[----:B------:R-:W-:Y:S02]  /*1ede80*/  LOP3.LUT R20, R20, 0xffff, RZ, 0xc0, !PT ;  /* 0x0000ffff14147812 */ /* 0x000fe400078ec0ff */
[----:B------:R-:W-:Y:S01]  /*1ede90*/  PRMT R26, R26, 0x3340, R32 ;  /* 0x000033401a1a7816 */ /* 0x000fe20000000020 */
[----:B------:R0:W-:Y:S01]  /*1edea0*/  STL.64 [R1+0x1388], R48 ;  /* 0x0013883001007387 */ /* 0x0001e20000100a00 */
[----:B------:R-:W-:-:S03]  /*1edeb0*/  PRMT R20, R20, 0x3340, R24 ;  /* 0x0000334014147816 */ /* 0x000fc60000000018 */
[----:B------:R-:W3:Y:S01]  /*1edec0*/  LDL.LU R31, [R1+0x3c8] ;  /* 0x0003c800011f7983 */ /* 0x000ee20000300800 */
[----:B------:R-:W-:-:S03]  /*1eded0*/  IADD3 R32, P1, PT, R23, R10, RZ ;  /* 0x0000000a17207210 */ /* 0x000fc60007f3e0ff */
[----:B0-----:R-:W3:Y:S04]  /*1edee0*/  LDL.LU R49, [R1+0x1d4] ;  /* 0x0001d40001317983 */ /* 0x001ee80000300800 */
[----:B------:R-:W-:Y:S04]  /*1edef0*/  STL [R1+0x770], R26 ;  /* 0x0007701a01007387 */ /* 0x000fe80000100800 */
[----:B------:R0:W-:Y:S01]  /*1edf00*/  STL [R1+0x734], R20 ;  /* 0x0007341401007387 */ /* 0x0001e20000100800 */
[----:B------:R-:W-:Y:S01]  /*1edf10*/  IMAD.X R33, R37, 0x1, R11, P1 ;  /* 0x0000000125217824 */ /* 0x000fe200008e060b */
[----:B0-----:R-:W-:-:S04]  /*1edf20*/  SHF.R.U32.HI R20, RZ, 0x8, R22 ;  /* 0x00000008ff147819 */ /* 0x001fc80000011616 */
[----:B------:R-:W-:-:S04]  /*1edf30*/  LOP3.LUT R20, R20, 0xffff, RZ, 0xc0, !PT ;  /* 0x0000ffff14147812 */ /* 0x000fc800078ec0ff */
[----:B------:R-:W-:Y:S01]  /*1edf40*/  PRMT R24, R20, 0x3340, R0 ;  /* 0x0000334014187816 */ /* 0x000fe20000000000 */
[----:B------:R-:W-:Y:S04]  /*1edf50*/  STL.64 [R1+0x1380], R32 ;  /* 0x0013802001007387 */ /* 0x000fe80000100a00 */
[----:B------:R2:W-:Y:S04]  /*1edf60*/  STL [R1+0x1ec], R24 ;  /* 0x0001ec1801007387 */ /* 0x0005e80000100800 */
[----:B------:R-:W3:Y:S04]  /*1edf70*/  LDL.LU R59, [R1+0x5b4] ;  /* 0x0005b400013b7983 */ /* 0x000ee80000300800 */
[----:B------:R-:W3:Y:S01]  /*1edf80*/  LDL.LU R41, [R1+0x4ec] ;  /* 0x0004ec0001297983 */ /* 0x000ee20000300800 */
[----:B----4-:R-:W-:-:S02]  /*1edf90*/  LOP3.LUT R22, R18, 0xffff, RZ, 0xc0, !PT ;  /* 0x0000ffff12167812 */ /* 0x010fc400078ec0ff */
[----:B------:R-:W-:-:S04]  /*1edfa0*/  LOP3.LUT R20, R19, 0xffff, RZ, 0xc0, !PT ;  /* 0x0000ffff13147812 */ /* 0x000fc800078ec0ff */
[----:B------:R-:W-:Y:S02]  /*1edfb0*/  PRMT R19, R20, 0x3340, R0 ;  /* 0x0000334014137816 */ /* 0x000fe40000000000 */
[----:B--2---:R-:W-:Y:S02]  /*1edfc0*/  LOP3.LUT R24, R16, 0xffff, RZ, 0xc0, !PT ;  /* 0x0000ffff10187812 */ /* 0x004fe400078ec0ff */
[----:B------:R-:W2:Y:S02]  /*1edfd0*/  LDL.LU R16, [R1+0x558] ;  /* 0x0005580001107983 */ /* 0x000ea40000300800 */
[----:B------:R-:W-:Y:S02]  /*1edfe0*/  PRMT R18, R22, 0x3340, R24 ;  /* 0x0000334016127816 */ /* 0x000fe40000000018 */
[----:B------:R-:W4:Y:S02]  /*1edff0*/  LDL.LU R35, [R1+0x4b8] ;  /* 0x0004b80001237983 */ /* 0x000f240000300800 */
[----:B------:R-:W-:-:S02]  /*1ee000*/  PRMT R19, R18, 0x5410, R19 ;  /* 0x0000541012137816 */ /* 0x000fc40000000013 */
[----:B------:R-:W4:Y:S01]  /*1ee010*/  LDL.LU R18, [R1+0x580] ;  /* 0x0005800001127983 */ /* 0x000f220000300800 */
[----:B------:R-:W-:Y:S02]  /*1ee020*/  SHF.R.U32.HI R25, RZ, 0x8, R25 ;  /* 0x00000008ff197819 */ /* 0x000fe40000011619 */
[----:B------:R-:W-:Y:S01]  /*1ee030*/  SHF.R.U32.HI R22, RZ, 0x8, R22 ;  /* 0x00000008ff167819 */ /* 0x000fe20000011616 */
[----:B------:R0:W-:Y:S01]  /*1ee040*/  STL [R1+0x1d98], R19 ;  /* 0x001d981301007387 */ /* 0x0001e20000100800 */
[----:B------:R-:W-:Y:S02]  /*1ee050*/  SHF.R.U32.HI R24, RZ, 0x8, R24 ;  /* 0x00000008ff187819 */ /* 0x000fe40000011618 */
[----:B------:R-:W-:Y:S02]  /*1ee060*/  IADD3 R32, P1, PT, R23, R12, RZ ;  /* 0x0000000c17207210 */ /* 0x000fe40007f3e0ff */
[----:B------:R-:W-:Y:S01]  /*1ee070*/  LOP3.LUT R25, R25, 0xffff, RZ, 0xc0, !PT ;  /* 0x0000ffff19197812 */ /* 0x000fe200078ec0ff */
[----:B0-----:R-:W4:Y:S01]  /*1ee080*/  LDL.LU R19, [R1+0x520] ;  /* 0x0005200001137983 */ /* 0x001f220000300800 */
[----:B------:R-:W-:-:S02]  /*1ee090*/  LOP3.LUT R22, R22, 0xffff, RZ, 0xc0, !PT ;  /* 0x0000ffff16167812 */ /* 0x000fc400078ec0ff */
[----:B------:R-:W-:Y:S01]  /*1ee0a0*/  LOP3.LUT R24, R24, 0xffff, RZ, 0xc0, !PT ;  /* 0x0000ffff18187812 */ /* 0x000fe200078ec0ff */
[----:B------:R-:W-:Y:S01]  /*1ee0b0*/  IMAD.X R33, R37, 0x1, R13, P1 ;  /* 0x0000000125217824 */ /* 0x000fe200008e060d */
[----:B------:R-:W-:Y:S02]  /*1ee0c0*/  PRMT R26, R25, 0x3340, R0 ;  /* 0x00003340191a7816 */ /* 0x000fe40000000000 */
[----:B------:R-:W-:Y:S02]  /*1ee0d0*/  PRMT R24, R22, 0x3340, R24 ;  /* 0x0000334016187816 */ /* 0x000fe40000000018 */
[----:B------:R-:W-:Y:S04]  /*1ee0e0*/  STL.64 [R1+0x1378], R32 ;  /* 0x0013782001007387 */ /* 0x000fe80000100a00 */
[----:B------:R-:W-:Y:S04]  /*1ee0f0*/  STL [R1+0x1e8], R26 ;  /* 0x0001e81a01007387 */ /* 0x000fe80000100800 */
[----:B------:R0:W-:Y:S02]  /*1ee100*/  STL [R1+0x738], R24 ;  /* 0x0007381801007387 */ /* 0x0001e40000100800 */
[----:B0-----:R-:W-:-:S02]  /*1ee110*/  SHF.R.U32.HI R24, RZ, 0x8, R20 ;  /* 0x00000008ff187819 */ /* 0x001fc40000011614 */
[----:B---3--:R-:W-:Y:S02]  /*1ee120*/  LOP3.LUT R25, R31, 0xffff, RZ, 0xc0, !PT ;  /* 0x0000ffff1f197812 */ /* 0x008fe400078ec0ff */
[----:B------:R-:W-:Y:S02]  /*1ee130*/  LOP3.LUT R22, R49, 0xffff, RZ, 0xc0, !PT ;  /* 0x0000ffff31167812 */ /* 0x000fe400078ec0ff */
[----:B------:R-:W-:Y:S02]  /*1ee140*/  SHF.R.U32.HI R20, RZ, 0x8, R25 ;  /* 0x00000008ff147819 */ /* 0x000fe40000011619 */
[--C-:B------:R-:W-:Y:S02]  /*1ee150*/  PRMT R31, R25, 0x3340, R22.reuse ;  /* 0x00003340191f7816 */ /* 0x100fe40000000016 */
[----:B------:R-:W-:Y:S02]  /*1ee160*/  SHF.R.U32.HI R22, RZ, 0x8, R22 ;  /* 0x00000008ff167819 */ /* 0x000fe40000011616 */
[----:B------:R-:W-:-:S02]  /*1ee170*/  LOP3.LUT R24, R24, 0xffff, RZ, 0xc0, !PT ;  /* 0x0000ffff18187812 */ /* 0x000fc400078ec0ff */
[----:B------:R-:W-:Y:S02]  /*1ee180*/  LOP3.LUT R20, R20, 0xffff, RZ, 0xc0, !PT ;  /* 0x0000ffff14147812 */ /* 0x000fe400078ec0ff */
[----:B------:R-:W-:Y:S02]  /*1ee190*/  LOP3.LUT R22, R22, 0xffff, RZ, 0xc0, !PT ;  /* 0x0000ffff16167812 */ /* 0x000fe400078ec0ff */
[----:B------:R-:W-:Y:S02]  /*1ee1a0*/  PRMT R24, R24, 0x3340, R0 ;  /* 0x0000334018187816 */ /* 0x000fe40000000000 */
[----:B------:R-:W-:-:S03]  /*1ee1b0*/  PRMT R20, R20, 0x3340, R22 ;  /* 0x0000334014147816 */ /* 0x000fc60000000016 */
[----:B------:R-:W-:Y:S04]  /*1ee1c0*/  STL [R1+0x1e4], R24 ;  /* 0x0001e41801007387 */ /* 0x000fe80000100800 */
[----:B------:R0:W-:Y:S01]  /*1ee1d0*/  STL [R1+0x201c], R20 ;  /* 0x00201c1401007387 */ /* 0x0001e20000100800 */
[----:B------:R-:W-:Y:S02]  /*1ee1e0*/  LOP3.LUT R25, R59, 0xffff, RZ, 0xc0, !PT ;  /* 0x0000ffff3b197812 */ /* 0x000fe400078ec0ff */
[----:B------:R-:W-:-:S04]  /*1ee1f0*/  LOP3.LUT R22, R41, 0xffff, RZ, 0xc0, !PT ;  /* 0x0000ffff29167812 */ /* 0x000fc800078ec0ff */
[----:B0-----:R-:W-:Y:S02]  /*1ee200*/  PRMT R20, R22, 0x3340, R0 ;  /* 0x0000334016147816 */ /* 0x001fe40000000000 */
[----:B--2---:R-:W-:-:S04]  /*1ee210*/  LOP3.LUT R26, R16, 0xffff, RZ, 0xc0, !PT ;  /* 0x0000ffff101a7812 */ /* 0x004fc800078ec0ff */
[----:B------:R-:W-:-:S04]  /*1ee220*/  PRMT R16, R25, 0x3340, R26 ;  /* 0x0000334019107816 */ /* 0x000fc8000000001a */
[----:B------:R-:W-:-:S05]  /*1ee230*/  PRMT R16, R16, 0x5410, R20 ;  /* 0x0000541010107816 */ /* 0x000fca0000000014 */
[----:B------:R0:W-:Y:S01]  /*1ee240*/  STL [R1+0xa10c], R16 ;  /* 0x00a10c1001007387 */ /* 0x0001e20000100800 */
[----:B----4-:R-:W-:-:S03]  /*1ee250*/  LOP3.LUT R24, R35, 0xffff, RZ, 0xc0, !PT ;  /* 0x0000ffff23187812 */ /* 0x010fc600078ec0ff */
[----:B------:R-:W2:Y:S04]  /*1ee260*/  LDL.LU R48, [R1+0x6cc] ;  /* 0x0006cc0001307983 */ /* 0x000ea80000300800 */
[----:B------:R-:W3:Y:S04]  /*1ee270*/  LDL.LU R59, [R1+0x648] ;  /* 0x00064800013b7983 */ /* 0x000ee80000300800 */
[----:B------:R-:W4:Y:S04]  /*1ee280*/  LDL.LU R41, [R1+0x6a0] ;  /* 0x0006a00001297983 */ /* 0x000f280000300800 */
[----:B------:R-:W4:Y:S01]  /*1ee290*/  LDL.LU R35, [R1+0x6c8] ;  /* 0x0006c80001237983 */ /* 0x000f220000300800 */
[----:B0-----:R-:W-:-:S03]  /*1ee2a0*/  LOP3.LUT R16, R18, 0xffff, RZ, 0xc0, !PT ;  /* 0x0000ffff12107812 */ /* 0x001fc600078ec0ff */
[----:B------:R-:W4:Y:S01]  /*1ee2b0*/  LDL.LU R18, [R1+0x644] ;  /* 0x0006440001127983 */ /* 0x000f220000300800 */
[----:B------:R-:W-:Y:S02]  /*1ee2c0*/  LOP3.LUT R19, R19, 0xffff, RZ, 0xc0, !PT ;  /* 0x0000ffff13137812 */ /* 0x000fe400078ec0ff */
[----:B------:R-:W-:Y:S02]  /*1ee2d0*/  PRMT R32, R24, 0x3340, R0 ;  /* 0x0000334018207816 */ /* 0x000fe40000000000 */
[--C-:B------:R-:W-:Y:S01]  /*1ee2e0*/  PRMT R20, R16, 0x3340, R19.reuse ;  /* 0x0000334010147816 */ /* 0x100fe20000000013 */
[----:B------:R-:W-:Y:S01]  /*1ee2f0*/  VIADD R23, R23, UR4 ;  /* 0x0000000417177c36 */ /* 0x000fe20008000000 */
[----:B------:R-:W-:Y:S01]  /*1ee300*/  SHF.R.U32.HI R16, RZ, 0x8, R16 ;  /* 0x00000008ff107819 */ /* 0x000fe20000011610 */
[----:B------:R-:W0:Y:S01]  /*1ee310*/  LDCU UR4, c[0x0][0x3b8] ;  /* 0x00007700ff0477ac */ /* 0x000e220008000800 */
[----:B------:R-:W-:Y:S02]  /*1ee320*/  PRMT R37, R20, 0x5410, R32 ;  /* 0x0000541014257816 */ /* 0x000fe40000000020 */
[----:B------:R-:W-:-:S02]  /*1ee330*/  SHF.R.U32.HI R19, RZ, 0x8, R19 ;  /* 0x00000008ff137819 */ /* 0x000fc40000011613 */
[----:B------:R-:W-:Y:S01]  /*1ee340*/  SHF.R.S32.HI R20, RZ, 0x1f, R23 ;  /* 0x0000001fff147819 */ /* 0x000fe20000011417 */
[----:B------:R-:W-:Y:S01]  /*1ee350*/  STL [R1+0x1d94], R37 ;  /* 0x001d942501007387 */ /* 0x000fe20000100800 */
[----:B------:R-:W-:Y:S02]  /*1ee360*/  IADD3 R32, P1, PT, R23, R4, RZ ;  /* 0x0000000417207210 */ /* 0x000fe40007f3e0ff */
[----:B------:R-:W-:Y:S01]  /*1ee370*/  LOP3.LUT R16, R16, 0xffff, RZ, 0xc0, !PT ;  /* 0x0000ffff10107812 */ /* 0x000fe200078ec0ff */
[----:B------:R-:W4:Y:S01]  /*1ee380*/  LDL.LU R49, [R1+0x69c] ;  /* 0x00069c0001317983 */ /* 0x000f220000300800 */
[----:B------:R-:W-:Y:S01]  /*1ee390*/  LOP3.LUT R19, R19, 0xffff, RZ, 0xc0, !PT ;  /* 0x0000ffff13137812 */ /* 0x000fe200078ec0ff */
[----:B------:R-:W-:-:S03]  /*1ee3a0*/  IMAD.X R33, R20, 0x1, R51, P1 ;  /* 0x0000000114217824 */ /* 0x000fc600008e0633 */
[----:B------:R-:W-:Y:S02]  /*1ee3b0*/  PRMT R19, R16, 0x3340, R19 ;  /* 0x0000334010137816 */ /* 0x000fe40000000013 */
[----:B------:R-:W-:Y:S01]  /*1ee3c0*/  SHF.R.U32.HI R25, RZ, 0x8, R25 ;  /* 0x00000008ff197819 */ /* 0x000fe20000011619 */
[----:B------:R1:W-:Y:S01]  /*1ee3d0*/  STL.64 [R1+0x1370], R32 ;  /* 0x0013702001007387 */ /* 0x0003e20000100a00 */
[----:B------:R-:W-:-:S03]  /*1ee3e0*/  SHF.R.U32.HI R26, RZ, 0x8, R26 ;  /* 0x00000008ff1a7819 */ /* 0x000fc6000001161a */
[----:B------:R0:W-:Y:S01]  /*1ee3f0*/  STL [R1+0xa1b0], R19 ;  /* 0x00a1b01301007387 */ /* 0x0001e20000100800 */
[----:B------:R-:W-:Y:S02]  /*1ee400*/  SHF.R.U32.HI R16, RZ, 0x8, R22 ;  /* 0x00000008ff107819 */ /* 0x000fe40000011616 */
[----:B------:R-:W-:Y:S02]  /*1ee410*/  LOP3.LUT R25, R25, 0xffff, RZ, 0xc0, !PT ;  /* 0x0000ffff19197812 */ /* 0x000fe400078ec0ff */
[----:B------:R-:W-:Y:S02]  /*1ee420*/  LOP3.LUT R26, R26, 0xffff, RZ, 0xc0, !PT ;  /* 0x0000ffff1a1a7812 */ /* 0x000fe400078ec0ff */
[----:B-1----:R-:W-:Y:S02]  /*1ee430*/  IADD3 R32, P1, PT, R23, R6, RZ ;  /* 0x0000000617207210 */ /* 0x002fe40007f3e0ff */
[----:B0-----:R-:W-:Y:S02]  /*1ee440*/  SHF.R.U32.HI R19, RZ, 0x8, R24 ;  /* 0x00000008ff137819 */ /* 0x001fe40000011618 */
[----:B------:R-:W-:-:S02]  /*1ee450*/  LOP3.LUT R16, R16, 0xffff, RZ, 0xc0, !PT ;  /* 0x0000ffff10107812 */ /* 0x000fc400078ec0ff */
[----:B------:R-:W-:Y:S01]  /*1ee460*/  LOP3.LUT R19, R19, 0xffff, RZ, 0xc0, !PT ;  /* 0x0000ffff13137812 */ /* 0x000fe200078ec0ff */
[----:B------:R-:W-:Y:S01]  /*1ee470*/  IMAD.X R33, R20, 0x1, R5, P1 ;  /* 0x0000000114217824 */ /* 0x000fe200008e0605 */
[----:B------:R-:W-:Y:S02]  /*1ee480*/  PRMT R25, R25, 0x3340, R26 ;  /* 0x0000334019197816 */ /* 0x000fe4000000001a */
[--C-:B------:R-:W-:Y:S02]  /*1ee490*/  PRMT R19, R19, 0x3340, R0.reuse ;  /* 0x0000334013137816 */ /* 0x100fe40000000000 */
[----:B------:R-:W-:Y:S01]  /*1ee4a0*/  PRMT R16, R16, 0x3340, R0 ;  /* 0x0000334010107816 */ /* 0x000fe20000000000 */
[----:B------:R-:W-:Y:S04]  /*1ee4b0*/  STL [R1+0x730], R25 ;  /* 0x0007301901007387 */ /* 0x000fe80000100800 */
[----:B------:R-:W-:Y:S04]  /*1ee4c0*/  STL.64 [R1+0x1358], R32 ;  /* 0x0013582001007387 */ /* 0x000fe80000100a00 */
[----:B------:R3:W-:Y:S04]  /*1ee4d0*/  STL [R1+0x1e0], R19 ;  /* 0x0001e01301007387 */ /* 0x0007e80000100800 */
[----:B------:R0:W-:Y:S01]  /*1ee4e0*/  STL [R1+0x1dc], R16 ;  /* 0x0001dc1001007387 */ /* 0x0001e20000100800 */
[----:B--2---:R-:W-:-:S03]  /*1ee4f0*/  LOP3.LUT R22, R48, 0xffff, RZ, 0xc0, !PT ;  /* 0x0000ffff30167812 */ /* 0x004fc600078ec0ff */
[----:B------:R-:W2:Y:S01]  /*1ee500*/  LDL.LU R48, [R1+0x6bc] ;  /* 0x0006bc0001307983 */ /* 0x000ea20000300800 */
[----:B---3--:R-:W-:-:S03]  /*1ee510*/  LOP3.LUT R19, R59, 0xffff, RZ, 0xc0, !PT ;  /* 0x0000ffff3b137812 */ /* 0x008fc600078ec0ff */
[----:B------:R-:W3:Y:S01]  /*1ee520*/  LDL.LU R59, [R1+0x628] ;  /* 0x00062800013b7983 */ /* 0x000ee20000300800 */
[----:B----4-:R-:W-:-:S03]  /*1ee530*/  LOP3.LUT R24, R41, 0xffff, RZ, 0xc0, !PT ;  /* 0x0000ffff29187812 */ /* 0x010fc600078ec0ff */
[----:B------:R-:W4:Y:S01]  /*1ee540*/  LDL.LU R41, [R1+0x674] ;  /* 0x0006740001297983 */ /* 0x000f220000300800 */
[----:B------:R-:W-:-:S03]  /*1ee550*/  LOP3.LUT R25, R35, 0xffff, RZ, 0xc0, !PT ;  /* 0x0000ffff23197812 */ /* 0x000fc600078ec0ff */
[----:B------:R-:W4:Y:S01]  /*1ee560*/  LDL.LU R35, [R1+0x6b0] ;  /* 0x0006b00001237983 */ /* 0x000f220000300800 */
[----:B0-----:R-:W-:-:S03]  /*1ee570*/  LOP3.LUT R16, R18, 0xffff, RZ, 0xc0, !PT ;  /* 0x0000ffff12107812 */ /* 0x001fc600078ec0ff */
[----:B------:R-:W4:Y:S01]  /*1ee580*/  LDL.LU R18, [R1+0x620] ;  /* 0x0006200001127983 */ /* 0x000f220000300800 */
[----:B------:R-:W-:Y:S02]  /*1ee590*/  PRMT R33, R19, 0x3340, R0 ;  /* 0x0000334013217816 */ /* 0x000fe40000000000 */
[----:B------:R-:W-:-:S04]  /*1ee5a0*/  PRMT R32, R22, 0x3340, R24 ;  /* 0x0000334016207816 */ /* 0x000fc80000000018 */
[----:B------:R-:W-:Y:S02]  /*1ee5b0*/  PRMT R37, R32, 0x5410, R33 ;  /* 0x0000541020257816 */ /* 0x000fe40000000021 */
[----:B------:R-:W-:-:S03]  /*1ee5c0*/  PRMT R33, R16, 0x3340, R0 ;  /* 0x0000334010217816 */ /* 0x000fc60000000000 */
[----:B------:R0:W-:Y:S01]  /*1ee5d0*/  STL [R1+0x1d80], R37 ;  /* 0x001d802501007387 */ /* 0x0001e20000100800 */
[----:B------:R-:W-:-:S03]  /*1ee5e0*/  LOP3.LUT R26, R49, 0xffff, RZ, 0xc0, !PT ;  /* 0x0000ffff311a7812 */ /* 0x000fc600078ec0ff */
[----:B------:R-:W4:Y:S01]  /*1ee5f0*/  LDL.LU R49, [R1+0x66c] ;  /* 0x00066c0001317983 */ /* 0x000f220000300800 */
[----:B------:R-:W-:Y:S02]  /*1ee600*/  PRMT R32, R25, 0x3340, R26 ;  /* 0x0000334019207816 */ /* 0x000fe4000000001a */
[----:B------:R-:W-:Y:S02]  /*1ee610*/  SHF.R.U32.HI R22, RZ, 0x8, R22 ;  /* 0x00000008ff167819 */ /* 0x000fe40000011616 */
[----:B------:R-:W-:Y:S02]  /*1ee620*/  SHF.R.U32.HI R24, RZ, 0x8, R24 ;  /* 0x00000008ff187819 */ /* 0x000fe40000011618 */
[----:B0-----:R-:W-:Y:S02]  /*1ee630*/  PRMT R37, R32, 0x5410, R33 ;  /* 0x0000541020257816 */ /* 0x001fe40000000021 */
[----:B------:R-:W-:Y:S02]  /*1ee640*/  IADD3 R32, P1, PT, R23, R8, RZ ;  /* 0x0000000817207210 */ /* 0x000fe40007f3e0ff */
[----:B------:R-:W-:-:S02]  /*1ee650*/  SHF.R.U32.HI R25, RZ, 0x8, R25 ;  /* 0x00000008ff197819 */ /* 0x000fc40000011619 */
[----:B------:R-:W-:Y:S02]  /*1ee660*/  SHF.R.U32.HI R26, RZ, 0x8, R26 ;  /* 0x00000008ff1a7819 */ /* 0x000fe4000001161a */
[----:B------:R-:W-:Y:S02]  /*1ee670*/  LOP3.LUT R22, R22, 0xffff, RZ, 0xc0, !PT ;  /* 0x0000ffff16167812 */ /* 0x000fe400078ec0ff */
[----:B------:R-:W-:Y:S01]  /*1ee680*/  LOP3.LUT R24, R24, 0xffff, RZ, 0xc0, !PT ;  /* 0x0000ffff18187812 */ /* 0x000fe200078ec0ff */
[----:B------:R-:W-:Y:S01]  /*1ee690*/  IMAD.X R33, R20, 0x1, R7, P1 ;  /* 0x0000000114217824 */ /* 0x000fe200008e0607 */
[----:B------:R-:W-:Y:S02]  /*1ee6a0*/  SHF.R.U32.HI R19, RZ, 0x8, R19 ;  /* 0x00000008ff137819 */ /* 0x000fe40000011613 */
[----:B------:R-:W-:Y:S02]  /*1ee6b0*/  LOP3.LUT R25, R25, 0xffff, RZ, 0xc0, !PT ;  /* 0x0000ffff19197812 */ /* 0x000fe400078ec0ff */
[----:B------:R-:W-:-:S02]  /*1ee6c0*/  LOP3.LUT R26, R26, 0xffff, RZ, 0xc0, !PT ;  /* 0x0000ffff1a1a7812 */ /* 0x000fc400078ec0ff */
[----:B------:R-:W-:Y:S02]  /*1ee6d0*/  PRMT R22, R22, 0x3340, R24 ;  /* 0x0000334016167816 */ /* 0x000fe40000000018 */
[----:B------:R-:W-:Y:S02]  /*1ee6e0*/  SHF.R.U32.HI R16, RZ, 0x8, R16 ;  /* 0x00000008ff107819 */ /* 0x000fe40000011610 */
[----:B------:R-:W-:Y:S02]  /*1ee6f0*/  IADD3 R24, P1, PT, R23, R14, RZ ;  /* 0x0000000e17187210 */ /* 0x000fe40007f3e0ff */
[----:B------:R-:W-:Y:S02]  /*1ee700*/  LOP3.LUT R19, R19, 0xffff, RZ, 0xc0, !PT ;  /* 0x0000ffff13137812 */ /* 0x000fe400078ec0ff */
[----:B------:R-:W-:Y:S02]  /*1ee710*/  PRMT R26, R25, 0x3340, R26 ;  /* 0x00003340191a7816 */ /* 0x000fe4000000001a */
[----:B------:R-:W-:Y:S01]  /*1ee720*/  LOP3.LUT R16, R16, 0xffff, RZ, 0xc0, !PT ;  /* 0x0000ffff10107812 */ /* 0x000fe200078ec0ff */
[----:B------:R-:W-:Y:S01]  /*1ee730*/  STL [R1+0x1d7c], R37 ;  /* 0x001d7c2501007387 */ /* 0x000fe20000100800 */
[----:B------:R-:W-:Y:S01]  /*1ee740*/  IMAD.X R25, R20, 0x1, R15, P1 ;  /* 0x0000000114197824 */ /* 0x000fe200008e060f */
[----:B------:R-:W-:-:S02]  /*1ee750*/  PRMT R19, R19, 0x3340, R0 ;  /* 0x0000334013137816 */ /* 0x000fc40000000000 */
[----:B------:R0:W-:Y:S01]  /*1ee760*/  STL.64 [R1+0x1350], R32 ;  /* 0x0013502001007387 */ /* 0x0001e20000100a00 */
[----:B------:R-:W-:-:S03]  /*1ee770*/  PRMT R16, R16, 0x3340, R0 ;  /* 0x0000334010107816 */ /* 0x000fc60000000000 */
[----:B0-----:R-:W4:Y:S04]  /*1ee780*/  LDL.LU.64 R32, [R1+0xa308] ;  /* 0x00a3080001207983 */ /* 0x001f280000300a00 */
[----:B------:R-:W-:Y:S04]  /*1ee790*/  STL [R1+0x6c8], R26 ;  /* 0x0006c81a01007387 */ /* 0x000fe80000100800 */
[----:B------:R2:W-:Y:S04]  /*1ee7a0*/  STL [R1+0x6b8], R22 ;  /* 0x0006b81601007387 */ /* 0x0005e80000100800 */
[----:B------:R-:W-:Y:S04]  /*1ee7b0*/  STL.64 [R1+0x1348], R24 ;  /* 0x0013481801007387 */ /* 0x000fe80000100a00 */
[----:B------:R3:W-:Y:S04]  /*1ee7c0*/  STL [R1+0x1d4], R19 ;  /* 0x0001d41301007387 */ /* 0x0007e80000100800 */
[----:B------:R0:W-:Y:S01]  /*1ee7d0*/  STL [R1+0x1d8], R16 ;  /* 0x0001d81001007387 */ /* 0x0001e20000100800 */
[----:B--2---:R-:W-:-:S02]  /*1ee7e0*/  LOP3.LUT R22, R48, 0xffff, RZ, 0xc0, !PT ;  /* 0x0000ffff30167812 */ /* 0x004fc400078ec0ff */
[----:B---3--:R-:W-:Y:S02]  /*1ee7f0*/  LOP3.LUT R19, R59, 0xffff, RZ, 0xc0, !PT ;  /* 0x0000ffff3b137812 */ /* 0x008fe400078ec0ff */
[----:B------:R-:W2:Y:S01]  /*1ee800*/  LDL.LU R59, [R1+0x168] ;  /* 0x00016800013b7983 */ /* 0x000ea20000300800 */
[----:B----4-:R-:W-:Y:S02]  /*1ee810*/  LOP3.LUT R24, R41, 0xffff, RZ, 0xc0, !PT ;  /* 0x0000ffff29187812 */ /* 0x010fe400078ec0ff */
[----:B------:R-:W-:Y:S02]  /*1ee820*/  PRMT R41, R19, 0x3340, R0 ;  /* 0x0000334013297816 */ /* 0x000fe40000000000 */
[----:B------:R-:W-:Y:S02]  /*1ee830*/  LOP3.LUT R25, R35, 0xffff, RZ, 0xc0, !PT ;  /* 0x0000ffff23197812 */ /* 0x000fe400078ec0ff */
[----:B------:R-:W3:Y:S01]  /*1ee840*/  LDL.LU R35, [R1+0x114] ;  /* 0x0001140001237983 */ /* 0x000ee20000300800 */
[----:B------:R-:W-:-:S02]  /*1ee850*/  PRMT R37, R22, 0x3340, R24 ;  /* 0x0000334016257816 */ /* 0x000fc40000000018 */
[----:B0-----:R-:W-:Y:S02]  /*1ee860*/  LOP3.LUT R16, R18, 0xffff, RZ, 0xc0, !PT ;  /* 0x0000ffff12107812 */ /* 0x001fe400078ec0ff */
[----:B------:R-:W4:Y:S01]  /*1ee870*/  LDL.LU R18, [R1+0x164] ;  /* 0x0001640001127983 */ /* 0x000f220000300800 */
[----:B------:R-:W-:-:S03]  /*1ee880*/  PRMT R37, R37, 0x5410, R41 ;  /* 0x0000541025257816 */ /* 0x000fc60000000029 */
[----:B------:R-:W4:Y:S01]  /*1ee890*/  LDL.LU R41, [R1+0x110] ;  /* 0x0001100001297983 */ /* 0x000f220000300800 */
[----:B------:R-:W-:-:S03]  /*1ee8a0*/  SHF.R.U32.HI R22, RZ, 0x8, R22 ;  /* 0x00000008ff167819 */ /* 0x000fc60000011616 */
[----:B------:R0:W-:Y:S01]  /*1ee8b0*/  STL [R1+0x1d74], R37 ;  /* 0x001d742501007387 */ /* 0x0001e20000100800 */
[----:B------:R-:W-:Y:S02]  /*1ee8c0*/  SHF.R.U32.HI R24, RZ, 0x8, R24 ;  /* 0x00000008ff187819 */ /* 0x000fe40000011618 */
[----:B------:R-:W-:-:S04]  /*1ee8d0*/  LOP3.LUT R26, R49, 0xffff, RZ, 0xc0, !PT ;  /* 0x0000ffff311a7812 */ /* 0x000fc800078ec0ff */
[--C-:B0-----:R-:W-:Y:S02]  /*1ee8e0*/  PRMT R37, R25, 0x3340, R26.reuse ;  /* 0x0000334019257816 */ /* 0x101fe4000000001a */
[----:B------:R-:W-:Y:S02]  /*1ee8f0*/  SHF.R.U32.HI R25, RZ, 0x8, R25 ;  /* 0x00000008ff197819 */ /* 0x000fe40000011619 */
[----:B------:R-:W-:Y:S02]  /*1ee900*/  SHF.R.U32.HI R26, RZ, 0x8, R26 ;  /* 0x00000008ff1a7819 */ /* 0x000fe4000001161a */
[----:B------:R-:W-:Y:S02]  /*1ee910*/  PRMT R46, R16, 0x3340, R0 ;  /* 0x00003340102e7816 */ /* 0x000fe40000000000 */
[----:B------:R-:W-:Y:S02]  /*1ee920*/  IADD3 R48, P1, PT, R23, R3, RZ ;  /* 0x0000000317307210 */ /* 0x000fe40007f3e0ff */
[----:B------:R-:W-:-:S02]  /*1ee930*/  LOP3.LUT R25, R25, 0xffff, RZ, 0xc0, !PT ;  /* 0x0000ffff19197812 */ /* 0x000fc400078ec0ff */
[----:B------:R-:W-:Y:S02]  /*1ee940*/  LOP3.LUT R26, R26, 0xffff, RZ, 0xc0, !PT ;  /* 0x0000ffff1a1a7812 */ /* 0x000fe400078ec0ff */
[----:B------:R-:W-:Y:S02]  /*1ee950*/  LOP3.LUT R22, R22, 0xffff, RZ, 0xc0, !PT ;  /* 0x0000ffff16167812 */ /* 0x000fe400078ec0ff */
[----:B------:R-:W-:Y:S01]  /*1ee960*/  LOP3.LUT R24, R24, 0xffff, RZ, 0xc0, !PT ;  /* 0x0000ffff18187812 */ /* 0x000fe200078ec0ff */
[----:B------:R-:W-:Y:S01]  /*1ee970*/  IMAD.X R49, R20, 0x1, R27, P1 ;  /* 0x0000000114317824 */ /* 0x000fe200008e061b */
[----:B------:R-:W-:Y:S02]  /*1ee980*/  PRMT R37, R37, 0x5410, R46 ;  /* 0x0000541025257816 */ /* 0x000fe4000000002e */
[----:B------:R-:W-:Y:S02]  /*1ee990*/  SHF.R.U32.HI R19, RZ, 0x8, R19 ;  /* 0x00000008ff137819 */ /* 0x000fe40000011613 */
[----:B------:R-:W-:-:S02]  /*1ee9a0*/  PRMT R26, R25, 0x3340, R26 ;  /* 0x00003340191a7816 */ /* 0x000fc4000000001a */
[----:B------:R-:W-:Y:S02]  /*1ee9b0*/  PRMT R22, R22, 0x3340, R24 ;  /* 0x0000334016167816 */ /* 0x000fe40000000018 */
[----:B------:R-:W-:Y:S02]  /*1ee9c0*/  SHF.R.U32.HI R16, RZ, 0x8, R16 ;  /* 0x00000008ff107819 */ /* 0x000fe40000011610 */
[----:B------:R-:W-:Y:S01]  /*1ee9d0*/  IADD3 R24, P1, PT, R23, R2, RZ ;  /* 0x0000000217187210 */ /* 0x000fe20007f3e0ff */
[----:B------:R-:W-:Y:S01]  /*1ee9e0*/  STL [R1+0x1d70], R37 ;  /* 0x001d702501007387 */ /* 0x000fe20000100800 */
[----:B------:R-:W-:Y:S02]  /*1ee9f0*/  LOP3.LUT R19, R19, 0xffff, RZ, 0xc0, !PT ;  /* 0x0000ffff13137812 */ /* 0x000fe400078ec0ff */
[----:B------:R-:W-:Y:S01]  /*1eea00*/  LOP3.LUT R16, R16, 0xffff, RZ, 0xc0, !PT ;  /* 0x0000ffff10107812 */ /* 0x000fe200078ec0ff */
[----:B------:R-:W-:Y:S01]  /*1eea10*/  STL.64 [R1+0x1340], R48 ;  /* 0x0013403001007387 */ /* 0x000fe20000100a00 */
[----:B------:R-:W-:-:S03]  /*1eea20*/  IMAD.X R25, R20, 0x1, R0, P1 ;  /* 0x0000000114197824 */ /* 0x000fc600008e0600 */
[----:B------:R-:W-:Y:S04]  /*1eea30*/  STL [R1+0x6b0], R26 ;  /* 0x0006b01a01007387 */ /* 0x000fe80000100800 */
[----:B------:R0:W-:Y:S04]  /*1eea40*/  STL [R1+0x6a0], R22 ;  /* 0x0006a01601007387 */ /* 0x0001e80000100800 */
[----:B------:R-:W-:Y:S01]  /*1eea50*/  STL.64 [R1+0x1338], R24 ;  /* 0x0013381801007387 */ /* 0x000fe20000100a00 */
[--C-:B0-----:R-:W-:Y:S02]  /*1eea60*/  PRMT R22, R19, 0x3340, R0.reuse ;  /* 0x0000334013167816 */ /* 0x101fe40000000000 */
[----:B------:R-:W-:-:S03]  /*1eea70*/  PRMT R19, R16, 0x3340, R0 ;  /* 0x0000334010137816 */ /* 0x000fc60000000000 */
[----:B------:R-:W-:Y:S01]  /*1eea80*/  STL [R1+0x1d0], R22 ;  /* 0x0001d01601007387 */ /* 0x000fe20000100800 */
[----:B------:R-:W-:-:S03]  /*1eea90*/  LOP3.LUT R16, R34, 0xffff, RZ, 0xc0, !PT ;  /* 0x0000ffff22107812 */ /* 0x000fc600078ec0ff */
[----:B------:R0:W-:Y:S02]  /*1eeaa0*/  STL [R1+0x1cc], R19 ;  /* 0x0001cc1301007387 */ /* 0x0001e40000100800 */
[----:B0-----:R-:W-:Y:S02]  /*1eeab0*/  LOP3.LUT R19, R32, 0xffff, RZ, 0xc0, !PT ;  /* 0x0000ffff20137812 */ /* 0x001fe400078ec0ff */
[----:B--2---:R-:W-:Y:S02]  /*1eeac0*/  LOP3.LUT R24, R59, 0xffff, RZ, 0xc0, !PT ;  /* 0x0000ffff3b187812 */ /* 0x004fe400078ec0ff */
[----:B------:R-:W2:Y:S04]  /*1eead0*/  LDL.LU R59, [R1+0x148] ;  /* 0x00014800013b7983 */ /* 0x000ea80000300800 */
[----:B------:R-:W2:Y:S01]  /*1eeae0*/  LDL.LU R34, [R1+0xd8] ;  /* 0x0000d80001227983 */ /* 0x000ea20000300800 */
[----:B---3--:R-:W-:-:S03]  /*1eeaf0*/  LOP3.LUT R25, R35, 0xffff, RZ, 0xc0, !PT ;  /* 0x0000ffff23197812 */ /* 0x008fc600078ec0ff */
[----:B------:R-:W3:Y:S01]  /*1eeb00*/  LDL.LU R32, [R1+0x42c] ;  /* 0x00042c0001207983 */ /* 0x000ee20000300800 */
[----:B------:R-:W-:Y:S02]  /*1eeb10*/  PRMT R35, R16, 0x3340, R0 ;  /* 0x0000334010237816 */ /* 0x000fe40000000000 */
[----:B------:R-:W-:Y:S02]  /*1eeb20*/  PRMT R26, R24, 0x3340, R25 ;  /* 0x00003340181a7816 */ /* 0x000fe40000000019 */
[----:B----4-:R-:W-:Y:S02]  /*1eeb30*/  LOP3.LUT R22, R41, 0xffff, RZ, 0xc0, !PT ;  /* 0x0000ffff29167812 */ /* 0x010fe400078ec0ff */
[----:B------:R-:W4:Y:S01]  /*1eeb40*/  LDL.LU R41, [R1+0x31c] ;  /* 0x00031c0001297983 */ /* 0x000f220000300800 */
[----:B------:R-:W-:-:S03]  /*1eeb50*/  PRMT R26, R26, 0x5410, R35 ;  /* 0x000054101a1a7816 */ /* 0x000fc60000000023 */
[----:B------:R-:W4:Y:S01]  /*1eeb60*/  LDL.LU R35, [R1+0x3a8] ;  /* 0x0003a80001237983 */ /* 0x000f220000300800 */
[----:B------:R-:W-:-:S03]  /*1eeb70*/  LOP3.LUT R18, R18, 0xffff, RZ, 0xc0, !PT ;  /* 0x0000ffff12127812 */ /* 0x000fc600078ec0ff */
[----:B------:R0:W-:Y:S01]  /*1eeb80*/  STL [R1+0x1d68], R26 ;  /* 0x001d681a01007387 */ /* 0x0001e20000100800 */
[----:B------:R-:W-:Y:S02]  /*1eeb90*/  SHF.R.U32.HI R24, RZ, 0x8, R24 ;  /* 0x00000008ff187819 */ /* 0x000fe40000011618 */
[----:B------:R-:W-:Y:S02]  /*1eeba0*/  SHF.R.U32.HI R25, RZ, 0x8, R25 ;  /* 0x00000008ff197819 */ /* 0x000fe40000011619 */
[----:B------:R-:W-:Y:S02]  /*1eebb0*/  PRMT R37, R19, 0x3340, R0 ;  /* 0x0000334013257816 */ /* 0x000fe40000000000 */
[----:B------:R-:W-:Y:S02]  /*1eebc0*/  IADD3 R48, P1, PT, R23, R44, RZ ;  /* 0x0000002c17307210 */ /* 0x000fe40007f3e0ff */
[----:B0-----:R-:W-:Y:S02]  /*1eebd0*/  PRMT R26, R18, 0x3340, R22 ;  /* 0x00003340121a7816 */ /* 0x001fe40000000016 */
[----:B------:R-:W-:-:S02]  /*1eebe0*/  SHF.R.U32.HI R18, RZ, 0x8, R18 ;  /* 0x00000008ff127819 */ /* 0x000fc40000011612 */
[----:B------:R-:W-:Y:S02]  /*1eebf0*/  SHF.R.U32.HI R22, RZ, 0x8, R22 ;  /* 0x00000008ff167819 */ /* 0x000fe40000011616 */
[----:B------:R-:W-:Y:S02]  /*1eec00*/  LOP3.LUT R18, R18, 0xffff, RZ, 0xc0, !PT ;  /* 0x0000ffff12127812 */ /* 0x000fe400078ec0ff */
[----:B------:R-:W-:Y:S02]  /*1eec10*/  LOP3.LUT R22, R22, 0xffff, RZ, 0xc0, !PT ;  /* 0x0000ffff16167812 */ /* 0x000fe400078ec0ff */
[----:B------:R-:W-:Y:S02]  /*1eec20*/  LOP3.LUT R24, R24, 0xffff, RZ, 0xc0, !PT ;  /* 0x0000ffff18187812 */ /* 0x000fe400078ec0ff */
[----:B------:R-:W-:Y:S01]  /*1eec30*/  LOP3.LUT R25, R25, 0xffff, RZ, 0xc0, !PT ;  /* 0x0000ffff19197812 */ /* 0x000fe200078ec0ff */
[----:B------:R-:W-:Y:S01]  /*1eec40*/  IMAD.X R49, R20, 0x1, R29, P1 ;  /* 0x0000000114317824 */ /* 0x000fe200008e061d */
[----:B------:R-:W-:-:S02]  /*1eec50*/  PRMT R26, R26, 0x5410, R37 ;  /* 0x000054101a1a7816 */ /* 0x000fc40000000025 */
[----:B------:R-:W-:Y:S02]  /*1eec60*/  PRMT R18, R18, 0x3340, R22 ;  /* 0x0000334012127816 */ /* 0x000fe40000000016 */
[----:B------:R-:W-:Y:S01]  /*1eec70*/  PRMT R24, R24, 0x3340, R25 ;  /* 0x0000334018187816 */ /* 0x000fe20000000019 */
[----:B------:R-:W-:Y:S04]  /*1eec80*/  STL [R1+0x1d64], R26 ;  /* 0x001d641a01007387 */ /* 0x000fe80000100800 */
[----:B------:R-:W-:Y:S04]  /*1eec90*/  STL.64 [R1+0x1330], R48 ;  /* 0x0013303001007387 */ /* 0x000fe80000100a00 */
[----:B------:R-:W-:Y:S04]  /*1eeca0*/  STL [R1+0xa1b4], R18 ;  /* 0x00a1b41201007387 */ /* 0x000fe80000100800 */
[----:B------:R0:W-:Y:S01]  /*1eecb0*/  STL [R1+0x69c], R24 ;  /* 0x00069c1801007387 */ /* 0x0001e20000100800 */
[----:B------:R-:W-:-:S02]  /*1eecc0*/  SHF.R.U32.HI R16, RZ, 0x8, R16 ;  /* 0x00000008ff107819 */ /* 0x000fc40000011610 */
[----:B0-----:R-:W-:Y:S02]  /*1eecd0*/  IADD3 R24, P1, PT, R23, R55, RZ ;  /* 0x0000003717187210 */ /* 0x001fe40007f3e0ff */
[----:B------:R-:W-:-:S03]  /*1eece0*/  SHF.R.U32.HI R18, RZ, 0x8, R19 ;  /* 0x00000008ff127819 */ /* 0x000fc60000011613 */
[----:B------:R-:W-:Y:S01]  /*1eecf0*/  IMAD.X R25, R20, 0x1, R61, P1 ;  /* 0x0000000114197824 */ /* 0x000fe200008e063d */
[----:B------:R-:W-:Y:S02]  /*1eed00*/  LOP3.LUT R18, R18, 0xffff, RZ, 0xc0, !PT ;  /* 0x0000ffff12127812 */ /* 0x000fe400078ec0ff */
[----:B------:R-:W-:Y:S02]  /*1eed10*/  LOP3.LUT R16, R16, 0xffff, RZ, 0xc0, !PT ;  /* 0x0000ffff10107812 */ /* 0x000fe400078ec0ff */
[----:B------:R0:W-:Y:S01]  /*1eed20*/  STL.64 [R1+0x1328], R24 ;  /* 0x0013281801007387 */ /* 0x0001e20000100a00 */
[----:B------:R-:W-:Y:S02]  /*1eed30*/  LOP3.LUT R19, R43, 0xffff, RZ, 0xc0, !PT ;  /* 0x0000ffff2b137812 */ /* 0x000fe400078ec0ff */
[--C-:B------:R-:W-:Y:S02]  /*1eed40*/  PRMT R18, R18, 0x3340, R0.reuse ;  /* 0x0000334012127816 */ /* 0x100fe40000000000 */
[----:B------:R-:W-:-:S03]  /*1eed50*/  PRMT R16, R16, 0x3340, R0 ;  /* 0x0000334010107816 */ /* 0x000fc60000000000 */
[----:B------:R-:W-:Y:S04]  /*1eed60*/  STL [R1+0x1c4], R18 ;  /* 0x0001c41201007387 */ /* 0x000fe80000100800 */
[----:B------:R4:W-:Y:S04]  /*1eed70*/  STL [R1+0x1c8], R16 ;  /* 0x0001c81001007387 */ /* 0x0009e80000100800 */
[----:B------:R-:W4:Y:S01]  /*1eed80*/  LDL.LU R46, [R1+0x14c] ;  /* 0x00014c00012e7983 */ /* 0x000f220000300800 */
[----:B--2---:R-:W-:Y:S02]  /*1eed90*/  LOP3.LUT R22, R59, 0xffff, RZ, 0xc0, !PT ;  /* 0x0000ffff3b167812 */ /* 0x004fe400078ec0ff */
[----:B0-----:R-:W-:-:S02]  /*1eeda0*/  LOP3.LUT R24, R34, 0xffff, RZ, 0xc0, !PT ;  /* 0x0000ffff22187812 */ /* 0x001fc400078ec0ff */
[----:B---3--:R-:W-:Y:S02]  /*1eedb0*/  LOP3.LUT R25, R32, 0xffff, RZ, 0xc0, !PT ;  /* 0x0000ffff20197812 */ /* 0x008fe400078ec0ff */
[----:B------:R-:W-:Y:S02]  /*1eedc0*/  PRMT R32, R19, 0x3340, R0 ;  /* 0x0000334013207816 */ /* 0x000fe40000000000 */
[----:B------:R-:W-:-:S04]  /*1eedd0*/  PRMT R26, R22, 0x3340, R24 ;  /* 0x00003340161a7816 */ /* 0x000fc80000000018 */
[----:B------:R-:W-:Y:S02]  /*1eede0*/  PRMT R26, R26, 0x5410, R32 ;  /* 0x000054101a1a7816 */ /* 0x000fe40000000020 */
[----:B----4-:R-:W-:Y:S02]  /*1eedf0*/  LOP3.LUT R16, R41, 0xffff, RZ, 0xc0, !PT ;  /* 0x0000ffff29107812 */ /* 0x010fe400078ec0ff */
[----:B------:R-:W-:Y:S01]  /*1eee00*/  LOP3.LUT R18, R35, 0xffff, RZ, 0xc0, !PT ;  /* 0x0000ffff23127812 */ /* 0x000fe200078ec0ff */
[----:B------:R0:W-:Y:S01]  /*1eee10*/  STL [R1+0x1d60], R26 ;  /* 0x001d601a01007387 */ /* 0x0001e20000100800 */
[----:B------:R-:W-:Y:S02]  /*1eee20*/  PRMT R32, R16, 0x3340, R0 ;  /* 0x0000334010207816 */ /* 0x000fe40000000000 */
[----:B------:R-:W-:Y:S01]  /*1eee30*/  IADD3 R34, P1, PT, R23, R60, RZ ;  /* 0x0000003c17227210 */ /* 0x000fe20007f3e0ff */
[----:B------:R-:W2:Y:S01]  /*1eee40*/  LDL.LU R48, [R1+0xdc] ;  /* 0x0000dc0001307983 */ /* 0x000ea20000300800 */
[----:B0-----:R-:W-:-:S03]  /*1eee50*/  PRMT R26, R25, 0x3340, R18 ;  /* 0x00003340191a7816 */ /* 0x001fc60000000012 */
[----:B------:R-:W-:Y:S01]  /*1eee60*/  IMAD.X R35, R20, 0x1, R52, P1 ;  /* 0x0000000114237824 */ /* 0x000fe200008e0634 */
[----:B------:R-:W3:Y:S01]  /*1eee70*/  LDL.LU R43, [R1+0x43c] ;  /* 0x00043c00012b7983 */ /* 0x000ee20000300800 */
[----:B------:R-:W-:-:S05]  /*1eee80*/  PRMT R26, R26, 0x5410, R32 ;  /* 0x000054101a1a7816 */ /* 0x000fca0000000020 */
[----:B------:R-:W-:Y:S04]  /*1eee90*/  STL [R1+0x1d5c], R26 ;  /* 0x001d5c1a01007387 */ /* 0x000fe80000100800 */
[----:B------:R-:W4:Y:S04]  /*1eeea0*/  LDL.LU R49, [R1+0x32c] ;  /* 0x00032c0001317983 */ /* 0x000f280000300800 */
[----:B------:R0:W-:Y:S04]  /*1eeeb0*/  STL.64 [R1+0x1320], R34 ;  /* 0x0013202201007387 */ /* 0x0001e80000100a00 */
[----:B0-----:R-:W4:Y:S04]  /*1eeec0*/  LDL.LU R34, [R1+0xa304] ;  /* 0x00a3040001227983 */ /* 0x001f280000300800 */
[----:B------:R-:W4:Y:S01]  /*1eeed0*/  LDL.LU R59, [R1+0x3b8] ;  /* 0x0003b800013b7983 */ /* 0x000f220000300800 */
[----:B------:R-:W-:-:S03]  /*1eeee0*/  SHF.R.U32.HI R26, RZ, 0x8, R18 ;  /* 0x00000008ff1a7819 */ /* 0x000fc60000011612 */
[----:B------:R-:W4:Y:S01]  /*1eeef0*/  LDL.LU R18, [R1+0x14] ;  /* 0x0000140001127983 */ /* 0x000f220000300800 */
[----:B------:R-:W-:Y:S02]  /*1eef00*/  SHF.R.U32.HI R22, RZ, 0x8, R22 ;  /* 0x00000008ff167819 */ /* 0x000fe40000011616 */
[----:B------:R-:W-:Y:S02]  /*1eef10*/  SHF.R.U32.HI R24, RZ, 0x8, R24 ;  /* 0x00000008ff187819 */ /* 0x000fe40000011618 */
[----:B------:R-:W-:Y:S02]  /*1eef20*/  SHF.R.U32.HI R25, RZ, 0x8, R25 ;  /* 0x00000008ff197819 */ /* 0x000fe40000011619 */
[----:B------:R-:W-:Y:S02]  /*1eef30*/  LOP3.LUT R22, R22, 0xffff, RZ, 0xc0, !PT ;  /* 0x0000ffff16167812 */ /* 0x000fe400078ec0ff */
[----:B------:R-:W-:Y:S02]  /*1eef40*/  LOP3.LUT R24, R24, 0xffff, RZ, 0xc0, !PT ;  /* 0x0000ffff18187812 */ /* 0x000fe400078ec0ff */
[----:B------:R-:W-:-:S02]  /*1eef50*/  LOP3.LUT R25, R25, 0xffff, RZ, 0xc0, !PT ;  /* 0x0000ffff19197812 */ /* 0x000fc400078ec0ff */
[----:B------:R-:W-:Y:S02]  /*1eef60*/  LOP3.LUT R26, R26, 0xffff, RZ, 0xc0, !PT ;  /* 0x0000ffff1a1a7812 */ /* 0x000fe400078ec0ff */
[----:B------:R-:W-:Y:S02]  /*1eef70*/  PRMT R22, R22, 0x3340, R24 ;  /* 0x0000334016167816 */ /* 0x000fe40000000018 */
[----:B------:R-:W-:Y:S02]  /*1eef80*/  SHF.R.U32.HI R19, RZ, 0x8, R19 ;  /* 0x00000008ff137819 */ /* 0x000fe40000011613 */
[----:B------:R-:W-:Y:S02]  /*1eef90*/  IADD3 R24, P1, PT, R23, R54, RZ ;  /* 0x0000003617187210 */ /* 0x000fe40007f3e0ff */
[----:B------:R-:W-:Y:S02]  /*1eefa0*/  SHF.R.U32.HI R16, RZ, 0x8, R16 ;  /* 0x00000008ff107819 */ /* 0x000fe40000011610 */
[----:B------:R-:W-:-:S02]  /*1eefb0*/  PRMT R26, R25, 0x3340, R26 ;  /* 0x00003340191a7816 */ /* 0x000fc4000000001a */
[----:B------:R-:W-:Y:S01]  /*1eefc0*/  LOP3.LUT R19, R19, 0xffff, RZ, 0xc0, !PT ;  /* 0x0000ffff13137812 */ /* 0x000fe200078ec0ff */
[----:B------:R-:W-:Y:S01]  /*1eefd0*/  IMAD.X R25, R20, 0x1, R38, P1 ;  /* 0x0000000114197824 */ /* 0x000fe200008e0626 */
[----:B------:R-:W-:Y:S01]  /*1eefe0*/  LOP3.LUT R16, R16, 0xffff, RZ, 0xc0, !PT ;  /* 0x0000ffff10107812 */ /* 0x000fe200078ec0ff */
[----:B------:R-:W-:Y:S01]  /*1eeff0*/  STL [R1+0x68c], R26 ;  /* 0x00068c1a01007387 */ /* 0x000fe20000100800 */
[--C-:B------:R-:W-:Y:S02]  /*1ef000*/  PRMT R19, R19, 0x3340, R0.reuse ;  /* 0x0000334013137816 */ /* 0x100fe40000000000 */
[----:B------:R-:W-:Y:S01]  /*1ef010*/  PRMT R16, R16, 0x3340, R0 ;  /* 0x0000334010107816 */ /* 0x000fe20000000000 */
[----:B------:R-:W-:Y:S04]  /*1ef020*/  STL [R1+0x688], R22 ;  /* 0x0006881601007387 */ /* 0x000fe80000100800 */
[----:B------:R-:W-:Y:S04]  /*1ef030*/  STL.64 [R1+0x1318], R24 ;  /* 0x0013181801007387 */ /* 0x000fe80000100a00 */
[----:B------:R-:W4:Y:S04]  /*1ef040*/  LDL.LU R32, [R1+0x5bc] ;  /* 0x0005bc0001207983 */ /* 0x000f280000300800 */
[----:B------:R0:W-:Y:S04]  /*1ef050*/  STL [R1+0x1c0], R19 ;  /* 0x0001c01301007387 */ /* 0x0001e80000100800 */
[----:B------:R-:W4:Y:S04]  /*1ef060*/  LDL.LU R41, [R1+0x514] ;  /* 0x0005140001297983 */ /* 0x000f280000300800 */
[----:B------:R3:W-:Y:S04]  /*1ef070*/  STL [R1+0x1bc], R16 ;  /* 0x0001bc1001007387 */ /* 0x0007e80000100800 */
[----:B------:R-:W4:Y:S04]  /*1ef080*/  LDL.LU R35, [R1+0x564] ;  /* 0x0005640001237983 */ /* 0x000f280000300800 */
[----:B0-----:R-:W4:Y:S01]  /*1ef090*/  LDL.LU R19, [R1+0x10] ;  /* 0x0000100001137983 */ /* 0x001f220000300800 */
[----:B------:R-:W-:-:S02]  /*1ef0a0*/  LOP3.LUT R22, R42, 0xffff, RZ, 0xc0, !PT ;  /* 0x0000ffff2a167812 */ /* 0x000fc400078ec0ff */
[----:B------:R-:W-:Y:S02]  /*1ef0b0*/  LOP3.LUT R24, R46, 0xffff, RZ, 0xc0, !PT ;  /* 0x0000ffff2e187812 */ /* 0x000fe400078ec0ff */
[----:B------:R-:W-:Y:S01]  /*1ef0c0*/  PRMT R42, R22, 0x3340, R0 ;  /* 0x00003340162a7816 */ /* 0x000fe20000000000 */
[----:B------:R0:W-:Y:S01]  /*1ef0d0*/  STL [R1+0x20f8], R22 ;  /* 0x0020f81601007387 */ /* 0x0001e20000100800 */
[----:B--2---:R-:W-:-:S04]  /*1ef0e0*/  LOP3.LUT R26, R48, 0xffff, RZ, 0xc0, !PT ;  /* 0x0000ffff301a7812 */ /* 0x004fc800078ec0ff */
[----:B------:R-:W-:Y:S02]  /*1ef0f0*/  PRMT R37, R24, 0x3340, R26 ;  /* 0x0000334018257816 */ /* 0x000fe4000000001a */
[----:B---3--:R-:W-:Y:S02]  /*1ef100*/  LOP3.LUT R16, R43, 0xffff, RZ, 0xc0, !PT ;  /* 0x0000ffff2b107812 */ /* 0x008fe400078ec0ff */
[----:B------:R-:W-:Y:S02]  /*1ef110*/  PRMT R43, R37, 0x5410, R42 ;  /* 0x00005410252b7816 */ /* 0x000fe4000000002a */
[----:B----4-:R-:W-:-:S04]  /*1ef120*/  LOP3.LUT R25, R49, 0xffff, RZ, 0xc0, !PT ;  /* 0x0000ffff31197812 */ /* 0x010fc800078ec0ff */
[----:B------:R-:W-:Y:S01]  /*1ef130*/  PRMT R42, R25, 0x3340, R0 ;  /* 0x00003340192a7816 */ /* 0x000fe20000000000 */
[----:B------:R1:W-:Y:S01]  /*1ef140*/  STL [R1+0x2058], R43 ;  /* 0x0020582b01007387 */ /* 0x0003e20000100800 */
[----:B0-----:R-:W-:-:S04]  /*1ef150*/  LOP3.LUT R22, R59, 0xffff, RZ, 0xc0, !PT ;  /* 0x0000ffff3b167812 */ /* 0x001fc800078ec0ff */
[----:B------:R-:W-:-:S04]  /*1ef160*/  PRMT R37, R16, 0x3340, R22 ;  /* 0x0000334010257816 */ /* 0x000fc80000000016 */
[----:B------:R-:W-:Y:S02]  /*1ef170*/  PRMT R37, R37, 0x5410, R42 ;  /* 0x0000541025257816 */ /* 0x000fe4000000002a */
[----:B------:R-:W-:-:S05]  /*1ef180*/  IADD3 R42, P1, PT, R23, R47, RZ ;  /* 0x0000002f172a7210 */ /* 0x000fca0007f3e0ff */
[----:B-1----:R-:W-:Y:S01]  /*1ef190*/  IMAD.X R43, R20, 0x1, R18, P1 ;  /* 0x00000001142b7824 */ /* 0x002fe200008e0612 */
[----:B------:R-:W-:Y:S04]  /*1ef1a0*/  STL [R1+0x1d48], R37 ;  /* 0x001d482501007387 */ /* 0x000fe80000100800 */
[----:B------:R0:W-:Y:S04]  /*1ef1b0*/  STL.64 [R1+0x1308], R42 ;  /* 0x0013082a01007387 */ /* 0x0001e80000100a00 */
[----:B------:R-:W2:Y:S04]  /*1ef1c0*/  LDL.LU R49, [R1+0x408] ;  /* 0x0004080001317983 */ /* 0x000ea80000300800 */
[----:B------:R-:W3:Y:S04]  /*1ef1d0*/  LDL.LU R59, [R1+0x2f0] ;  /* 0x0002f000013b7983 */ /* 0x000ee80000300800 */
[----:B------:R-:W4:Y:S01]  /*1ef1e0*/  LDL.LU R47, [R1+0x354] ;  /* 0x00035400012f7983 */ /* 0x000f220000300800 */
[----:B------:R-:W-:-:S02]  /*1ef1f0*/  SHF.R.U32.HI R24, RZ, 0x8, R24 ;  /* 0x00000008ff187819 */ /* 0x000fc40000011618 */
        /* <DEDUP_REMOVED lines=8> */
[----:B------:R-:W-:-:S03]  /*1ef280*/  PRMT R24, R16, 0x3340, R22 ;  /* 0x0000334010187816 */ /* 0x000fc60000000016 */
[----:B------:R-:W-:Y:S01]  /*1ef290*/  STL [R1+0x200c], R26 ;  /* 0x00200c1a01007387 */ /* 0x000fe20000100800 */
[----:B------:R-:W-:Y:S02]  /*1ef2a0*/  LOP3.LUT R22, R32, 0xffff, RZ, 0xc0, !PT ;  /* 0x0000ffff20167812 */ /* 0x000fe400078ec0ff */
[----:B------:R-:W-:Y:S01]  /*1ef2b0*/  LOP3.LUT R16, R41, 0xffff, RZ, 0xc0, !PT ;  /* 0x0000ffff29107812 */ /* 0x000fe200078ec0ff */
[----:B------:R1:W-:Y:S03]  /*1ef2c0*/  STL [R1+0x684], R24 ;  /* 0x0006841801007387 */ /* 0x0003e60000100800 */
[----:B------:R-:W-:Y:S02]  /*1ef2d0*/  PRMT R32, R16, 0x3340, R0 ;  /* 0x0000334010207816 */ /* 0x000fe40000000000 */
[----:B0-----:R-:W-:Y:S02]  /*1ef2e0*/  IADD3 R42, P1, PT, R23, R19, RZ ;  /* 0x00000013172a7210 */ /* 0x001fe40007f3e0ff */
[----:B-1----:R-:W-:-:S04]  /*1ef2f0*/  LOP3.LUT R24, R35, 0xffff, RZ, 0xc0, !PT ;  /* 0x0000ffff23187812 */ /* 0x002fc800078ec0ff */
[----:B------:R-:W-:Y:S01]  /*1ef300*/  PRMT R26, R22, 0x3340, R24 ;  /* 0x00003340161a7816 */ /* 0x000fe20000000018 */
[----:B------:R-:W-:-:S03]  /*1ef310*/  IMAD.X R43, R20, 0x1, R53, P1 ;  /* 0x00000001142b7824 */ /* 0x000fc600008e0635 */
[----:B------:R-:W-:-:S05]  /*1ef320*/  PRMT R26, R26, 0x5410, R32 ;  /* 0x000054101a1a7816 */ /* 0x000fca0000000020 */
[----:B------:R-:W-:Y:S04]  /*1ef330*/  STL [R1+0x1d44], R26 ;  /* 0x001d441a01007387 */ /* 0x000fe80000100800 */
[----:B------:R0:W-:Y:S04]  /*1ef340*/  STL.64 [R1+0x1300], R42 ;  /* 0x0013002a01007387 */ /* 0x0001e80000100a00 */
[----:B------:R-:W4:Y:S04]  /*1ef350*/  LDL.LU R48, [R1+0x5c8] ;  /* 0x0005c80001307983 */ /* 0x000f280000300800 */
[----:B0-----:R-:W4:Y:S04]  /*1ef360*/  LDL.LU R43, [R1+0x518] ;  /* 0x00051800012b7983 */ /* 0x001f280000300800 */
[----:B------:R-:W4:Y:S04]  /*1ef370*/  LDL.LU R32, [R1+0x570] ;  /* 0x0005700001207983 */ /* 0x000f280000300800 */
[----:B------:R-:W4:Y:S01]  /*1ef380*/  LDL.LU R35, [R1+0x410] ;  /* 0x0004100001237983 */ /* 0x000f220000300800 */
[----:B------:R-:W-:-:S02]  /*1ef390*/  SHF.R.U32.HI R25, RZ, 0x8, R25 ;  /* 0x00000008ff197819 */ /* 0x000fc40000011619 */
[----:B------:R-:W-:Y:S01]  /*1ef3a0*/  SHF.R.U32.HI R22, RZ, 0x8, R22 ;  /* 0x00000008ff167819 */ /* 0x000fe20000011616 */
[----:B------:R-:W4:Y:S01]  /*1ef3b0*/  LDL.LU R41, [R1+0x35c] ;  /* 0x00035c0001297983 */ /* 0x000f220000300800 */
        /* <DEDUP_REMOVED lines=8> */
[----:B------:R-:W-:Y:S02]  /*1ef440*/  IADD3 R46, P1, PT, R23, R56, RZ ;  /* 0x00000038172e7210 */ /* 0x000fe40007f3e0ff */
[----:B--2---:R-:W-:Y:S02]  /*1ef450*/  LOP3.LUT R24, R49, 0xffff, RZ, 0xc0, !PT ;  /* 0x0000ffff31187812 */ /* 0x004fe400078ec0ff */
[----:B---3--:R-:W-:Y:S02]  /*1ef460*/  LOP3.LUT R22, R59, 0xffff, RZ, 0xc0, !PT ;  /* 0x0000ffff3b167812 */ /* 0x008fe400078ec0ff */
[----:B----4-:R-:W-:-:S02]  /*1ef470*/  LOP3.LUT R25, R47, 0xffff, RZ, 0xc0, !PT ;  /* 0x0000ffff2f197812 */ /* 0x010fc400078ec0ff */
[----:B------:R-:W-:Y:S02]  /*1ef480*/  PRMT R37, R22, 0x3340, R0 ;  /* 0x0000334016257816 */ /* 0x000fe40000000000 */
[--C-:B------:R-:W-:Y:S02]  /*1ef490*/  PRMT R26, R24, 0x3340, R25.reuse ;  /* 0x00003340181a7816 */ /* 0x100fe40000000019 */
[----:B------:R-:W-:Y:S02]  /*1ef4a0*/  SHF.R.U32.HI R24, RZ, 0x8, R24 ;  /* 0x00000008ff187819 */ /* 0x000fe40000011618 */
[----:B------:R-:W-:Y:S01]  /*1ef4b0*/  SHF.R.U32.HI R25, RZ, 0x8, R25 ;  /* 0x00000008ff197819 */ /* 0x000fe20000011619 */
[----:B------:R-:W-:Y:S01]  /*1ef4c0*/  IMAD.X R47, R20, 0x1, R58, P1 ;  /* 0x00000001142f7824 */ /* 0x000fe200008e063a */
[----:B------:R-:W-:Y:S02]  /*1ef4d0*/  PRMT R26, R26, 0x5410, R37 ;  /* 0x000054101a1a7816 */ /* 0x000fe40000000025 */
[----:B------:R-:W-:-:S02]  /*1ef4e0*/  LOP3.LUT R24, R24, 0xffff, RZ, 0xc0, !PT ;  /* 0x0000ffff18187812 */ /* 0x000fc400078ec0ff */
[----:B------:R-:W-:Y:S01]  /*1ef4f0*/  LOP3.LUT R25, R25, 0xffff, RZ, 0xc0, !PT ;  /* 0x0000ffff19197812 */ /* 0x000fe200078ec0ff */
[----:B------:R-:W-:Y:S03]  /*1ef500*/  STL [R1+0x1d34], R26 ;  /* 0x001d341a01007387 */ /* 0x000fe60000100800 */
[----:B------:R-:W-:Y:S01]  /*1ef510*/  PRMT R24, R24, 0x3340, R25 ;  /* 0x0000334018187816 */ /* 0x000fe20000000019 */
[----:B------:R0:W-:Y:S04]  /*1ef520*/  STL.64 [R1+0x12f8], R46 ;  /* 0x0012f82e01007387 */ /* 0x0001e80000100a00 */
[----:B0-----:R-:W2:Y:S04]  /*1ef530*/  LDL.LU R46, [R1+0xa300] ;  /* 0x00a30000012e7983 */ /* 0x001ea80000300800 */
[----:B------:R-:W3:Y:S04]  /*1ef540*/  LDL.LU R49, [R1+0x5b0] ;  /* 0x0005b00001317983 */ /* 0x000ee80000300800 */
[----:B------:R-:W4:Y:S04]  /*1ef550*/  LDL.LU R59, [R1+0x4e8] ;  /* 0x0004e800013b7983 */ /* 0x000f280000300800 */
[----:B------:R0:W-:Y:S04]  /*1ef560*/  STL [R1+0x55c], R24 ;  /* 0x00055c1801007387 */ /* 0x0001e80000100800 */
[----:B------:R-:W2:Y:S01]  /*1ef570*/  LDL.LU R47, [R1+0x554] ;  /* 0x00055400012f7983 */ /* 0x000ea20000300800 */
[----:B------:R-:W-:-:S04]  /*1ef580*/  SHF.R.U32.HI R22, RZ, 0x8, R22 ;  /* 0x00000008ff167819 */ /* 0x000fc80000011616 */
[----:B------:R-:W-:Y:S02]  /*1ef590*/  LOP3.LUT R22, R22, 0xffff, RZ, 0xc0, !PT ;  /* 0x0000ffff16167812 */ /* 0x000fe400078ec0ff */
[----:B0-----:R-:W-:Y:S02]  /*1ef5a0*/  IADD3 R24, P1, PT, R23, R57, RZ ;  /* 0x0000003917187210 */ /* 0x001fe40007f3e0ff */
[----:B------:R-:W-:Y:S02]  /*1ef5b0*/  SHF.R.U32.HI R16, RZ, 0x8, R16 ;  /* 0x00000008ff107819 */ /* 0x000fe40000011610 */
[----:B------:R-:W-:Y:S01]  /*1ef5c0*/  PRMT R22, R22, 0x3340, R0 ;  /* 0x0000334016167816 */ /* 0x000fe20000000000 */
[----:B------:R-:W-:Y:S01]  /*1ef5d0*/  IMAD.X R25, R20, 0x1, R9, P1 ;  /* 0x0000000114197824 */ /* 0x000fe200008e0609 */
[----:B------:R-:W-:-:S03]  /*1ef5e0*/  LOP3.LUT R16, R16, 0xffff, RZ, 0xc0, !PT ;  /* 0x0000ffff10107812 */ /* 0x000fc600078ec0ff */
[----:B------:R0:W-:Y:S04]  /*1ef5f0*/  STL [R1+0x1b4], R22 ;  /* 0x0001b41601007387 */ /* 0x0001e80000100800 */
[----:B------:R1:W-:Y:S01]  /*1ef600*/  STL.64 [R1+0x1310], R24 ;  /* 0x0013101801007387 */ /* 0x0003e20000100a00 */
[----:B0-----:R-:W-:Y:S02]  /*1ef610*/  LOP3.LUT R22, R43, 0xffff, RZ, 0xc0, !PT ;  /* 0x0000ffff2b167812 */ /* 0x001fe400078ec0ff */
[----:B-1----:R-:W-:Y:S02]  /*1ef620*/  PRMT R24, R16, 0x3340, R0 ;  /* 0x0000334010187816 */ /* 0x002fe40000000000 */
[----:B------:R-:W-:-:S03]  /*1ef630*/  LOP3.LUT R16, R48, 0xffff, RZ, 0xc0, !PT ;  /* 0x0000ffff30107812 */ /* 0x000fc600078ec0ff */
[----:B------:R0:W-:Y:S02]  /*1ef640*/  STL [R1+0x1b0], R24 ;  /* 0x0001b01801007387 */ /* 0x0001e40000100800 */
[----:B0-----:R-:W-:Y:S02]  /*1ef650*/  LOP3.LUT R24, R32, 0xffff, RZ, 0xc0, !PT ;  /* 0x0000ffff20187812 */ /* 0x001fe400078ec0ff */
[----:B------:R-:W-:Y:S02]  /*1ef660*/  LOP3.LUT R32, R35, 0xffff, RZ, 0xc0, !PT ;  /* 0x0000ffff23207812 */ /* 0x000fe400078ec0ff */
[----:B------:R-:W-:Y:S02]  /*1ef670*/  PRMT R35, R22, 0x3340, R0 ;  /* 0x0000334016237816 */ /* 0x000fe40000000000 */
[----:B------:R-:W-:-:S04]  /*1ef680*/  PRMT R25, R16, 0x3340, R24 ;  /* 0x0000334010197816 */ /* 0x000fc80000000018 */
[----:B------:R-:W-:Y:S02]  /*1ef690*/  PRMT R35, R25, 0x5410, R35 ;  /* 0x0000541019237816 */ /* 0x000fe40000000023 */
[----:B------:R-:W-:-:S03]  /*1ef6a0*/  LOP3.LUT R26, R41, 0xffff, RZ, 0xc0, !PT ;  /* 0x0000ffff291a7812 */ /* 0x000fc600078ec0ff */
[----:B------:R0:W-:Y:S04]  /*1ef6b0*/  STL [R1+0x1d30], R35 ;  /* 0x001d302301007387 */ /* 0x0001e80000100800 */
[----:B------:R-:W2:Y:S04]  /*1ef6c0*/  LDL.LU R43, [R1+0x6f0] ;  /* 0x0006f000012b7983 */ /* 0x000ea80000300800 */
[----:B------:R-:W2:Y:S04]  /*1ef6d0*/  LDL.LU R41, [R1+0x664] ;  /* 0x0006640001297983 */ /* 0x000ea80000300800 */
[----:B0-----:R-:W2:Y:S01]  /*1ef6e0*/  LDL.LU R35, [R1+0x6c0] ;  /* 0x0006c00001237983 */ /* 0x001ea20000300800 */
[----:B------:R-:W-:-:S02]  /*1ef6f0*/  SHF.R.U32.HI R25, RZ, 0x8, R32 ;  /* 0x00000008ff197819 */ /* 0x000fc40000011620 */
[--C-:B------:R-:W-:Y:S02]  /*1ef700*/  PRMT R32, R32, 0x3340, R26.reuse ;  /* 0x0000334020207816 */ /* 0x100fe4000000001a */
[----:B------:R-:W-:Y:S02]  /*1ef710*/  SHF.R.U32.HI R26, RZ, 0x8, R26 ;  /* 0x00000008ff1a7819 */ /* 0x000fe4000001161a */
[----:B------:R-:W-:Y:S02]  /*1ef720*/  SHF.R.U32.HI R16, RZ, 0x8, R16 ;  /* 0x00000008ff107819 */ /* 0x000fe40000011610 */
[----:B------:R-:W-:Y:S02]  /*1ef730*/  SHF.R.U32.HI R24, RZ, 0x8, R24 ;  /* 0x00000008ff187819 */ /* 0x000fe40000011618 */
[----:B------:R-:W-:Y:S02]  /*1ef740*/  LOP3.LUT R25, R25, 0xffff, RZ, 0xc0, !PT ;  /* 0x0000ffff19197812 */ /* 0x000fe400078ec0ff */
[----:B------:R-:W-:-:S02]  /*1ef750*/  LOP3.LUT R26, R26, 0xffff, RZ, 0xc0, !PT ;  /* 0x0000ffff1a1a7812 */ /* 0x000fc400078ec0ff */
[----:B------:R-:W-:Y:S02]  /*1ef760*/  LOP3.LUT R16, R16, 0xffff, RZ, 0xc0, !PT ;  /* 0x0000ffff10107812 */ /* 0x000fe400078ec0ff */
[----:B------:R-:W-:Y:S02]  /*1ef770*/  LOP3.LUT R24, R24, 0xffff, RZ, 0xc0, !PT ;  /* 0x0000ffff18187812 */ /* 0x000fe400078ec0ff */
[----:B------:R-:W-:Y:S02]  /*1ef780*/  PRMT R26, R25, 0x3340, R26 ;  /* 0x00003340191a7816 */ /* 0x000fe4000000001a */
[----:B------:R-:W-:-:S03]  /*1ef790*/  PRMT R25, R16, 0x3340, R24 ;  /* 0x0000334010197816 */ /* 0x000fc60000000018 */
[----:B------:R-:W-:Y:S04]  /*1ef7a0*/  STL [R1+0x2004], R26 ;  /* 0x0020041a01007387 */ /* 0x000fe80000100800 */
[----:B------:R2:W-:Y:S01]  /*1ef7b0*/  STL [R1+0x670], R25 ;  /* 0x0006701901007387 */ /* 0x0005e20000100800 */
[----:B------:R-:W-:Y:S02]  /*1ef7c0*/  IADD3 R48, P1, PT, R23, R10, RZ ;  /* 0x0000000a17307210 */ /* 0x000fe40007f3e0ff */
[----:B---3--:R-:W-:Y:S02]  /*1ef7d0*/  LOP3.LUT R24, R49, 0xffff, RZ, 0xc0, !PT ;  /* 0x0000ffff31187812 */ /* 0x008fe400078ec0ff */
[----:B----4-:R-:W-:-:S04]  /*1ef7e0*/  LOP3.LUT R16, R59, 0xffff, RZ, 0xc0, !PT ;  /* 0x0000ffff3b107812 */ /* 0x010fc800078ec0ff */
[----:B------:R-:W-:Y:S02]  /*1ef7f0*/  PRMT R37, R16, 0x3340, R0 ;  /* 0x0000334010257816 */ /* 0x000fe40000000000 */
[----:B--2---:R-:W-:-:S04]  /*1ef800*/  LOP3.LUT R25, R47, 0xffff, RZ, 0xc0, !PT ;  /* 0x0000ffff2f197812 */ /* 0x004fc800078ec0ff */
[----:B------:R-:W-:Y:S01]  /*1ef810*/  PRMT R26, R24, 0x3340, R25 ;  /* 0x00003340181a7816 */ /* 0x000fe20000000019 */
[----:B------:R-:W-:-:S03]  /*1ef820*/  IMAD.X R49, R20, 0x1, R11, P1 ;  /* 0x0000000114317824 */ /* 0x000fc600008e060b */
[----:B------:R-:W-:-:S05]  /*1ef830*/  PRMT R26, R26, 0x5410, R37 ;  /* 0x000054101a1a7816 */ /* 0x000fca0000000025 */
[----:B------:R-:W-:Y:S04]  /*1ef840*/  STL [R1+0x1d24], R26 ;  /* 0x001d241a01007387 */ /* 0x000fe80000100800 */
[----:B------:R0:W-:Y:S04]  /*1ef850*/  STL.64 [R1+0x12e8], R48 ;  /* 0x0012e83001007387 */ /* 0x0001e80000100a00 */
[----:B0-----:R-:W2:Y:S04]  /*1ef860*/  LDL.LU R49, [R1+0x660] ;  /* 0x0006600001317983 */ /* 0x001ea80000300800 */
[----:B------:R-:W3:Y:S04]  /*1ef870*/  LDL.LU R59, [R1+0x6f4] ;  /* 0x0006f400013b7983 */ /* 0x000ee80000300800 */
[----:B------:R-:W4:Y:S01]  /*1ef880*/  LDL.LU R47, [R1+0x6c4] ;  /* 0x0006c400012f7983 */ /* 0x000f220000300800 */
[----:B------:R-:W-:-:S02]  /*1ef890*/  SHF.R.U32.HI R24, RZ, 0x8, R24 ;  /* 0x00000008ff187819 */ /* 0x000fc40000011618 */
[----:B------:R-:W-:Y:S02]  /*1ef8a0*/  SHF.R.U32.HI R25, RZ, 0x8, R25 ;  /* 0x00000008ff197819 */ /* 0x000fe40000011619 */
[----:B------:R-:W-:Y:S02]  /*1ef8b0*/  LOP3.LUT R24, R24, 0xffff, RZ, 0xc0, !PT ;  /* 0x0000ffff18187812 */ /* 0x000fe400078ec0ff */
[----:B------:R-:W-:Y:S02]  /*1ef8c0*/  LOP3.LUT R25, R25, 0xffff, RZ, 0xc0, !PT ;  /* 0x0000ffff19197812 */ /* 0x000fe400078ec0ff */
[----:B------:R-:W-:Y:S02]  /*1ef8d0*/  SHF.R.U32.HI R16, RZ, 0x8, R16 ;  /* 0x00000008ff107819 */ /* 0x000fe40000011610 */
[----:B------:R-:W-:Y:S02]  /*1ef8e0*/  PRMT R26, R24, 0x3340, R25 ;  /* 0x00003340181a7816 */ /* 0x000fe40000000019 */
[----:B------:R-:W-:-:S02]  /*1ef8f0*/  IADD3 R24, P1, PT, R23, R12, RZ ;  /* 0x0000000c17187210 */ /* 0x000fc40007f3e0ff */
[----:B------:R-:W-:-:S03]  /*1ef900*/  LOP3.LUT R16, R16, 0xffff, RZ, 0xc0, !PT ;  /* 0x0000ffff10107812 */ /* 0x000fc600078ec0ff */
[----:B------:R-:W-:Y:S01]  /*1ef910*/  IMAD.X R25, R20, 0x1, R13, P1 ;  /* 0x0000000114197824 */ /* 0x000fe200008e060d */
[----:B------:R-:W-:Y:S01]  /*1ef920*/  PRMT R20, R16, 0x3340, R0 ;  /* 0x0000334010147816 */ /* 0x000fe20000000000 */
[----:B------:R-:W-:Y:S04]  /*1ef930*/  STL [R1+0x66c], R26 ;  /* 0x00066c1a01007387 */ /* 0x000fe80000100800 */
[----:B------:R-:W-:Y:S04]  /*1ef940*/  STL.64 [R1+0x12f0], R24 ;  /* 0x0012f01801007387 */ /* 0x000fe80000100a00 */
[----:B------:R0:W-:Y:S01]  /*1ef950*/  STL [R1+0x1ac], R20 ;  /* 0x0001ac1401007387 */ /* 0x0001e20000100800 */
[----:B------:R-:W-:-:S02]  /*1ef960*/  LOP3.LUT R16, R43, 0xffff, RZ, 0xc0, !PT ;  /* 0x0000ffff2b107812 */ /* 0x000fc400078ec0ff */
[----:B------:R-:W-:Y:S02]  /*1ef970*/  LOP3.LUT R37, R41, 0xffff, RZ, 0xc0, !PT ;  /* 0x0000ffff29257812 */ /* 0x000fe400078ec0ff */
[----:B0-----:R-:W-:Y:S02]  /*1ef980*/  LOP3.LUT R20, R35, 0xffff, RZ, 0xc0, !PT ;  /* 0x0000ffff23147812 */ /* 0x001fe400078ec0ff */
[----:B------:R-:W-:Y:S02]  /*1ef990*/  PRMT R25, R37, 0x3340, R0 ;  /* 0x0000334025197816 */ /* 0x000fe40000000000 */
[----:B------:R-:W-:-:S04]  /*1ef9a0*/  PRMT R24, R16, 0x3340, R20 ;  /* 0x0000334010187816 */ /* 0x000fc80000000014 */
[----:B------:R-:W-:-:S05]  /*1ef9b0*/  PRMT R24, R24, 0x5410, R25 ;  /* 0x0000541018187816 */ /* 0x000fca0000000019 */
[----:B------:R0:W-:Y:S04]  /*1ef9c0*/  STL [R1+0x1d20], R24 ;  /* 0x001d201801007387 */ /* 0x0001e80000100800 */
[----:B------:R-:W4:Y:S04]  /*1ef9d0*/  LDL.LU R43, [R1+0x6d0] ;  /* 0x0006d000012b7983 */ /* 0x000f280000300800 */
        /* <DEDUP_REMOVED lines=8> */
[----:B0-----:R-:W-:-:S02]  /*1efa60*/  PRMT R24, R22, 0x3340, R0 ;  /* 0x0000334016187816 */ /* 0x001fc40000000000 */
[----:B------:R-:W-:-:S03]  /*1efa70*/  PRMT R22, R16, 0x3340, R20 ;  /* 0x0000334010167816 */ /* 0x000fc60000000014 */
[----:B------:R-:W-:Y:S04]  /*1efa80*/  STL [R1+0x1a8], R24 ;  /* 0x0001a81801007387 */ /* 0x000fe80000100800 */
[----:B------:R4:W-:Y:S01]  /*1efa90*/  STL [R1+0x664], R22 ;  /* 0x0006641601007387 */ /* 0x0009e20000100800 */
[----:B--2---:R-:W-:-:S03]  /*1efaa0*/  LOP3.LUT R16, R49, 0xffff, RZ, 0xc0, !PT ;  /* 0x0000ffff31107812 */ /* 0x004fc600078ec0ff */
[----:B------:R-:W2:Y:S01]  /*1efab0*/  LDL.LU R49, [R1+0x6d4] ;  /* 0x0006d40001317983 */ /* 0x000ea20000300800 */
[----:B---3--:R-:W-:Y:S02]  /*1efac0*/  LOP3.LUT R20, R59, 0xffff, RZ, 0xc0, !PT ;  /* 0x0000ffff3b147812 */ /* 0x008fe400078ec0ff */
[----:B----4-:R-:W-:Y:S01]  /*1efad0*/  LOP3.LUT R22, R47, 0xffff, RZ, 0xc0, !PT ;  /* 0x0000ffff2f167812 */ /* 0x010fe200078ec0ff */
[----:B------:R-:W3:Y:S01]  /*1efae0*/  LDL.LU R59, [R1+0x64c] ;  /* 0x00064c00013b7983 */ /* 0x000ee20000300800 */
[----:B------:R-:W-:Y:S02]  /*1efaf0*/  PRMT R25, R16, 0x3340, R0 ;  /* 0x0000334010197816 */ /* 0x000fe40000000000 */
[----:B------:R-:W-:-:S04]  /*1efb00*/  PRMT R24, R20, 0x3340, R22 ;  /* 0x0000334014187816 */ /* 0x000fc80000000016 */
[----:B------:R-:W-:-:S05]  /*1efb10*/  PRMT R24, R24, 0x5410, R25 ;  /* 0x0000541018187816 */ /* 0x000fca0000000019 */
[----:B------:R0:W-:Y:S04]  /*1efb20*/  STL [R1+0x1d18], R24 ;  /* 0x001d181801007387 */ /* 0x0001e80000100800 */
[----:B------:R-:W4:Y:S01]  /*1efb30*/  LDL.LU R47, [R1+0x6a8] ;  /* 0x0006a800012f7983 */ /* 0x000f220000300800 */
[----:B------:R-:W-:Y:S01]  /*1efb40*/  VIADD R23, R23, UR4 ;  /* 0x0000000417177c36 */ /* 0x000fe20008000000 */
[----:B------:R-:W-:Y:S01]  /*1efb50*/  SHF.R.U32.HI R20, RZ, 0x8, R20 ;  /* 0x00000008ff147819 */ /* 0x000fe20000011614 */
[----:B------:R-:W1:Y:S01]  /*1efb60*/  LDCU UR4, c[0x0][0x3b8] ;  /* 0x00007700ff0477ac */ /* 0x000e620008000800 */
[----:B------:R-:W-:Y:S02]  /*1efb70*/  SHF.R.U32.HI R22, RZ, 0x8, R22 ;  /* 0x00000008ff167819 */ /* 0x000fe40000011616 */
[----:B------:R-:W-:-:S02]  /*1efb80*/  SHF.R.S32.HI R26, RZ, 0x1f, R23 ;  /* 0x0000001fff1a7819 */ /* 0x000fc40000011417 */
[----:B0-----:R-:W-:Y:S02]  /*1efb90*/  IADD3 R24, P1, PT, R23, R4, RZ ;  /* 0x0000000417187210 */ /* 0x001fe40007f3e0ff */
[----:B------:R-:W-:Y:S02]  /*1efba0*/  SHF.R.U32.HI R16, RZ, 0x8, R16 ;  /* 0x00000008ff107819 */ /* 0x000fe40000011610 */
[----:B------:R-:W-:Y:S02]  /*1efbb0*/  LOP3.LUT R20, R20, 0xffff, RZ, 0xc0, !PT ;  /* 0x0000ffff14147812 */ /* 0x000fe400078ec0ff */
[----:B------:R-:W-:Y:S01]  /*1efbc0*/  LOP3.LUT R22, R22, 0xffff, RZ, 0xc0, !PT ;  /* 0x0000ffff16167812 */ /* 0x000fe200078ec0ff */
[----:B------:R-:W-:Y:S01]  /*1efbd0*/  IMAD.X R25, R26, 0x1, R51, P1 ;  /* 0x000000011a197824 */ /* 0x000fe200008e0633 */
[----:B------:R-:W-:Y:S02]  /*1efbe0*/  LOP3.LUT R16, R16, 0xffff, RZ, 0xc0, !PT ;  /* 0x0000ffff10107812 */ /* 0x000fe400078ec0ff */
[----:B------:R-:W-:-:S02]  /*1efbf0*/  PRMT R22, R20, 0x3340, R22 ;  /* 0x0000334014167816 */ /* 0x000fc40000000016 */
[----:B------:R-:W-:Y:S01]  /*1efc00*/  PRMT R20, R16, 0x3340, R0 ;  /* 0x0000334010147816 */ /* 0x000fe20000000000 */
[----:B------:R0:W-:Y:S04]  /*1efc10*/  STL.64 [R1+0x12e0], R24 ;  /* 0x0012e01801007387 */ /* 0x0001e80000100a00 */
[----:B0-----:R-:W3:Y:S04]  /*1efc20*/  LDL.LU.64 R24, [R1+0xa2f8] ;  /* 0x00a2f80001187983 */ /* 0x001ee80000300a00 */
[----:B------:R0:W-:Y:S01]  /*1efc30*/  STL [R1+0x564], R22 ;  /* 0x0005641601007387 */ /* 0x0001e20000100800 */
[----:B------:R-:W-:-:S03]  /*1efc40*/  LOP3.LUT R16, R43, 0xffff, RZ, 0xc0, !PT ;  /* 0x0000ffff2b107812 */ /* 0x000fc600078ec0ff */
[----:B------:R1:W-:Y:S01]  /*1efc50*/  STL [R1+0x1a4], R20 ;  /* 0x0001a41401007387 */ /* 0x0003e20000100800 */
[----:B0-----:R-:W-:-:S03]  /*1efc60*/  LOP3.LUT R22, R41, 0xffff, RZ, 0xc0, !PT ;  /* 0x0000ffff29167812 */ /* 0x001fc600078ec0ff */
[----:B------:R-:W3:Y:S01]  /*1efc70*/  LDL.LU R41, [R1+0x188] ;  /* 0x0001880001297983 */ /* 0x000ee20000300800 */
[----:B-1----:R-:W-:Y:S02]  /*1efc80*/  LOP3.LUT R20, R35, 0xffff, RZ, 0xc0, !PT ;  /* 0x0000ffff23147812 */ /* 0x002fe400078ec0ff */
[----:B------:R-:W-:Y:S02]  /*1efc90*/  PRMT R42, R22, 0x3340, R0 ;  /* 0x00003340162a7816 */ /* 0x000fe40000000000 */
[----:B------:R-:W-:-:S04]  /*1efca0*/  PRMT R35, R16, 0x3340, R20 ;  /* 0x0000334010237816 */ /* 0x000fc80000000014 */
[----:B------:R-:W-:Y:S02]  /*1efcb0*/  PRMT R48, R35, 0x5410, R42 ;  /* 0x0000541023307816 */ /* 0x000fe4000000002a */
[----:B------:R-:W3:Y:S01]  /*1efcc0*/  LDL.LU R35, [R1+0x128] ;  /* 0x0001280001237983 */ /* 0x000ee20000300800 */
[----:B------:R-:W-:Y:S02]  /*1efcd0*/  IADD3 R42, P1, PT, R23, R6, RZ ;  /* 0x00000006172a7210 */ /* 0x000fe40007f3e0ff */
[----:B------:R-:W-:Y:S02]  /*1efce0*/  SHF.R.U32.HI R37, RZ, 0x8, R37 ;  /* 0x00000008ff257819 */ /* 0x000fe40000011625 */
[----:B------:R-:W-:Y:S01]  /*1efcf0*/  SHF.R.U32.HI R16, RZ, 0x8, R16 ;  /* 0x00000008ff107819 */ /* 0x000fe20000011610 */
[----:B------:R-:W-:Y:S01]  /*1efd00*/  IMAD.X R43, R26, 0x1, R5, P1 ;  /* 0x000000011a2b7824 */ /* 0x000fe200008e0605 */
[----:B------:R-:W-:Y:S02]  /*1efd10*/  SHF.R.U32.HI R20, RZ, 0x8, R20 ;  /* 0x00000008ff147819 */ /* 0x000fe40000011614 */
[----:B------:R-:W-:Y:S01]  /*1efd20*/  LOP3.LUT R37, R37, 0xffff, RZ, 0xc0, !PT ;  /* 0x0000ffff25257812 */ /* 0x000fe200078ec0ff */
[----:B------:R-:W-:Y:S01]  /*1efd30*/  STL [R1+0x1d1c], R48 ;  /* 0x001d1c3001007387 */ /* 0x000fe20000100800 */
[----:B------:R-:W-:-:S02]  /*1efd40*/  LOP3.LUT R16, R16, 0xffff, RZ, 0xc0, !PT ;  /* 0x0000ffff10107812 */ /* 0x000fc400078ec0ff */
[----:B------:R-:W-:Y:S01]  /*1efd50*/  LOP3.LUT R20, R20, 0xffff, RZ, 0xc0, !PT ;  /* 0x0000ffff14147812 */ /* 0x000fe200078ec0ff */
[----:B------:R0:W-:Y:S02]  /*1efd60*/  STL.64 [R1+0x12d8], R42 ;  /* 0x0012d82a01007387 */ /* 0x0001e40000100a00 */
[----:B0-----:R-:W-:Y:S02]  /*1efd70*/  PRMT R42, R37, 0x3340, R0 ;  /* 0x00003340252a7816 */ /* 0x001fe40000000000 */
[----:B------:R-:W-:-:S03]  /*1efd80*/  PRMT R37, R16, 0x3340, R20 ;  /* 0x0000334010257816 */ /* 0x000fc60000000014 */
[----:B------:R-:W-:Y:S04]  /*1efd90*/  STL [R1+0x1a0], R42 ;  /* 0x0001a02a01007387 */ /* 0x000fe80000100800 */
[----:B------:R4:W-:Y:S01]  /*1efda0*/  STL [R1+0x660], R37 ;  /* 0x0006602501007387 */ /* 0x0009e20000100800 */
[----:B--2---:R-:W-:-:S03]  /*1efdb0*/  LOP3.LUT R20, R49, 0xffff, RZ, 0xc0, !PT ;  /* 0x0000ffff31147812 */ /* 0x004fc600078ec0ff */
[----:B------:R-:W2:Y:S01]  /*1efdc0*/  LDL.LU R49, [R1+0x190] ;  /* 0x0001900001317983 */ /* 0x000ea20000300800 */
[----:B----4-:R-:W-:-:S03]  /*1efdd0*/  LOP3.LUT R37, R47, 0xffff, RZ, 0xc0, !PT ;  /* 0x0000ffff2f257812 */ /* 0x010fc600078ec0ff */
[----:B------:R-:W4:Y:S01]  /*1efde0*/  LDL.LU R47, [R1+0x130] ;  /* 0x00013000012f7983 */ /* 0x000f220000300800 */
[----:B---3--:R-:W-:Y:S02]  /*1efdf0*/  LOP3.LUT R16, R59, 0xffff, RZ, 0xc0, !PT ;  /* 0x0000ffff3b107812 */ /* 0x008fe400078ec0ff */
[----:B------:R-:W-:Y:S02]  /*1efe00*/  PRMT R42, R20, 0x3340, R37 ;  /* 0x00003340142a7816 */ /* 0x000fe40000000025 */
[----:B------:R-:W-:-:S04]  /*1efe10*/  PRMT R43, R16, 0x3340, R0 ;  /* 0x00003340102b7816 */ /* 0x000fc80000000000 */
[----:B------:R-:W-:Y:S02]  /*1efe20*/  PRMT R42, R42, 0x5410, R43 ;  /* 0x000054102a2a7816 */ /* 0x000fe4000000002b */
[----:B------:R-:W-:Y:S02]  /*1efe30*/  SHF.R.U32.HI R20, RZ, 0x8, R20 ;  /* 0x00000008ff147819 */ /* 0x000fe40000011614 */
[----:B------:R-:W-:Y:S01]  /*1efe40*/  SHF.R.U32.HI R37, RZ, 0x8, R37 ;  /* 0x00000008ff257819 */ /* 0x000fe20000011625 */
[----:B------:R0:W-:Y:S01]  /*1efe50*/  STL [R1+0x1cf8], R42 ;  /* 0x001cf82a01007387 */ /* 0x0001e20000100800 */
[----:B------:R-:W-:Y:S02]  /*1efe60*/  SHF.R.U32.HI R16, RZ, 0x8, R16 ;  /* 0x00000008ff107819 */ /* 0x000fe40000011610 */
[----:B------:R-:W-:Y:S02]  /*1efe70*/  LOP3.LUT R20, R20, 0xffff, RZ, 0xc0, !PT ;  /* 0x0000ffff14147812 */ /* 0x000fe400078ec0ff */
[----:B------:R-:W-:-:S02]  /*1efe80*/  LOP3.LUT R37, R37, 0xffff, RZ, 0xc0, !PT ;  /* 0x0000ffff25257812 */ /* 0x000fc400078ec0ff */
[----:B------:R-:W-:Y:S02]  /*1efe90*/  LOP3.LUT R16, R16, 0xffff, RZ, 0xc0, !PT ;  /* 0x0000ffff10107812 */ /* 0x000fe400078ec0ff */
[----:B0-----:R-:W-:Y:S02]  /*1efea0*/  IADD3 R42, P1, PT, R23, R8, RZ ;  /* 0x00000008172a7210 */ /* 0x001fe40007f3e0ff */
[----:B------:R-:W-:-:S03]  /*1efeb0*/  PRMT R37, R20, 0x3340, R37 ;  /* 0x0000334014257816 */ /* 0x000fc60000000025 */
[----:B------:R-:W-:Y:S01]  /*1efec0*/  IMAD.X R43, R26, 0x1, R7, P1 ;  /* 0x000000011a2b7824 */ /* 0x000fe200008e0607 */
[----:B------:R-:W-:-:S04]  /*1efed0*/  PRMT R20, R16, 0x3340, R0 ;  /* 0x0000334010147816 */ /* 0x000fc80000000000 */
[----:B------:R-:W-:Y:S04]  /*1efee0*/  STL.64 [R1+0x12d0], R42 ;  /* 0x0012d02a01007387 */ /* 0x000fe80000100a00 */
[----:B------:R-:W-:Y:S04]  /*1efef0*/  STL [R1+0x65c], R37 ;  /* 0x00065c2501007387 */ /* 0x000fe80000100800 */
[----:B------:R0:W-:Y:S04]  /*1eff00*/  STL [R1+0x19c], R20 ;  /* 0x00019c1401007387 */ /* 0x0001e80000100800 */
[----:B------:R-:W3:Y:S01]  /*1eff10*/  LDL.LU R59, [R1+0x45c] ;  /* 0x00045c00013b7983 */ /* 0x000ee20000300800 */
[----:B------:R-:W-:-:S03]  /*1eff20*/  LOP3.LUT R16, R41, 0xffff, RZ, 0xc0, !PT ;  /* 0x0000ffff29107812 */ /* 0x000fc600078ec0ff */
[----:B------:R-:W3:Y:S01]  /*1eff30*/  LDL.LU R41, [R1+0x348] ;  /* 0x0003480001297983 */ /* 0x000ee20000300800 */
[----:B0-----:R-:W-:-:S03]  /*1eff40*/  LOP3.LUT R20, R35, 0xffff, RZ, 0xc0, !PT ;  /* 0x0000ffff23147812 */ /* 0x001fc600078ec0ff */
[----:B------:R-:W3:Y:S01]  /*1eff50*/  LDL.LU R35, [R1+0x3dc] ;  /* 0x0003dc0001237983 */ /* 0x000ee20000300800 */
[----:B------:R-:W-:Y:S02]  /*1eff60*/  LOP3.LUT R34, R34, 0xffff, RZ, 0xc0, !PT ;  /* 0x0000ffff22227812 */ /* 0x000fe400078ec0ff */
[----:B------:R-:W-:Y:S02]  /*1eff70*/  PRMT R37, R16, 0x3340, R20 ;  /* 0x0000334010257816 */ /* 0x000fe40000000014 */
[----:B------:R-:W-:Y:S02]  /*1eff80*/  PRMT R42, R34, 0x3340, R0 ;  /* 0x00003340222a7816 */ /* 0x000fe40000000000 */
[----:B------:R-:W-:Y:S02]  /*1eff90*/  SHF.R.U32.HI R22, RZ, 0x8, R22 ;  /* 0x00000008ff167819 */ /* 0x000fe40000011616 */
[----:B------:R-:W-:Y:S02]  /*1effa0*/  PRMT R37, R37, 0x5410, R42 ;  /* 0x0000541025257816 */ /* 0x000fe4000000002a */
[----:B------:R-:W-:-:S02]  /*1effb0*/  IADD3 R42, P1, PT, R23, R14, RZ ;  /* 0x0000000e172a7210 */ /* 0x000fc40007f3e0ff */
[----:B------:R-:W-:Y:S02]  /*1effc0*/  SHF.R.U32.HI R16, RZ, 0x8, R16 ;  /* 0x00000008ff107819 */ /* 0x000fe40000011610 */
        /* <DEDUP_REMOVED lines=8> */
[----:B------:R-:W-:Y:S02]  /*1f0050*/  PRMT R22, R16, 0x3340, R20 ;  /* 0x0000334010167816 */ /* 0x000fe40000000014 */
[----:B------:R-:W-:Y:S01]  /*1f0060*/  LOP3.LUT R16, R40, 0xffff, RZ, 0xc0, !PT ;  /* 0x0000ffff28107812 */ /* 0x000fe200078ec0ff */
[----:B-1----:R-:W3:Y:S04]  /*1f0070*/  LDL.LU R42, [R1+0xa2f0] ;  /* 0x00a2f000012a7983 */ /* 0x002ee80000300800 */
[----:B------:R-:W-:Y:S04]  /*1f0080*/  STL [R1+0x198], R37 ;  /* 0x0001982501007387 */ /* 0x000fe80000100800 */
[----:B------:R4:W-:Y:S04]  /*1f0090*/  STL [R1+0x658], R22 ;  /* 0x0006581601007387 */ /* 0x0009e80000100800 */
[----:B------:R-:W3:Y:S01]  /*1f00a0*/  LDL.LU R40, [R1+0xa2ec] ;  /* 0x00a2ec0001287983 */ /* 0x000ee20000300800 */
[----:B----4-:R-:W-:-:S03]  /*1f00b0*/  LOP3.LUT R22, R47, 0xffff, RZ, 0xc0, !PT ;  /* 0x0000ffff2f167812 */ /* 0x010fc600078ec0ff */
[----:B------:R-:W4:Y:S01]  /*1f00c0*/  LDL.LU R47, [R1+0x174] ;  /* 0x00017400012f7983 */ /* 0x000f220000300800 */
[----:B--2---:R-:W-:Y:S02]  /*1f00d0*/  LOP3.LUT R20, R49, 0xffff, RZ, 0xc0, !PT ;  /* 0x0000ffff31147812 */ /* 0x004fe400078ec0ff */
[----:B------:R-:W-:Y:S02]  /*1f00e0*/  PRMT R43, R16, 0x3340, R0 ;  /* 0x00003340102b7816 */ /* 0x000fe40000000000 */
[----:B------:R-:W-:Y:S02]  /*1f00f0*/  PRMT R37, R20, 0x3340, R22 ;  /* 0x0000334014257816 */ /* 0x000fe40000000016 */
[----:B------:R-:W-:Y:S02]  /*1f0100*/  SHF.R.U32.HI R20, RZ, 0x8, R20 ;  /* 0x00000008ff147819 */ /* 0x000fe40000011614 */
[----:B------:R-:W-:Y:S02]  /*1f0110*/  SHF.R.U32.HI R22, RZ, 0x8, R22 ;  /* 0x00000008ff167819 */ /* 0x000fe40000011616 */
[----:B------:R-:W-:-:S02]  /*1f0120*/  SHF.R.U32.HI R16, RZ, 0x8, R16 ;  /* 0x00000008ff107819 */ /* 0x000fc40000011610 */
[----:B------:R-:W-:Y:S02]  /*1f0130*/  PRMT R37, R37, 0x5410, R43 ;  /* 0x0000541025257816 */ /* 0x000fe4000000002b */
[----:B------:R-:W-:Y:S02]  /*1f0140*/  IADD3 R48, P1, PT, R23, R3, RZ ;  /* 0x0000000317307210 */ /* 0x000fe40007f3e0ff */
[----:B------:R-:W-:Y:S02]  /*1f0150*/  LOP3.LUT R20, R20, 0xffff, RZ, 0xc0, !PT ;  /* 0x0000ffff14147812 */ /* 0x000fe400078ec0ff */
[----:B------:R-:W-:Y:S02]  /*1f0160*/  LOP3.LUT R22, R22, 0xffff, RZ, 0xc0, !PT ;  /* 0x0000ffff16167812 */ /* 0x000fe400078ec0ff */
[----:B------:R-:W-:Y:S01]  /*1f0170*/  LOP3.LUT R16, R16, 0xffff, RZ, 0xc0, !PT ;  /* 0x0000ffff10107812 */ /* 0x000fe200078ec0ff */
[----:B------:R-:W-:Y:S01]  /*1f0180*/  IMAD.X R49, R26, 0x1, R27, P1 ;  /* 0x000000011a317824 */ /* 0x000fe200008e061b */
[----:B------:R0:W-:Y:S04]  /*1f0190*/  STL [R1+0x1cfc], R37 ;  /* 0x001cfc2501007387 */ /* 0x0001e80000100800 */
[----:B------:R1:W-:Y:S01]  /*1f01a0*/  STL.64 [R1+0x12c0], R48 ;  /* 0x0012c03001007387 */ /* 0x0003e20000100a00 */
[----:B0-----:R-:W-:-:S02]  /*1f01b0*/  PRMT R37, R20, 0x3340, R22 ;  /* 0x0000334014257816 */ /* 0x001fc40000000016 */
[----:B------:R-:W-:-:S03]  /*1f01c0*/  PRMT R22, R16, 0x3340, R0 ;  /* 0x0000334010167816 */ /* 0x000fc60000000000 */
[----:B------:R0:W-:Y:S04]  /*1f01d0*/  STL [R1+0x654], R37 ;  /* 0x0006542501007387 */ /* 0x0001e80000100800 */
[----:B------:R2:W-:Y:S01]  /*1f01e0*/  STL [R1+0x194], R22 ;  /* 0x0001941601007387 */ /* 0x0005e20000100800 */
[----:B---3--:R-:W-:Y:S02]  /*1f01f0*/  LOP3.LUT R20, R59, 0xffff, RZ, 0xc0, !PT ;  /* 0x0000ffff3b147812 */ /* 0x008fe400078ec0ff */
[----:B------:R-:W-:Y:S02]  /*1f0200*/  LOP3.LUT R16, R41, 0xffff, RZ, 0xc0, !PT ;  /* 0x0000ffff29107812 */ /* 0x000fe400078ec0ff */
[----:B-1----:R-:W-:Y:S02]  /*1f0210*/  IADD3 R48, P1, PT, R23, R2, RZ ;  /* 0x0000000217307210 */ /* 0x002fe40007f3e0ff */
[----:B0-----:R-:W-:-:S02]  /*1f0220*/  PRMT R37, R16, 0x3340, R0 ;  /* 0x0000334010257816 */ /* 0x001fc40000000000 */
[----:B--2---:R-:W-:-:S04]  /*1f0230*/  LOP3.LUT R22, R35, 0xffff, RZ, 0xc0, !PT ;  /* 0x0000ffff23167812 */ /* 0x004fc800078ec0ff */
[----:B------:R-:W-:Y:S01]  /*1f0240*/  PRMT R35, R20, 0x3340, R22 ;  /* 0x0000334014237816 */ /* 0x000fe20000000016 */
[----:B------:R-:W-:-:S03]  /*1f0250*/  IMAD.X R49, R26, 0x1, R0, P1 ;  /* 0x000000011a317824 */ /* 0x000fc600008e0600 */
[----:B------:R-:W-:-:S05]  /*1f0260*/  PRMT R35, R35, 0x5410, R37 ;  /* 0x0000541023237816 */ /* 0x000fca0000000025 */
[----:B------:R0:W-:Y:S04]  /*1f0270*/  STL [R1+0x1cf0], R35 ;  /* 0x001cf02301007387 */ /* 0x0001e80000100800 */
[----:B------:R1:W-:Y:S01]  /*1f0280*/  STL.64 [R1+0x12b8], R48 ;  /* 0x0012b83001007387 */ /* 0x0003e20000100a00 */
[----:B------:R-:W-:-:S03]  /*1f0290*/  SHF.R.U32.HI R34, RZ, 0x8, R34 ;  /* 0x00000008ff227819 */ /* 0x000fc60000011622 */
[----:B------:R-:W2:Y:S01]  /*1f02a0*/  LDL.LU R43, [R1+0x180] ;  /* 0x00018000012b7983 */ /* 0x000ea20000300800 */
[----:B------:R-:W-:-:S03]  /*1f02b0*/  SHF.R.U32.HI R20, RZ, 0x8, R20 ;  /* 0x00000008ff147819 */ /* 0x000fc60000011614 */
[----:B0-----:R-:W3:Y:S01]  /*1f02c0*/  LDL.LU R35, [R1+0x104] ;  /* 0x0001040001237983 */ /* 0x001ee20000300800 */
[----:B------:R-:W-:Y:S02]  /*1f02d0*/  SHF.R.U32.HI R22, RZ, 0x8, R22 ;  /* 0x00000008ff167819 */ /* 0x000fe40000011616 */
[----:B------:R-:W-:Y:S02]  /*1f02e0*/  LOP3.LUT R34, R34, 0xffff, RZ, 0xc0, !PT ;  /* 0x0000ffff22227812 */ /* 0x000fe400078ec0ff */
[----:B------:R-:W-:Y:S02]  /*1f02f0*/  LOP3.LUT R20, R20, 0xffff, RZ, 0xc0, !PT ;  /* 0x0000ffff14147812 */ /* 0x000fe400078ec0ff */
[----:B------:R-:W-:Y:S02]  /*1f0300*/  LOP3.LUT R22, R22, 0xffff, RZ, 0xc0, !PT ;  /* 0x0000ffff16167812 */ /* 0x000fe400078ec0ff */
[----:B------:R-:W-:Y:S02]  /*1f0310*/  PRMT R37, R34, 0x3340, R0 ;  /* 0x0000334022257816 */ /* 0x000fe40000000000 */
[----:B------:R-:W-:-:S03]  /*1f0320*/  PRMT R34, R20, 0x3340, R22 ;  /* 0x0000334014227816 */ /* 0x000fc60000000016 */
[----:B------:R0:W-:Y:S04]  /*1f0330*/  STL [R1+0x190], R37 ;  /* 0x0001902501007387 */ /* 0x0001e80000100800 */
[----:B------:R0:W-:Y:S04]  /*1f0340*/  STL [R1+0x558], R34 ;  /* 0x0005582201007387 */ /* 0x0001e80000100800 */
[----:B-1----:R-:W3:Y:S04]  /*1f0350*/  LDL.LU R49, [R1+0x430] ;  /* 0x0004300001317983 */ /* 0x002ee80000300800 */
[----:B------:R-:W3:Y:S01]  /*1f0360*/  LDL.LU R59, [R1+0x320] ;  /* 0x00032000013b7983 */ /* 0x000ee20000300800 */
[----:B----4-:R-:W-:-:S03]  /*1f0370*/  LOP3.LUT R22, R47, 0xffff, RZ, 0xc0, !PT ;  /* 0x0000ffff2f167812 */ /* 0x010fc600078ec0ff */
[----:B------:R-:W4:Y:S01]  /*1f0380*/  LDL.LU R47, [R1+0x3ac] ;  /* 0x0003ac00012f7983 */ /* 0x000f220000300800 */
[----:B------:R-:W-:Y:S02]  /*1f0390*/  LOP3.LUT R20, R33, 0xffff, RZ, 0xc0, !PT ;  /* 0x0000ffff21147812 */ /* 0x000fe400078ec0ff */
[----:B------:R-:W-:Y:S02]  /*1f03a0*/  LOP3.LUT R33, R40, 0xffff, RZ, 0xc0, !PT ;  /* 0x0000ffff28217812 */ /* 0x000fe400078ec0ff */
[----:B0-----:R-:W-:Y:S02]  /*1f03b0*/  PRMT R37, R20, 0x3340, R0 ;  /* 0x0000334014257816 */ /* 0x001fe40000000000 */
[----:B------:R-:W-:Y:S02]  /*1f03c0*/  PRMT R34, R22, 0x3340, R33 ;  /* 0x0000334016227816 */ /* 0x000fe40000000021 */
[----:B------:R-:W-:Y:S02]  /*1f03d0*/  IADD3 R40, P1, PT, R23, R44, RZ ;  /* 0x0000002c17287210 */ /* 0x000fe40007f3e0ff */
[----:B------:R-:W-:-:S02]  /*1f03e0*/  PRMT R34, R34, 0x5410, R37 ;  /* 0x0000541022227816 */ /* 0x000fc40000000025 */
[----:B------:R-:W-:Y:S01]  /*1f03f0*/  SHF.R.U32.HI R22, RZ, 0x8, R22 ;  /* 0x00000008ff167819 */ /* 0x000fe20000011616 */
[----:B------:R-:W-:Y:S01]  /*1f0400*/  IMAD.X R41, R26, 0x1, R29, P1 ;  /* 0x000000011a297824 */ /* 0x000fe200008e061d */
[----:B------:R-:W-:Y:S02]  /*1f0410*/  SHF.R.U32.HI R33, RZ, 0x8, R33 ;  /* 0x00000008ff217819 */ /* 0x000fe40000011621 */
[----:B------:R-:W-:Y:S01]  /*1f0420*/  SHF.R.U32.HI R20, RZ, 0x8, R20 ;  /* 0x00000008ff147819 */ /* 0x000fe20000011614 */
[----:B------:R-:W-:Y:S01]  /*1f0430*/  STL [R1+0x6f0], R34 ;  /* 0x0006f02201007387 */ /* 0x000fe20000100800 */
[----:B------:R-:W-:Y:S02]  /*1f0440*/  LOP3.LUT R22, R22, 0xffff, RZ, 0xc0, !PT ;  /* 0x0000ffff16167812 */ /* 0x000fe400078ec0ff */
[----:B------:R-:W-:Y:S01]  /*1f0450*/  LOP3.LUT R33, R33, 0xffff, RZ, 0xc0, !PT ;  /* 0x0000ffff21217812 */ /* 0x000fe200078ec0ff */
[----:B------:R0:W-:Y:S01]  /*1f0460*/  STL.64 [R1+0x12a8], R40 ;  /* 0x0012a82801007387 */ /* 0x0001e20000100a00 */
[----:B------:R-:W-:-:S02]  /*1f0470*/  LOP3.LUT R20, R20, 0xffff, RZ, 0xc0, !PT ;  /* 0x0000ffff14147812 */ /* 0x000fc400078ec0ff */
[----:B------:R-:W-:Y:S02]  /*1f0480*/  SHF.R.U32.HI R16, RZ, 0x8, R16 ;  /* 0x00000008ff107819 */ /* 0x000fe40000011610 */
[----:B------:R-:W-:Y:S02]  /*1f0490*/  PRMT R22, R22, 0x3340, R33 ;  /* 0x0000334016167816 */ /* 0x000fe40000000021 */
[----:B------:R-:W-:Y:S02]  /*1f04a0*/  PRMT R20, R20, 0x3340, R0 ;  /* 0x0000334014147816 */ /* 0x000fe40000000000 */
[----:B0-----:R-:W-:Y:S02]  /*1f04b0*/  IADD3 R40, P1, PT, R23, R55, RZ ;  /* 0x0000003717287210 */ /* 0x001fe40007f3e0ff */
[----:B------:R-:W-:-:S03]  /*1f04c0*/  LOP3.LUT R16, R16, 0xffff, RZ, 0xc0, !PT ;  /* 0x0000ffff10107812 */ /* 0x000fc600078ec0ff */
[----:B------:R-:W-:Y:S01]  /*1f04d0*/  IMAD.X R41, R26, 0x1, R61, P1 ;  /* 0x000000011a297824 */ /* 0x000fe200008e063d */
[----:B------:R-:W-:Y:S01]  /*1f04e0*/  STL [R1+0x554], R22 ;  /* 0x0005541601007387 */ /* 0x000fe20000100800 */
[----:B------:R-:W-:-:S03]  /*1f04f0*/  PRMT R16, R16, 0x3340, R0 ;  /* 0x0000334010107816 */ /* 0x000fc60000000000 */
[----:B------:R-:W-:Y:S04]  /*1f0500*/  STL [R1+0x5c], R20 ;  /* 0x00005c1401007387 */ /* 0x000fe80000100800 */
[----:B------:R0:W-:Y:S04]  /*1f0510*/  STL.64 [R1+0x12b0], R40 ;  /* 0x0012b02801007387 */ /* 0x0001e80000100a00 */
[----:B0-----:R-:W4:Y:S04]  /*1f0520*/  LDL.LU R41, [R1+0xa2e8] ;  /* 0x00a2e80001297983 */ /* 0x001f280000300800 */
[----:B------:R-:W4:Y:S04]  /*1f0530*/  LDL.LU R33, [R1+0x474] ;  /* 0x0004740001217983 */ /* 0x000f280000300800 */
[----:B------:R-:W4:Y:S04]  /*1f0540*/  LDL.LU R34, [R1+0x34c] ;  /* 0x00034c0001227983 */ /* 0x000f280000300800 */
[----:B------:R-:W4:Y:S01]  /*1f0550*/  LDL.LU R40, [R1+0x3f0] ;  /* 0x0003f00001287983 */ /* 0x000f220000300800 */
[----:B--2---:R-:W-:-:S02]  /*1f0560*/  LOP3.LUT R22, R43, 0xffff, RZ, 0xc0, !PT ;  /* 0x0000ffff2b167812 */ /* 0x004fc400078ec0ff */
[----:B---3--:R-:W-:Y:S01]  /*1f0570*/  LOP3.LUT R20, R35, 0xffff, RZ, 0xc0, !PT ;  /* 0x0000ffff23147812 */ /* 0x008fe200078ec0ff */
[----:B------:R0:W-:Y:S03]  /*1f0580*/  STL [R1+0x64], R16 ;  /* 0x0000641001007387 */ /* 0x0001e60000100800 */
[--C-:B------:R-:W-:Y:S01]  /*1f0590*/  PRMT R37, R22, 0x3340, R20.reuse ;  /* 0x0000334016257816 */ /* 0x100fe20000000014 */
[----:B------:R-:W2:Y:S01]  /*1f05a0*/  LDL.LU R35, [R1+0x328] ;  /* 0x0003280001237983 */ /* 0x000ea20000300800 */
[----:B------:R-:W-:Y:S02]  /*1f05b0*/  SHF.R.U32.HI R20, RZ, 0x8, R20 ;  /* 0x00000008ff147819 */ /* 0x000fe40000011614 */
[----:B0-----:R-:W-:Y:S02]  /*1f05c0*/  SHF.R.U32.HI R16, RZ, 0x8, R22 ;  /* 0x00000008ff107819 */ /* 0x001fe40000011616 */
[----:B------:R-:W-:-:S02]  /*1f05d0*/  LOP3.LUT R20, R20, 0xffff, RZ, 0xc0, !PT ;  /* 0x0000ffff14147812 */ /* 0x000fc400078ec0ff */
[----:B------:R-:W-:-:S04]  /*1f05e0*/  LOP3.LUT R16, R16, 0xffff, RZ, 0xc0, !PT ;  /* 0x0000ffff10107812 */ /* 0x000fc800078ec0ff */
[----:B------:R-:W-:Y:S02]  /*1f05f0*/  PRMT R20, R16, 0x3340, R20 ;  /* 0x0000334010147816 */ /* 0x000fe40000000014 */
[----:B------:R-:W-:-:S03]  /*1f0600*/  LOP3.LUT R16, R49, 0xffff, RZ, 0xc0, !PT ;  /* 0x0000ffff31107812 */ /* 0x000fc600078ec0ff */
[----:B------:R4:W-:Y:S01]  /*1f0610*/  STL [R1+0x1ff0], R20 ;  /* 0x001ff01401007387 */ /* 0x0009e20000100800 */
[----:B------:R-:W-:Y:S02]  /*1f0620*/  LOP3.LUT R22, R59, 0xffff, RZ, 0xc0, !PT ;  /* 0x0000ffff3b167812 */ /* 0x000fe400078ec0ff */
[----:B------:R-:W-:Y:S02]  /*1f0630*/  IADD3 R48, P1, PT, R23, R60, RZ ;  /* 0x0000003c17307210 */ /* 0x000fe40007f3e0ff */
[----:B------:R-:W-:-:S03]  /*1f0640*/  PRMT R59, R24, 0x3340, R39 ;  /* 0x00003340183b7816 */ /* 0x000fc60000000027 */
[----:B------:R-:W-:Y:S01]  /*1f0650*/  IMAD.X R49, R26, 0x1, R52, P1 ;  /* 0x000000011a317824 */ /* 0x000fe200008e0634 */
[----:B----4-:R-:W-:Y:S02]  /*1f0660*/  LOP3.LUT R20, R47, 0xffff, RZ, 0xc0, !PT ;  /* 0x0000ffff2f147812 */ /* 0x010fe400078ec0ff */
[----:B------:R-:W-:Y:S02]  /*1f0670*/  PRMT R47, R22, 0x3340, R0 ;  /* 0x00003340162f7816 */ /* 0x000fe40000000000 */
[----:B------:R-:W-:-:S04]  /*1f0680*/  PRMT R43, R16, 0x3340, R20 ;  /* 0x00003340102b7816 */ /* 0x000fc80000000014 */
[----:B------:R-:W-:Y:S02]  /*1f0690*/  PRMT R43, R43, 0x5410, R47 ;  /* 0x000054102b2b7816 */ /* 0x000fe4000000002f */
[----:B------:R-:W3:Y:S04]  /*1f06a0*/  LDL.LU R47, [R1+0x324] ;  /* 0x00032400012f7983 */ /* 0x000ee80000300800 */
[----:B------:R-:W-:Y:S04]  /*1f06b0*/  STL [R1+0x1cec], R43 ;  /* 0x001cec2b01007387 */ /* 0x000fe80000100800 */
[----:B------:R-:W4:Y:S04]  /*1f06c0*/  LDL.LU R52, [R1+0xa2e4] ;  /* 0x00a2e40001347983 */ /* 0x000f280000300800 */
[----:B------:R-:W-:Y:S04]  /*1f06d0*/  STL.64 [R1+0x12a0], R48 ;  /* 0x0012a03001007387 */ /* 0x000fe80000100a00 */
[----:B------:R0:W-:Y:S04]  /*1f06e0*/  STL [R1+0xa1b8], R59 ;  /* 0x00a1b83b01007387 */ /* 0x0001e80000100800 */
[----:B0-----:R-:W4:Y:S01]  /*1f06f0*/  LDL.LU R59, [R1+0x18] ;  /* 0x00001800013b7983 */ /* 0x001f220000300800 */
[----:B------:R-:W-:-:S02]  /*1f0700*/  SHF.R.U32.HI R16, RZ, 0x8, R16 ;  /* 0x00000008ff107819 */ /* 0x000fc40000011610 */
[----:B------:R-:W-:Y:S02]  /*1f0710*/  SHF.R.U32.HI R20, RZ, 0x8, R20 ;  /* 0x00000008ff147819 */ /* 0x000fe40000011614 */
[----:B------:R-:W-:Y:S02]  /*1f0720*/  LOP3.LUT R16, R16, 0xffff, RZ, 0xc0, !PT ;  /* 0x0000ffff10107812 */ /* 0x000fe400078ec0ff */
[----:B------:R-:W-:-:S04]  /*1f0730*/  LOP3.LUT R20, R20, 0xffff, RZ, 0xc0, !PT ;  /* 0x0000ffff14147812 */ /* 0x000fc800078ec0ff */
[----:B------:R-:W-:-:S05]  /*1f0740*/  PRMT R24, R16, 0x3340, R20 ;  /* 0x0000334010187816 */ /* 0x000fca0000000014 */
[----:B------:R0:W-:Y:S01]  /*1f0750*/  STL [R1+0x650], R24 ;  /* 0x0006501801007387 */ /* 0x0001e20000100800 */
[----:B------:R-:W-:Y:S02]  /*1f0760*/  IADD3 R48, P1, PT, R23, R54, RZ ;  /* 0x0000003617307210 */ /* 0x000fe40007f3e0ff */
[----:B------:R-:W-:Y:S02]  /*1f0770*/  LOP3.LUT R20, R33, 0xffff, RZ, 0xc0, !PT ;  /* 0x0000ffff21147812 */ /* 0x000fe400078ec0ff */
[----:B------:R-:W4:Y:S01]  /*1f0780*/  LDL.LU R33, [R1+0x5f0] ;  /* 0x0005f00001217983 */ /* 0x000f220000300800 */
[----:B------:R-:W-:-:S03]  /*1f0790*/  LOP3.LUT R16, R34, 0xffff, RZ, 0xc0, !PT ;  /* 0x0000ffff22107812 */ /* 0x000fc600078ec0ff */
[----:B------:R-:W4:Y:S01]  /*1f07a0*/  LDL.LU R34, [R1+0x540] ;  /* 0x0005400001227983 */ /* 0x000f220000300800 */
[----:B0-----:R-:W-:Y:S02]  /*1f07b0*/  LOP3.LUT R24, R40, 0xffff, RZ, 0xc0, !PT ;  /* 0x0000ffff28187812 */ /* 0x001fe400078ec0ff */
[----:B------:R-:W-:Y:S01]  /*1f07c0*/  PRMT R43, R16, 0x3340, R0 ;  /* 0x00003340102b7816 */ /* 0x000fe20000000000 */
[----:B------:R-:W4:Y:S01]  /*1f07d0*/  LDL.LU R40, [R1+0x59c] ;  /* 0x00059c0001287983 */ /* 0x000f220000300800 */
[----:B------:R-:W-:Y:S01]  /*1f07e0*/  PRMT R39, R20, 0x3340, R24 ;  /* 0x0000334014277816 */ /* 0x000fe20000000018 */
[----:B------:R-:W-:Y:S02]  /*1f07f0*/  IMAD.X R49, R26, 0x1, R38, P1 ;  /* 0x000000011a317824 */ /* 0x000fe400008e0626 */
[----:B------:R-:W4:Y:S01]  /*1f0800*/  LDL.LU R54, [R1+0xa2e0] ;  /* 0x00a2e00001367983 */ /* 0x000f220000300800 */
[----:B------:R-:W-:-:S05]  /*1f0810*/  PRMT R39, R39, 0x5410, R43 ;  /* 0x0000541027277816 */ /* 0x000fca000000002b */
[----:B------:R0:W-:Y:S01]  /*1f0820*/  STL [R1+0x6f4], R39 ;  /* 0x0006f42701007387 */ /* 0x0001e20000100800 */
[----:B--2---:R-:W-:-:S03]  /*1f0830*/  LOP3.LUT R35, R35, 0xffff, RZ, 0xc0, !PT ;  /* 0x0000ffff23237812 */ /* 0x004fc600078ec0ff */
[----:B------:R-:W2:Y:S01]  /*1f0840*/  LDL.LU R38, [R1+0xa2dc] ;  /* 0x00a2dc0001267983 */ /* 0x000ea20000300800 */
[----:B0-----:R-:W-:-:S03]  /*1f0850*/  LOP3.LUT R39, R42, 0xffff, RZ, 0xc0, !PT ;  /* 0x0000ffff2a277812 */ /* 0x001fc600078ec0ff */
[----:B------:R0:W-:Y:S04]  /*1f0860*/  STL.64 [R1+0x1298], R48 ;  /* 0x0012983001007387 */ /* 0x0001e80000100a00 */
[----:B0-----:R-:W2:Y:S04]  /*1f0870*/  LDL.LU R48, [R1+0xa2d8] ;  /* 0x00a2d80001307983 */ /* 0x001ea80000300800 */
[----:B------:R0:W-:Y:S04]  /*1f0880*/  STL [R1+0x20ec], R39 ;  /* 0x0020ec2701007387 */ /* 0x0001e80000100800 */
[----:B------:R1:W-:Y:S01]  /*1f0890*/  STL [R1+0x20f0], R35 ;  /* 0x0020f02301007387 */ /* 0x0003e20000100800 */
[----:B0-----:R-:W-:-:S02]  /*1f08a0*/  PRMT R39, R39, 0x3340, R0 ;  /* 0x0000334027277816 */ /* 0x001fc40000000000 */
[----:B-1----:R-:W-:Y:S02]  /*1f08b0*/  PRMT R35, R35, 0x3340, R0 ;  /* 0x0000334023237816 */ /* 0x002fe40000000000 */
[----:B------:R-:W-:Y:S02]  /*1f08c0*/  PRMT R37, R37, 0x5410, R39 ;  /* 0x0000541025257816 */ /* 0x000fe40000000027 */
[----:B------:R-:W-:-:S03]  /*1f08d0*/  PRMT R32, R32, 0x5410, R35 ;  /* 0x0000541020207816 */ /* 0x000fc60000000023 */
[----:B------:R-:W-:Y:S04]  /*1f08e0*/  STL [R1+0x203c], R37 ;  /* 0x00203c2501007387 */ /* 0x000fe80000100800 */
[----:B------:R3:W-:Y:S01]  /*1f08f0*/  STL [R1+0x2040], R32 ;  /* 0x0020402001007387 */ /* 0x0007e20000100800 */
[----:B------:R-:W-:-:S04]  /*1f0900*/  PRMT R30, R30, 0x3340, R0 ;  /* 0x000033401e1e7816 */ /* 0x000fc80000000000 */
[----:B------:R-:W-:Y:S02]  /*1f0910*/  PRMT R25, R25, 0x5410, R30 ;  /* 0x0000541019197816 */ /* 0x000fe4000000001e */
[----:B---3--:R-:W-:Y:S02]  /*1f0920*/  LOP3.LUT R32, R47, 0xffff, RZ, 0xc0, !PT ;  /* 0x0000ffff2f207812 */ /* 0x008fe400078ec0ff */
[----:B----4-:R-:W-:-:S05]  /*1f0930*/  IADD3 R42, P1, PT, R23, R59, RZ ;  /* 0x0000003b172a7210 */ /* 0x010fca0007f3e0ff */
[----:B------:R-:W-:-:S05]  /*1f0940*/  IMAD.X R43, R26, 0x1, R18, P1 ;  /* 0x000000011a2b7824 */ /* 0x000fca00008e0612 */
[----:B------:R0:W-:Y:S01]  /*1f0950*/  STL.64 [R1+0x1288], R42 ;  /* 0x0012882a01007387 */ /* 0x0001e20000100a00 */
[----:B------:R-:W-:-:S03]  /*1f0960*/  IADD3 R30, P1, PT, R23, R19, RZ ;  /* 0x00000013171e7210 */ /* 0x000fc60007f3e0ff */
[----:B0-----:R-:W3:Y:S04]  /*1f0970*/  LDL.LU.64 R42, [R1+0xa2d0] ;  /* 0x00a2d000012a7983 */ /* 0x001ee80000300a00 */
[----:B------:R0:W-:Y:S04]  /*1f0980*/  STL [R1+0x20f4], R32 ;  /* 0x0020f42001007387 */ /* 0x0001e80000100800 */
[----:B------:R-:W4:Y:S01]  /*1f0990*/  LDL.LU R35, [R1+0x5fc] ;  /* 0x0005fc0001237983 */ /* 0x000f220000300800 */
[----:B0-----:R-:W-:-:S04]  /*1f09a0*/  PRMT R32, R32, 0x3340, R0 ;  /* 0x0000334020207816 */ /* 0x001fc80000000000 */
[----:B------:R-:W-:-:S05]  /*1f09b0*/  PRMT R31, R31, 0x5410, R32 ;  /* 0x000054101f1f7816 */ /* 0x000fca0000000020 */
[----:B------:R0:W-:Y:S04]  /*1f09c0*/  STL [R1+0x2044], R31 ;  /* 0x0020441f01007387 */ /* 0x0001e80000100800 */
[----:B------:R-:W2:Y:S01]  /*1f09d0*/  LDL.LU R47, [R1+0x5a8] ;  /* 0x0005a800012f7983 */ /* 0x000ea20000300800 */
[----:B0-----:R-:W-:-:S03]  /*1f09e0*/  IMAD.X R31, R26, 0x1, R53, P1 ;  /* 0x000000011a1f7824 */ /* 0x001fc600008e0635 */
[----:B------:R-:W-:Y:S04]  /*1f09f0*/  STL [R1+0x2048], R25 ;  /* 0x0020481901007387 */ /* 0x000fe80000100800 */
[----:B------:R0:W-:Y:S04]  /*1f0a00*/  STL.64 [R1+0x1290], R30 ;  /* 0x0012901e01007387 */ /* 0x0001e80000100a00 */
[----:B0-----:R-:W3:Y:S01]  /*1f0a10*/  LDL.LU R31, [R1+0xa2c8] ;  /* 0x00a2c800011f7983 */ /* 0x001ee20000300800 */
[----:B------:R-:W-:Y:S02]  /*1f0a20*/  SHF.R.U32.HI R20, RZ, 0x8, R20 ;  /* 0x00000008ff147819 */ /* 0x000fe40000011614 */
[----:B------:R-:W-:-:S02]  /*1f0a30*/  SHF.R.U32.HI R24, RZ, 0x8, R24 ;  /* 0x00000008ff187819 */ /* 0x000fc40000011618 */
[----:B------:R-:W-:Y:S02]  /*1f0a40*/  SHF.R.U32.HI R16, RZ, 0x8, R16 ;  /* 0x00000008ff107819 */ /* 0x000fe40000011610 */
[----:B------:R-:W-:Y:S02]  /*1f0a50*/  LOP3.LUT R20, R20, 0xffff, RZ, 0xc0, !PT ;  /* 0x0000ffff14147812 */ /* 0x000fe400078ec0ff */
[----:B------:R-:W-:Y:S02]  /*1f0a60*/  LOP3.LUT R24, R24, 0xffff, RZ, 0xc0, !PT ;  /* 0x0000ffff18187812 */ /* 0x000fe400078ec0ff */
[----:B------:R-:W-:Y:S02]  /*1f0a70*/  LOP3.LUT R16, R16, 0xffff, RZ, 0xc0, !PT ;  /* 0x0000ffff10107812 */ /* 0x000fe400078ec0ff */
[----:B------:R-:W-:Y:S02]  /*1f0a80*/  PRMT R24, R20, 0x3340, R24 ;  /* 0x0000334014187816 */ /* 0x000fe40000000018 */
[----:B------:R-:W-:-:S03]  /*1f0a90*/  PRMT R20, R16, 0x3340, R0 ;  /* 0x0000334010147816 */ /* 0x000fc60000000000 */
[----:B------:R0:W-:Y:S01]  /*1f0aa0*/  STL [R1+0x64c], R24 ;  /* 0x00064c1801007387 */ /* 0x0001e20000100800 */
[----:B------:R-:W-:-:S03]  /*1f0ab0*/  LOP3.LUT R16, R33, 0xffff, RZ, 0xc0, !PT ;  /* 0x0000ffff21107812 */ /* 0x000fc600078ec0ff */
[----:B------:R1:W-:Y:S01]  /*1f0ac0*/  STL [R1+0x60], R20 ;  /* 0x0000601401007387 */ /* 0x0003e20000100800 */
[----:B0-----:R-:W-:Y:S02]  /*1f0ad0*/  LOP3.LUT R24, R34, 0xffff, RZ, 0xc0, !PT ;  /* 0x0000ffff22187812 */ /* 0x001fe400078ec0ff */
[----:B-1----:R-:W-:Y:S02]  /*1f0ae0*/  LOP3.LUT R20, R40, 0xffff, RZ, 0xc0, !PT ;  /* 0x0000ffff28147812 */ /* 0x002fe400078ec0ff */
[----:B------:R-:W-:Y:S02]  /*1f0af0*/  PRMT R30, R24, 0x3340, R0 ;  /* 0x00003340181e7816 */ /* 0x000fe40000000000 */
[----:B------:R-:W-:Y:S02]  /*1f0b00*/  PRMT R25, R16, 0x3340, R20 ;  /* 0x0000334010197816 */ /* 0x000fe40000000014 */
[----:B------:R-:W-:Y:S02]  /*1f0b10*/  IADD3 R32, P1, PT, R23, R56, RZ ;  /* 0x0000003817207210 */ /* 0x000fe40007f3e0ff */
[----:B------:R-:W-:-:S02]  /*1f0b20*/  SHF.R.U32.HI R22, RZ, 0x8, R22 ;  /* 0x00000008ff167819 */ /* 0x000fc40000011616 */
[----:B------:R-:W-:Y:S02]  /*1f0b30*/  SHF.R.U32.HI R16, RZ, 0x8, R16 ;  /* 0x00000008ff107819 */ /* 0x000fe40000011610 */
[----:B------:R-:W-:Y:S02]  /*1f0b40*/  SHF.R.U32.HI R20, RZ, 0x8, R20 ;  /* 0x00000008ff147819 */ /* 0x000fe40000011614 */
[----:B------:R-:W-:Y:S01]  /*1f0b50*/  PRMT R25, R25, 0x5410, R30 ;  /* 0x0000541019197816 */ /* 0x000fe2000000001e */
[----:B------:R-:W-:Y:S01]  /*1f0b60*/  IMAD.X R33, R26, 0x1, R58, P1 ;  /* 0x000000011a217824 */ /* 0x000fe200008e063a */
[----:B------:R-:W-:Y:S02]  /*1f0b70*/  LOP3.LUT R22, R22, 0xffff, RZ, 0xc0, !PT ;  /* 0x0000ffff16167812 */ /* 0x000fe400078ec0ff */
[----:B------:R-:W-:Y:S02]  /*1f0b80*/  LOP3.LUT R16, R16, 0xffff, RZ, 0xc0, !PT ;  /* 0x0000ffff10107812 */ /* 0x000fe400078ec0ff */
[----:B------:R-:W-:Y:S01]  /*1f0b90*/  LOP3.LUT R20, R20, 0xffff, RZ, 0xc0, !PT ;  /* 0x0000ffff14147812 */ /* 0x000fe200078ec0ff */
[----:B------:R0:W-:Y:S04]  /*1f0ba0*/  STL [R1+0x6d4], R25 ;  /* 0x0006d41901007387 */ /* 0x0001e80000100800 */
[----:B------:R1:W-:Y:S01]  /*1f0bb0*/  STL.64 [R1+0x1280], R32 ;  /* 0x0012802001007387 */ /* 0x0003e20000100a00 */
[----:B0-----:R-:W-:-:S02]  /*1f0bc0*/  PRMT R25, R22, 0x3340, R0 ;  /* 0x0000334016197816 */ /* 0x001fc40000000000 */
[----:B------:R-:W-:Y:S01]  /*1f0bd0*/  PRMT R22, R16, 0x3340, R20 ;  /* 0x0000334010167816 */ /* 0x000fe20000000014 */
[----:B-1----:R-:W3:Y:S04]  /*1f0be0*/  LDL.LU R32, [R1+0x5d8] ;  /* 0x0005d80001207983 */ /* 0x002ee80000300800 */
[----:B------:R-:W3:Y:S04]  /*1f0bf0*/  LDL.LU R40, [R1+0x51c] ;  /* 0x00051c0001287983 */ /* 0x000ee80000300800 */
[----:B------:R-:W-:Y:S04]  /*1f0c00*/  STL [R1+0x68], R25 ;  /* 0x0000681901007387 */ /* 0x000fe80000100800 */
[----:B------:R2:W-:Y:S01]  /*1f0c10*/  STL [R1+0x648], R22 ;  /* 0x0006481601007387 */ /* 0x0005e20000100800 */
[----:B------:R-:W-:-:S02]  /*1f0c20*/  IADD3 R34, P1, PT, R23, R57, RZ ;  /* 0x0000003917227210 */ /* 0x000fc40007f3e0ff */
[----:B----4-:R-:W-:-:S03]  /*1f0c30*/  LOP3.LUT R20, R35, 0xffff, RZ, 0xc0, !PT ;  /* 0x0000ffff23147812 */ /* 0x010fc600078ec0ff */
[----:B------:R-:W-:Y:S01]  /*1f0c40*/  IMAD.X R35, R26, 0x1, R9, P1 ;  /* 0x000000011a237824 */ /* 0x000fe200008e0609 */
[----:B--2---:R-:W-:-:S04]  /*1f0c50*/  LOP3.LUT R22, R47, 0xffff, RZ, 0xc0, !PT ;  /* 0x0000ffff2f167812 */ /* 0x004fc800078ec0ff */
[----:B------:R-:W-:Y:S02]  /*1f0c60*/  PRMT R25, R20, 0x3340, R22 ;  /* 0x0000334014197816 */ /* 0x000fe40000000016 */
[----:B---3--:R-:W-:Y:S02]  /*1f0c70*/  LOP3.LUT R16, R31, 0xffff, RZ, 0xc0, !PT ;  /* 0x0000ffff1f107812 */ /* 0x008fe400078ec0ff */
[----:B------:R-:W2:Y:S02]  /*1f0c80*/  LDL.LU R31, [R1+0xa2c4] ;  /* 0x00a2c400011f7983 */ /* 0x000ea40000300800 */
[----:B------:R-:W-:-:S04]  /*1f0c90*/  PRMT R30, R16, 0x3340, R0 ;  /* 0x00003340101e7816 */ /* 0x000fc80000000000 */
[----:B------:R-:W-:-:S05]  /*1f0ca0*/  PRMT R25, R25, 0x5410, R30 ;  /* 0x0000541019197816 */ /* 0x000fca000000001e */
[----:B------:R-:W-:Y:S04]  /*1f0cb0*/  STL [R1+0x6d0], R25 ;  /* 0x0006d01901007387 */ /* 0x000fe80000100800 */
[----:B------:R0:W-:Y:S04]  /*1f0cc0*/  STL.64 [R1+0x1278], R34 ;  /* 0x0012782201007387 */ /* 0x0001e80000100a00 */
[----:B0-----:R-:W3:Y:S04]  /*1f0cd0*/  LDL.LU R34, [R1+0xa2c0] ;  /* 0x00a2c00001227983 */ /* 0x001ee80000300800 */
[----:B------:R-:W4:Y:S04]  /*1f0ce0*/  LDL.LU R33, [R1+0x5dc] ;  /* 0x0005dc0001217983 */ /* 0x000f280000300800 */
[----:B------:R-:W3:Y:S04]  /*1f0cf0*/  LDL.LU R35, [R1+0x524] ;  /* 0x0005240001237983 */ /* 0x000ee80000300800 */
[----:B------:R-:W3:Y:S01]  /*1f0d00*/  LDL.LU R47, [R1+0x584] ;  /* 0x00058400012f7983 */ /* 0x000ee20000300800 */
[----:B------:R-:W-:-:S02]  /*1f0d10*/  SHF.R.U32.HI R24, RZ, 0x8, R24 ;  /* 0x00000008ff187819 */ /* 0x000fc40000011618 */
[----:B------:R-:W-:Y:S02]  /*1f0d20*/  SHF.R.U32.HI R20, RZ, 0x8, R20 ;  /* 0x00000008ff147819 */ /* 0x000fe40000011614 */
[----:B------:R-:W-:Y:S02]  /*1f0d30*/  SHF.R.U32.HI R22, RZ, 0x8, R22 ;  /* 0x00000008ff167819 */ /* 0x000fe40000011616 */
[----:B------:R-:W-:Y:S02]  /*1f0d40*/  LOP3.LUT R24, R24, 0xffff, RZ, 0xc0, !PT ;  /* 0x0000ffff18187812 */ /* 0x000fe400078ec0ff */
[----:B------:R-:W-:Y:S02]  /*1f0d50*/  LOP3.LUT R20, R20, 0xffff, RZ, 0xc0, !PT ;  /* 0x0000ffff14147812 */ /* 0x000fe400078ec0ff */
[----:B------:R-:W-:Y:S02]  /*1f0d60*/  LOP3.LUT R22, R22, 0xffff, RZ, 0xc0, !PT ;  /* 0x0000ffff16167812 */ /* 0x000fe400078ec0ff */
[----:B------:R-:W-:-:S02]  /*1f0d70*/  SHF.R.U32.HI R16, RZ, 0x8, R16 ;  /* 0x00000008ff107819 */ /* 0x000fc40000011610 */
[----:B------:R-:W-:Y:S02]  /*1f0d80*/  PRMT R30, R24, 0x3340, R0 ;  /* 0x00003340181e7816 */ /* 0x000fe40000000000 */
[----:B------:R-:W-:Y:S02]  /*1f0d90*/  PRMT R20, R20, 0x3340, R22 ;  /* 0x0000334014147816 */ /* 0x000fe40000000016 */
[----:B------:R-:W-:Y:S02]  /*1f0da0*/  IADD3 R24, P1, PT, R23, R10, RZ ;  /* 0x0000000a17187210 */ /* 0x000fe40007f3e0ff */
[----:B------:R-:W-:Y:S01]  /*1f0db0*/  LOP3.LUT R16, R16, 0xffff, RZ, 0xc0, !PT ;  /* 0x0000ffff10107812 */ /* 0x000fe200078ec0ff */
[----:B------:R-:W-:Y:S02]  /*1f0dc0*/  STL [R1+0x70], R30 ;  /* 0x0000701e01007387 */ /* 0x000fe40000100800 */
[----:B------:R-:W-:Y:S02]  /*1f0dd0*/  IMAD.X R25, R26, 0x1, R11, P1 ;  /* 0x000000011a197824 */ /* 0x000fe400008e060b */
[----:B------:R0:W-:Y:S04]  /*1f0de0*/  STL [R1+0x644], R20 ;  /* 0x0006441401007387 */ /* 0x0001e80000100800 */
[----:B------:R1:W-:Y:S01]  /*1f0df0*/  STL.64 [R1+0x1270], R24 ;  /* 0x0012701801007387 */ /* 0x0003e20000100a00 */
[----:B0-----:R-:W-:-:S02]  /*1f0e00*/  PRMT R20, R16, 0x3340, R0 ;  /* 0x0000334010147816 */ /* 0x001fc40000000000 */
[----:B------:R-:W-:Y:S02]  /*1f0e10*/  LOP3.LUT R16, R32, 0xffff, RZ, 0xc0, !PT ;  /* 0x0000ffff20107812 */ /* 0x000fe400078ec0ff */
[----:B------:R-:W-:Y:S01]  /*1f0e20*/  LOP3.LUT R22, R40, 0xffff, RZ, 0xc0, !PT ;  /* 0x0000ffff28167812 */ /* 0x000fe200078ec0ff */
[----:B------:R2:W-:Y:S03]  /*1f0e30*/  STL [R1+0x6c], R20 ;  /* 0x00006c1401007387 */ /* 0x0005e60000100800 */
[----:B-1----:R-:W-:Y:S01]  /*1f0e40*/  PRMT R25, R22, 0x3340, R0 ;  /* 0x0000334016197816 */ /* 0x002fe20000000000 */
[----:B------:R-:W3:Y:S04]  /*1f0e50*/  LDL.LU R32, [R1+0x694] ;  /* 0x0006940001207983 */ /* 0x000ee80000300800 */
[----:B------:R-:W3:Y:S01]  /*1f0e60*/  LDL.LU R40, [R1+0x714] ;  /* 0x0007140001287983 */ /* 0x000ee20000300800 */
[----:B--2---:R-:W-:-:S03]  /*1f0e70*/  LOP3.LUT R20, R31, 0xffff, RZ, 0xc0, !PT ;  /* 0x0000ffff1f147812 */ /* 0x004fc600078ec0ff */
[----:B------:R-:W2:Y:S01]  /*1f0e80*/  LDL.LU R31, [R1+0x6f8] ;  /* 0x0006f800011f7983 */ /* 0x000ea20000300800 */
[----:B------:R-:W-:-:S04]  /*1f0e90*/  PRMT R24, R16, 0x3340, R20 ;  /* 0x0000334010187816 */ /* 0x000fc80000000014 */
[----:B------:R-:W-:Y:S02]  /*1f0ea0*/  PRMT R30, R24, 0x5410, R25 ;  /* 0x00005410181e7816 */ /* 0x000fe40000000019 */
[----:B------:R-:W-:Y:S02]  /*1f0eb0*/  IADD3 R24, P1, PT, R23, R12, RZ ;  /* 0x0000000c17187210 */ /* 0x000fe40007f3e0ff */
[----:B------:R-:W-:Y:S02]  /*1f0ec0*/  SHF.R.U32.HI R16, RZ, 0x8, R16 ;  /* 0x00000008ff107819 */ /* 0x000fe40000011610 */
[----:B------:R-:W-:Y:S01]  /*1f0ed0*/  SHF.R.U32.HI R20, RZ, 0x8, R20 ;  /* 0x00000008ff147819 */ /* 0x000fe20000011614 */
[----:B------:R-:W-:Y:S01]  /*1f0ee0*/  IMAD.X R25, R26, 0x1, R13, P1 ;  /* 0x000000011a197824 */ /* 0x000fe200008e060d */
[----:B------:R-:W-:Y:S02]  /*1f0ef0*/  LOP3.LUT R16, R16, 0xffff, RZ, 0xc0, !PT ;  /* 0x0000ffff10107812 */ /* 0x000fe400078ec0ff */
[----:B------:R-:W-:Y:S01]  /*1f0f00*/  LOP3.LUT R20, R20, 0xffff, RZ, 0xc0, !PT ;  /* 0x0000ffff14147812 */ /* 0x000fe200078ec0ff */
[----:B------:R-:W-:Y:S04]  /*1f0f10*/  STL [R1+0x1cd0], R30 ;  /* 0x001cd01e01007387 */ /* 0x000fe80000100800 */
[----:B------:R0:W-:Y:S02]  /*1f0f20*/  STL.64 [R1+0x1268], R24 ;  /* 0x0012681801007387 */ /* 0x0001e40000100a00 */
[----:B0-----:R-:W-:-:S02]  /*1f0f30*/  PRMT R24, R16, 0x3340, R20 ;  /* 0x0000334010187816 */ /* 0x001fc40000000014 */
[----:B----4-:R-:W-:Y:S02]  /*1f0f40*/  LOP3.LUT R20, R33, 0xffff, RZ, 0xc0, !PT ;  /* 0x0000ffff21147812 */ /* 0x010fe400078ec0ff */
[----:B---3--:R-:W-:Y:S01]  /*1f0f50*/  LOP3.LUT R16, R35, 0xffff, RZ, 0xc0, !PT ;  /* 0x0000ffff23107812 */ /* 0x008fe200078ec0ff */
[----:B------:R0:W-:Y:S03]  /*1f0f60*/  STL [R1+0x550], R24 ;  /* 0x0005501801007387 */ /* 0x0001e60000100800 */
[----:B------:R-:W-:Y:S02]  /*1f0f70*/  PRMT R26, R16, 0x3340, R0 ;  /* 0x00003340101a7816 */ /* 0x000fe40000000000 */
[----:B0-----:R-:W-:-:S04]  /*1f0f80*/  LOP3.LUT R24, R47, 0xffff, RZ, 0xc0, !PT ;  /* 0x0000ffff2f187812 */ /* 0x001fc800078ec0ff */
[----:B------:R-:W-:-:S04]  /*1f0f90*/  PRMT R25, R20, 0x3340, R24 ;  /* 0x0000334014197816 */ /* 0x000fc80000000018 */
[----:B------:R-:W-:-:S05]  /*1f0fa0*/  PRMT R25, R25, 0x5410, R26 ;  /* 0x0000541019197816 */ /* 0x000fca000000001a */
[----:B------:R0:W-:Y:S04]  /*1f0fb0*/  STL [R1+0x1cb8], R25 ;  /* 0x001cb81901007387 */ /* 0x0001e80000100800 */
        /* <DEDUP_REMOVED lines=11> */
[----:B------:R-:W-:Y:S01]  /*1f1070*/  STL [R1+0x54c], R24 ;  /* 0x00054c1801007387 */ /* 0x000fe20000100800 */
[----:B------:R-:W-:Y:S02]  /*1f1080*/  LOP3.LUT R26, R32, 0xffff, RZ, 0xc0, !PT ;  /* 0x0000ffff201a7812 */ /* 0x000fe400078ec0ff */
[----:B------:R-:W-:Y:S01]  /*1f1090*/  LOP3.LUT R16, R40, 0xffff, RZ, 0xc0, !PT ;  /* 0x0000ffff28107812 */ /* 0x000fe200078ec0ff */
[----:B------:R2:W-:Y:S01]  /*1f10a0*/  STL [R1+0x74], R20 ;  /* 0x0000741401007387 */ /* 0x0005e20000100800 */
[----:B0-----:R-:W-:Y:S01]  /*1f10b0*/  PRMT R25, R26, 0x3340, R0 ;  /* 0x000033401a197816 */ /* 0x001fe20000000000 */
[----:B------:R-:W-:Y:S01]  /*1f10c0*/  VIADD R23, R23, UR4 ;  /* 0x0000000417177c36 */ /* 0x000fe20008000000 */
[----:B------:R-:W-:Y:S01]  /*1f10d0*/  SHF.R.U32.HI R22, RZ, 0x8, R22 ;  /* 0x00000008ff167819 */ /* 0x000fe20000011616 */
[----:B------:R-:W4:Y:S01]  /*1f10e0*/  LDL.LU R49, [R1+0x708] ;  /* 0x0007080001317983 */ /* 0x000f220000300800 */
[----:B--2---:R-:W-:-:S03]  /*1f10f0*/  LOP3.LUT R20, R31, 0xffff, RZ, 0xc0, !PT ;  /* 0x0000ffff1f147812 */ /* 0x004fc600078ec0ff */
[----:B------:R-:W2:Y:S01]  /*1f1100*/  LDL.LU R32, [R1+0x668] ;  /* 0x0006680001207983 */ /* 0x000ea20000300800 */
[----:B------:R-:W-:Y:S01]  /*1f1110*/  SHF.R.U32.HI R26, RZ, 0x8, R26 ;  /* 0x00000008ff1a7819 */ /* 0x000fe2000001161a */
[----:B------:R-:W0:Y:S01]  /*1f1120*/  LDCU UR4, c[0x0][0x3b8] ;  /* 0x00007700ff0477ac */ /* 0x000e220008000800 */
[----:B------:R-:W-:-:S04]  /*1f1130*/  PRMT R24, R16, 0x3340, R20 ;  /* 0x0000334010187816 */ /* 0x000fc80000000014 */
[----:B------:R-:W-:Y:S02]  /*1f1140*/  PRMT R24, R24, 0x5410, R25 ;  /* 0x0000541018187816 */ /* 0x000fe40000000019 */
[----:B------:R-:W-:Y:S02]  /*1f1150*/  SHF.R.U32.HI R16, RZ, 0x8, R16 ;  /* 0x00000008ff107819 */ /* 0x000fe40000011610 */
[----:B------:R-:W-:Y:S01]  /*1f1160*/  SHF.R.U32.HI R20, RZ, 0x8, R20 ;  /* 0x00000008ff147819 */ /* 0x000fe20000011614 */
[----:B------:R1:W-:Y:S01]  /*1f1170*/  STL [R1+0x1cc0], R24 ;  /* 0x001cc01801007387 */ /* 0x0003e20000100800 */
[----:B------:R-:W-:-:S03]  /*1f1180*/  SHF.R.S32.HI R40, RZ, 0x1f, R23 ;  /* 0x0000001fff287819 */ /* 0x000fc60000011417 */
[----:B------:R-:W2:Y:S01]  /*1f1190*/  LDL.LU R31, [R1+0x6d8] ;  /* 0x0006d800011f7983 */ /* 0x000ea20000300800 */
[----:B------:R-:W-:Y:S02]  /*1f11a0*/  LOP3.LUT R22, R22, 0xffff, RZ, 0xc0, !PT ;  /* 0x0000ffff16167812 */ /* 0x000fe400078ec0ff */
[----:B------:R-:W-:Y:S02]  /*1f11b0*/  LOP3.LUT R16, R16, 0xffff, RZ, 0xc0, !PT ;  /* 0x0000ffff10107812 */ /* 0x000fe400078ec0ff */
[----:B-1----:R-:W-:Y:S02]  /*1f11c0*/  IADD3 R24, P1, PT, R23, R4, RZ ;  /* 0x0000000417187210 */ /* 0x002fe40007f3e0ff */
[----:B------:R-:W-:Y:S02]  /*1f11d0*/  LOP3.LUT R20, R20, 0xffff, RZ, 0xc0, !PT ;  /* 0x0000ffff14147812 */ /* 0x000fe400078ec0ff */
[----:B------:R-:W-:Y:S01]  /*1f11e0*/  PRMT R22, R22, 0x3340, R0 ;  /* 0x0000334016167816 */ /* 0x000fe20000000000 */
[----:B------:R-:W-:Y:S01]  /*1f11f0*/  IMAD.X R25, R40, 0x1, R51, P1 ;  /* 0x0000000128197824 */ /* 0x000fe200008e0633 */
[----:B------:R-:W-:-:S04]  /*1f1200*/  PRMT R20, R16, 0x3340, R20 ;  /* 0x0000334010147816 */ /* 0x000fc80000000014 */
[----:B------:R-:W-:Y:S04]  /*1f1210*/  STL.64 [R1+0x1260], R24 ;  /* 0x0012601801007387 */ /* 0x000fe80000100a00 */
[----:B------:R4:W-:Y:S04]  /*1f1220*/  STL [R1+0x78], R22 ;  /* 0x0000781601007387 */ /* 0x0009e80000100800 */
[----:B------:R1:W-:Y:S01]  /*1f1230*/  STL [R1+0x640], R20 ;  /* 0x0006401401007387 */ /* 0x0003e20000100800 */
[----:B---3--:R-:W-:-:S03]  /*1f1240*/  LOP3.LUT R16, R33, 0xffff, RZ, 0xc0, !PT ;  /* 0x0000ffff21107812 */ /* 0x008fc600078ec0ff */
[----:B------:R-:W3:Y:S01]  /*1f1250*/  LDL.LU R33, [R1+0x710] ;  /* 0x0007100001217983 */ /* 0x000ee20000300800 */
[----:B----4-:R-:W-:-:S03]  /*1f1260*/  LOP3.LUT R22, R35, 0xffff, RZ, 0xc0, !PT ;  /* 0x0000ffff23167812 */ /* 0x010fc600078ec0ff */
[----:B------:R-:W4:Y:S01]  /*1f1270*/  LDL.LU R35, [R1+0x67c] ;  /* 0x00067c0001237983 */ /* 0x000f220000300800 */
[----:B-1----:R-:W-:Y:S02]  /*1f1280*/  LOP3.LUT R20, R47, 0xffff, RZ, 0xc0, !PT ;  /* 0x0000ffff2f147812 */ /* 0x002fe400078ec0ff */
[----:B------:R-:W-:Y:S02]  /*1f1290*/  PRMT R25, R22, 0x3340, R0 ;  /* 0x0000334016197816 */ /* 0x000fe40000000000 */
[----:B------:R-:W-:-:S04]  /*1f12a0*/  PRMT R24, R16, 0x3340, R20 ;  /* 0x0000334010187816 */ /* 0x000fc80000000014 */
[----:B------:R-:W-:-:S05]  /*1f12b0*/  PRMT R24, R24, 0x5410, R25 ;  /* 0x0000541018187816 */ /* 0x000fca0000000019 */
[----:B------:R1:W-:Y:S04]  /*1f12c0*/  STL [R1+0x1cac], R24 ;  /* 0x001cac1801007387 */ /* 0x0003e80000100800 */
[----:B------:R-:W4:Y:S01]  /*1f12d0*/  LDL.LU R47, [R1+0x6dc] ;  /* 0x0006dc00012f7983 */ /* 0x000f220000300800 */
[----:B------:R-:W-:Y:S02]  /*1f12e0*/  SHF.R.U32.HI R16, RZ, 0x8, R16 ;  /* 0x00000008ff107819 */ /* 0x000fe40000011610 */
[----:B------:R-:W-:Y:S02]  /*1f12f0*/  SHF.R.U32.HI R20, RZ, 0x8, R20 ;  /* 0x00000008ff147819 */ /* 0x000fe40000011614 */
[----:B-1----:R-:W-:Y:S02]  /*1f1300*/  IADD3 R24, P1, PT, R23, R6, RZ ;  /* 0x0000000617187210 */ /* 0x002fe40007f3e0ff */
[----:B------:R-:W-:-:S02]  /*1f1310*/  LOP3.LUT R26, R26, 0xffff, RZ, 0xc0, !PT ;  /* 0x0000ffff1a1a7812 */ /* 0x000fc400078ec0ff */
[----:B------:R-:W-:Y:S01]  /*1f1320*/  LOP3.LUT R16, R16, 0xffff, RZ, 0xc0, !PT ;  /* 0x0000ffff10107812 */ /* 0x000fe200078ec0ff */
[----:B------:R-:W-:Y:S01]  /*1f1330*/  IMAD.X R25, R40, 0x1, R5, P1 ;  /* 0x0000000128197824 */ /* 0x000fe200008e0605 */
[----:B------:R-:W-:Y:S02]  /*1f1340*/  LOP3.LUT R20, R20, 0xffff, RZ, 0xc0, !PT ;  /* 0x0000ffff14147812 */ /* 0x000fe400078ec0ff */
[----:B------:R-:W-:Y:S02]  /*1f1350*/  PRMT R26, R26, 0x3340, R0 ;  /* 0x000033401a1a7816 */ /* 0x000fe40000000000 */
[----:B------:R-:W-:Y:S01]  /*1f1360*/  PRMT R20, R16, 0x3340, R20 ;  /* 0x0000334010147816 */ /* 0x000fe20000000014 */
[----:B------:R1:W-:Y:S01]  /*1f1370*/  STL.64 [R1+0x1178], R24 ;  /* 0x0011781801007387 */ /* 0x0003e20000100a00 */
[----:B------:R-:W-:-:S03]  /*1f1380*/  LOP3.LUT R16, R49, 0xffff, RZ, 0xc0, !PT ;  /* 0x0000ffff31107812 */ /* 0x000fc600078ec0ff */
[----:B-1----:R-:W4:Y:S04]  /*1f1390*/  LDL.LU.64 R24, [R1+0xa2b8] ;  /* 0x00a2b80001187983 */ /* 0x002f280000300a00 */
[----:B------:R2:W-:Y:S04]  /*1f13a0*/  STL [R1+0x80], R26 ;  /* 0x0000801a01007387 */ /* 0x0005e80000100800 */
[----:B------:R1:W-:Y:S01]  /*1f13b0*/  STL [R1+0x634], R20 ;  /* 0x0006341401007387 */ /* 0x0003e20000100800 */
[----:B------:R-:W-:-:S03]  /*1f13c0*/  SHF.R.U32.HI R22, RZ, 0x8, R22 ;  /* 0x00000008ff167819 */ /* 0x000fc60000011616 */
[----:B------:R-:W4:Y:S01]  /*1f13d0*/  LDL.LU R49, [R1+0x2a8] ;  /* 0x0002a80001317983 */ /* 0x000f220000300800 */
[----:B------:R-:W-:-:S04]  /*1f13e0*/  LOP3.LUT R22, R22, 0xffff, RZ, 0xc0, !PT ;  /* 0x0000ffff16167812 */ /* 0x000fc800078ec0ff */
[--C-:B------:R-:W-:Y:S02]  /*1f13f0*/  PRMT R22, R22, 0x3340, R0.reuse ;  /* 0x0000334016167816 */ /* 0x100fe40000000000 */
[----:B--2---:R-:W-:Y:S02]  /*1f1400*/  LOP3.LUT R26, R32, 0xffff, RZ, 0xc0, !PT ;  /* 0x0000ffff201a7812 */ /* 0x004fe400078ec0ff */
[----:B-1----:R-:W-:Y:S02]  /*1f1410*/  LOP3.LUT R20, R31, 0xffff, RZ, 0xc0, !PT ;  /* 0x0000ffff1f147812 */ /* 0x002fe400078ec0ff */
[----:B------:R-:W-:Y:S02]  /*1f1420*/  PRMT R31, R26, 0x3340, R0 ;  /* 0x000033401a1f7816 */ /* 0x000fe40000000000 */
        /* <DEDUP_REMOVED lines=10> */
[----:B-1----:R-:W-:-:S02]  /*1f14d0*/  PRMT R31, R16, 0x3340, R20 ;  /* 0x00003340101f7816 */ /* 0x002fc40000000014 */
[----:B------:R-:W2:Y:S04]  /*1f14e0*/  LDL.LU R30, [R1+0xa2b0] ;  /* 0x00a2b000011e7983 */ /* 0x000ea80000300800 */
[----:B------:R-:W-:Y:S04]  /*1f14f0*/  STL [R1+0xa1bc], R31 ;  /* 0x00a1bc1f01007387 */ /* 0x000fe80000100800 */
[----:B------:R1:W-:Y:S01]  /*1f1500*/  STL [R1+0x7c], R22 ;  /* 0x00007c1601007387 */ /* 0x0003e20000100800 */
[----:B---3--:R-:W-:Y:S02]  /*1f1510*/  LOP3.LUT R20, R33, 0xffff, RZ, 0xc0, !PT ;  /* 0x0000ffff21147812 */ /* 0x008fe400078ec0ff */
[----:B----4-:R-:W-:-:S02]  /*1f1520*/  LOP3.LUT R16, R35, 0xffff, RZ, 0xc0, !PT ;  /* 0x0000ffff23107812 */ /* 0x010fc400078ec0ff */
[----:B------:R-:W3:Y:S02]  /*1f1530*/  LDL.LU R35, [R1+0x2b0] ;  /* 0x0002b00001237983 */ /* 0x000ee40000300800 */
[----:B------:R-:W-:Y:S02]  /*1f1540*/  PRMT R32, R16, 0x3340, R0 ;  /* 0x0000334010207816 */ /* 0x000fe40000000000 */
[----:B-1----:R-:W-:Y:S02]  /*1f1550*/  LOP3.LUT R22, R47, 0xffff, RZ, 0xc0, !PT ;  /* 0x0000ffff2f167812 */ /* 0x002fe400078ec0ff */
[----:B------:R-:W4:Y:S02]  /*1f1560*/  LDL.LU R47, [R1+0x170] ;  /* 0x00017000012f7983 */ /* 0x000f240000300800 */
[----:B------:R-:W-:-:S04]  /*1f1570*/  PRMT R31, R20, 0x3340, R22 ;  /* 0x00003340141f7816 */ /* 0x000fc80000000016 */
[----:B------:R-:W-:Y:S02]  /*1f1580*/  PRMT R39, R31, 0x5410, R32 ;  /* 0x000054101f277816 */ /* 0x000fe40000000020 */
[----:B------:R-:W-:-:S05]  /*1f1590*/  IADD3 R32, P1, PT, R23, R14, RZ ;  /* 0x0000000e17207210 */ /* 0x000fca0007f3e0ff */
[----:B------:R-:W-:Y:S01]  /*1f15a0*/  IMAD.X R33, R40, 0x1, R15, P1 ;  /* 0x0000000128217824 */ /* 0x000fe200008e060f */
[----:B------:R-:W-:Y:S04]  /*1f15b0*/  STL [R1+0xa0e0], R39 ;  /* 0x00a0e02701007387 */ /* 0x000fe80000100800 */
[----:B------:R1:W-:Y:S04]  /*1f15c0*/  STL.64 [R1+0x1170], R32 ;  /* 0x0011702001007387 */ /* 0x0003e80000100a00 */
[----:B-1----:R-:W2:Y:S01]  /*1f15d0*/  LDL.LU.64 R32, [R1+0xa2a8] ;  /* 0x00a2a80001207983 */ /* 0x002ea20000300a00 */
        /* <DEDUP_REMOVED lines=8> */
[----:B------:R2:W-:Y:S01]  /*1f1660*/  STL [R1+0x62c], R22 ;  /* 0x00062c1601007387 */ /* 0x0005e20000100800 */
[----:B------:R-:W-:-:S03]  /*1f1670*/  LOP3.LUT R16, R49, 0xffff, RZ, 0xc0, !PT ;  /* 0x0000ffff31107812 */ /* 0x000fc600078ec0ff */
[----:B------:R1:W-:Y:S04]  /*1f1680*/  STL [R1+0x84], R20 ;  /* 0x0000841401007387 */ /* 0x0003e80000100800 */
[----:B------:R-:W3:Y:S01]  /*1f1690*/  LDL.LU R49, [R1+0x280] ;  /* 0x0002800001317983 */ /* 0x000ee20000300800 */
[----:B------:R-:W-:-:S04]  /*1f16a0*/  SHF.R.U32.HI R26, RZ, 0x8, R26 ;  /* 0x00000008ff1a7819 */ /* 0x000fc8000001161a */
[----:B------:R-:W-:-:S04]  /*1f16b0*/  LOP3.LUT R26, R26, 0xffff, RZ, 0xc0, !PT ;  /* 0x0000ffff1a1a7812 */ /* 0x000fc800078ec0ff */
[--C-:B------:R-:W-:Y:S02]  /*1f16c0*/  PRMT R26, R26, 0x3340, R0.reuse ;  /* 0x000033401a1a7816 */ /* 0x100fe40000000000 */
[----:B--2---:R-:W-:Y:S02]  /*1f16d0*/  LOP3.LUT R22, R33, 0xffff, RZ, 0xc0, !PT ;  /* 0x0000ffff21167812 */ /* 0x004fe400078ec0ff */
[----:B-1----:R-:W-:Y:S02]  /*1f16e0*/  LOP3.LUT R20, R32, 0xffff, RZ, 0xc0, !PT ;  /* 0x0000ffff20147812 */ /* 0x002fe400078ec0ff */
[----:B------:R-:W-:Y:S02]  /*1f16f0*/  PRMT R32, R22, 0x3340, R0 ;  /* 0x0000334016207816 */ /* 0x000fe40000000000 */
[----:B------:R-:W-:-:S04]  /*1f1700*/  PRMT R31, R16, 0x3340, R20 ;  /* 0x00003340101f7816 */ /* 0x000fc80000000014 */
[----:B------:R-:W-:Y:S02]  /*1f1710*/  PRMT R31, R31, 0x5410, R32 ;  /* 0x000054101f1f7816 */ /* 0x000fe40000000020 */
[----:B------:R-:W-:-:S05]  /*1f1720*/  IADD3 R32, P1, PT, R23, R3, RZ ;  /* 0x0000000317207210 */ /* 0x000fca0007f3e0ff */
[----:B------:R-:W-:Y:S01]  /*1f1730*/  IMAD.X R33, R40, 0x1, R27, P1 ;  /* 0x0000000128217824 */ /* 0x000fe200008e061b */
[----:B------:R-:W-:Y:S04]  /*1f1740*/  STL [R1+0x6c4], R31 ;  /* 0x0006c41f01007387 */ /* 0x000fe80000100800 */
[----:B------:R1:W-:Y:S01]  /*1f1750*/  STL.64 [R1+0x1150], R32 ;  /* 0x0011502001007387 */ /* 0x0003e20000100a00 */
[----:B------:R-:W-:Y:S02]  /*1f1760*/  SHF.R.U32.HI R16, RZ, 0x8, R16 ;  /* 0x00000008ff107819 */ /* 0x000fe40000011610 */
[----:B------:R-:W-:Y:S01]  /*1f1770*/  SHF.R.U32.HI R20, RZ, 0x8, R20 ;  /* 0x00000008ff147819 */ /* 0x000fe20000011614 */
[----:B-1----:R-:W2:Y:S01]  /*1f1780*/  LDL.LU R33, [R1+0xa2a0] ;  /* 0x00a2a00001217983 */ /* 0x002ea20000300800 */
[----:B------:R-:W-:-:S02]  /*1f1790*/  LOP3.LUT R16, R16, 0xffff, RZ, 0xc0, !PT ;  /* 0x0000ffff10107812 */ /* 0x000fc400078ec0ff */
[----:B------:R-:W-:-:S04]  /*1f17a0*/  LOP3.LUT R20, R20, 0xffff, RZ, 0xc0, !PT ;  /* 0x0000ffff14147812 */ /* 0x000fc800078ec0ff */
[----:B------:R-:W-:Y:S02]  /*1f17b0*/  PRMT R32, R16, 0x3340, R20 ;  /* 0x0000334010207816 */ /* 0x000fe40000000014 */
[----:B----4-:R-:W-:-:S03]  /*1f17c0*/  LOP3.LUT R20, R47, 0xffff, RZ, 0xc0, !PT ;  /* 0x0000ffff2f147812 */ /* 0x010fc600078ec0ff */
[----:B------:R-:W-:Y:S04]  /*1f17d0*/  STL [R1+0xa1c0], R32 ;  /* 0x00a1c02001007387 */ /* 0x000fe80000100800 */
[----:B------:R1:W-:Y:S04]  /*1f17e0*/  STL [R1+0xbc], R26 ;  /* 0x0000bc1a01007387 */ /* 0x0003e80000100800 */
[----:B------:R-:W4:Y:S01]  /*1f17f0*/  LDL.LU R47, [R1+0x288] ;  /* 0x00028800012f7983 */ /* 0x000f220000300800 */
[----:B---3--:R-:W-:Y:S02]  /*1f1800*/  LOP3.LUT R16, R35, 0xffff, RZ, 0xc0, !PT ;  /* 0x0000ffff23107812 */ /* 0x008fe400078ec0ff */
[----:B------:R-:W-:-:S02]  /*1f1810*/  SHF.R.U32.HI R22, RZ, 0x8, R22 ;  /* 0x00000008ff167819 */ /* 0x000fc40000011616 */
[----:B-1----:R-:W-:Y:S02]  /*1f1820*/  LOP3.LUT R26, R34, 0xffff, RZ, 0xc0, !PT ;  /* 0x0000ffff221a7812 */ /* 0x002fe400078ec0ff */
[----:B------:R-:W-:Y:S02]  /*1f1830*/  PRMT R31, R16, 0x3340, R20 ;  /* 0x00003340101f7816 */ /* 0x000fe40000000014 */
[----:B------:R-:W-:Y:S02]  /*1f1840*/  PRMT R32, R26, 0x3340, R0 ;  /* 0x000033401a207816 */ /* 0x000fe40000000000 */
[----:B------:R-:W-:Y:S02]  /*1f1850*/  IADD3 R34, P1, PT, R23, R2, RZ ;  /* 0x0000000217227210 */ /* 0x000fe40007f3e0ff */
[----:B------:R-:W-:Y:S02]  /*1f1860*/  SHF.R.U32.HI R16, RZ, 0x8, R16 ;  /* 0x00000008ff107819 */ /* 0x000fe40000011610 */
[----:B------:R-:W-:-:S02]  /*1f1870*/  SHF.R.U32.HI R20, RZ, 0x8, R20 ;  /* 0x00000008ff147819 */ /* 0x000fc40000011614 */
[----:B------:R-:W-:Y:S01]  /*1f1880*/  LOP3.LUT R22, R22, 0xffff, RZ, 0xc0, !PT ;  /* 0x0000ffff16167812 */ /* 0x000fe200078ec0ff */
[----:B------:R-:W-:Y:S01]  /*1f1890*/  IMAD.X R35, R40, 0x1, R0, P1 ;  /* 0x0000000128237824 */ /* 0x000fe200008e0600 */
[----:B------:R-:W-:Y:S02]  /*1f18a0*/  PRMT R31, R31, 0x5410, R32 ;  /* 0x000054101f1f7816 */ /* 0x000fe40000000020 */
[----:B------:R-:W-:Y:S02]  /*1f18b0*/  LOP3.LUT R16, R16, 0xffff, RZ, 0xc0, !PT ;  /* 0x0000ffff10107812 */ /* 0x000fe400078ec0ff */
[----:B------:R-:W-:Y:S02]  /*1f18c0*/  LOP3.LUT R20, R20, 0xffff, RZ, 0xc0, !PT ;  /* 0x0000ffff14147812 */ /* 0x000fe400078ec0ff */
[----:B------:R-:W-:Y:S01]  /*1f18d0*/  PRMT R22, R22, 0x3340, R0 ;  /* 0x0000334016167816 */ /* 0x000fe20000000000 */
[----:B------:R-:W-:Y:S01]  /*1f18e0*/  STL [R1+0x6c0], R31 ;  /* 0x0006c01f01007387 */ /* 0x000fe20000100800 */
[----:B------:R-:W-:-:S03]  /*1f18f0*/  PRMT R20, R16, 0x3340, R20 ;  /* 0x0000334010147816 */ /* 0x000fc60000000014 */
[----:B------:R1:W-:Y:S01]  /*1f1900*/  STL.64 [R1+0x1148], R34 ;  /* 0x0011482201007387 */ /* 0x0003e20000100a00 */
[----:B------:R-:W-:Y:S02]  /*1f1910*/  LOP3.LUT R16, R49, 0xffff, RZ, 0xc0, !PT ;  /* 0x0000ffff31107812 */ /* 0x000fe400078ec0ff */
[----:B------:R-:W-:Y:S01]  /*1f1920*/  SHF.R.U32.HI R26, RZ, 0x8, R26 ;  /* 0x00000008ff1a7819 */ /* 0x000fe2000001161a */
[----:B-1----:R-:W3:Y:S04]  /*1f1930*/  LDL.LU.64 R34, [R1+0xa298] ;  /* 0x00a2980001227983 */ /* 0x002ee80000300a00 */
[----:B------:R1:W-:Y:S04]  /*1f1940*/  STL [R1+0x8c], R22 ;  /* 0x00008c1601007387 */ /* 0x0003e80000100800 */
[----:B------:R2:W-:Y:S01]  /*1f1950*/  STL [R1+0x624], R20 ;  /* 0x0006241401007387 */ /* 0x0005e20000100800 */
[----:B-1----:R-:W-:-:S02]  /*1f1960*/  LOP3.LUT R22, R48, 0xffff, RZ, 0xc0, !PT ;  /* 0x0000ffff30167812 */ /* 0x002fc400078ec0ff */
[----:B------:R-:W-:Y:S02]  /*1f1970*/  IADD3 R48, P1, PT, R23, R44, RZ ;  /* 0x0000002c17307210 */ /* 0x000fe40007f3e0ff */
[----:B------:R-:W-:Y:S02]  /*1f1980*/  PRMT R32, R22, 0x3340, R0 ;  /* 0x0000334016207816 */ /* 0x000fe40000000000 */
[----:B------:R-:W-:Y:S01]  /*1f1990*/  LOP3.LUT R26, R26, 0xffff, RZ, 0xc0, !PT ;  /* 0x0000ffff1a1a7812 */ /* 0x000fe200078ec0ff */
[----:B------:R-:W-:-:S03]  /*1f19a0*/  IMAD.X R49, R40, 0x1, R29, P1 ;  /* 0x0000000128317824 */ /* 0x000fc600008e061d */
[----:B------:R-:W-:Y:S02]  /*1f19b0*/  PRMT R26, R26, 0x3340, R0 ;  /* 0x000033401a1a7816 */ /* 0x000fe40000000000 */
[----:B--2---:R-:W-:Y:S02]  /*1f19c0*/  LOP3.LUT R20, R33, 0xffff, RZ, 0xc0, !PT ;  /* 0x0000ffff21147812 */ /* 0x004fe400078ec0ff */
[----:B------:R-:W2:Y:S02]  /*1f19d0*/  LDL.LU R33, [R1+0xa294] ;  /* 0x00a2940001217983 */ /* 0x000ea40000300800 */
[----:B------:R-:W-:Y:S02]  /*1f19e0*/  PRMT R31, R16, 0x3340, R20 ;  /* 0x00003340101f7816 */ /* 0x000fe40000000014 */
[----:B------:R-:W-:Y:S01]  /*1f19f0*/  SHF.R.U32.HI R16, RZ, 0x8, R16 ;  /* 0x00000008ff107819 */ /* 0x000fe20000011610 */
[----:B------:R-:W2:Y:S01]  /*1f1a00*/  LDL.LU R44, [R1+0xa290] ;  /* 0x00a29000012c7983 */ /* 0x000ea20000300800 */
[----:B------:R-:W-:-:S02]  /*1f1a10*/  PRMT R31, R31, 0x5410, R32 ;  /* 0x000054101f1f7816 */ /* 0x000fc40000000020 */
[----:B------:R-:W-:Y:S02]  /*1f1a20*/  SHF.R.U32.HI R20, RZ, 0x8, R20 ;  /* 0x00000008ff147819 */ /* 0x000fe40000011614 */
[----:B------:R-:W-:Y:S01]  /*1f1a30*/  LOP3.LUT R16, R16, 0xffff, RZ, 0xc0, !PT ;  /* 0x0000ffff10107812 */ /* 0x000fe200078ec0ff */
[----:B------:R-:W-:Y:S01]  /*1f1a40*/  STL [R1+0x1c84], R31 ;  /* 0x001c841f01007387 */ /* 0x000fe20000100800 */
[----:B------:R-:W-:-:S03]  /*1f1a50*/  LOP3.LUT R20, R20, 0xffff, RZ, 0xc0, !PT ;  /* 0x0000ffff14147812 */ /* 0x000fc600078ec0ff */
[----:B------:R-:W2:Y:S01]  /*1f1a60*/  LDL.LU R29, [R1+0xa28c] ;  /* 0x00a28c00011d7983 */ /* 0x000ea20000300800 */
[----:B------:R-:W-:-:S03]  /*1f1a70*/  PRMT R20, R16, 0x3340, R20 ;  /* 0x0000334010147816 */ /* 0x000fc60000000014 */
[----:B------:R1:W-:Y:S01]  /*1f1a80*/  STL.64 [R1+0x1140], R48 ;  /* 0x0011403001007387 */ /* 0x0003e20000100a00 */
[----:B----4-:R-:W-:-:S03]  /*1f1a90*/  LOP3.LUT R16, R47, 0xffff, RZ, 0xc0, !PT ;  /* 0x0000ffff2f107812 */ /* 0x010fc600078ec0ff */
[----:B-1----:R-:W4:Y:S04]  /*1f1aa0*/  LDL.LU R48, [R1+0x4a8] ;  /* 0x0004a80001307983 */ /* 0x002f280000300800 */
[----:B------:R-:W2:Y:S04]  /*1f1ab0*/  LDL.LU R49, [R1+0x438] ;  /* 0x0004380001317983 */ /* 0x000ea80000300800 */
[----:B------:R-:W2:Y:S04]  /*1f1ac0*/  LDL.LU R39, [R1+0x24] ;  /* 0x0000240001277983 */ /* 0x000ea80000300800 */
[----:B------:R1:W-:Y:S04]  /*1f1ad0*/  STL [R1+0x88], R26 ;  /* 0x0000881a01007387 */ /* 0x0003e80000100800 */
[----:B------:R0:W-:Y:S01]  /*1f1ae0*/  STL [R1+0x620], R20 ;  /* 0x0006201401007387 */ /* 0x0001e20000100800 */
[----:B-1----:R-:W-:-:S02]  /*1f1af0*/  LOP3.LUT R26, R46, 0xffff, RZ, 0xc0, !PT ;  /* 0x0000ffff2e1a7812 */ /* 0x002fc400078ec0ff */
[----:B0-----:R-:W-:-:S03]  /*1f1b00*/  LOP3.LUT R20, R54, 0xffff, RZ, 0xc0, !PT ;  /* 0x0000ffff36147812 */ /* 0x001fc600078ec0ff */
[----:B------:R0:W-:Y:S01]  /*1f1b10*/  STL [R1+0x20b0], R26 ;  /* 0x0020b01a01007387 */ /* 0x0001e20000100800 */
[----:B------:R-:W-:Y:S02]  /*1f1b20*/  PRMT R31, R26, 0x3340, R0 ;  /* 0x000033401a1f7816 */ /* 0x000fe40000000000 */
[----:B------:R-:W-:Y:S01]  /*1f1b30*/  IADD3 R54, P1, PT, R23, R55, RZ ;  /* 0x0000003717367210 */ /* 0x000fe20007f3e0ff */
[----:B------:R-:W2:Y:S04]  /*1f1b40*/  LDL.LU R46, [R1+0x4b0] ;  /* 0x0004b000012e7983 */ /* 0x000ea80000300800 */
[----:B------:R-:W2:Y:S01]  /*1f1b50*/  LDL.LU R47, [R1+0x3bc] ;  /* 0x0003bc00012f7983 */ /* 0x000ea20000300800 */
[----:B0-----:R-:W-:-:S04]  /*1f1b60*/  PRMT R26, R16, 0x3340, R20 ;  /* 0x00003340101a7816 */ /* 0x001fc80000000014 */
[----:B------:R-:W-:Y:S01]  /*1f1b70*/  PRMT R26, R26, 0x5410, R31 ;  /* 0x000054101a1a7816 */ /* 0x000fe2000000001f */
[----:B------:R-:W-:-:S04]  /*1f1b80*/  IMAD.X R55, R40, 0x1, R61, P1 ;  /* 0x0000000128377824 */ /* 0x000fc800008e063d */
[----:B------:R-:W-:Y:S04]  /*1f1b90*/  STL [R1+0x2024], R26 ;  /* 0x0020241a01007387 */ /* 0x000fe80000100800 */
[----:B------:R-:W2:Y:S01]  /*1f1ba0*/  LDL.LU R61, [R1+0xa288] ;  /* 0x00a28800013d7983 */ /* 0x000ea20000300800 */
[----:B------:R-:W-:Y:S02]  /*1f1bb0*/  SHF.R.U32.HI R22, RZ, 0x8, R22 ;  /* 0x00000008ff167819 */ /* 0x000fe40000011616 */
[----:B------:R-:W-:Y:S02]  /*1f1bc0*/  SHF.R.U32.HI R16, RZ, 0x8, R16 ;  /* 0x00000008ff107819 */ /* 0x000fe40000011610 */
[----:B------:R-:W-:Y:S02]  /*1f1bd0*/  SHF.R.U32.HI R20, RZ, 0x8, R20 ;  /* 0x00000008ff147819 */ /* 0x000fe40000011614 */
[----:B------:R-:W-:-:S02]  /*1f1be0*/  LOP3.LUT R22, R22, 0xffff, RZ, 0xc0, !PT ;  /* 0x0000ffff16167812 */ /* 0x000fc400078ec0ff */
[----:B------:R-:W-:Y:S02]  /*1f1bf0*/  LOP3.LUT R16, R16, 0xffff, RZ, 0xc0, !PT ;  /* 0x0000ffff10107812 */ /* 0x000fe400078ec0ff */
[----:B------:R-:W-:Y:S02]  /*1f1c00*/  LOP3.LUT R20, R20, 0xffff, RZ, 0xc0, !PT ;  /* 0x0000ffff14147812 */ /* 0x000fe400078ec0ff */
[----:B------:R-:W-:Y:S01]  /*1f1c10*/  PRMT R22, R22, 0x3340, R0 ;  /* 0x0000334016167816 */ /* 0x000fe20000000000 */
[----:B------:R0:W-:Y:S01]  /*1f1c20*/  STL.64 [R1+0x1138], R54 ;  /* 0x0011383601007387 */ /* 0x0001e20000100a00 */
[----:B------:R-:W-:-:S03]  /*1f1c30*/  PRMT R16, R16, 0x3340, R20 ;  /* 0x0000334010107816 */ /* 0x000fc60000000014 */
[----:B0-----:R-:W3:Y:S04]  /*1f1c40*/  LDL.LU.64 R54, [R1+0xa280] ;  /* 0x00a2800001367983 */ /* 0x001ee80000300a00 */
[----:B------:R-:W3:Y:S04]  /*1f1c50*/  LDL.LU R32, [R1+0x20] ;  /* 0x0000200001207983 */ /* 0x000ee80000300800 */
[----:B------:R-:W-:Y:S04]  /*1f1c60*/  STL [R1+0x90], R22 ;  /* 0x0000901601007387 */ /* 0x000fe80000100800 */
[----:B------:R-:W3:Y:S04]  /*1f1c70*/  LDL.LU R31, [R1+0x1c] ;  /* 0x00001c00011f7983 */ /* 0x000ee80000300800 */
[----:B------:R2:W-:Y:S01]  /*1f1c80*/  STL [R1+0x1dc0], R16 ;  /* 0x001dc01001007387 */ /* 0x0005e20000100800 */
[----:B----4-:R-:W-:-:S02]  /*1f1c90*/  LOP3.LUT R20, R48, 0xffff, RZ, 0xc0, !PT ;  /* 0x0000ffff30147812 */ /* 0x010fc400078ec0ff */
[----:B------:R-:W-:Y:S02]  /*1f1ca0*/  IADD3 R48, P1, PT, R23, R60, RZ ;  /* 0x0000003c17307210 */ /* 0x000fe40007f3e0ff */
[----:B--2---:R-:W-:Y:S02]  /*1f1cb0*/  LOP3.LUT R16, R61, 0xffff, RZ, 0xc0, !PT ;  /* 0x0000ffff3d107812 */ /* 0x004fe400078ec0ff */
[----:B------:R-:W2:Y:S04]  /*1f1cc0*/  LDL.LU R61, [R1+0xa278] ;  /* 0x00a27800013d7983 */ /* 0x000ea80000300800 */
[----:B------:R-:W4:Y:S01]  /*1f1cd0*/  LDL.LU R60, [R1+0xa274] ;  /* 0x00a27400013c7983 */ /* 0x000f220000300800 */
[----:B------:R-:W-:Y:S02]  /*1f1ce0*/  LOP3.LUT R22, R49, 0xffff, RZ, 0xc0, !PT ;  /* 0x0000ffff31167812 */ /* 0x000fe400078ec0ff */
[----:B------:R-:W-:-:S02]  /*1f1cf0*/  PRMT R37, R16, 0x3340, R0 ;  /* 0x0000334010257816 */ /* 0x000fc40000000000 */
[----:B------:R-:W-:Y:S02]  /*1f1d00*/  PRMT R26, R20, 0x3340, R22 ;  /* 0x00003340141a7816 */ /* 0x000fe40000000016 */
[----:B------:R-:W-:Y:S02]  /*1f1d10*/  SHF.R.U32.HI R20, RZ, 0x8, R20 ;  /* 0x00000008ff147819 */ /* 0x000fe40000011614 */
[----:B------:R-:W-:Y:S02]  /*1f1d20*/  SHF.R.U32.HI R22, RZ, 0x8, R22 ;  /* 0x00000008ff167819 */ /* 0x000fe40000011616 */
[----:B------:R-:W-:Y:S02]  /*1f1d30*/  SHF.R.U32.HI R16, RZ, 0x8, R16 ;  /* 0x00000008ff107819 */ /* 0x000fe40000011610 */
[----:B------:R-:W-:Y:S02]  /*1f1d40*/  LOP3.LUT R20, R20, 0xffff, RZ, 0xc0, !PT ;  /* 0x0000ffff14147812 */ /* 0x000fe400078ec0ff */
[----:B------:R-:W-:-:S02]  /*1f1d50*/  LOP3.LUT R22, R22, 0xffff, RZ, 0xc0, !PT ;  /* 0x0000ffff16167812 */ /* 0x000fc400078ec0ff */
[----:B------:R-:W-:Y:S02]  /*1f1d60*/  LOP3.LUT R16, R16, 0xffff, RZ, 0xc0, !PT ;  /* 0x0000ffff10107812 */ /* 0x000fe400078ec0ff */
[----:B------:R-:W-:Y:S01]  /*1f1d70*/  PRMT R22, R20, 0x3340, R22 ;  /* 0x0000334014167816 */ /* 0x000fe20000000016 */
[----:B------:R-:W-:Y:S01]  /*1f1d80*/  IMAD.X R49, R40, 0x1, R39, P1 ;  /* 0x0000000128317824 */ /* 0x000fe200008e0627 */
[----:B------:R-:W-:Y:S02]  /*1f1d90*/  PRMT R26, R26, 0x5410, R37 ;  /* 0x000054101a1a7816 */ /* 0x000fe40000000025 */
[----:B------:R-:W-:Y:S02]  /*1f1da0*/  PRMT R20, R16, 0x3340, R0 ;  /* 0x0000334010147816 */ /* 0x000fe40000000000 */
[----:B------:R-:W-:Y:S02]  /*1f1db0*/  LOP3.LUT R16, R47, 0xffff, RZ, 0xc0, !PT ;  /* 0x0000ffff2f107812 */ /* 0x000fe400078ec0ff */
[----:B------:R-:W-:Y:S01]  /*1f1dc0*/  LOP3.LUT R37, R46, 0xffff, RZ, 0xc0, !PT ;  /* 0x0000ffff2e257812 */ /* 0x000fe200078ec0ff */
[----:B------:R3:W-:Y:S04]  /*1f1dd0*/  STL [R1+0x1c74], R26 ;  /* 0x001c741a01007387 */ /* 0x0007e80000100800 */
[----:B------:R0:W-:Y:S04]  /*1f1de0*/  STL.64 [R1+0x1130], R48 ;  /* 0x0011303001007387 */ /* 0x0001e80000100a00 */
[----:B------:R-:W-:Y:S01]  /*1f1df0*/  STL [R1+0x540], R22 ;  /* 0x0005401601007387 */ /* 0x000fe20000100800 */
[----:B---3--:R-:W-:-:S03]  /*1f1e00*/  LOP3.LUT R26, R54, 0xffff, RZ, 0xc0, !PT ;  /* 0x0000ffff361a7812 */ /* 0x008fc600078ec0ff */
[----:B------:R1:W-:Y:S01]  /*1f1e10*/  STL [R1+0x94], R20 ;  /* 0x0000941401007387 */ /* 0x0003e20000100800 */
[----:B0-----:R-:W-:Y:S02]  /*1f1e20*/  PRMT R48, R16, 0x3340, R0 ;  /* 0x0000334010307816 */ /* 0x001fe40000000000 */
[----:B-1----:R-:W-:-:S04]  /*1f1e30*/  LOP3.LUT R20, R55, 0xffff, RZ, 0xc0, !PT ;  /* 0x0000ffff37147812 */ /* 0x002fc800078ec0ff */
[----:B------:R-:W-:Y:S02]  /*1f1e40*/  PRMT R49, R20, 0x3340, R0 ;  /* 0x0000334014317816 */ /* 0x000fe40000000000 */
[----:B--2---:R-:W-:-:S04]  /*1f1e50*/  LOP3.LUT R47, R61, 0xffff, RZ, 0xc0, !PT ;  /* 0x0000ffff3d2f7812 */ /* 0x004fc800078ec0ff */
[----:B------:R-:W-:Y:S02]  /*1f1e60*/  PRMT R46, R37, 0x3340, R47 ;  /* 0x00003340252e7816 */ /* 0x000fe4000000002f */
[----:B----4-:R-:W-:Y:S02]  /*1f1e70*/  LOP3.LUT R22, R60, 0xffff, RZ, 0xc0, !PT ;  /* 0x0000ffff3c167812 */ /* 0x010fe400078ec0ff */
[----:B------:R-:W-:Y:S02]  /*1f1e80*/  PRMT R60, R46, 0x5410, R48 ;  /* 0x000054102e3c7816 */ /* 0x000fe40000000030 */
[----:B------:R-:W2:Y:S04]  /*1f1e90*/  LDL.LU R46, [R1+0x610] ;  /* 0x00061000012e7983 */ /* 0x000ea80000300800 */
[----:B------:R-:W3:Y:S04]  /*1f1ea0*/  LDL.LU R55, [R1+0x56c] ;  /* 0x00056c0001377983 */ /* 0x000ee80000300800 */
[----:B------:R-:W4:Y:S01]  /*1f1eb0*/  LDL.LU R54, [R1+0x5c4] ;  /* 0x0005c40001367983 */ /* 0x000f220000300800 */
[----:B------:R-:W-:-:S03]  /*1f1ec0*/  PRMT R48, R22, 0x3340, R26 ;  /* 0x0000334016307816 */ /* 0x000fc6000000001a */
[----:B------:R0:W-:Y:S01]  /*1f1ed0*/  STL [R1+0xa0d4], R60 ;  /* 0x00a0d43c01007387 */ /* 0x0001e20000100800 */
[----:B------:R-:W-:Y:S02]  /*1f1ee0*/  SHF.R.U32.HI R22, RZ, 0x8, R22 ;  /* 0x00000008ff167819 */ /* 0x000fe40000011616 */
[----:B------:R-:W-:Y:S02]  /*1f1ef0*/  SHF.R.U32.HI R26, RZ, 0x8, R26 ;  /* 0x00000008ff1a7819 */ /* 0x000fe4000001161a */
[----:B0-----:R-:W-:Y:S02]  /*1f1f00*/  PRMT R60, R48, 0x5410, R49 ;  /* 0x00005410303c7816 */ /* 0x001fe40000000031 */
[----:B------:R-:W-:Y:S02]  /*1f1f10*/  IADD3 R48, P1, PT, R23, R32, RZ ;  /* 0x0000002017307210 */ /* 0x000fe40007f3e0ff */
[----:B------:R-:W-:Y:S02]  /*1f1f20*/  SHF.R.U32.HI R37, RZ, 0x8, R37 ;  /* 0x00000008ff257819 */ /* 0x000fe40000011625 */
[----:B------:R-:W-:Y:S01]  /*1f1f30*/  SHF.R.U32.HI R47, RZ, 0x8, R47 ;  /* 0x00000008ff2f7819 */ /* 0x000fe2000001162f */
[----:B------:R-:W-:Y:S01]  /*1f1f40*/  IMAD.X R49, R40, 0x1, R31, P1 ;  /* 0x0000000128317824 */ /* 0x000fe200008e061f */
[----:B------:R-:W-:Y:S01]  /*1f1f50*/  LOP3.LUT R22, R22, 0xffff, RZ, 0xc0, !PT ;  /* 0x0000ffff16167812 */ /* 0x000fe200078ec0ff */
[----:B------:R-:W-:Y:S01]  /*1f1f60*/  STL [R1+0x1c60], R60 ;  /* 0x001c603c01007387 */ /* 0x000fe20000100800 */
[----:B------:R-:W-:-:S02]  /*1f1f70*/  LOP3.LUT R26, R26, 0xffff, RZ, 0xc0, !PT ;  /* 0x0000ffff1a1a7812 */ /* 0x000fc400078ec0ff */
[----:B------:R-:W-:Y:S01]  /*1f1f80*/  LOP3.LUT R37, R37, 0xffff, RZ, 0xc0, !PT ;  /* 0x0000ffff25257812 */ /* 0x000fe200078ec0ff */
[----:B------:R0:W-:Y:S01]  /*1f1f90*/  STL.64 [R1+0x1128], R48 ;  /* 0x0011283001007387 */ /* 0x0001e20000100a00 */
[----:B------:R-:W-:Y:S02]  /*1f1fa0*/  LOP3.LUT R47, R47, 0xffff, RZ, 0xc0, !PT ;  /* 0x0000ffff2f2f7812 */ /* 0x000fe400078ec0ff */
[----:B------:R-:W-:Y:S02]  /*1f1fb0*/  PRMT R61, R22, 0x3340, R26 ;  /* 0x00003340163d7816 */ /* 0x000fe4000000001a */
[----:B------:R-:W-:Y:S02]  /*1f1fc0*/  PRMT R37, R37, 0x3340, R47 ;  /* 0x0000334025257816 */ /* 0x000fe4000000002f */
[----:B0-----:R-:W-:Y:S01]  /*1f1fd0*/  IADD3 R48, P1, PT, R23, R59, RZ ;  /* 0x0000003b17307210 */ /* 0x001fe20007f3e0ff */
[----:B------:R-:W-:Y:S04]  /*1f1fe0*/  STL [R1+0xa1c4], R61 ;  /* 0x00a1c43d01007387 */ /* 0x000fe80000100800 */
[----:B------:R-:W-:Y:S01]  /*1f1ff0*/  IMAD.X R49, R40, 0x1, R18, P1 ;  /* 0x0000000128317824 */ /* 0x000fe200008e0612 */
[----:B------:R-:W-:Y:S04]  /*1f2000*/  STL [R1+0x604], R37 ;  /* 0x0006042501007387 */ /* 0x000fe80000100800 */
[----:B------:R-:W4:Y:S04]  /*1f2010*/  LDL.LU R26, [R1+0x5f8] ;  /* 0x0005f800011a7983 */ /* 0x000f280000300800 */
[----:B------:R-:W4:Y:S04]  /*1f2020*/  LDL.LU R22, [R1+0x548] ;  /* 0x0005480001167983 */ /* 0x000f280000300800 */
[----:B------:R0:W-:Y:S04]  /*1f2030*/  STL.64 [R1+0x1120], R48 ;  /* 0x0011203001007387 */ /* 0x0001e80000100a00 */
[----:B0-----:R-:W4:Y:S04]  /*1f2040*/  LDL.LU R48, [R1+0x5a4] ;  /* 0x0005a40001307983 */ /* 0x001f280000300800 */
[----:B------:R-:W4:Y:S04]  /*1f2050*/  LDL.LU R49, [R1+0x484] ;  /* 0x0004840001317983 */ /* 0x000f280000300800 */
[----:B------:R-:W4:Y:S04]  /*1f2060*/  LDL.LU R47, [R1+0x358] ;  /* 0x00035800012f7983 */ /* 0x000f280000300800 */
[----:B------:R-:W4:Y:S01]  /*1f2070*/  LDL.LU R37, [R1+0x40c] ;  /* 0x00040c0001257983 */ /* 0x000f220000300800 */
[----:B------:R-:W-:-:S02]  /*1f2080*/  SHF.R.U32.HI R20, RZ, 0x8, R20 ;  /* 0x00000008ff147819 */ /* 0x000fc40000011614 */
[----:B------:R-:W-:Y:S02]  /*1f2090*/  SHF.R.U32.HI R16, RZ, 0x8, R16 ;  /* 0x00000008ff107819 */ /* 0x000fe40000011610 */
[----:B------:R-:W-:Y:S02]  /*1f20a0*/  LOP3.LUT R20, R20, 0xffff, RZ, 0xc0, !PT ;  /* 0x0000ffff14147812 */ /* 0x000fe400078ec0ff */
[----:B------:R-:W-:Y:S02]  /*1f20b0*/  LOP3.LUT R16, R16, 0xffff, RZ, 0xc0, !PT ;  /* 0x0000ffff10107812 */ /* 0x000fe400078ec0ff */
[--C-:B------:R-:W-:Y:S02]  /*1f20c0*/  PRMT R61, R20, 0x3340, R0.reuse ;  /* 0x00003340143d7816 */ /* 0x100fe40000000000 */
[----:B------:R-:W-:-:S03]  /*1f20d0*/  PRMT R60, R16, 0x3340, R0 ;  /* 0x00003340103c7816 */ /* 0x000fc60000000000 */
[----:B------:R-:W-:Y:S04]  /*1f20e0*/  STL [R1+0x9c], R61 ;  /* 0x00009c3d01007387 */ /* 0x000fe80000100800 */
[----:B------:R0:W-:Y:S01]  /*1f20f0*/  STL [R1+0x98], R60 ;  /* 0x0000983c01007387 */ /* 0x0001e20000100800 */
[----:B--2---:R-:W-:Y:S02]  /*1f2100*/  LOP3.LUT R20, R46, 0xffff, RZ, 0xc0, !PT ;  /* 0x0000ffff2e147812 */ /* 0x004fe400078ec0ff */
[----:B---3--:R-:W-:Y:S02]  /*1f2110*/  LOP3.LUT R16, R55, 0xffff, RZ, 0xc0, !PT ;  /* 0x0000ffff37107812 */ /* 0x008fe400078ec0ff */
[----:B----4-:R-:W-:Y:S02]  /*1f2120*/  LOP3.LUT R46, R54, 0xffff, RZ, 0xc0, !PT ;  /* 0x0000ffff362e7812 */ /* 0x010fe400078ec0ff */
[----:B------:R-:W-:-:S02]  /*1f2130*/  PRMT R55, R16, 0x3340, R0 ;  /* 0x0000334010377816 */ /* 0x000fc40000000000 */
[----:B------:R-:W-:Y:S02]  /*1f2140*/  PRMT R54, R20, 0x3340, R46 ;  /* 0x0000334014367816 */ /* 0x000fe4000000002e */
[----:B------:R-:W-:Y:S02]  /*1f2150*/  SHF.R.U32.HI R20, RZ, 0x8, R20 ;  /* 0x00000008ff147819 */ /* 0x000fe40000011614 */
[----:B0-----:R-:W-:Y:S02]  /*1f2160*/  PRMT R60, R54, 0x5410, R55 ;  /* 0x00005410363c7816 */ /* 0x001fe40000000037 */
        /* <DEDUP_REMOVED lines=8> */
[----:B------:R-:W2:Y:S04]  /*1f21f0*/  LDL.LU R46, [R1+0x618] ;  /* 0x00061800012e7983 */ /* 0x000ea80000300800 */
[----:B0-----:R-:W3:Y:S04]  /*1f2200*/  LDL.LU R55, [R1+0x578] ;  /* 0x0005780001377983 */ /* 0x001ee80000300800 */
[----:B------:R0:W-:Y:S04]  /*1f2210*/  STL [R1+0x5fc], R20 ;  /* 0x0005fc1401007387 */ /* 0x0001e80000100800 */
[----:B------:R-:W4:Y:S01]  /*1f2220*/  LDL.LU R54, [R1+0x5d0] ;  /* 0x0005d00001367983 */ /* 0x000f220000300800 */
[----:B------:R-:W-:-:S04]  /*1f2230*/  SHF.R.U32.HI R16, RZ, 0x8, R16 ;  /* 0x00000008ff107819 */ /* 0x000fc80000011610 */
[----:B------:R-:W-:-:S04]  /*1f2240*/  LOP3.LUT R16, R16, 0xffff, RZ, 0xc0, !PT ;  /* 0x0000ffff10107812 */ /* 0x000fc800078ec0ff */
[--C-:B0-----:R-:W-:Y:S02]  /*1f2250*/  PRMT R20, R16, 0x3340, R0.reuse ;  /* 0x0000334010147816 */ /* 0x101fe40000000000 */
[----:B------:R-:W-:Y:S02]  /*1f2260*/  LOP3.LUT R16, R26, 0xffff, RZ, 0xc0, !PT ;  /* 0x0000ffff1a107812 */ /* 0x000fe400078ec0ff */
[----:B------:R-:W-:Y:S01]  /*1f2270*/  LOP3.LUT R26, R22, 0xffff, RZ, 0xc0, !PT ;  /* 0x0000ffff161a7812 */ /* 0x000fe200078ec0ff */
[----:B------:R0:W-:Y:S02]  /*1f2280*/  STL [R1+0xb4], R20 ;  /* 0x0000b41401007387 */ /* 0x0001e40000100800 */
[----:B0-----:R-:W-:Y:S02]  /*1f2290*/  LOP3.LUT R20, R48, 0xffff, RZ, 0xc0, !PT ;  /* 0x0000ffff30147812 */ /* 0x001fe400078ec0ff */
[----:B------:R-:W-:Y:S02]  /*1f22a0*/  LOP3.LUT R22, R49, 0xffff, RZ, 0xc0, !PT ;  /* 0x0000ffff31167812 */ /* 0x000fe400078ec0ff */
[----:B------:R-:W-:-:S02]  /*1f22b0*/  PRMT R49, R26, 0x3340, R0 ;  /* 0x000033401a317816 */ /* 0x000fc40000000000 */
[----:B------:R-:W-:Y:S02]  /*1f22c0*/  LOP3.LUT R47, R47, 0xffff, RZ, 0xc0, !PT ;  /* 0x0000ffff2f2f7812 */ /* 0x000fe400078ec0ff */
[----:B------:R-:W-:Y:S02]  /*1f22d0*/  PRMT R48, R16, 0x3340, R20 ;  /* 0x0000334010307816 */ /* 0x000fe40000000014 */
[----:B------:R-:W-:Y:S01]  /*1f22e0*/  LOP3.LUT R37, R37, 0xffff, RZ, 0xc0, !PT ;  /* 0x0000ffff25257812 */ /* 0x000fe200078ec0ff */
[----:B------:R0:W-:Y:S01]  /*1f22f0*/  STL [R1+0x20a4], R47 ;  /* 0x0020a42f01007387 */ /* 0x0001e20000100800 */
[----:B------:R-:W-:Y:S02]  /*1f2300*/  PRMT R49, R48, 0x5410, R49 ;  /* 0x0000541030317816 */ /* 0x000fe40000000031 */
[----:B------:R-:W-:Y:S02]  /*1f2310*/  PRMT R48, R47, 0x3340, R0 ;  /* 0x000033402f307816 */ /* 0x000fe40000000000 */
[----:B0-----:R-:W-:-:S04]  /*1f2320*/  PRMT R47, R22, 0x3340, R37 ;  /* 0x00003340162f7816 */ /* 0x001fc80000000025 */
[----:B------:R-:W-:Y:S02]  /*1f2330*/  PRMT R47, R47, 0x5410, R48 ;  /* 0x000054102f2f7816 */ /* 0x000fe40000000030 */
[----:B------:R-:W-:Y:S01]  /*1f2340*/  IADD3 R48, P1, PT, R23, R56, RZ ;  /* 0x0000003817307210 */ /* 0x000fe20007f3e0ff */
[----:B------:R0:W-:Y:S04]  /*1f2350*/  STL [R1+0x6a8], R49 ;  /* 0x0006a83101007387 */ /* 0x0001e80000100800 */
[----:B------:R-:W-:Y:S01]  /*1f2360*/  STL [R1+0x2018], R47 ;  /* 0x0020182f01007387 */ /* 0x000fe20000100800 */
[----:B0-----:R-:W-:-:S05]  /*1f2370*/  IMAD.X R49, R40, 0x1, R58, P1 ;  /* 0x0000000128317824 */ /* 0x001fca00008e063a */
[----:B------:R0:W-:Y:S04]  /*1f2380*/  STL.64 [R1+0x1108], R48 ;  /* 0x0011083001007387 */ /* 0x0001e80000100a00 */
[----:B0-----:R-:W4:Y:S04]  /*1f2390*/  LDL.LU R48, [R1+0x7a8] ;  /* 0x0007a80001307983 */ /* 0x001f280000300800 */
[----:B------:R-:W4:Y:S04]  /*1f23a0*/  LDL.LU R49, [R1+0x704] ;  /* 0x0007040001317983 */ /* 0x000f280000300800 */
        /* <DEDUP_REMOVED lines=11> */
[----:B------:R-:W-:Y:S04]  /*1f2460*/  STL [R1+0x1da8], R37 ;  /* 0x001da82501007387 */ /* 0x000fe80000100800 */
[----:B------:R4:W-:Y:S01]  /*1f2470*/  STL [R1+0x5d8], R22 ;  /* 0x0005d81601007387 */ /* 0x0009e20000100800 */
[----:B------:R-:W-:-:S04]  /*1f2480*/  SHF.R.U32.HI R26, RZ, 0x8, R26 ;  /* 0x00000008ff1a7819 */ /* 0x000fc8000001161a */
[----:B------:R-:W-:-:S04]  /*1f2490*/  LOP3.LUT R26, R26, 0xffff, RZ, 0xc0, !PT ;  /* 0x0000ffff1a1a7812 */ /* 0x000fc800078ec0ff */
[----:B------:R-:W-:Y:S02]  /*1f24a0*/  PRMT R26, R26, 0x3340, R0 ;  /* 0x000033401a1a7816 */ /* 0x000fe40000000000 */
[----:B--2---:R-:W-:Y:S02]  /*1f24b0*/  LOP3.LUT R20, R46, 0xffff, RZ, 0xc0, !PT ;  /* 0x0000ffff2e147812 */ /* 0x004fe400078ec0ff */
[----:B---3--:R-:W-:-:S04]  /*1f24c0*/  LOP3.LUT R16, R55, 0xffff, RZ, 0xc0, !PT ;  /* 0x0000ffff37107812 */ /* 0x008fc800078ec0ff */
[----:B------:R-:W-:Y:S02]  /*1f24d0*/  PRMT R46, R16, 0x3340, R0 ;  /* 0x00003340102e7816 */ /* 0x000fe40000000000 */
[----:B----4-:R-:W-:Y:S02]  /*1f24e0*/  LOP3.LUT R22, R54, 0xffff, RZ, 0xc0, !PT ;  /* 0x0000ffff36167812 */ /* 0x010fe400078ec0ff */
[----:B------:R-:W-:Y:S02]  /*1f24f0*/  IADD3 R54, P1, PT, R23, R57, RZ ;  /* 0x0000003917367210 */ /* 0x000fe40007f3e0ff */
[----:B------:R-:W-:-:S04]  /*1f2500*/  PRMT R37, R20, 0x3340, R22 ;  /* 0x0000334014257816 */ /* 0x000fc80000000016 */
[----:B------:R-:W-:Y:S01]  /*1f2510*/  PRMT R37, R37, 0x5410, R46 ;  /* 0x0000541025257816 */ /* 0x000fe2000000002e */
[----:B------:R-:W-:-:S04]  /*1f2520*/  IMAD.X R55, R40, 0x1, R9, P1 ;  /* 0x0000000128377824 */ /* 0x000fc800008e0609 */
[----:B------:R-:W-:Y:S04]  /*1f2530*/  STL [R1+0x6a4], R37 ;  /* 0x0006a42501007387 */ /* 0x000fe80000100800 */
[----:B------:R-:W2:Y:S04]  /*1f2540*/  LDL.LU R46, [R1+0x7c4] ;  /* 0x0007c400012e7983 */ /* 0x000ea80000300800 */
[----:B------:R0:W-:Y:S01]  /*1f2550*/  STL.64 [R1+0x1110], R54 ;  /* 0x0011103601007387 */ /* 0x0001e20000100a00 */
[----:B------:R-:W-:-:S03]  /*1f2560*/  SHF.R.U32.HI R20, RZ, 0x8, R20 ;  /* 0x00000008ff147819 */ /* 0x000fc60000011614 */
[----:B0-----:R-:W3:Y:S04]  /*1f2570*/  LDL.LU R55, [R1+0x70c] ;  /* 0x00070c0001377983 */ /* 0x001ee80000300800 */
[----:B------:R-:W4:Y:S01]  /*1f2580*/  LDL.LU R54, [R1+0x760] ;  /* 0x0007600001367983 */ /* 0x000f220000300800 */
[----:B------:R-:W-:Y:S02]  /*1f2590*/  SHF.R.U32.HI R22, RZ, 0x8, R22 ;  /* 0x00000008ff167819 */ /* 0x000fe40000011616 */
[----:B------:R-:W-:Y:S02]  /*1f25a0*/  LOP3.LUT R20, R20, 0xffff, RZ, 0xc0, !PT ;  /* 0x0000ffff14147812 */ /* 0x000fe400078ec0ff */
[----:B------:R-:W-:Y:S02]  /*1f25b0*/  LOP3.LUT R22, R22, 0xffff, RZ, 0xc0, !PT ;  /* 0x0000ffff16167812 */ /* 0x000fe400078ec0ff */
[----:B------:R-:W-:-:S02]  /*1f25c0*/  SHF.R.U32.HI R16, RZ, 0x8, R16 ;  /* 0x00000008ff107819 */ /* 0x000fc40000011610 */
[----:B------:R-:W-:Y:S02]  /*1f25d0*/  PRMT R20, R20, 0x3340, R22 ;  /* 0x0000334014147816 */ /* 0x000fe40000000016 */
[----:B------:R-:W-:Y:S02]  /*1f25e0*/  IADD3 R60, P1, PT, R23, R10, RZ ;  /* 0x0000000a173c7210 */ /* 0x000fe40007f3e0ff */
[----:B------:R-:W-:Y:S01]  /*1f25f0*/  LOP3.LUT R16, R16, 0xffff, RZ, 0xc0, !PT ;  /* 0x0000ffff10107812 */ /* 0x000fe200078ec0ff */
[----:B------:R-:W-:Y:S02]  /*1f2600*/  STL [R1+0xb0], R26 ;  /* 0x0000b01a01007387 */ /* 0x000fe40000100800 */
[----:B------:R-:W-:Y:S02]  /*1f2610*/  IMAD.X R61, R40, 0x1, R11, P1 ;  /* 0x00000001283d7824 */ /* 0x000fe400008e060b */
[----:B------:R0:W-:Y:S04]  /*1f2620*/  STL [R1+0x5f0], R20 ;  /* 0x0005f01401007387 */ /* 0x0001e80000100800 */
[----:B------:R-:W-:Y:S01]  /*1f2630*/  STL.64 [R1+0x1100], R60 ;  /* 0x0011003c01007387 */ /* 0x000fe20000100a00 */
[----:B0-----:R-:W-:-:S05]  /*1f2640*/  PRMT R20, R16, 0x3340, R0 ;  /* 0x0000334010147816 */ /* 0x001fca0000000000 */
[----:B------:R0:W-:Y:S04]  /*1f2650*/  STL [R1+0x10c], R20 ;  /* 0x00010c1401007387 */ /* 0x0001e80000100800 */
[----:B------:R-:W4:Y:S04]  /*1f2660*/  LDL.LU R22, [R1+0x6b4] ;  /* 0x0006b40001167983 */ /* 0x000f280000300800 */
[----:B------:R-:W4:Y:S01]  /*1f2670*/  LDL.LU R26, [R1+0x76c] ;  /* 0x00076c00011a7983 */ /* 0x000f220000300800 */
[----:B0-----:R-:W-:-:S03]  /*1f2680*/  LOP3.LUT R20, R47, 0xffff, RZ, 0xc0, !PT ;  /* 0x0000ffff2f147812 */ /* 0x001fc600078ec0ff */
[----:B------:R-:W4:Y:S01]  /*1f2690*/  LDL.LU R47, [R1+0x728] ;  /* 0x00072800012f7983 */ /* 0x000f220000300800 */
[----:B------:R-:W-:Y:S02]  /*1f26a0*/  LOP3.LUT R16, R48, 0xffff, RZ, 0xc0, !PT ;  /* 0x0000ffff30107812 */ /* 0x000fe400078ec0ff */
[----:B------:R-:W-:Y:S02]  /*1f26b0*/  LOP3.LUT R37, R49, 0xffff, RZ, 0xc0, !PT ;  /* 0x0000ffff31257812 */ /* 0x000fe400078ec0ff */
[----:B------:R-:W-:Y:S02]  /*1f26c0*/  PRMT R48, R16, 0x3340, R20 ;  /* 0x0000334010307816 */ /* 0x000fe40000000014 */
[----:B------:R-:W-:-:S04]  /*1f26d0*/  PRMT R49, R37, 0x3340, R0 ;  /* 0x0000334025317816 */ /* 0x000fc80000000000 */
[----:B------:R-:W-:Y:S02]  /*1f26e0*/  PRMT R60, R48, 0x5410, R49 ;  /* 0x00005410303c7816 */ /* 0x000fe40000000031 */
[----:B------:R-:W-:Y:S02]  /*1f26f0*/  IADD3 R48, P1, PT, R23, R12, RZ ;  /* 0x0000000c17307210 */ /* 0x000fe40007f3e0ff */
[----:B------:R-:W-:Y:S02]  /*1f2700*/  SHF.R.U32.HI R16, RZ, 0x8, R16 ;  /* 0x00000008ff107819 */ /* 0x000fe40000011610 */
[----:B------:R-:W-:Y:S01]  /*1f2710*/  SHF.R.U32.HI R20, RZ, 0x8, R20 ;  /* 0x00000008ff147819 */ /* 0x000fe20000011614 */
[----:B------:R-:W-:Y:S01]  /*1f2720*/  IMAD.X R49, R40, 0x1, R13, P1 ;  /* 0x0000000128317824 */ /* 0x000fe200008e060d */
[----:B------:R-:W-:Y:S01]  /*1f2730*/  LOP3.LUT R16, R16, 0xffff, RZ, 0xc0, !PT ;  /* 0x0000ffff10107812 */ /* 0x000fe200078ec0ff */
[----:B------:R-:W-:Y:S01]  /*1f2740*/  STL [R1+0x1c44], R60 ;  /* 0x001c443c01007387 */ /* 0x000fe20000100800 */
[----:B------:R-:W-:-:S03]  /*1f2750*/  LOP3.LUT R20, R20, 0xffff, RZ, 0xc0, !PT ;  /* 0x0000ffff14147812 */ /* 0x000fc600078ec0ff */
[----:B------:R-:W4:Y:S04]  /*1f2760*/  LDL.LU R40, [R1+0xa270] ;  /* 0x00a2700001287983 */ /* 0x000f280000300800 */
[----:B------:R0:W-:Y:S02]  /*1f2770*/  STL.64 [R1+0x10f8], R48 ;  /* 0x0010f83001007387 */ /* 0x0001e40000100a00 */
[----:B0-----:R-:W-:-:S05]  /*1f2780*/  PRMT R48, R16, 0x3340, R20 ;  /* 0x0000334010307816 */ /* 0x001fca0000000014 */
[----:B------:R0:W-:Y:S01]  /*1f2790*/  STL [R1+0x5d0], R48 ;  /* 0x0005d03001007387 */ /* 0x0001e20000100800 */
[----:B--2---:R-:W-:Y:S02]  /*1f27a0*/  LOP3.LUT R20, R46, 0xffff, RZ, 0xc0, !PT ;  /* 0x0000ffff2e147812 */ /* 0x004fe400078ec0ff */
[----:B---3--:R-:W-:Y:S02]  /*1f27b0*/  LOP3.LUT R16, R55, 0xffff, RZ, 0xc0, !PT ;  /* 0x0000ffff37107812 */ /* 0x008fe400078ec0ff */
[----:B----4-:R-:W-:Y:S02]  /*1f27c0*/  LOP3.LUT R54, R54, 0xffff, RZ, 0xc0, !PT ;  /* 0x0000ffff36367812 */ /* 0x010fe400078ec0ff */
[----:B0-----:R-:W-:Y:S02]  /*1f27d0*/  PRMT R48, R16, 0x3340, R0 ;  /* 0x0000334010307816 */ /* 0x001fe40000000000 */
[----:B------:R-:W-:-:S04]  /*1f27e0*/  PRMT R46, R20, 0x3340, R54 ;  /* 0x00003340142e7816 */ /* 0x000fc80000000036 */
[----:B------:R-:W-:Y:S02]  /*1f27f0*/  PRMT R55, R46, 0x5410, R48 ;  /* 0x000054102e377816 */ /* 0x000fe40000000030 */
[----:B------:R-:W2:Y:S04]  /*1f2800*/  LDL.LU R48, [R1+0x790] ;  /* 0x0007900001307983 */ /* 0x000ea80000300800 */
[----:B------:R-:W3:Y:S04]  /*1f2810*/  LDL.LU R49, [R1+0x6fc] ;  /* 0x0006fc0001317983 */ /* 0x000ee80000300800 */
        /* <DEDUP_REMOVED lines=8> */
[----:B------:R-:W-:Y:S01]  /*1f28a0*/  PRMT R20, R16, 0x3340, R0 ;  /* 0x0000334010147816 */ /* 0x000fe20000000000 */
[----:B------:R-:W-:Y:S04]  /*1f28b0*/  STL [R1+0xa0bc], R55 ;  /* 0x00a0bc3701007387 */ /* 0x000fe80000100800 */
[----:B------:R-:W-:Y:S04]  /*1f28c0*/  STL [R1+0xa1c8], R54 ;  /* 0x00a1c83601007387 */ /* 0x000fe80000100800 */
[----:B------:R0:W-:Y:S02]  /*1f28d0*/  STL [R1+0xb8], R20 ;  /* 0x0000b81401007387 */ /* 0x0001e40000100800 */
[----:B0-----:R-:W-:-:S02]  /*1f28e0*/  LOP3.LUT R20, R47, 0xffff, RZ, 0xc0, !PT ;  /* 0x0000ffff2f147812 */ /* 0x001fc400078ec0ff */
[----:B------:R-:W4:Y:S01]  /*1f28f0*/  LDL.LU R47, [R1+0x2d4] ;  /* 0x0002d400012f7983 */ /* 0x000f220000300800 */
[----:B------:R-:W-:Y:S02]  /*1f2900*/  LOP3.LUT R22, R22, 0xffff, RZ, 0xc0, !PT ;  /* 0x0000ffff16167812 */ /* 0x000fe400078ec0ff */
[----:B------:R-:W-:Y:S01]  /*1f2910*/  LOP3.LUT R16, R26, 0xffff, RZ, 0xc0, !PT ;  /* 0x0000ffff1a107812 */ /* 0x000fe200078ec0ff */
[----:B------:R-:W-:Y:S01]  /*1f2920*/  VIADD R23, R23, UR4 ;  /* 0x0000000417177c36 */ /* 0x000fe20008000000 */
[----:B------:R-:W-:Y:S01]  /*1f2930*/  PRMT R54, R22, 0x3340, R0 ;  /* 0x0000334016367816 */ /* 0x000fe20000000000 */
[----:B------:R-:W0:Y:S01]  /*1f2940*/  LDCU UR4, c[0x0][0x3b8] ;  /* 0x00007700ff0477ac */ /* 0x000e220008000800 */
[----:B------:R-:W-:Y:S02]  /*1f2950*/  PRMT R26, R16, 0x3340, R20 ;  /* 0x00003340101a7816 */ /* 0x000fe40000000014 */
[----:B------:R-:W-:Y:S02]  /*1f2960*/  SHF.R.U32.HI R37, RZ, 0x8, R37 ;  /* 0x00000008ff257819 */ /* 0x000fe40000011625 */
[----:B------:R-:W-:-:S02]  /*1f2970*/  PRMT R60, R26, 0x5410, R54 ;  /* 0x000054101a3c7816 */ /* 0x000fc40000000036 */
[----:B------:R-:W-:Y:S02]  /*1f2980*/  SHF.R.U32.HI R16, RZ, 0x8, R16 ;  /* 0x00000008ff107819 */ /* 0x000fe40000011610 */
[----:B------:R-:W-:Y:S02]  /*1f2990*/  SHF.R.U32.HI R20, RZ, 0x8, R20 ;  /* 0x00000008ff147819 */ /* 0x000fe40000011614 */
[----:B------:R-:W-:Y:S02]  /*1f29a0*/  SHF.R.S32.HI R26, RZ, 0x1f, R23 ;  /* 0x0000001fff1a7819 */ /* 0x000fe40000011417 */
[----:B------:R-:W-:Y:S02]  /*1f29b0*/  IADD3 R54, P1, PT, R23, R4, RZ ;  /* 0x0000000417367210 */ /* 0x000fe40007f3e0ff */
[----:B------:R-:W-:Y:S02]  /*1f29c0*/  LOP3.LUT R37, R37, 0xffff, RZ, 0xc0, !PT ;  /* 0x0000ffff25257812 */ /* 0x000fe400078ec0ff */
[----:B------:R-:W-:-:S02]  /*1f29d0*/  LOP3.LUT R16, R16, 0xffff, RZ, 0xc0, !PT ;  /* 0x0000ffff10107812 */ /* 0x000fc400078ec0ff */
[----:B------:R-:W-:Y:S01]  /*1f29e0*/  LOP3.LUT R20, R20, 0xffff, RZ, 0xc0, !PT ;  /* 0x0000ffff14147812 */ /* 0x000fe200078ec0ff */
[----:B------:R-:W-:Y:S01]  /*1f29f0*/  IMAD.X R55, R26, 0x1, R51, P1 ;  /* 0x000000011a377824 */ /* 0x000fe200008e0633 */
[----:B------:R-:W-:Y:S02]  /*1f2a00*/  PRMT R37, R37, 0x3340, R0 ;  /* 0x0000334025257816 */ /* 0x000fe40000000000 */
[----:B------:R-:W-:Y:S01]  /*1f2a10*/  PRMT R20, R16, 0x3340, R20 ;  /* 0x0000334010147816 */ /* 0x000fe20000000014 */
[----:B------:R-:W-:Y:S04]  /*1f2a20*/  STL [R1+0x1c38], R60 ;  /* 0x001c383c01007387 */ /* 0x000fe80000100800 */
[----:B------:R-:W-:Y:S04]  /*1f2a30*/  STL.64 [R1+0x10f0], R54 ;  /* 0x0010f03601007387 */ /* 0x000fe80000100a00 */
[----:B------:R3:W-:Y:S04]  /*1f2a40*/  STL [R1+0xc0], R37 ;  /* 0x0000c02501007387 */ /* 0x0007e80000100800 */
[----:B------:R4:W-:Y:S01]  /*1f2a50*/  STL [R1+0x5c8], R20 ;  /* 0x0005c81401007387 */ /* 0x0009e20000100800 */
[----:B------:R-:W-:-:S04]  /*1f2a60*/  SHF.R.U32.HI R22, RZ, 0x8, R22 ;  /* 0x00000008ff167819 */ /* 0x000fc80000011616 */
[----:B------:R-:W-:-:S04]  /*1f2a70*/  LOP3.LUT R22, R22, 0xffff, RZ, 0xc0, !PT ;  /* 0x0000ffff16167812 */ /* 0x000fc800078ec0ff */
[--C-:B------:R-:W-:Y:S02]  /*1f2a80*/  PRMT R22, R22, 0x3340, R0.reuse ;  /* 0x0000334016167816 */ /* 0x100fe40000000000 */
[----:B--2---:R-:W-:Y:S02]  /*1f2a90*/  LOP3.LUT R16, R48, 0xffff, RZ, 0xc0, !PT ;  /* 0x0000ffff30107812 */ /* 0x004fe400078ec0ff */
[----:B---3--:R-:W-:Y:S02]  /*1f2aa0*/  LOP3.LUT R37, R49, 0xffff, RZ, 0xc0, !PT ;  /* 0x0000ffff31257812 */ /* 0x008fe400078ec0ff */
[----:B----4-:R-:W-:Y:S02]  /*1f2ab0*/  LOP3.LUT R20, R46, 0xffff, RZ, 0xc0, !PT ;  /* 0x0000ffff2e147812 */ /* 0x010fe400078ec0ff */
[----:B------:R-:W2:Y:S01]  /*1f2ac0*/  LDL.LU R46, [R1+0x2dc] ;  /* 0x0002dc00012e7983 */ /* 0x000ea20000300800 */
[----:B------:R-:W-:Y:S02]  /*1f2ad0*/  PRMT R49, R37, 0x3340, R0 ;  /* 0x0000334025317816 */ /* 0x000fe40000000000 */
[----:B------:R-:W-:-:S02]  /*1f2ae0*/  PRMT R48, R16, 0x3340, R20 ;  /* 0x0000334010307816 */ /* 0x000fc40000000014 */
[----:B------:R-:W-:Y:S02]  /*1f2af0*/  SHF.R.U32.HI R16, RZ, 0x8, R16 ;  /* 0x00000008ff107819 */ /* 0x000fe40000011610 */
[----:B------:R-:W-:Y:S02]  /*1f2b00*/  PRMT R54, R48, 0x5410, R49 ;  /* 0x0000541030367816 */ /* 0x000fe40000000031 */
[----:B------:R-:W-:Y:S02]  /*1f2b10*/  SHF.R.U32.HI R20, RZ, 0x8, R20 ;  /* 0x00000008ff147819 */ /* 0x000fe40000011614 */
[----:B------:R-:W-:Y:S02]  /*1f2b20*/  IADD3 R48, P1, PT, R23, R6, RZ ;  /* 0x0000000617307210 */ /* 0x000fe40007f3e0ff */
[----:B------:R-:W-:Y:S02]  /*1f2b30*/  LOP3.LUT R16, R16, 0xffff, RZ, 0xc0, !PT ;  /* 0x0000ffff10107812 */ /* 0x000fe400078ec0ff */
[----:B------:R-:W-:Y:S01]  /*1f2b40*/  LOP3.LUT R20, R20, 0xffff, RZ, 0xc0, !PT ;  /* 0x0000ffff14147812 */ /* 0x000fe200078ec0ff */
[----:B------:R-:W-:Y:S01]  /*1f2b50*/  IMAD.X R49, R26, 0x1, R5, P1 ;  /* 0x000000011a317824 */ /* 0x000fe200008e0605 */
[----:B------:R-:W-:Y:S02]  /*1f2b60*/  STL [R1+0x1a34], R54 ;  /* 0x001a343601007387 */ /* 0x000fe40000100800 */
[----:B------:R-:W-:-:S02]  /*1f2b70*/  PRMT R20, R16, 0x3340, R20 ;  /* 0x0000334010147816 */ /* 0x000fc40000000014 */
[----:B------:R-:W-:Y:S04]  /*1f2b80*/  STL.64 [R1+0x10d8], R48 ;  /* 0x0010d83001007387 */ /* 0x000fe80000100a00 */
[----:B------:R1:W-:Y:S04]  /*1f2b90*/  STL [R1+0xc8], R22 ;  /* 0x0000c81601007387 */ /* 0x0003e80000100800 */
[----:B------:R3:W-:Y:S01]  /*1f2ba0*/  STL [R1+0x5c4], R20 ;  /* 0x0005c41401007387 */ /* 0x0007e20000100800 */
[----:B-1----:R-:W-:Y:S02]  /*1f2bb0*/  LOP3.LUT R22, R41, 0xffff, RZ, 0xc0, !PT ;  /* 0x0000ffff29167812 */ /* 0x002fe400078ec0ff */
[----:B---3--:R-:W-:-:S02]  /*1f2bc0*/  LOP3.LUT R20, R40, 0xffff, RZ, 0xc0, !PT ;  /* 0x0000ffff28147812 */ /* 0x008fc400078ec0ff */
[----:B------:R-:W-:Y:S02]  /*1f2bd0*/  LOP3.LUT R16, R47, 0xffff, RZ, 0xc0, !PT ;  /* 0x0000ffff2f107812 */ /* 0x000fe400078ec0ff */
[----:B------:R-:W-:Y:S01]  /*1f2be0*/  PRMT R41, R22, 0x3340, R0 ;  /* 0x0000334016297816 */ /* 0x000fe20000000000 */
[----:B------:R-:W3:Y:S01]  /*1f2bf0*/  LDL.LU R47, [R1+0x4c8] ;  /* 0x0004c800012f7983 */ /* 0x000ee20000300800 */
[----:B------:R-:W-:-:S04]  /*1f2c00*/  PRMT R40, R16, 0x3340, R20 ;  /* 0x0000334010287816 */ /* 0x000fc80000000014 */
[----:B------:R-:W-:Y:S02]  /*1f2c10*/  PRMT R41, R40, 0x5410, R41 ;  /* 0x0000541028297816 */ /* 0x000fe40000000029 */
[----:B------:R-:W4:Y:S04]  /*1f2c20*/  LDL.LU R40, [R1+0x3e0] ;  /* 0x0003e00001287983 */ /* 0x000f280000300800 */
[----:B------:R1:W-:Y:S04]  /*1f2c30*/  STL [R1+0x740], R41 ;  /* 0x0007402901007387 */ /* 0x0003e80000100800 */
[----:B-1----:R-:W4:Y:S01]  /*1f2c40*/  LDL.LU R41, [R1+0x460] ;  /* 0x0004600001297983 */ /* 0x002f220000300800 */
[----:B------:R-:W-:-:S02]  /*1f2c50*/  SHF.R.U32.HI R37, RZ, 0x8, R37 ;  /* 0x00000008ff257819 */ /* 0x000fc40000011625 */
[----:B------:R-:W-:Y:S02]  /*1f2c60*/  SHF.R.U32.HI R16, RZ, 0x8, R16 ;  /* 0x00000008ff107819 */ /* 0x000fe40000011610 */
[----:B------:R-:W-:Y:S02]  /*1f2c70*/  SHF.R.U32.HI R20, RZ, 0x8, R20 ;  /* 0x00000008ff147819 */ /* 0x000fe40000011614 */
[----:B------:R-:W-:Y:S02]  /*1f2c80*/  IADD3 R48, P1, PT, R23, R8, RZ ;  /* 0x0000000817307210 */ /* 0x000fe40007f3e0ff */
        /* <DEDUP_REMOVED lines=9> */
[----:B-1----:R-:W-:-:S02]  /*1f2d20*/  LOP3.LUT R37, R45, 0xffff, RZ, 0xc0, !PT ;  /* 0x0000ffff2d257812 */ /* 0x002fc400078ec0ff */
[----:B0-----:R-:W-:Y:S02]  /*1f2d30*/  LOP3.LUT R20, R29, 0xffff, RZ, 0xc0, !PT ;  /* 0x0000ffff1d147812 */ /* 0x001fe400078ec0ff */
[----:B------:R-:W-:Y:S02]  /*1f2d40*/  PRMT R45, R37, 0x3340, R0 ;  /* 0x00003340252d7816 */ /* 0x000fe40000000000 */
[----:B------:R-:W-:Y:S02]  /*1f2d50*/  SHF.R.U32.HI R22, RZ, 0x8, R22 ;  /* 0x00000008ff167819 */ /* 0x000fe40000011616 */
[----:B------:R-:W-:Y:S02]  /*1f2d60*/  IADD3 R48, P1, PT, R23, R14, RZ ;  /* 0x0000000e17307210 */ /* 0x000fe40007f3e0ff */
[----:B------:R-:W-:-:S03]  /*1f2d70*/  LOP3.LUT R22, R22, 0xffff, RZ, 0xc0, !PT ;  /* 0x0000ffff16167812 */ /* 0x000fc600078ec0ff */
[----:B------:R-:W-:Y:S01]  /*1f2d80*/  IMAD.X R49, R26, 0x1, R15, P1 ;  /* 0x000000011a317824 */ /* 0x000fe200008e060f */
[----:B------:R-:W-:Y:S02]  /*1f2d90*/  PRMT R22, R22, 0x3340, R0 ;  /* 0x0000334016167816 */ /* 0x000fe40000000000 */
[----:B--2---:R-:W-:-:S04]  /*1f2da0*/  LOP3.LUT R16, R46, 0xffff, RZ, 0xc0, !PT ;  /* 0x0000ffff2e107812 */ /* 0x004fc800078ec0ff */
[----:B------:R-:W-:-:S04]  /*1f2db0*/  PRMT R29, R16, 0x3340, R20 ;  /* 0x00003340101d7816 */ /* 0x000fc80000000014 */
[----:B------:R-:W-:Y:S02]  /*1f2dc0*/  PRMT R45, R29, 0x5410, R45 ;  /* 0x000054101d2d7816 */ /* 0x000fe4000000002d */
[----:B------:R-:W2:Y:S01]  /*1f2dd0*/  LDL.LU R29, [R1+0x2b8] ;  /* 0x0002b800011d7983 */ /* 0x000ea20000300800 */
[----:B------:R-:W-:Y:S02]  /*1f2de0*/  SHF.R.U32.HI R16, RZ, 0x8, R16 ;  /* 0x00000008ff107819 */ /* 0x000fe40000011610 */
[----:B------:R-:W-:Y:S02]  /*1f2df0*/  SHF.R.U32.HI R20, RZ, 0x8, R20 ;  /* 0x00000008ff147819 */ /* 0x000fe40000011614 */
[----:B------:R-:W-:Y:S02]  /*1f2e00*/  LOP3.LUT R16, R16, 0xffff, RZ, 0xc0, !PT ;  /* 0x0000ffff10107812 */ /* 0x000fe400078ec0ff */
[----:B------:R-:W-:Y:S01]  /*1f2e10*/  LOP3.LUT R20, R20, 0xffff, RZ, 0xc0, !PT ;  /* 0x0000ffff14147812 */ /* 0x000fe200078ec0ff */
[----:B------:R-:W-:Y:S03]  /*1f2e20*/  STL [R1+0xa0b0], R45 ;  /* 0x00a0b02d01007387 */ /* 0x000fe60000100800 */
[----:B------:R-:W-:Y:S01]  /*1f2e30*/  PRMT R20, R16, 0x3340, R20 ;  /* 0x0000334010147816 */ /* 0x000fe20000000014 */
[----:B------:R-:W-:Y:S04]  /*1f2e40*/  STL.64 [R1+0x10c8], R48 ;  /* 0x0010c83001007387 */ /* 0x000fe80000100a00 */
[----:B------:R4:W-:Y:S04]  /*1f2e50*/  STL [R1+0xcc], R22 ;  /* 0x0000cc1601007387 */ /* 0x0009e80000100800 */
[----:B------:R0:W-:Y:S01]  /*1f2e60*/  STL [R1+0x5bc], R20 ;  /* 0x0005bc1401007387 */ /* 0x0001e20000100800 */
[----:B---3--:R-:W-:-:S02]  /*1f2e70*/  LOP3.LUT R16, R47, 0xffff, RZ, 0xc0, !PT ;  /* 0x0000ffff2f107812 */ /* 0x008fc400078ec0ff */
[----:B----4-:R-:W-:Y:S02]  /*1f2e80*/  LOP3.LUT R22, R40, 0xffff, RZ, 0xc0, !PT ;  /* 0x0000ffff28167812 */ /* 0x010fe400078ec0ff */
[----:B0-----:R-:W-:Y:S02]  /*1f2e90*/  LOP3.LUT R20, R41, 0xffff, RZ, 0xc0, !PT ;  /* 0x0000ffff29147812 */ /* 0x001fe400078ec0ff */
[----:B------:R-:W-:Y:S02]  /*1f2ea0*/  PRMT R41, R22, 0x3340, R0 ;  /* 0x0000334016297816 */ /* 0x000fe40000000000 */
[----:B------:R-:W-:-:S04]  /*1f2eb0*/  PRMT R40, R16, 0x3340, R20 ;  /* 0x0000334010287816 */ /* 0x000fc80000000014 */
[----:B------:R-:W-:Y:S02]  /*1f2ec0*/  PRMT R45, R40, 0x5410, R41 ;  /* 0x00005410282d7816 */ /* 0x000fe40000000029 */
[----:B------:R-:W-:-:S05]  /*1f2ed0*/  IADD3 R40, P1, PT, R23, R3, RZ ;  /* 0x0000000317287210 */ /* 0x000fca0007f3e0ff */
[----:B------:R-:W-:Y:S01]  /*1f2ee0*/  IMAD.X R41, R26, 0x1, R27, P1 ;  /* 0x000000011a297824 */ /* 0x000fe200008e061b */
[----:B------:R-:W-:Y:S04]  /*1f2ef0*/  STL [R1+0x1c4c], R45 ;  /* 0x001c4c2d01007387 */ /* 0x000fe80000100800 */
[----:B------:R-:W3:Y:S04]  /*1f2f00*/  LDL.LU R27, [R1+0xa26c] ;  /* 0x00a26c00011b7983 */ /* 0x000ee80000300800 */
[----:B------:R0:W-:Y:S04]  /*1f2f10*/  STL.64 [R1+0x10c0], R40 ;  /* 0x0010c02801007387 */ /* 0x0001e80000100a00 */
[----:B------:R-:W4:Y:S01]  /*1f2f20*/  LDL.LU R46, [R1+0x2bc] ;  /* 0x0002bc00012e7983 */ /* 0x000f220000300800 */
[----:B------:R-:W-:-:S02]  /*1f2f30*/  SHF.R.U32.HI R37, RZ, 0x8, R37 ;  /* 0x00000008ff257819 */ /* 0x000fc40000011625 */
[----:B------:R-:W-:Y:S01]  /*1f2f40*/  SHF.R.U32.HI R16, RZ, 0x8, R16 ;  /* 0x00000008ff107819 */ /* 0x000fe20000011610 */
[----:B------:R-:W3:Y:S01]  /*1f2f50*/  LDL.LU R54, [R1+0x38] ;  /* 0x0000380001367983 */ /* 0x000ee20000300800 */
[----:B------:R-:W-:Y:S02]  /*1f2f60*/  SHF.R.U32.HI R20, RZ, 0x8, R20 ;  /* 0x00000008ff147819 */ /* 0x000fe40000011614 */
[----:B------:R-:W-:Y:S01]  /*1f2f70*/  LOP3.LUT R37, R37, 0xffff, RZ, 0xc0, !PT ;  /* 0x0000ffff25257812 */ /* 0x000fe200078ec0ff */
[----:B------:R-:W3:Y:S01]  /*1f2f80*/  LDL.LU R55, [R1+0x34] ;  /* 0x0000340001377983 */ /* 0x000ee20000300800 */
[----:B------:R-:W-:Y:S02]  /*1f2f90*/  LOP3.LUT R16, R16, 0xffff, RZ, 0xc0, !PT ;  /* 0x0000ffff10107812 */ /* 0x000fe400078ec0ff */
[----:B------:R-:W-:Y:S02]  /*1f2fa0*/  LOP3.LUT R20, R20, 0xffff, RZ, 0xc0, !PT ;  /* 0x0000ffff14147812 */ /* 0x000fe400078ec0ff */
[----:B0-----:R-:W-:-:S02]  /*1f2fb0*/  PRMT R40, R37, 0x3340, R0 ;  /* 0x0000334025287816 */ /* 0x001fc40000000000 */
[----:B------:R-:W-:Y:S02]  /*1f2fc0*/  PRMT R37, R16, 0x3340, R20 ;  /* 0x0000334010257816 */ /* 0x000fe40000000014 */
[----:B------:R-:W-:Y:S02]  /*1f2fd0*/  LOP3.LUT R16, R25, 0xffff, RZ, 0xc0, !PT ;  /* 0x0000ffff19107812 */ /* 0x000fe400078ec0ff */
[----:B------:R-:W-:Y:S01]  /*1f2fe0*/  LOP3.LUT R24, R24, 0xffff, RZ, 0xc0, !PT ;  /* 0x0000ffff18187812 */ /* 0x000fe200078ec0ff */
[----:B------:R0:W-:Y:S02]  /*1f2ff0*/  STL [R1+0xd0], R40 ;  /* 0x0000d02801007387 */ /* 0x0001e40000100800 */
[----:B0-----:R-:W-:Y:S02]  /*1f3000*/  IADD3 R40, P1, PT, R23, R2, RZ ;  /* 0x0000000217287210 */ /* 0x001fe40007f3e0ff */
[----:B------:R0:W-:Y:S03]  /*1f3010*/  STL [R1+0x5b0], R37 ;  /* 0x0005b02501007387 */ /* 0x0001e60000100800 */
[----:B------:R-:W-:Y:S01]  /*1f3020*/  IMAD.X R41, R26, 0x1, R0, P1 ;  /* 0x000000011a297824 */ /* 0x000fe200008e0600 */
[----:B0-----:R-:W-:-:S04]  /*1f3030*/  SHF.R.U32.HI R37, RZ, 0x8, R24 ;  /* 0x00000008ff257819 */ /* 0x001fc80000011618 */
[----:B------:R-:W-:Y:S02]  /*1f3040*/  LOP3.LUT R37, R37, 0xffff, RZ, 0xc0, !PT ;  /* 0x0000ffff25257812 */ /* 0x000fe400078ec0ff */
[----:B--2---:R-:W-:Y:S02]  /*1f3050*/  LOP3.LUT R20, R29, 0xffff, RZ, 0xc0, !PT ;  /* 0x0000ffff1d147812 */ /* 0x004fe400078ec0ff */
[----:B------:R-:W-:Y:S02]  /*1f3060*/  PRMT R29, R16, 0x3340, R0 ;  /* 0x00003340101d7816 */ /* 0x000fe40000000000 */
[----:B------:R-:W-:-:S04]  /*1f3070*/  PRMT R25, R20, 0x3340, R24 ;  /* 0x0000334014197816 */ /* 0x000fc80000000018 */
[----:B------:R-:W-:-:S05]  /*1f3080*/  PRMT R25, R25, 0x5410, R29 ;  /* 0x0000541019197816 */ /* 0x000fca000000001d */
[----:B------:R0:W-:Y:S04]  /*1f3090*/  STL [R1+0x1c30], R25 ;  /* 0x001c301901007387 */ /* 0x0001e80000100800 */
[----:B------:R-:W2:Y:S04]  /*1f30a0*/  LDL.LU R47, [R1+0x4d4] ;  /* 0x0004d400012f7983 */ /* 0x000ea80000300800 */
[----:B------:R1:W-:Y:S04]  /*1f30b0*/  STL.64 [R1+0x10b8], R40 ;  /* 0x0010b82801007387 */ /* 0x0003e80000100a00 */
[----:B------:R-:W2:Y:S04]  /*1f30c0*/  LDL.LU R24, [R1+0x3ec] ;  /* 0x0003ec0001187983 */ /* 0x000ea80000300800 */
[----:B0-----:R-:W2:Y:S04]  /*1f30d0*/  LDL.LU R25, [R1+0x46c] ;  /* 0x00046c0001197983 */ /* 0x001ea80000300800 */
[----:B-1----:R-:W2:Y:S01]  /*1f30e0*/  LDL.LU R40, [R1+0x4a4] ;  /* 0x0004a40001287983 */ /* 0x002ea20000300800 */
[----:B------:R-:W-:-:S02]  /*1f30f0*/  SHF.R.U32.HI R20, RZ, 0x8, R20 ;  /* 0x00000008ff147819 */ /* 0x000fc40000011614 */
[----:B------:R-:W-:Y:S01]  /*1f3100*/  SHF.R.U32.HI R16, RZ, 0x8, R16 ;  /* 0x00000008ff107819 */ /* 0x000fe20000011610 */
[----:B------:R-:W2:Y:S01]  /*1f3110*/  LDL.LU R41, [R1+0x3b0] ;  /* 0x0003b00001297983 */ /* 0x000ea20000300800 */
[----:B------:R-:W-:Y:S02]  /*1f3120*/  LOP3.LUT R20, R20, 0xffff, RZ, 0xc0, !PT ;  /* 0x0000ffff14147812 */ /* 0x000fe400078ec0ff */
[----:B------:R-:W-:Y:S01]  /*1f3130*/  LOP3.LUT R16, R16, 0xffff, RZ, 0xc0, !PT ;  /* 0x0000ffff10107812 */ /* 0x000fe200078ec0ff */
[----:B------:R-:W2:Y:S01]  /*1f3140*/  LDL.LU R29, [R1+0x440] ;  /* 0x00044000011d7983 */ /* 0x000ea20000300800 */
[----:B------:R-:W-:Y:S02]  /*1f3150*/  PRMT R20, R20, 0x3340, R37 ;  /* 0x0000334014147816 */ /* 0x000fe40000000025 */
[----:B------:R-:W-:Y:S01]  /*1f3160*/  PRMT R16, R16, 0x3340, R0 ;  /* 0x0000334010107816 */ /* 0x000fe20000000000 */
[----:B------:R-:W2:Y:S01]  /*1f3170*/  LDL.LU R61, [R1+0x30] ;  /* 0x00003000013d7983 */ /* 0x000ea20000300800 */
[----:B------:R-:W-:-:S03]  /*1f3180*/  LOP3.LUT R37, R43, 0xffff, RZ, 0xc0, !PT ;  /* 0x0000ffff2b257812 */ /* 0x000fc600078ec0ff */
[----:B------:R0:W-:Y:S04]  /*1f3190*/  STL [R1+0x5ac], R20 ;  /* 0x0005ac1401007387 */ /* 0x0001e80000100800 */
[----:B------:R-:W2:Y:S04]  /*1f31a0*/  LDL.LU R45, [R1+0x2c] ;  /* 0x00002c00012d7983 */ /* 0x000ea80000300800 */
[----:B------:R4:W-:Y:S01]  /*1f31b0*/  STL [R1+0xd4], R16 ;  /* 0x0000d41001007387 */ /* 0x0009e20000100800 */
[----:B0-----:R-:W-:-:S03]  /*1f31c0*/  LOP3.LUT R20, R38, 0xffff, RZ, 0xc0, !PT ;  /* 0x0000ffff26147812 */ /* 0x001fc600078ec0ff */
[----:B------:R-:W2:Y:S01]  /*1f31d0*/  LDL.LU R38, [R1+0xa268] ;  /* 0x00a2680001267983 */ /* 0x000ea20000300800 */
[----:B------:R-:W-:-:S03]  /*1f31e0*/  PRMT R43, R37, 0x3340, R0 ;  /* 0x00003340252b7816 */ /* 0x000fc60000000000 */
[----:B------:R0:W-:Y:S01]  /*1f31f0*/  STL [R1+0x2074], R37 ;  /* 0x0020742501007387 */ /* 0x0001e20000100800 */
[----:B----4-:R-:W-:-:S04]  /*1f3200*/  LOP3.LUT R16, R46, 0xffff, RZ, 0xc0, !PT ;  /* 0x0000ffff2e107812 */ /* 0x010fc800078ec0ff */
[----:B0-----:R-:W-:-:S04]  /*1f3210*/  PRMT R37, R16, 0x3340, R20 ;  /* 0x0000334010257816 */ /* 0x001fc80000000014 */
[----:B------:R-:W-:-:S05]  /*1f3220*/  PRMT R37, R37, 0x5410, R43 ;  /* 0x0000541025257816 */ /* 0x000fca000000002b */
[----:B------:R0:W-:Y:S04]  /*1f3230*/  STL [R1+0x2008], R37 ;  /* 0x0020082501007387 */ /* 0x0001e80000100800 */
[----:B------:R-:W4:Y:S01]  /*1f3240*/  LDL.LU R60, [R1+0x28] ;  /* 0x00002800013c7983 */ /* 0x000f220000300800 */
[----:B------:R-:W-:Y:S02]  /*1f3250*/  SHF.R.U32.HI R22, RZ, 0x8, R22 ;  /* 0x00000008ff167819 */ /* 0x000fe40000011616 */
[----:B------:R-:W-:Y:S02]  /*1f3260*/  SHF.R.U32.HI R16, RZ, 0x8, R16 ;  /* 0x00000008ff107819 */ /* 0x000fe40000011610 */
[----:B------:R-:W-:Y:S02]  /*1f3270*/  SHF.R.U32.HI R20, RZ, 0x8, R20 ;  /* 0x00000008ff147819 */ /* 0x000fe40000011614 */
[----:B---3--:R-:W-:-:S02]  /*1f3280*/  IADD3 R48, P1, PT, R23, R54, RZ ;  /* 0x0000003617307210 */ /* 0x008fc40007f3e0ff */
[----:B------:R-:W-:Y:S02]  /*1f3290*/  LOP3.LUT R22, R22, 0xffff, RZ, 0xc0, !PT ;  /* 0x0000ffff16167812 */ /* 0x000fe400078ec0ff */
[----:B------:R-:W-:Y:S02]  /*1f32a0*/  LOP3.LUT R16, R16, 0xffff, RZ, 0xc0, !PT ;  /* 0x0000ffff10107812 */ /* 0x000fe400078ec0ff */
[----:B------:R-:W-:Y:S01]  /*1f32b0*/  LOP3.LUT R20, R20, 0xffff, RZ, 0xc0, !PT ;  /* 0x0000ffff14147812 */ /* 0x000fe200078ec0ff */
[----:B------:R-:W-:Y:S01]  /*1f32c0*/  IMAD.X R49, R26, 0x1, R55, P1 ;  /* 0x000000011a317824 */ /* 0x000fe200008e0637 */
[----:B0-----:R-:W-:Y:S02]  /*1f32d0*/  PRMT R37, R22, 0x3340, R0 ;  /* 0x0000334016257816 */ /* 0x001fe40000000000 */
[----:B------:R-:W-:Y:S02]  /*1f32e0*/  PRMT R16, R16, 0x3340, R20 ;  /* 0x0000334010107816 */ /* 0x000fe40000000014 */
[----:B------:R-:W-:Y:S04]  /*1f32f0*/  STL.64 [R1+0x10b0], R48 ;  /* 0x0010b03001007387 */ /* 0x000fe80000100a00 */
[----:B------:R0:W-:Y:S04]  /*1f3300*/  STL [R1+0xd8], R37 ;  /* 0x0000d82501007387 */ /* 0x0001e80000100800 */
[----:B------:R1:W-:Y:S01]  /*1f3310*/  STL [R1+0x1d40], R16 ;  /* 0x001d401001007387 */ /* 0x0003e20000100800 */
[----:B--2---:R-:W-:-:S03]  /*1f3320*/  LOP3.LUT R22, R47, 0xffff, RZ, 0xc0, !PT ;  /* 0x0000ffff2f167812 */ /* 0x004fc600078ec0ff */
[----:B------:R-:W2:Y:S01]  /*1f3330*/  LDL.LU R47, [R1+0x638] ;  /* 0x00063800012f7983 */ /* 0x000ea20000300800 */
[----:B------:R-:W-:Y:S02]  /*1f3340*/  LOP3.LUT R20, R24, 0xffff, RZ, 0xc0, !PT ;  /* 0x0000ffff18147812 */ /* 0x000fe400078ec0ff */
[----:B------:R-:W-:Y:S02]  /*1f3350*/  LOP3.LUT R24, R25, 0xffff, RZ, 0xc0, !PT ;  /* 0x0000ffff19187812 */ /* 0x000fe400078ec0ff */
[----:B------:R-:W-:Y:S02]  /*1f3360*/  LOP3.LUT R25, R40, 0xffff, RZ, 0xc0, !PT ;  /* 0x0000ffff28197812 */ /* 0x000fe400078ec0ff */
[----:B------:R-:W-:Y:S02]  /*1f3370*/  PRMT R40, R20, 0x3340, R0 ;  /* 0x0000334014287816 */ /* 0x000fe40000000000 */
[----:B0-----:R-:W-:-:S04]  /*1f3380*/  PRMT R37, R22, 0x3340, R24 ;  /* 0x0000334016257816 */ /* 0x001fc80000000018 */
[----:B------:R-:W-:Y:S02]  /*1f3390*/  PRMT R37, R37, 0x5410, R40 ;  /* 0x0000541025257816 */ /* 0x000fe40000000028 */
[----:B------:R-:W3:Y:S01]  /*1f33a0*/  LDL.LU R40, [R1+0x594] ;  /* 0x0005940001287983 */ /* 0x000ee20000300800 */
[----:B-1----:R-:W-:-:S03]  /*1f33b0*/  LOP3.LUT R16, R41, 0xffff, RZ, 0xc0, !PT ;  /* 0x0000ffff29107812 */ /* 0x002fc600078ec0ff */
[----:B------:R0:W-:Y:S04]  /*1f33c0*/  STL [R1+0x1c28], R37 ;  /* 0x001c282501007387 */ /* 0x0001e80000100800 */
[----:B------:R-:W3:Y:S01]  /*1f33d0*/  LDL.LU R41, [R1+0x5e8] ;  /* 0x0005e80001297983 */ /* 0x000ee20000300800 */
[----:B------:R-:W-:Y:S02]  /*1f33e0*/  LOP3.LUT R29, R29, 0xffff, RZ, 0xc0, !PT ;  /* 0x0000ffff1d1d7812 */ /* 0x000fe400078ec0ff */
[----:B------:R-:W-:Y:S02]  /*1f33f0*/  SHF.R.U32.HI R22, RZ, 0x8, R22 ;  /* 0x00000008ff167819 */ /* 0x000fe40000011616 */
[----:B------:R-:W-:Y:S02]  /*1f3400*/  SHF.R.U32.HI R24, RZ, 0x8, R24 ;  /* 0x00000008ff187819 */ /* 0x000fe40000011618 */
[----:B0-----:R-:W-:-:S02]  /*1f3410*/  PRMT R37, R25, 0x3340, R29 ;  /* 0x0000334019257816 */ /* 0x001fc4000000001d */
[----:B------:R-:W-:Y:S02]  /*1f3420*/  IADD3 R48, P1, PT, R23, R61, RZ ;  /* 0x0000003d17307210 */ /* 0x000fe40007f3e0ff */
[----:B------:R-:W-:Y:S02]  /*1f3430*/  SHF.R.U32.HI R25, RZ, 0x8, R25 ;  /* 0x00000008ff197819 */ /* 0x000fe40000011619 */
[----:B------:R-:W-:Y:S02]  /*1f3440*/  SHF.R.U32.HI R29, RZ, 0x8, R29 ;  /* 0x00000008ff1d7819 */ /* 0x000fe4000001161d */
[----:B------:R-:W-:Y:S02]  /*1f3450*/  LOP3.LUT R22, R22, 0xffff, RZ, 0xc0, !PT ;  /* 0x0000ffff16167812 */ /* 0x000fe400078ec0ff */
[----:B------:R-:W-:Y:S02]  /*1f3460*/  LOP3.LUT R24, R24, 0xffff, RZ, 0xc0, !PT ;  /* 0x0000ffff18187812 */ /* 0x000fe400078ec0ff */
[----:B------:R-:W-:Y:S01]  /*1f3470*/  PRMT R43, R16, 0x3340, R0 ;  /* 0x00003340102b7816 */ /* 0x000fe20000000000 */
[----:B------:R-:W-:Y:S01]  /*1f3480*/  IMAD.X R49, R26, 0x1, R45, P1 ;  /* 0x000000011a317824 */ /* 0x000fe200008e062d */
[----:B------:R-:W-:-:S02]  /*1f3490*/  LOP3.LUT R25, R25, 0xffff, RZ, 0xc0, !PT ;  /* 0x0000ffff19197812 */ /* 0x000fc400078ec0ff */
[----:B------:R-:W-:Y:S02]  /*1f34a0*/  LOP3.LUT R29, R29, 0xffff, RZ, 0xc0, !PT ;  /* 0x0000ffff1d1d7812 */ /* 0x000fe400078ec0ff */
[----:B------:R-:W-:Y:S02]  /*1f34b0*/  PRMT R22, R22, 0x3340, R24 ;  /* 0x0000334016167816 */ /* 0x000fe40000000018 */
[----:B------:R-:W-:Y:S02]  /*1f34c0*/  PRMT R37, R37, 0x5410, R43 ;  /* 0x0000541025257816 */ /* 0x000fe4000000002b */
[----:B------:R-:W-:-:S03]  /*1f34d0*/  PRMT R29, R25, 0x3340, R29 ;  /* 0x00003340191d7816 */ /* 0x000fc6000000001d */
[----:B------:R-:W-:Y:S04]  /*1f34e0*/  STL [R1+0x1c2c], R37 ;  /* 0x001c2c2501007387 */ /* 0x000fe80000100800 */
[----:B------:R0:W-:Y:S04]  /*1f34f0*/  STL.64 [R1+0x10a8], R48 ;  /* 0x0010a83001007387 */ /* 0x0001e80000100a00 */
[----:B------:R-:W-:Y:S01]  /*1f3500*/  STL [R1+0x5a8], R29 ;  /* 0x0005a81d01007387 */ /* 0x000fe20000100800 */
[----:B----4-:R-:W-:-:S03]  /*1f3510*/  IADD3 R24, P1, PT, R23, R60, RZ ;  /* 0x0000003c17187210 */ /* 0x010fc60007f3e0ff */
[----:B------:R-:W-:Y:S02]  /*1f3520*/  STL [R1+0x5a4], R22 ;  /* 0x0005a41601007387 */ /* 0x000fe40000100800 */
[----:B------:R-:W-:Y:S02]  /*1f3530*/  IMAD.X R25, R26, 0x1, R39, P1 ;  /* 0x000000011a197824 */ /* 0x000fe400008e0627 */
[----:B0-----:R-:W4:Y:S04]  /*1f3540*/  LDL.LU R48, [R1+0x63c] ;  /* 0x00063c0001307983 */ /* 0x001f280000300800 */
[----:B------:R0:W-:Y:S04]  /*1f3550*/  STL.64 [R1+0x10a0], R24 ;  /* 0x0010a01801007387 */ /* 0x0001e80000100a00 */
[----:B0-----:R-:W4:Y:S04]  /*1f3560*/  LDL.LU R24, [R1+0x598] ;  /* 0x0005980001187983 */ /* 0x001f280000300800 */
[----:B------:R-:W4:Y:S04]  /*1f3570*/  LDL.LU R49, [R1+0x5ec] ;  /* 0x0005ec0001317983 */ /* 0x000f280000300800 */
        /* <DEDUP_REMOVED lines=12> */
[----:B---3--:R-:W-:-:S04]  /*1f3640*/  LOP3.LUT R16, R40, 0xffff, RZ, 0xc0, !PT ;  /* 0x0000ffff28107812 */ /* 0x008fc800078ec0ff */
[----:B------:R-:W-:Y:S02]  /*1f3650*/  PRMT R40, R16, 0x3340, R0 ;  /* 0x0000334010287816 */ /* 0x000fe40000000000 */
[----:B0-----:R-:W-:-:S04]  /*1f3660*/  LOP3.LUT R22, R41, 0xffff, RZ, 0xc0, !PT ;  /* 0x0000ffff29167812 */ /* 0x001fc800078ec0ff */
[----:B------:R-:W-:Y:S02]  /*1f3670*/  PRMT R37, R20, 0x3340, R22 ;  /* 0x0000334014257816 */ /* 0x000fe40000000016 */
        /* <DEDUP_REMOVED lines=10> */
[----:B------:R-:W2:Y:S01]  /*1f3720*/  LDL.LU R47, [R1+0x614] ;  /* 0x00061400012f7983 */ /* 0x000ea20000300800 */
[----:B------:R-:W-:-:S03]  /*1f3730*/  SHF.R.U32.HI R16, RZ, 0x8, R16 ;  /* 0x00000008ff107819 */ /* 0x000fc60000011610 */
[----:B0-----:R-:W3:Y:S04]  /*1f3740*/  LDL.LU R40, [R1+0x574] ;  /* 0x0005740001287983 */ /* 0x001ee80000300800 */
[----:B------:R0:W-:Y:S04]  /*1f3750*/  STL [R1+0x59c], R20 ;  /* 0x00059c1401007387 */ /* 0x0001e80000100800 */
[----:B------:R-:W3:Y:S01]  /*1f3760*/  LDL.LU R41, [R1+0x5cc] ;  /* 0x0005cc0001297983 */ /* 0x000ee20000300800 */
[----:B------:R-:W-:-:S04]  /*1f3770*/  LOP3.LUT R16, R16, 0xffff, RZ, 0xc0, !PT ;  /* 0x0000ffff10107812 */ /* 0x000fc800078ec0ff */
[----:B0-----:R-:W-:-:S05]  /*1f3780*/  PRMT R20, R16, 0x3340, R0 ;  /* 0x0000334010147816 */ /* 0x001fca0000000000 */
[----:B------:R0:W-:Y:S01]  /*1f3790*/  STL [R1+0xe4], R20 ;  /* 0x0000e41401007387 */ /* 0x0001e20000100800 */
[----:B----4-:R-:W-:Y:S02]  /*1f37a0*/  LOP3.LUT R16, R48, 0xffff, RZ, 0xc0, !PT ;  /* 0x0000ffff30107812 */ /* 0x010fe400078ec0ff */
[----:B------:R-:W-:Y:S02]  /*1f37b0*/  IADD3 R48, P1, PT, R23, R59, RZ ;  /* 0x0000003b17307210 */ /* 0x000fe40007f3e0ff */
[----:B------:R-:W-:Y:S02]  /*1f37c0*/  LOP3.LUT R24, R24, 0xffff, RZ, 0xc0, !PT ;  /* 0x0000ffff18187812 */ /* 0x000fe400078ec0ff */
[----:B0-----:R-:W-:Y:S02]  /*1f37d0*/  LOP3.LUT R20, R49, 0xffff, RZ, 0xc0, !PT ;  /* 0x0000ffff31147812 */ /* 0x001fe400078ec0ff */
[----:B------:R-:W-:Y:S02]  /*1f37e0*/  PRMT R43, R24, 0x3340, R0 ;  /* 0x00003340182b7816 */ /* 0x000fe40000000000 */
[----:B------:R-:W-:-:S02]  /*1f37f0*/  LOP3.LUT R22, R25, 0xffff, RZ, 0xc0, !PT ;  /* 0x0000ffff19167812 */ /* 0x000fc400078ec0ff */
[----:B------:R-:W-:Y:S02]  /*1f3800*/  LOP3.LUT R25, R29, 0xffff, RZ, 0xc0, !PT ;  /* 0x0000ffff1d197812 */ /* 0x000fe400078ec0ff */
[----:B------:R-:W-:Y:S02]  /*1f3810*/  PRMT R29, R16, 0x3340, R20 ;  /* 0x00003340101d7816 */ /* 0x000fe40000000014 */
[----:B------:R-:W-:Y:S01]  /*1f3820*/  LOP3.LUT R37, R46, 0xffff, RZ, 0xc0, !PT ;  /* 0x0000ffff2e257812 */ /* 0x000fe200078ec0ff */
[----:B------:R0:W-:Y:S01]  /*1f3830*/  STL [R1+0x2064], R25 ;  /* 0x0020641901007387 */ /* 0x0001e20000100800 */
[----:B------:R-:W-:Y:S02]  /*1f3840*/  PRMT R43, R29, 0x5410, R43 ;  /* 0x000054101d2b7816 */ /* 0x000fe4000000002b */
[----:B------:R-:W-:Y:S02]  /*1f3850*/  PRMT R29, R25, 0x3340, R0 ;  /* 0x00003340191d7816 */ /* 0x000fe40000000000 */
[----:B0-----:R-:W-:Y:S01]  /*1f3860*/  PRMT R25, R22, 0x3340, R37 ;  /* 0x0000334016197816 */ /* 0x001fe20000000025 */
[----:B------:R-:W-:-:S03]  /*1f3870*/  IMAD.X R49, R26, 0x1, R18, P1 ;  /* 0x000000011a317824 */ /* 0x000fc600008e0612 */
[----:B------:R-:W-:Y:S01]  /*1f3880*/  PRMT R25, R25, 0x5410, R29 ;  /* 0x0000541019197816 */ /* 0x000fe2000000001d */
[----:B------:R-:W-:Y:S04]  /*1f3890*/  STL [R1+0x1c20], R43 ;  /* 0x001c202b01007387 */ /* 0x000fe80000100800 */
[----:B------:R0:W-:Y:S04]  /*1f38a0*/  STL [R1+0x2000], R25 ;  /* 0x0020001901007387 */ /* 0x0001e80000100800 */
[----:B------:R-:W4:Y:S04]  /*1f38b0*/  LDL.LU R46, [R1+0x84c] ;  /* 0x00084c00012e7983 */ /* 0x000f280000300800 */
[----:B0-----:R-:W4:Y:S04]  /*1f38c0*/  LDL.LU R25, [R1+0x7c0] ;  /* 0x0007c00001197983 */ /* 0x001f280000300800 */
[----:B------:R0:W-:Y:S04]  /*1f38d0*/  STL.64 [R1+0x1080], R48 ;  /* 0x0010803001007387 */ /* 0x0001e80000100a00 */
        /* <DEDUP_REMOVED lines=13> */
[----:B0-----:R-:W-:-:S05]  /*1f39b0*/  IADD3 R48, P1, PT, R23, R19, RZ ;  /* 0x0000001317307210 */ /* 0x001fca0007f3e0ff */
[----:B------:R-:W-:Y:S01]  /*1f39c0*/  IMAD.X R49, R26, 0x1, R53, P1 ;  /* 0x000000011a317824 */ /* 0x000fe200008e0635 */
[----:B--2---:R-:W-:Y:S02]  /*1f39d0*/  LOP3.LUT R20, R47, 0xffff, RZ, 0xc0, !PT ;  /* 0x0000ffff2f147812 */ /* 0x004fe400078ec0ff */
[----:B------:R-:W2:Y:S01]  /*1f39e0*/  LDL.LU R47, [R1+0x85c] ;  /* 0x00085c00012f7983 */ /* 0x000ea20000300800 */
[----:B---3--:R-:W-:-:S04]  /*1f39f0*/  LOP3.LUT R16, R40, 0xffff, RZ, 0xc0, !PT ;  /* 0x0000ffff28107812 */ /* 0x008fc800078ec0ff */
[----:B------:R-:W-:Y:S02]  /*1f3a00*/  PRMT R40, R16, 0x3340, R0 ;  /* 0x0000334010287816 */ /* 0x000fe40000000000 */
[----:B-1----:R-:W-:-:S04]  /*1f3a10*/  LOP3.LUT R22, R41, 0xffff, RZ, 0xc0, !PT ;  /* 0x0000ffff29167812 */ /* 0x002fc800078ec0ff */
[----:B------:R-:W-:-:S04]  /*1f3a20*/  PRMT R37, R20, 0x3340, R22 ;  /* 0x0000334014257816 */ /* 0x000fc80000000016 */
[----:B------:R-:W-:Y:S02]  /*1f3a30*/  PRMT R37, R37, 0x5410, R40 ;  /* 0x0000541025257816 */ /* 0x000fe40000000028 */
[----:B------:R-:W3:Y:S04]  /*1f3a40*/  LDL.LU R40, [R1+0x7c8] ;  /* 0x0007c80001287983 */ /* 0x000ee80000300800 */
[----:B------:R0:W-:Y:S04]  /*1f3a50*/  STL [R1+0x1c1c], R37 ;  /* 0x001c1c2501007387 */ /* 0x0001e80000100800 */
[----:B------:R-:W3:Y:S01]  /*1f3a60*/  LDL.LU R41, [R1+0x82c] ;  /* 0x00082c0001297983 */ /* 0x000ee20000300800 */
[----:B------:R-:W-:-:S02]  /*1f3a70*/  SHF.R.U32.HI R20, RZ, 0x8, R20 ;  /* 0x00000008ff147819 */ /* 0x000fc40000011614 */
[----:B------:R-:W-:Y:S02]  /*1f3a80*/  SHF.R.U32.HI R22, RZ, 0x8, R22 ;  /* 0x00000008ff167819 */ /* 0x000fe40000011616 */
[----:B------:R-:W-:Y:S02]  /*1f3a90*/  SHF.R.U32.HI R16, RZ, 0x8, R16 ;  /* 0x00000008ff107819 */ /* 0x000fe40000011610 */
[----:B------:R-:W-:Y:S02]  /*1f3aa0*/  LOP3.LUT R20, R20, 0xffff, RZ, 0xc0, !PT ;  /* 0x0000ffff14147812 */ /* 0x000fe400078ec0ff */
[----:B------:R-:W-:Y:S02]  /*1f3ab0*/  LOP3.LUT R22, R22, 0xffff, RZ, 0xc0, !PT ;  /* 0x0000ffff16167812 */ /* 0x000fe400078ec0ff */
[----:B------:R-:W-:Y:S02]  /*1f3ac0*/  LOP3.LUT R16, R16, 0xffff, RZ, 0xc0, !PT ;  /* 0x0000ffff10107812 */ /* 0x000fe400078ec0ff */
[----:B0-----:R-:W-:-:S02]  /*1f3ad0*/  PRMT R37, R20, 0x3340, R22 ;  /* 0x0000334014257816 */ /* 0x001fc40000000016 */
[----:B------:R-:W-:Y:S01]  /*1f3ae0*/  PRMT R22, R16, 0x3340, R0 ;  /* 0x0000334010167816 */ /* 0x000fe20000000000 */
[----:B------:R0:W-:Y:S04]  /*1f3af0*/  STL.64 [R1+0x1090], R48 ;  /* 0x0010903001007387 */ /* 0x0001e80000100a00 */
[----:B------:R-:W-:Y:S04]  /*1f3b00*/  STL [R1+0x524], R37 ;  /* 0x0005242501007387 */ /* 0x000fe80000100800 */
[----:B------:R1:W-:Y:S01]  /*1f3b10*/  STL [R1+0xec], R22 ;  /* 0x0000ec1601007387 */ /* 0x0003e20000100800 */
[----:B0-----:R-:W-:-:S05]  /*1f3b20*/  IADD3 R48, P1, PT, R23, R56, RZ ;  /* 0x0000003817307210 */ /* 0x001fca0007f3e0ff */
[----:B------:R-:W-:Y:S01]  /*1f3b30*/  IMAD.X R49, R26, 0x1, R58, P1 ;  /* 0x000000011a317824 */ /* 0x000fe200008e063a */
[----:B----4-:R-:W-:Y:S02]  /*1f3b40*/  LOP3.LUT R20, R46, 0xffff, RZ, 0xc0, !PT ;  /* 0x0000ffff2e147812 */ /* 0x010fe400078ec0ff */
[----:B------:R-:W-:Y:S02]  /*1f3b50*/  LOP3.LUT R16, R25, 0xffff, RZ, 0xc0, !PT ;  /* 0x0000ffff19107812 */ /* 0x000fe400078ec0ff */
[----:B-1----:R-:W-:Y:S02]  /*1f3b60*/  LOP3.LUT R22, R29, 0xffff, RZ, 0xc0, !PT ;  /* 0x0000ffff1d167812 */ /* 0x002fe400078ec0ff */
[----:B------:R-:W-:Y:S02]  /*1f3b70*/  PRMT R29, R16, 0x3340, R0 ;  /* 0x00003340101d7816 */ /* 0x000fe40000000000 */
[----:B------:R-:W-:-:S04]  /*1f3b80*/  PRMT R25, R20, 0x3340, R22 ;  /* 0x0000334014197816 */ /* 0x000fc80000000016 */
[----:B------:R-:W-:-:S05]  /*1f3b90*/  PRMT R25, R25, 0x5410, R29 ;  /* 0x0000541019197816 */ /* 0x000fca000000001d */
[----:B------:R0:W-:Y:S04]  /*1f3ba0*/  STL [R1+0x1c10], R25 ;  /* 0x001c101901007387 */ /* 0x0001e80000100800 */
[----:B------:R-:W-:Y:S04]  /*1f3bb0*/  STL.64 [R1+0x1088], R48 ;  /* 0x0010883001007387 */ /* 0x000fe80000100a00 */
[----:B------:R-:W4:Y:S01]  /*1f3bc0*/  LDL.LU R29, [R1+0x838] ;  /* 0x00083800011d7983 */ /* 0x000f220000300800 */
[----:B------:R-:W-:Y:S02]  /*1f3bd0*/  SHF.R.U32.HI R24, RZ, 0x8, R24 ;  /* 0x00000008ff187819 */ /* 0x000fe40000011618 */
[----:B------:R-:W-:-:S02]  /*1f3be0*/  SHF.R.U32.HI R20, RZ, 0x8, R20 ;  /* 0x00000008ff147819 */ /* 0x000fc40000011614 */
[----:B------:R-:W-:Y:S02]  /*1f3bf0*/  LOP3.LUT R24, R24, 0xffff, RZ, 0xc0, !PT ;  /* 0x0000ffff18187812 */ /* 0x000fe400078ec0ff */
[----:B------:R-:W-:Y:S02]  /*1f3c00*/  SHF.R.U32.HI R22, RZ, 0x8, R22 ;  /* 0x00000008ff167819 */ /* 0x000fe40000011616 */
[----:B------:R-:W-:Y:S02]  /*1f3c10*/  PRMT R37, R24, 0x3340, R0 ;  /* 0x0000334018257816 */ /* 0x000fe40000000000 */
[----:B------:R-:W-:Y:S01]  /*1f3c20*/  LOP3.LUT R20, R20, 0xffff, RZ, 0xc0, !PT ;  /* 0x0000ffff14147812 */ /* 0x000fe200078ec0ff */
[----:B------:R-:W4:Y:S01]  /*1f3c30*/  LDL.LU R24, [R1+0x788] ;  /* 0x0007880001187983 */ /* 0x000f220000300800 */
[----:B------:R-:W-:-:S03]  /*1f3c40*/  LOP3.LUT R22, R22, 0xffff, RZ, 0xc0, !PT ;  /* 0x0000ffff16167812 */ /* 0x000fc600078ec0ff */
[----:B0-----:R-:W4:Y:S04]  /*1f3c50*/  LDL.LU R25, [R1+0x7fc] ;  /* 0x0007fc0001197983 */ /* 0x001f280000300800 */
[----:B------:R0:W-:Y:S02]  /*1f3c60*/  STL [R1+0xe8], R37 ;  /* 0x0000e82501007387 */ /* 0x0001e40000100800 */
[----:B0-----:R-:W-:-:S05]  /*1f3c70*/  PRMT R37, R20, 0x3340, R22 ;  /* 0x0000334014257816 */ /* 0x001fca0000000016 */
[----:B------:R0:W-:Y:S01]  /*1f3c80*/  STL [R1+0x588], R37 ;  /* 0x0005882501007387 */ /* 0x0001e20000100800 */
[----:B------:R-:W-:-:S04]  /*1f3c90*/  SHF.R.U32.HI R16, RZ, 0x8, R16 ;  /* 0x00000008ff107819 */ /* 0x000fc80000011610 */
[----:B------:R-:W-:Y:S02]  /*1f3ca0*/  LOP3.LUT R16, R16, 0xffff, RZ, 0xc0, !PT ;  /* 0x0000ffff10107812 */ /* 0x000fe400078ec0ff */
[----:B--2---:R-:W-:Y:S02]  /*1f3cb0*/  LOP3.LUT R22, R47, 0xffff, RZ, 0xc0, !PT ;  /* 0x0000ffff2f167812 */ /* 0x004fe400078ec0ff */
[----:B---3--:R-:W-:Y:S02]  /*1f3cc0*/  LOP3.LUT R20, R40, 0xffff, RZ, 0xc0, !PT ;  /* 0x0000ffff28147812 */ /* 0x008fe400078ec0ff */
[----:B0-----:R-:W-:Y:S02]  /*1f3cd0*/  LOP3.LUT R37, R41, 0xffff, RZ, 0xc0, !PT ;  /* 0x0000ffff29257812 */ /* 0x001fe400078ec0ff */
[----:B------:R-:W-:Y:S02]  /*1f3ce0*/  PRMT R41, R20, 0x3340, R0 ;  /* 0x0000334014297816 */ /* 0x000fe40000000000 */
[----:B------:R-:W-:-:S04]  /*1f3cf0*/  PRMT R40, R22, 0x3340, R37 ;  /* 0x0000334016287816 */ /* 0x000fc80000000025 */
[----:B------:R-:W-:Y:S02]  /*1f3d00*/  PRMT R43, R40, 0x5410, R41 ;  /* 0x00005410282b7816 */ /* 0x000fe40000000029 */
[----:B------:R-:W-:-:S03]  /*1f3d10*/  IADD3 R40, P1, PT, R23, R57, RZ ;  /* 0x0000003917287210 */ /* 0x000fc60007f3e0ff */
[----:B------:R-:W-:Y:S02]  /*1f3d20*/  STL [R1+0x1c14], R43 ;  /* 0x001c142b01007387 */ /* 0x000fe40000100800 */
[----:B------:R-:W-:Y:S02]  /*1f3d30*/  IMAD.X R41, R26, 0x1, R9, P1 ;  /* 0x000000011a297824 */ /* 0x000fe400008e0609 */
[----:B------:R-:W2:Y:S01]  /*1f3d40*/  LDL.LU R49, [R1+0x840] ;  /* 0x0008400001317983 */ /* 0x000ea20000300800 */
[----:B------:R-:W-:Y:S02]  /*1f3d50*/  SHF.R.U32.HI R22, RZ, 0x8, R22 ;  /* 0x00000008ff167819 */ /* 0x000fe40000011616 */
[----:B------:R-:W-:Y:S01]  /*1f3d60*/  SHF.R.U32.HI R37, RZ, 0x8, R37 ;  /* 0x00000008ff257819 */ /* 0x000fe20000011625 */
[----:B------:R-:W3:Y:S01]  /*1f3d70*/  LDL.LU R46, [R1+0x794] ;  /* 0x00079400012e7983 */ /* 0x000ee20000300800 */
[----:B------:R-:W-:-:S03]  /*1f3d80*/  SHF.R.U32.HI R20, RZ, 0x8, R20 ;  /* 0x00000008ff147819 */ /* 0x000fc60000011614 */
[----:B------:R0:W-:Y:S01]  /*1f3d90*/  STL.64 [R1+0x1070], R40 ;  /* 0x0010702801007387 */ /* 0x0001e20000100a00 */
[----:B------:R-:W-:-:S03]  /*1f3da0*/  LOP3.LUT R22, R22, 0xffff, RZ, 0xc0, !PT ;  /* 0x0000ffff16167812 */ /* 0x000fc600078ec0ff */
[----:B------:R-:W3:Y:S01]  /*1f3db0*/  LDL.LU R47, [R1+0x808] ;  /* 0x00080800012f7983 */ /* 0x000ee20000300800 */
[----:B------:R-:W-:Y:S02]  /*1f3dc0*/  LOP3.LUT R37, R37, 0xffff, RZ, 0xc0, !PT ;  /* 0x0000ffff25257812 */ /* 0x000fe400078ec0ff */
[----:B------:R-:W-:Y:S02]  /*1f3dd0*/  LOP3.LUT R20, R20, 0xffff, RZ, 0xc0, !PT ;  /* 0x0000ffff14147812 */ /* 0x000fe400078ec0ff */
[----:B------:R-:W-:Y:S02]  /*1f3de0*/  PRMT R22, R22, 0x3340, R37 ;  /* 0x0000334016167816 */ /* 0x000fe40000000025 */
[--C-:B------:R-:W-:Y:S02]  /*1f3df0*/  PRMT R20, R20, 0x3340, R0.reuse ;  /* 0x0000334014147816 */ /* 0x100fe40000000000 */
[----:B0-----:R-:W-:Y:S01]  /*1f3e00*/  IADD3 R40, P1, PT, R23, R10, RZ ;  /* 0x0000000a17287210 */ /* 0x001fe20007f3e0ff */
[----:B------:R-:W-:Y:S04]  /*1f3e10*/  STL [R1+0x514], R22 ;  /* 0x0005141601007387 */ /* 0x000fe80000100800 */
[----:B------:R-:W-:Y:S01]  /*1f3e20*/  IMAD.X R41, R26, 0x1, R11, P1 ;  /* 0x000000011a297824 */ /* 0x000fe200008e060b */
[----:B------:R0:W-:Y:S04]  /*1f3e30*/  STL [R1+0xfc], R20 ;  /* 0x0000fc1401007387 */ /* 0x0001e80000100800 */
[----:B------:R1:W-:Y:S01]  /*1f3e40*/  STL.64 [R1+0x1078], R40 ;  /* 0x0010782801007387 */ /* 0x0003e20000100a00 */
[----:B0-----:R-:W-:-:S03]  /*1f3e50*/  PRMT R20, R16, 0x3340, R0 ;  /* 0x0000334010147816 */ /* 0x001fc60000000000 */
[----:B-1----:R-:W3:Y:S04]  /*1f3e60*/  LDL.LU R40, [R1+0x590] ;  /* 0x0005900001287983 */ /* 0x002ee80000300800 */
[----:B------:R0:W-:Y:S04]  /*1f3e70*/  STL [R1+0x18c], R20 ;  /* 0x00018c1401007387 */ /* 0x0001e80000100800 */
[----:B------:R-:W3:Y:S01]  /*1f3e80*/  LDL.LU R41, [R1+0x61c] ;  /* 0x00061c0001297983 */ /* 0x000ee20000300800 */
[----:B----4-:R-:W-:-:S03]  /*1f3e90*/  LOP3.LUT R16, R29, 0xffff, RZ, 0xc0, !PT ;  /* 0x0000ffff1d107812 */ /* 0x010fc600078ec0ff */
[----:B------:R-:W4:Y:S01]  /*1f3ea0*/  LDL.LU R29, [R1+0x5e0] ;  /* 0x0005e000011d7983 */ /* 0x000f220000300800 */
[----:B------:R-:W-:Y:S02]  /*1f3eb0*/  LOP3.LUT R22, R24, 0xffff, RZ, 0xc0, !PT ;  /* 0x0000ffff18167812 */ /* 0x000fe400078ec0ff */
[----:B0-----:R-:W-:Y:S02]  /*1f3ec0*/  LOP3.LUT R20, R25, 0xffff, RZ, 0xc0, !PT ;  /* 0x0000ffff19147812 */ /* 0x001fe400078ec0ff */
[----:B------:R-:W-:Y:S02]  /*1f3ed0*/  PRMT R25, R22, 0x3340, R0 ;  /* 0x0000334016197816 */ /* 0x000fe40000000000 */
[----:B------:R-:W-:Y:S02]  /*1f3ee0*/  PRMT R24, R16, 0x3340, R20 ;  /* 0x0000334010187816 */ /* 0x000fe40000000014 */
[----:B------:R-:W-:Y:S02]  /*1f3ef0*/  SHF.R.U32.HI R16, RZ, 0x8, R16 ;  /* 0x00000008ff107819 */ /* 0x000fe40000011610 */
[----:B------:R-:W-:-:S02]  /*1f3f00*/  PRMT R37, R24, 0x5410, R25 ;  /* 0x0000541018257816 */ /* 0x000fc40000000019 */
[----:B------:R-:W-:Y:S02]  /*1f3f10*/  SHF.R.U32.HI R20, RZ, 0x8, R20 ;  /* 0x00000008ff147819 */ /* 0x000fe40000011614 */
[----:B------:R-:W-:Y:S02]  /*1f3f20*/  IADD3 R24, P1, PT, R23, R12, RZ ;  /* 0x0000000c17187210 */ /* 0x000fe40007f3e0ff */
[----:B------:R-:W-:Y:S02]  /*1f3f30*/  LOP3.LUT R16, R16, 0xffff, RZ, 0xc0, !PT ;  /* 0x0000ffff10107812 */ /* 0x000fe400078ec0ff */
[----:B------:R-:W-:Y:S01]  /*1f3f40*/  LOP3.LUT R20, R20, 0xffff, RZ, 0xc0, !PT ;  /* 0x0000ffff14147812 */ /* 0x000fe200078ec0ff */
[----:B------:R-:W-:Y:S01]  /*1f3f50*/  IMAD.X R25, R26, 0x1, R13, P1 ;  /* 0x000000011a197824 */ /* 0x000fe200008e060d */
[----:B------:R-:W-:Y:S02]  /*1f3f60*/  STL [R1+0x1c08], R37 ;  /* 0x001c082501007387 */ /* 0x000fe40000100800 */
[----:B------:R-:W-:-:S02]  /*1f3f70*/  PRMT R26, R16, 0x3340, R20 ;  /* 0x00003340101a7816 */ /* 0x000fc40000000014 */
[----:B------:R0:W-:Y:S04]  /*1f3f80*/  STL.64 [R1+0x1068], R24 ;  /* 0x0010681801007387 */ /* 0x0001e80000100a00 */
[----:B0-----:R-:W4:Y:S04]  /*1f3f90*/  LDL.LU.64 R24, [R1+0xa260] ;  /* 0x00a2600001187983 */ /* 0x001f280000300a00 */
[----:B------:R0:W-:Y:S01]  /*1f3fa0*/  STL [R1+0x520], R26 ;  /* 0x0005201a01007387 */ /* 0x0001e20000100800 */
[----:B--2---:R-:W-:-:S03]  /*1f3fb0*/  LOP3.LUT R20, R49, 0xffff, RZ, 0xc0, !PT ;  /* 0x0000ffff31147812 */ /* 0x004fc600078ec0ff */
[----:B------:R-:W2:Y:S01]  /*1f3fc0*/  LDL.LU R49, [R1+0x30c] ;  /* 0x00030c0001317983 */ /* 0x000ea20000300800 */
[----:B---3--:R-:W-:-:S04]  /*1f3fd0*/  LOP3.LUT R16, R46, 0xffff, RZ, 0xc0, !PT ;  /* 0x0000ffff2e107812 */ /* 0x008fc800078ec0ff */
[----:B------:R-:W-:Y:S02]  /*1f3fe0*/  PRMT R43, R16, 0x3340, R0 ;  /* 0x00003340102b7816 */ /* 0x000fe40000000000 */
[----:B0-----:R-:W-:-:S04]  /*1f3ff0*/  LOP3.LUT R26, R47, 0xffff, RZ, 0xc0, !PT ;  /* 0x0000ffff2f1a7812 */ /* 0x001fc800078ec0ff */
[----:B------:R-:W-:Y:S02]  /*1f4000*/  PRMT R37, R20, 0x3340, R26 ;  /* 0x0000334014257816 */ /* 0x000fe4000000001a */
[----:B------:R-:W-:Y:S02]  /*1f4010*/  SHF.R.U32.HI R20, RZ, 0x8, R20 ;  /* 0x00000008ff147819 */ /* 0x000fe40000011614 */
[----:B------:R-:W-:Y:S02]  /*1f4020*/  SHF.R.U32.HI R26, RZ, 0x8, R26 ;  /* 0x00000008ff1a7819 */ /* 0x000fe4000001161a */
[----:B------:R-:W-:Y:S02]  /*1f4030*/  SHF.R.U32.HI R16, RZ, 0x8, R16 ;  /* 0x00000008ff107819 */ /* 0x000fe40000011610 */
[----:B------:R-:W-:Y:S02]  /*1f4040*/  PRMT R37, R37, 0x5410, R43 ;  /* 0x0000541025257816 */ /* 0x000fe4000000002b */
[----:B------:R-:W-:-:S02]  /*1f4050*/  LOP3.LUT R20, R20, 0xffff, RZ, 0xc0, !PT ;  /* 0x0000ffff14147812 */ /* 0x000fc400078ec0ff */
[----:B------:R-:W-:Y:S02]  /*1f4060*/  LOP3.LUT R26, R26, 0xffff, RZ, 0xc0, !PT ;  /* 0x0000ffff1a1a7812 */ /* 0x000fe400078ec0ff */
[----:B------:R-:W-:Y:S01]  /*1f4070*/  LOP3.LUT R16, R16, 0xffff, RZ, 0xc0, !PT ;  /* 0x0000ffff10107812 */ /* 0x000fe200078ec0ff */
[----:B------:R0:W-:Y:S02]  /*1f4080*/  STL [R1+0x1ff8], R37 ;  /* 0x001ff82501007387 */ /* 0x0001e40000100800 */
[----:B0-----:R-:W-:Y:S02]  /*1f4090*/  PRMT R37, R20, 0x3340, R26 ;  /* 0x0000334014257816 */ /* 0x001fe4000000001a */
[----:B------:R-:W-:Y:S02]  /*1f40a0*/  PRMT R20, R16, 0x3340, R0 ;  /* 0x0000334010147816 */ /* 0x000fe40000000000 */
[----:B------:R-:W-:Y:S01]  /*1f40b0*/  LOP3.LUT R26, R40, 0xffff, RZ, 0xc0, !PT ;  /* 0x0000ffff281a7812 */ /* 0x000fe200078ec0ff */
[----:B------:R-:W-:Y:S04]  /*1f40c0*/  STL [R1+0x410], R37 ;  /* 0x0004102501007387 */ /* 0x000fe80000100800 */
[----:B------:R4:W-:Y:S01]  /*1f40d0*/  STL [R1+0x188], R20 ;  /* 0x0001881401007387 */ /* 0x0009e20000100800 */
[----:B------:R-:W-:-:S03]  /*1f40e0*/  LOP3.LUT R16, R41, 0xffff, RZ, 0xc0, !PT ;  /* 0x0000ffff29107812 */ /* 0x000fc600078ec0ff */
[----:B------:R0:W-:Y:S04]  /*1f40f0*/  STL [R1+0x2060], R26 ;  /* 0x0020601a01007387 */ /* 0x0001e80000100800 */
[----:B------:R-:W3:Y:S04]  /*1f4100*/  LDL.LU R46, [R1+0x310] ;  /* 0x00031000012e7983 */ /* 0x000ee80000300800 */
[----:B------:R-:W3:Y:S01]  /*1f4110*/  LDL.LU R47, [R1+0x2e0] ;  /* 0x0002e000012f7983 */ /* 0x000ee20000300800 */
[----:B----4-:R-:W-:Y:S02]  /*1f4120*/  LOP3.LUT R20, R29, 0xffff, RZ, 0xc0, !PT ;  /* 0x0000ffff1d147812 */ /* 0x010fe400078ec0ff */
[----:B------:R-:W-:Y:S01]  /*1f4130*/  PRMT R29, R26, 0x3340, R0 ;  /* 0x000033401a1d7816 */ /* 0x000fe20000000000 */
[----:B0-----:R-:W-:Y:S01]  /*1f4140*/  VIADD R26, R23, UR4 ;  /* 0x00000004171a7c36 */ /* 0x001fe20008000000 */
[----:B------:R-:W-:Y:S01]  /*1f4150*/  PRMT R23, R16, 0x3340, R20 ;  /* 0x0000334010177816 */ /* 0x000fe20000000014 */
[----:B------:R-:W0:Y:S03]  /*1f4160*/  LDCU UR4, c[0x0][0x3b8] ;  /* 0x00007700ff0477ac */ /* 0x000e260008000800 */
[----:B------:R-:W-:-:S02]  /*1f4170*/  PRMT R23, R23, 0x5410, R29 ;  /* 0x0000541017177816 */ /* 0x000fc4000000001d */
[----:B------:R-:W-:Y:S02]  /*1f4180*/  SHF.R.S32.HI R29, RZ, 0x1f, R26 ;  /* 0x0000001fff1d7819 */ /* 0x000fe4000001141a */
[----:B------:R-:W-:Y:S01]  /*1f4190*/  IADD3 R40, P1, PT, R26, R4, RZ ;  /* 0x000000041a287210 */ /* 0x000fe20007f3e0ff */
[----:B------:R-:W-:Y:S04]  /*1f41a0*/  STL [R1+0x1ff4], R23 ;  /* 0x001ff41701007387 */ /* 0x000fe80000100800 */
[----:B------:R-:W-:-:S05]  /*1f41b0*/  IMAD.X R41, R29, 0x1, R51, P1 ;  /* 0x000000011d297824 */ /* 0x000fca00008e0633 */
[----:B------:R1:W-:Y:S04]  /*1f41c0*/  STL.64 [R1+0x1060], R40 ;  /* 0x0010602801007387 */ /* 0x0003e80000100a00 */
[----:B-1----:R-:W4:Y:S01]  /*1f41d0*/  LDL.LU.64 R40, [R1+0xa258] ;  /* 0x00a2580001287983 */ /* 0x002f220000300a00 */
[----:B------:R-:W-:Y:S02]  /*1f41e0*/  SHF.R.U32.HI R22, RZ, 0x8, R22 ;  /* 0x00000008ff167819 */ /* 0x000fe40000011616 */
[----:B------:R-:W-:Y:S02]  /*1f41f0*/  SHF.R.U32.HI R16, RZ, 0x8, R16 ;  /* 0x00000008ff107819 */ /* 0x000fe40000011610 */
[----:B------:R-:W-:Y:S02]  /*1f4200*/  SHF.R.U32.HI R20, RZ, 0x8, R20 ;  /* 0x00000008ff147819 */ /* 0x000fe40000011614 */
[----:B------:R-:W-:-:S02]  /*1f4210*/  LOP3.LUT R22, R22, 0xffff, RZ, 0xc0, !PT ;  /* 0x0000ffff16167812 */ /* 0x000fc400078ec0ff */
[----:B------:R-:W-:Y:S02]  /*1f4220*/  LOP3.LUT R16, R16, 0xffff, RZ, 0xc0, !PT ;  /* 0x0000ffff10107812 */ /* 0x000fe400078ec0ff */
[----:B------:R-:W-:Y:S02]  /*1f4230*/  LOP3.LUT R20, R20, 0xffff, RZ, 0xc0, !PT ;  /* 0x0000ffff14147812 */ /* 0x000fe400078ec0ff */
[----:B------:R-:W-:Y:S02]  /*1f4240*/  PRMT R23, R22, 0x3340, R0 ;  /* 0x0000334016177816 */ /* 0x000fe40000000000 */
[----:B------:R-:W-:-:S03]  /*1f4250*/  PRMT R22, R16, 0x3340, R20 ;  /* 0x0000334010167816 */ /* 0x000fc60000000014 */
[----:B------:R-:W-:Y:S01]  /*1f4260*/  STL [R1+0x110], R23 ;  /* 0x0001101701007387 */ /* 0x000fe20000100800 */
[----:B------:R-:W-:-:S03]  /*1f4270*/  LOP3.LUT R16, R35, 0xffff, RZ, 0xc0, !PT ;  /* 0x0000ffff23107812 */ /* 0x000fc600078ec0ff */
[----:B------:R4:W-:Y:S01]  /*1f4280*/  STL [R1+0x1cbc], R22 ;  /* 0x001cbc1601007387 */ /* 0x0009e20000100800 */
[----:B------:R-:W-:Y:S02]  /*1f4290*/  PRMT R35, R16, 0x3340, R0 ;  /* 0x0000334010237816 */ /* 0x000fe40000000000 */
[----:B------:R-:W-:Y:S02]  /*1f42a0*/  SHF.R.U32.HI R16, RZ, 0x8, R16 ;  /* 0x00000008ff107819 */ /* 0x000fe40000011610 */
[----:B------:R-:W-:Y:S02]  /*1f42b0*/  IADD3 R48, P1, PT, R26, R6, RZ ;  /* 0x000000061a307210 */ /* 0x000fe40007f3e0ff */
[----:B------:R-:W-:Y:S02]  /*1f42c0*/  LOP3.LUT R16, R16, 0xffff, RZ, 0xc0, !PT ;  /* 0x0000ffff10107812 */ /* 0x000fe400078ec0ff */
[----:B------:R-:W-:Y:S02]  /*1f42d0*/  LOP3.LUT R43, R38, 0xffff, RZ, 0xc0, !PT ;  /* 0x0000ffff262b7812 */ /* 0x000fe400078ec0ff */
[----:B--2---:R-:W-:Y:S01]  /*1f42e0*/  LOP3.LUT R20, R49, 0xffff, RZ, 0xc0, !PT ;  /* 0x0000ffff31147812 */ /* 0x004fe200078ec0ff */
[----:B------:R-:W-:Y:S01]  /*1f42f0*/  IMAD.X R49, R29, 0x1, R5, P1 ;  /* 0x000000011d317824 */ /* 0x000fe200008e0605 */
[----:B----4-:R-:W-:-:S04]  /*1f4300*/  LOP3.LUT R22, R41, 0xffff, RZ, 0xc0, !PT ;  /* 0x0000ffff29167812 */ /* 0x010fc800078ec0ff */
[----:B------:R-:W-:Y:S02]  /*1f4310*/  PRMT R23, R20, 0x3340, R22 ;  /* 0x0000334014177816 */ /* 0x000fe40000000016 */
[----:B------:R-:W-:Y:S02]  /*1f4320*/  SHF.R.U32.HI R20, RZ, 0x8, R20 ;  /* 0x00000008ff147819 */ /* 0x000fe40000011614 */
[----:B------:R-:W-:Y:S02]  /*1f4330*/  SHF.R.U32.HI R22, RZ, 0x8, R22 ;  /* 0x00000008ff167819 */ /* 0x000fe40000011616 */
[----:B------:R-:W-:Y:S02]  /*1f4340*/  PRMT R37, R23, 0x5410, R35 ;  /* 0x0000541017257816 */ /* 0x000fe40000000023 */
[----:B------:R-:W-:Y:S02]  /*1f4350*/  LOP3.LUT R20, R20, 0xffff, RZ, 0xc0, !PT ;  /* 0x0000ffff14147812 */ /* 0x000fe400078ec0ff */
[----:B------:R-:W-:Y:S01]  /*1f4360*/  LOP3.LUT R22, R22, 0xffff, RZ, 0xc0, !PT ;  /* 0x0000ffff16167812 */ /* 0x000fe200078ec0ff */
[----:B------:R3:W-:Y:S03]  /*1f4370*/  STL [R1+0xa090], R37 ;  /* 0x00a0902501007387 */ /* 0x0007e60000100800 */
[----:B------:R-:W-:-:S02]  /*1f4380*/  PRMT R41, R20, 0x3340, R22 ;  /* 0x0000334014297816 */ /* 0x000fc40000000016 */
[----:B------:R-:W-:Y:S02]  /*1f4390*/  PRMT R20, R16, 0x3340, R0 ;  /* 0x0000334010147816 */ /* 0x000fe40000000000 */
[----:B------:R-:W-:Y:S01]  /*1f43a0*/  LOP3.LUT R16, R34, 0xffff, RZ, 0xc0, !PT ;  /* 0x0000ffff22107812 */ /* 0x000fe200078ec0ff */
[----:B------:R-:W-:Y:S01]  /*1f43b0*/  STL.64 [R1+0x1058], R48 ;  /* 0x0010583001007387 */ /* 0x000fe20000100a00 */
[----:B---3--:R-:W-:-:S03]  /*1f43c0*/  LOP3.LUT R37, R46, 0xffff, RZ, 0xc0, !PT ;  /* 0x0000ffff2e257812 */ /* 0x008fc600078ec0ff */
[----:B------:R1:W-:Y:S01]  /*1f43d0*/  STL [R1+0xa1cc], R41 ;  /* 0x00a1cc2901007387 */ /* 0x0003e20000100800 */
[----:B------:R-:W-:-:S03]  /*1f43e0*/  PRMT R46, R16, 0x3340, R0 ;  /* 0x00003340102e7816 */ /* 0x000fc60000000000 */
[----:B------:R2:W-:Y:S04]  /*1f43f0*/  STL [R1+0x114], R20 ;  /* 0x0001141401007387 */ /* 0x0005e80000100800 */
[----:B------:R-:W3:Y:S01]  /*1f4400*/  LDL.LU R38, [R1+0xa254] ;  /* 0x00a2540001267983 */ /* 0x000ee20000300800 */
[----:B-1----:R-:W-:-:S03]  /*1f4410*/  PRMT R41, R37, 0x3340, R43 ;  /* 0x0000334025297816 */ /* 0x002fc6000000002b */
[----:B------:R-:W4:Y:S01]  /*1f4420*/  LDL.LU R34, [R1+0x500] ;  /* 0x0005000001227983 */ /* 0x000f220000300800 */
[----:B--2---:R-:W-:-:S03]  /*1f4430*/  LOP3.LUT R20, R30, 0xffff, RZ, 0xc0, !PT ;  /* 0x0000ffff1e147812 */ /* 0x004fc600078ec0ff */
[----:B------:R-:W2:Y:S01]  /*1f4440*/  LDL.LU R35, [R1+0x424] ;  /* 0x0004240001237983 */ /* 0x000ea20000300800 */
[----:B------:R-:W-:-:S03]  /*1f4450*/  PRMT R46, R41, 0x5410, R46 ;  /* 0x00005410292e7816 */ /* 0x000fc6000000002e */
[----:B------:R-:W3:Y:S01]  /*1f4460*/  LDL.LU R30, [R1+0x494] ;  /* 0x00049400011e7983 */ /* 0x000ee20000300800 */
[----:B------:R-:W-:Y:S02]  /*1f4470*/  LOP3.LUT R22, R47, 0xffff, RZ, 0xc0, !PT ;  /* 0x0000ffff2f167812 */ /* 0x000fe400078ec0ff */
[----:B------:R-:W-:Y:S02]  /*1f4480*/  LOP3.LUT R23, R25, 0xffff, RZ, 0xc0, !PT ;  /* 0x0000ffff19177812 */ /* 0x000fe400078ec0ff */
[----:B------:R-:W3:Y:S01]  /*1f4490*/  LDL.LU R25, [R1+0xa250] ;  /* 0x00a2500001197983 */ /* 0x000ee20000300800 */
[----:B------:R-:W-:-:S03]  /*1f44a0*/  PRMT R47, R20, 0x3340, R0 ;  /* 0x00003340142f7816 */ /* 0x000fc60000000000 */
[----:B------:R-:W3:Y:S04]  /*1f44b0*/  LDL.LU R41, [R1+0x3c] ;  /* 0x00003c0001297983 */ /* 0x000ee80000300800 */
[----:B------:R1:W-:Y:S01]  /*1f44c0*/  STL [R1+0x1bf0], R46 ;  /* 0x001bf02e01007387 */ /* 0x0003e20000100800 */
[----:B------:R-:W-:Y:S02]  /*1f44d0*/  SHF.R.U32.HI R37, RZ, 0x8, R37 ;  /* 0x00000008ff257819 */ /* 0x000fe40000011625 */
[----:B------:R-:W-:Y:S02]  /*1f44e0*/  SHF.R.U32.HI R43, RZ, 0x8, R43 ;  /* 0x00000008ff2b7819 */ /* 0x000fe4000001162b */
[----:B-1----:R-:W-:Y:S02]  /*1f44f0*/  PRMT R46, R22, 0x3340, R23 ;  /* 0x00003340162e7816 */ /* 0x002fe40000000017 */
[----:B------:R-:W-:-:S02]  /*1f4500*/  SHF.R.U32.HI R22, RZ, 0x8, R22 ;  /* 0x00000008ff167819 */ /* 0x000fc40000011616 */
[----:B------:R-:W-:Y:S02]  /*1f4510*/  PRMT R48, R46, 0x5410, R47 ;  /* 0x000054102e307816 */ /* 0x000fe4000000002f */
[----:B------:R-:W-:Y:S02]  /*1f4520*/  IADD3 R46, P1, PT, R26, R8, RZ ;  /* 0x000000081a2e7210 */ /* 0x000fe40007f3e0ff */
[----:B------:R-:W-:Y:S02]  /*1f4530*/  SHF.R.U32.HI R23, RZ, 0x8, R23 ;  /* 0x00000008ff177819 */ /* 0x000fe40000011617 */
[----:B------:R-:W-:Y:S02]  /*1f4540*/  LOP3.LUT R37, R37, 0xffff, RZ, 0xc0, !PT ;  /* 0x0000ffff25257812 */ /* 0x000fe400078ec0ff */
[----:B------:R-:W-:Y:S01]  /*1f4550*/  LOP3.LUT R43, R43, 0xffff, RZ, 0xc0, !PT ;  /* 0x0000ffff2b2b7812 */ /* 0x000fe200078ec0ff */
[----:B------:R-:W-:Y:S01]  /*1f4560*/  IMAD.X R47, R29, 0x1, R7, P1 ;  /* 0x000000011d2f7824 */ /* 0x000fe200008e0607 */
[----:B------:R-:W-:-:S02]  /*1f4570*/  LOP3.LUT R22, R22, 0xffff, RZ, 0xc0, !PT ;  /* 0x0000ffff16167812 */ /* 0x000fc400078ec0ff */
[----:B------:R-:W-:Y:S02]  /*1f4580*/  LOP3.LUT R23, R23, 0xffff, RZ, 0xc0, !PT ;  /* 0x0000ffff17177812 */ /* 0x000fe400078ec0ff */
[----:B------:R-:W-:Y:S01]  /*1f4590*/  PRMT R43, R37, 0x3340, R43 ;  /* 0x00003340252b7816 */ /* 0x000fe2000000002b */
[----:B------:R-:W-:Y:S01]  /*1f45a0*/  STL [R1+0x1bec], R48 ;  /* 0x001bec3001007387 */ /* 0x000fe20000100800 */
[----:B------:R-:W-:-:S03]  /*1f45b0*/  PRMT R37, R22, 0x3340, R23 ;  /* 0x0000334016257816 */ /* 0x000fc60000000017 */
[----:B------:R1:W-:Y:S04]  /*1f45c0*/  STL.64 [R1+0x1050], R46 ;  /* 0x0010502e01007387 */ /* 0x0003e80000100a00 */
[----:B-1----:R-:W3:Y:S04]  /*1f45d0*/  LDL.LU R46, [R1+0x504] ;  /* 0x00050400012e7983 */ /* 0x002ee80000300800 */
[----:B------:R-:W-:Y:S04]  /*1f45e0*/  STL [R1+0x580], R43 ;  /* 0x0005802b01007387 */ /* 0x000fe80000100800 */
[----:B------:R-:W-:Y:S04]  /*1f45f0*/  STL [R1+0x57c], R37 ;  /* 0x00057c2501007387 */ /* 0x000fe80000100800 */
[----:B------:R-:W3:Y:S01]  /*1f4600*/  LDL.LU R47, [R1+0x498] ;  /* 0x00049800012f7983 */ /* 0x000ee20000300800 */
[----:B------:R-:W-:-:S02]  /*1f4610*/  IADD3 R22, P1, PT, R26, R14, RZ ;  /* 0x0000000e1a167210 */ /* 0x000fc40007f3e0ff */
[----:B------:R-:W-:Y:S02]  /*1f4620*/  SHF.R.U32.HI R20, RZ, 0x8, R20 ;  /* 0x00000008ff147819 */ /* 0x000fe40000011614 */
[----:B------:R-:W-:Y:S01]  /*1f4630*/  SHF.R.U32.HI R16, RZ, 0x8, R16 ;  /* 0x00000008ff107819 */ /* 0x000fe20000011610 */
[----:B------:R-:W-:Y:S01]  /*1f4640*/  IMAD.X R23, R29, 0x1, R15, P1 ;  /* 0x000000011d177824 */ /* 0x000fe200008e060f */
[----:B------:R-:W-:Y:S02]  /*1f4650*/  LOP3.LUT R20, R20, 0xffff, RZ, 0xc0, !PT ;  /* 0x0000ffff14147812 */ /* 0x000fe400078ec0ff */
[----:B------:R-:W-:Y:S02]  /*1f4660*/  LOP3.LUT R16, R16, 0xffff, RZ, 0xc0, !PT ;  /* 0x0000ffff10107812 */ /* 0x000fe400078ec0ff */
[----:B------:R1:W-:Y:S02]  /*1f4670*/  STL.64 [R1+0x1028], R22 ;  /* 0x0010281601007387 */ /* 0x0003e40000100a00 */
[----:B-1----:R-:W-:-:S02]  /*1f4680*/  PRMT R23, R20, 0x3340, R0 ;  /* 0x0000334014177816 */ /* 0x002fc40000000000 */
[----:B------:R-:W-:-:S03]  /*1f4690*/  PRMT R22, R16, 0x3340, R0 ;  /* 0x0000334010167816 */ /* 0x000fc60000000000 */
[----:B------:R-:W-:Y:S04]  /*1f46a0*/  STL [R1+0x11c], R23 ;  /* 0x00011c1701007387 */ /* 0x000fe80000100800 */
[----:B------:R3:W-:Y:S01]  /*1f46b0*/  STL [R1+0x118], R22 ;  /* 0x0001181601007387 */ /* 0x0007e20000100800 */
[----:B------:R-:W-:Y:S02]  /*1f46c0*/  LOP3.LUT R37, R33, 0xffff, RZ, 0xc0, !PT ;  /* 0x0000ffff21257812 */ /* 0x000fe400078ec0ff */
[----:B----4-:R-:W-:Y:S02]  /*1f46d0*/  LOP3.LUT R20, R34, 0xffff, RZ, 0xc0, !PT ;  /* 0x0000ffff22147812 */ /* 0x010fe400078ec0ff */
[----:B--2---:R-:W-:Y:S02]  /*1f46e0*/  LOP3.LUT R16, R35, 0xffff, RZ, 0xc0, !PT ;  /* 0x0000ffff23107812 */ /* 0x004fe400078ec0ff */
[----:B---3--:R-:W-:-:S02]  /*1f46f0*/  LOP3.LUT R22, R30, 0xffff, RZ, 0xc0, !PT ;  /* 0x0000ffff1e167812 */ /* 0x008fc400078ec0ff */
[----:B------:R-:W-:Y:S02]  /*1f4700*/  PRMT R30, R16, 0x3340, R0 ;  /* 0x00003340101e7816 */ /* 0x000fe40000000000 */
[----:B------:R-:W-:Y:S02]  /*1f4710*/  PRMT R23, R20, 0x3340, R22 ;  /* 0x0000334014177816 */ /* 0x000fe40000000016 */
[----:B------:R-:W-:Y:S02]  /*1f4720*/  IADD3 R34, P1, PT, R26, R3, RZ ;  /* 0x000000031a227210 */ /* 0x000fe40007f3e0ff */
[----:B------:R-:W-:Y:S02]  /*1f4730*/  SHF.R.U32.HI R20, RZ, 0x8, R20 ;  /* 0x00000008ff147819 */ /* 0x000fe40000011614 */
[----:B------:R-:W-:Y:S01]  /*1f4740*/  SHF.R.U32.HI R22, RZ, 0x8, R22 ;  /* 0x00000008ff167819 */ /* 0x000fe20000011616 */
[----:B------:R-:W-:Y:S01]  /*1f4750*/  IMAD.X R35, R29, 0x1, R41, P1 ;  /* 0x000000011d237824 */ /* 0x000fe200008e0629 */
[----:B------:R-:W-:-:S02]  /*1f4760*/  PRMT R23, R23, 0x5410, R30 ;  /* 0x0000541017177816 */ /* 0x000fc4000000001e */
[----:B------:R-:W-:Y:S02]  /*1f4770*/  SHF.R.U32.HI R16, RZ, 0x8, R16 ;  /* 0x00000008ff107819 */ /* 0x000fe40000011610 */
[----:B------:R-:W-:Y:S02]  /*1f4780*/  LOP3.LUT R20, R20, 0xffff, RZ, 0xc0, !PT ;  /* 0x0000ffff14147812 */ /* 0x000fe400078ec0ff */
[----:B------:R-:W-:Y:S01]  /*1f4790*/  LOP3.LUT R22, R22, 0xffff, RZ, 0xc0, !PT ;  /* 0x0000ffff16167812 */ /* 0x000fe200078ec0ff */
[----:B------:R-:W-:Y:S01]  /*1f47a0*/  STL [R1+0x1be0], R23 ;  /* 0x001be01701007387 */ /* 0x000fe20000100800 */
[----:B------:R-:W-:Y:S02]  /*1f47b0*/  LOP3.LUT R16, R16, 0xffff, RZ, 0xc0, !PT ;  /* 0x0000ffff10107812 */ /* 0x000fe400078ec0ff */
[----:B------:R-:W-:Y:S01]  /*1f47c0*/  PRMT R20, R20, 0x3340, R22 ;  /* 0x0000334014147816 */ /* 0x000fe20000000016 */
[----:B------:R1:W-:Y:S01]  /*1f47d0*/  STL.64 [R1+0x1020], R34 ;  /* 0x0010202201007387 */ /* 0x0003e20000100a00 */
[----:B------:R-:W-:-:S02]  /*1f47e0*/  PRMT R16, R16, 0x3340, R0 ;  /* 0x0000334010107816 */ /* 0x000fc40000000000 */
[----:B------:R-:W-:Y:S01]  /*1f47f0*/  LOP3.LUT R22, R38, 0xffff, RZ, 0xc0, !PT ;  /* 0x0000ffff26167812 */ /* 0x000fe200078ec0ff */
[----:B-1----:R-:W2:Y:S04]  /*1f4800*/  LDL.LU R34, [R1+0x4dc] ;  /* 0x0004dc0001227983 */ /* 0x002ea80000300800 */
[----:B------:R-:W3:Y:S04]  /*1f4810*/  LDL.LU R35, [R1+0x3f4] ;  /* 0x0003f40001237983 */ /* 0x000ee80000300800 */
[----:B------:R1:W-:Y:S01]  /*1f4820*/  STL [R1+0x518], R20 ;  /* 0x0005181401007387 */ /* 0x0003e20000100800 */
[----:B------:R-:W-:-:S03]  /*1f4830*/  LOP3.LUT R23, R25, 0xffff, RZ, 0xc0, !PT ;  /* 0x0000ffff19177812 */ /* 0x000fc600078ec0ff */
[----:B------:R-:W4:Y:S01]  /*1f4840*/  LDL.LU R30, [R1+0x478] ;  /* 0x00047800011e7983 */ /* 0x000f220000300800 */
[----:B------:R-:W-:-:S03]  /*1f4850*/  PRMT R25, R22, 0x3340, R37 ;  /* 0x0000334016197816 */ /* 0x000fc60000000025 */
[----:B------:R-:W4:Y:S01]  /*1f4860*/  LDL.LU R38, [R1+0xa24c] ;  /* 0x00a24c0001267983 */ /* 0x000f220000300800 */
[----:B-1----:R-:W-:-:S03]  /*1f4870*/  LOP3.LUT R20, R42, 0xffff, RZ, 0xc0, !PT ;  /* 0x0000ffff2a147812 */ /* 0x002fc600078ec0ff */
[----:B------:R1:W-:Y:S01]  /*1f4880*/  STL [R1+0x13c], R16 ;  /* 0x00013c1001007387 */ /* 0x0003e20000100800 */
[----:B------:R-:W-:-:S03]  /*1f4890*/  PRMT R42, R20, 0x3340, R0 ;  /* 0x00003340142a7816 */ /* 0x000fc60000000000 */
[----:B------:R-:W4:Y:S04]  /*1f48a0*/  LDL.LU R33, [R1+0xa248] ;  /* 0x00a2480001217983 */ /* 0x000f280000300800 */
[----:B------:R0:W-:Y:S01]  /*1f48b0*/  STL [R1+0x205c], R20 ;  /* 0x00205c1401007387 */ /* 0x0001e20000100800 */
[----:B-1----:R-:W-:Y:S02]  /*1f48c0*/  LOP3.LUT R16, R46, 0xffff, RZ, 0xc0, !PT ;  /* 0x0000ffff2e107812 */ /* 0x002fe400078ec0ff */
[----:B------:R-:W-:Y:S02]  /*1f48d0*/  PRMT R43, R25, 0x5410, R42 ;  /* 0x00005410192b7816 */ /* 0x000fe4000000002a */
[----:B------:R-:W-:Y:S02]  /*1f48e0*/  PRMT R42, R23, 0x3340, R0 ;  /* 0x00003340172a7816 */ /* 0x000fe40000000000 */
[----:B0-----:R-:W-:-:S04]  /*1f48f0*/  LOP3.LUT R20, R47, 0xffff, RZ, 0xc0, !PT ;  /* 0x0000ffff2f147812 */ /* 0x001fc800078ec0ff */
[----:B------:R-:W-:-:S04]  /*1f4900*/  PRMT R25, R16, 0x3340, R20 ;  /* 0x0000334010197816 */ /* 0x000fc80000000014 */
[----:B------:R-:W-:Y:S02]  /*1f4910*/  PRMT R25, R25, 0x5410, R42 ;  /* 0x0000541019197816 */ /* 0x000fe4000000002a */
[----:B------:R-:W-:Y:S01]  /*1f4920*/  IADD3 R42, P1, PT, R26, R2, RZ ;  /* 0x000000021a2a7210 */ /* 0x000fe20007f3e0ff */
[----:B------:R0:W-:Y:S04]  /*1f4930*/  STL [R1+0x1fe4], R43 ;  /* 0x001fe42b01007387 */ /* 0x0001e80000100800 */
[----:B------:R1:W-:Y:S04]  /*1f4940*/  STL [R1+0x84c], R25 ;  /* 0x00084c1901007387 */ /* 0x0003e80000100800 */
[----:B------:R-:W4:Y:S01]  /*1f4950*/  LDL.LU R46, [R1+0x748] ;  /* 0x00074800012e7983 */ /* 0x000f220000300800 */
[----:B0-----:R-:W-:-:S03]  /*1f4960*/  IMAD.X R43, R29, 0x1, R0, P1 ;  /* 0x000000011d2b7824 */ /* 0x001fc600008e0600 */
[----:B------:R-:W4:Y:S04]  /*1f4970*/  LDL.LU R47, [R1+0x5b8] ;  /* 0x0005b800012f7983 */ /* 0x000f280000300800 */
[----:B------:R-:W-:Y:S04]  /*1f4980*/  STL.64 [R1+0x1010], R42 ;  /* 0x0010102a01007387 */ /* 0x000fe80000100a00 */
[----:B-1----:R-:W4:Y:S01]  /*1f4990*/  LDL.LU R25, [R1+0x608] ;  /* 0x0006080001197983 */ /* 0x002f220000300800 */
[----:B------:R-:W-:Y:S02]  /*1f49a0*/  SHF.R.U32.HI R22, RZ, 0x8, R22 ;  /* 0x00000008ff167819 */ /* 0x000fe40000011616 */
        /* <DEDUP_REMOVED lines=8> */
[----:B------:R-:W-:-:S03]  /*1f4a30*/  PRMT R22, R16, 0x3340, R20 ;  /* 0x0000334010167816 */ /* 0x000fc60000000014 */
[----:B------:R-:W-:Y:S04]  /*1f4a40*/  STL [R1+0x1c7c], R37 ;  /* 0x001c7c2501007387 */ /* 0x000fe80000100800 */
[----:B------:R4:W-:Y:S01]  /*1f4a50*/  STL [R1+0x4f0], R22 ;  /* 0x0004f01601007387 */ /* 0x0009e20000100800 */
[----:B--2---:R-:W-:Y:S02]  /*1f4a60*/  LOP3.LUT R20, R34, 0xffff, RZ, 0xc0, !PT ;  /* 0x0000ffff22147812 */ /* 0x004fe400078ec0ff */
[----:B---3--:R-:W-:-:S04]  /*1f4a70*/  LOP3.LUT R16, R35, 0xffff, RZ, 0xc0, !PT ;  /* 0x0000ffff23107812 */ /* 0x008fc800078ec0ff */
[----:B------:R-:W-:Y:S02]  /*1f4a80*/  PRMT R34, R16, 0x3340, R0 ;  /* 0x0000334010227816 */ /* 0x000fe40000000000 */
[----:B----4-:R-:W-:-:S04]  /*1f4a90*/  LOP3.LUT R22, R30, 0xffff, RZ, 0xc0, !PT ;  /* 0x0000ffff1e167812 */ /* 0x010fc800078ec0ff */
[----:B------:R-:W-:Y:S02]  /*1f4aa0*/  PRMT R30, R20, 0x3340, R22 ;  /* 0x00003340141e7816 */ /* 0x000fe40000000016 */
[----:B------:R-:W-:Y:S02]  /*1f4ab0*/  SHF.R.U32.HI R20, RZ, 0x8, R20 ;  /* 0x00000008ff147819 */ /* 0x000fe40000011614 */
[----:B------:R-:W-:Y:S02]  /*1f4ac0*/  PRMT R30, R30, 0x5410, R34 ;  /* 0x000054101e1e7816 */ /* 0x000fe40000000022 */
[----:B------:R-:W-:Y:S02]  /*1f4ad0*/  IADD3 R34, P1, PT, R26, R54, RZ ;  /* 0x000000361a227210 */ /* 0x000fe40007f3e0ff */
[----:B------:R-:W-:Y:S02]  /*1f4ae0*/  SHF.R.U32.HI R22, RZ, 0x8, R22 ;  /* 0x00000008ff167819 */ /* 0x000fe40000011616 */
[----:B------:R-:W-:Y:S01]  /*1f4af0*/  SHF.R.U32.HI R16, RZ, 0x8, R16 ;  /* 0x00000008ff107819 */ /* 0x000fe20000011610 */
[----:B------:R-:W-:Y:S01]  /*1f4b00*/  IMAD.X R35, R29, 0x1, R55, P1 ;  /* 0x000000011d237824 */ /* 0x000fe200008e0637 */
[----:B------:R-:W-:-:S02]  /*1f4b10*/  LOP3.LUT R20, R20, 0xffff, RZ, 0xc0, !PT ;  /* 0x0000ffff14147812 */ /* 0x000fc400078ec0ff */
[----:B------:R-:W-:Y:S02]  /*1f4b20*/  LOP3.LUT R22, R22, 0xffff, RZ, 0xc0, !PT ;  /* 0x0000ffff16167812 */ /* 0x000fe400078ec0ff */
[----:B------:R-:W-:Y:S01]  /*1f4b30*/  LOP3.LUT R16, R16, 0xffff, RZ, 0xc0, !PT ;  /* 0x0000ffff10107812 */ /* 0x000fe200078ec0ff */
[----:B------:R0:W-:Y:S01]  /*1f4b40*/  STL [R1+0x7bc], R30 ;  /* 0x0007bc1e01007387 */ /* 0x0001e20000100800 */
[----:B------:R-:W-:Y:S02]  /*1f4b50*/  PRMT R22, R20, 0x3340, R22 ;  /* 0x0000334014167816 */ /* 0x000fe40000000016 */
[----:B------:R-:W-:Y:S01]  /*1f4b60*/  PRMT R20, R16, 0x3340, R0 ;  /* 0x0000334010147816 */ /* 0x000fe20000000000 */
[----:B------:R-:W-:Y:S04]  /*1f4b70*/  STL.64 [R1+0x1018], R34 ;  /* 0x0010182201007387 */ /* 0x000fe80000100a00 */
[----:B------:R-:W2:Y:S04]  /*1f4b80*/  LDL.LU R42, [R1+0x4e0] ;  /* 0x0004e000012a7983 */ /* 0x000ea80000300800 */
[----:B------:R-:W3:Y:S04]  /*1f4b90*/  LDL.LU R43, [R1+0x400] ;  /* 0x00040000012b7983 */ /* 0x000ee80000300800 */
[----:B0-----:R-:W4:Y:S04]  /*1f4ba0*/  LDL.LU R30, [R1+0x480] ;  /* 0x00048000011e7983 */ /* 0x001f280000300800 */
[----:B------:R0:W-:Y:S04]  /*1f4bb0*/  STL [R1+0x43c], R22 ;  /* 0x00043c1601007387 */ /* 0x0001e80000100800 */
[----:B------:R1:W-:Y:S01]  /*1f4bc0*/  STL [R1+0x144], R20 ;  /* 0x0001441401007387 */ /* 0x0003e20000100800 */
[----:B------:R-:W-:-:S02]  /*1f4bd0*/  LOP3.LUT R16, R46, 0xffff, RZ, 0xc0, !PT ;  /* 0x0000ffff2e107812 */ /* 0x000fc400078ec0ff */
[----:B0-----:R-:W-:Y:S02]  /*1f4be0*/  LOP3.LUT R22, R47, 0xffff, RZ, 0xc0, !PT ;  /* 0x0000ffff2f167812 */ /* 0x001fe400078ec0ff */
[----:B-1----:R-:W-:Y:S02]  /*1f4bf0*/  LOP3.LUT R20, R25, 0xffff, RZ, 0xc0, !PT ;  /* 0x0000ffff19147812 */ /* 0x002fe400078ec0ff */
[----:B------:R-:W-:Y:S02]  /*1f4c00*/  PRMT R34, R22, 0x3340, R0 ;  /* 0x0000334016227816 */ /* 0x000fe40000000000 */
[----:B------:R-:W-:-:S04]  /*1f4c10*/  PRMT R25, R16, 0x3340, R20 ;  /* 0x0000334010197816 */ /* 0x000fc80000000014 */
[----:B------:R-:W-:Y:S02]  /*1f4c20*/  PRMT R25, R25, 0x5410, R34 ;  /* 0x0000541019197816 */ /* 0x000fe40000000022 */
[----:B------:R-:W-:-:S03]  /*1f4c30*/  IADD3 R34, P1, PT, R26, R61, RZ ;  /* 0x0000003d1a227210 */ /* 0x000fc60007f3e0ff */
[----:B------:R-:W-:Y:S02]  /*1f4c40*/  STL [R1+0x77c], R25 ;  /* 0x00077c1901007387 */ /* 0x000fe40000100800 */
[----:B------:R-:W-:Y:S02]  /*1f4c50*/  IMAD.X R35, R29, 0x1, R45, P1 ;  /* 0x000000011d237824 */ /* 0x000fe400008e062d */
        /* <DEDUP_REMOVED lines=10> */
[----:B------:R-:W-:Y:S02]  /*1f4d00*/  SHF.R.U32.HI R20, RZ, 0x8, R20 ;  /* 0x00000008ff147819 */ /* 0x000fe40000011614 */
[----:B------:R-:W-:Y:S02]  /*1f4d10*/  PRMT R23, R23, 0x3340, R0 ;  /* 0x0000334017177816 */ /* 0x000fe40000000000 */
[----:B------:R-:W-:Y:S02]  /*1f4d20*/  LOP3.LUT R16, R16, 0xffff, RZ, 0xc0, !PT ;  /* 0x0000ffff10107812 */ /* 0x000fe400078ec0ff */
[----:B------:R-:W-:Y:S01]  /*1f4d30*/  LOP3.LUT R20, R20, 0xffff, RZ, 0xc0, !PT ;  /* 0x0000ffff14147812 */ /* 0x000fe200078ec0ff */
[----:B------:R3:W-:Y:S03]  /*1f4d40*/  STL [R1+0x140], R23 ;  /* 0x0001401701007387 */ /* 0x0007e60000100800 */
[----:B------:R-:W-:-:S02]  /*1f4d50*/  PRMT R25, R16, 0x3340, R20 ;  /* 0x0000334010197816 */ /* 0x000fc40000000014 */
[----:B------:R-:W-:-:S03]  /*1f4d60*/  SHF.R.U32.HI R22, RZ, 0x8, R22 ;  /* 0x00000008ff167819 */ /* 0x000fc60000011616 */
[----:B------:R0:W-:Y:S01]  /*1f4d70*/  STL [R1+0xa164], R25 ;  /* 0x00a1641901007387 */ /* 0x0001e20000100800 */
[----:B------:R-:W-:Y:S02]  /*1f4d80*/  LOP3.LUT R22, R22, 0xffff, RZ, 0xc0, !PT ;  /* 0x0000ffff16167812 */ /* 0x000fe400078ec0ff */
[----:B--2---:R-:W-:Y:S02]  /*1f4d90*/  LOP3.LUT R16, R42, 0xffff, RZ, 0xc0, !PT ;  /* 0x0000ffff2a107812 */ /* 0x004fe400078ec0ff */
[----:B---3--:R-:W-:Y:S02]  /*1f4da0*/  LOP3.LUT R23, R43, 0xffff, RZ, 0xc0, !PT ;  /* 0x0000ffff2b177812 */ /* 0x008fe400078ec0ff */
[----:B----4-:R-:W-:-:S03]  /*1f4db0*/  LOP3.LUT R20, R30, 0xffff, RZ, 0xc0, !PT ;  /* 0x0000ffff1e147812 */ /* 0x010fc600078ec0ff */
[----:B------:R1:W-:Y:S01]  /*1f4dc0*/  STL [R1+0x2054], R23 ;  /* 0x0020541701007387 */ /* 0x0003e20000100800 */
[----:B0-----:R-:W-:Y:S02]  /*1f4dd0*/  PRMT R25, R23, 0x3340, R0 ;  /* 0x0000334017197816 */ /* 0x001fe40000000000 */
[----:B------:R-:W-:Y:S02]  /*1f4de0*/  IADD3 R42, P1, PT, R26, R60, RZ ;  /* 0x0000003c1a2a7210 */ /* 0x000fe40007f3e0ff */
[----:B-1----:R-:W-:Y:S02]  /*1f4df0*/  PRMT R23, R16, 0x3340, R20 ;  /* 0x0000334010177816 */ /* 0x002fe40000000014 */
[----:B------:R-:W-:Y:S02]  /*1f4e00*/  SHF.R.U32.HI R16, RZ, 0x8, R16 ;  /* 0x00000008ff107819 */ /* 0x000fe40000011610 */
[----:B------:R-:W-:Y:S02]  /*1f4e10*/  SHF.R.U32.HI R20, RZ, 0x8, R20 ;  /* 0x00000008ff147819 */ /* 0x000fe40000011614 */
[----:B------:R-:W-:-:S02]  /*1f4e20*/  LOP3.LUT R16, R16, 0xffff, RZ, 0xc0, !PT ;  /* 0x0000ffff10107812 */ /* 0x000fc400078ec0ff */
[----:B------:R-:W-:Y:S01]  /*1f4e30*/  LOP3.LUT R20, R20, 0xffff, RZ, 0xc0, !PT ;  /* 0x0000ffff14147812 */ /* 0x000fe200078ec0ff */
[----:B------:R-:W-:Y:S01]  /*1f4e40*/  IMAD.X R43, R29, 0x1, R39, P1 ;  /* 0x000000011d2b7824 */ /* 0x000fe200008e0627 */
[----:B------:R-:W-:Y:S02]  /*1f4e50*/  PRMT R23, R23, 0x5410, R25 ;  /* 0x0000541017177816 */ /* 0x000fe40000000019 */
[----:B------:R-:W-:Y:S02]  /*1f4e60*/  PRMT R30, R22, 0x3340, R0 ;  /* 0x00003340161e7816 */ /* 0x000fe40000000000 */
[----:B------:R-:W-:Y:S01]  /*1f4e70*/  PRMT R20, R16, 0x3340, R20 ;  /* 0x0000334010147816 */ /* 0x000fe20000000014 */
[----:B------:R-:W-:Y:S04]  /*1f4e80*/  STL [R1+0x1fc8], R23 ;  /* 0x001fc81701007387 */ /* 0x000fe80000100800 */
[----:B------:R-:W-:Y:S04]  /*1f4e90*/  STL.64 [R1+0x1000], R42 ;  /* 0x0010002a01007387 */ /* 0x000fe80000100a00 */
[----:B------:R0:W-:Y:S01]  /*1f4ea0*/  STL [R1+0xa168], R30 ;  /* 0x00a1681e01007387 */ /* 0x0001e20000100800 */
[----:B------:R-:W-:-:S03]  /*1f4eb0*/  LOP3.LUT R25, R48, 0xffff, RZ, 0xc0, !PT ;  /* 0x0000ffff30197812 */ /* 0x000fc600078ec0ff */
[----:B------:R1:W-:Y:S01]  /*1f4ec0*/  STL [R1+0x1c50], R20 ;  /* 0x001c501401007387 */ /* 0x0003e20000100800 */
[----:B------:R-:W-:-:S03]  /*1f4ed0*/  LOP3.LUT R16, R49, 0xffff, RZ, 0xc0, !PT ;  /* 0x0000ffff31107812 */ /* 0x000fc600078ec0ff */
[----:B------:R-:W2:Y:S04]  /*1f4ee0*/  LDL.LU R48, [R1+0x4014] ;  /* 0x0040140001307983 */ /* 0x000ea80000300800 */
[----:B------:R-:W3:Y:S01]  /*1f4ef0*/  LDL.LU R49, [R1+0x2e98] ;  /* 0x002e980001317983 */ /* 0x000ee20000300800 */
[----:B0-----:R-:W-:-:S03]  /*1f4f00*/  LOP3.LUT R30, R34, 0xffff, RZ, 0xc0, !PT ;  /* 0x0000ffff221e7812 */ /* 0x001fc600078ec0ff */
[----:B------:R-:W4:Y:S01]  /*1f4f10*/  LDL.LU R34, [R1+0x3098] ;  /* 0x0030980001227983 */ /* 0x000f220000300800 */
[----:B------:R-:W-:-:S03]  /*1f4f20*/  LOP3.LUT R22, R35, 0xffff, RZ, 0xc0, !PT ;  /* 0x0000ffff23167812 */ /* 0x000fc600078ec0ff */
[----:B------:R-:W4:Y:S01]  /*1f4f30*/  LDL.LU R35, [R1+0x51f0] ;  /* 0x0051f00001237983 */ /* 0x000f220000300800 */
[----:B-1----:R-:W-:-:S03]  /*1f4f40*/  LOP3.LUT R20, R46, 0xffff, RZ, 0xc0, !PT ;  /* 0x0000ffff2e147812 */ /* 0x002fc600078ec0ff */
[----:B------:R-:W4:Y:S01]  /*1f4f50*/  LDL.LU R46, [R1+0x2e88] ;  /* 0x002e8800012e7983 */ /* 0x000f220000300800 */
[----:B------:R-:W-:-:S03]  /*1f4f60*/  LOP3.LUT R23, R47, 0xffff, RZ, 0xc0, !PT ;  /* 0x0000ffff2f177812 */ /* 0x000fc600078ec0ff */
[----:B------:R-:W4:Y:S01]  /*1f4f70*/  LDL.LU R47, [R1+0x3088] ;  /* 0x00308800012f7983 */ /* 0x000f220000300800 */
[----:B------:R-:W-:Y:S02]  /*1f4f80*/  PRMT R42, R16, 0x3340, R0 ;  /* 0x00003340102a7816 */ /* 0x000fe40000000000 */
[----:B------:R-:W-:-:S04]  /*1f4f90*/  PRMT R37, R25, 0x3340, R30 ;  /* 0x0000334019257816 */ /* 0x000fc8000000001e */
[----:B------:R-:W-:Y:S02]  /*1f4fa0*/  PRMT R37, R37, 0x5410, R42 ;  /* 0x0000541025257816 */ /* 0x000fe4000000002a */
[----:B------:R-:W-:-:S03]  /*1f4fb0*/  PRMT R42, R20, 0x3340, R0 ;  /* 0x00003340142a7816 */ /* 0x000fc60000000000 */
[----:B------:R0:W-:Y:S01]  /*1f4fc0*/  STL [R1+0x6fc], R37 ;  /* 0x0006fc2501007387 */ /* 0x0001e20000100800 */
[----:B------:R-:W-:Y:S02]  /*1f4fd0*/  SHF.R.U32.HI R25, RZ, 0x8, R25 ;  /* 0x00000008ff197819 */ /* 0x000fe40000011619 */
[----:B------:R-:W-:Y:S02]  /*1f4fe0*/  SHF.R.U32.HI R30, RZ, 0x8, R30 ;  /* 0x00000008ff1e7819 */ /* 0x000fe4000001161e */
[----:B------:R-:W-:Y:S02]  /*1f4ff0*/  LOP3.LUT R25, R25, 0xffff, RZ, 0xc0, !PT ;  /* 0x0000ffff19197812 */ /* 0x000fe400078ec0ff */
[--C-:B0-----:R-:W-:Y:S02]  /*1f5000*/  PRMT R37, R22, 0x3340, R23.reuse ;  /* 0x0000334016257816 */ /* 0x101fe40000000017 */
        /* <DEDUP_REMOVED lines=16> */
[----:B------:R-:W-:Y:S01]  /*1f5110*/  STL [R1+0x70c], R37 ;  /* 0x00070c2501007387 */ /* 0x000fe20000100800 */
[----:B------:R-:W-:-:S02]  /*1f5120*/  PRMT R20, R20, 0x3340, R0 ;  /* 0x0000334014147816 */ /* 0x000fc40000000000 */
[----:B------:R-:W-:Y:S01]  /*1f5130*/  PRMT R16, R16, 0x3340, R0 ;  /* 0x0000334010107816 */ /* 0x000fe20000000000 */
[----:B------:R-:W-:Y:S04]  /*1f5140*/  STL.64 [R1+0xfe8], R42 ;  /* 0x000fe82a01007387 */ /* 0x000fe80000100a00 */
[----:B------:R-:W-:Y:S04]  /*1f5150*/  STL [R1+0x46c], R30 ;  /* 0x00046c1e01007387 */ /* 0x000fe80000100800 */
[----:B------:R-:W-:Y:S04]  /*1f5160*/  STL [R1+0x460], R25 ;  /* 0x0004601901007387 */ /* 0x000fe80000100800 */
[----:B------:R-:W-:Y:S04]  /*1f5170*/  STL.64 [R1+0xff8], R22 ;  /* 0x000ff81601007387 */ /* 0x000fe80000100a00 */
[----:B------:R0:W-:Y:S04]  /*1f5180*/  STL [R1+0x154], R20 ;  /* 0x0001541401007387 */ /* 0x0001e80000100800 */
[----:B------:R1:W-:Y:S04]  /*1f5190*/  STL [R1+0x148], R16 ;  /* 0x0001481001007387 */ /* 0x0003e80000100800 */
[----:B0-----:R-:W4:Y:S04]  /*1f51a0*/  LDL.LU R20, [R1+0x368c] ;  /* 0x00368c0001147983 */ /* 0x001f280000300800 */
[----:B------:R-:W4:Y:S04]  /*1f51b0*/  LDL.LU R22, [R1+0x854] ;  /* 0x0008540001167983 */ /* 0x000f280000300800 */
[----:B------:R-:W4:Y:S01]  /*1f51c0*/  LDL.LU R23, [R1+0x2f98] ;  /* 0x002f980001177983 */ /* 0x000f220000300800 */
[----:B--2---:R-:W-:-:S03]  /*1f51d0*/  LOP3.LUT R30, R48, 0xffff, RZ, 0xc0, !PT ;  /* 0x0000ffff301e7812 */ /* 0x004fc600078ec0ff */
[----:B------:R-:W2:Y:S01]  /*1f51e0*/  LDL.LU R48, [R1+0x3fd0] ;  /* 0x003fd00001307983 */ /* 0x000ea20000300800 */
[----:B---3--:R-:W-:-:S04]  /*1f51f0*/  LOP3.LUT R25, R49, 0xffff, RZ, 0xc0, !PT ;  /* 0x0000ffff31197812 */ /* 0x008fc800078ec0ff */
[----:B------:R-:W-:Y:S02]  /*1f5200*/  PRMT R43, R25, 0x3340, R0 ;  /* 0x00003340192b7816 */ /* 0x000fe40000000000 */
[----:B----4-:R-:W-:-:S04]  /*1f5210*/  LOP3.LUT R34, R34, 0xffff, RZ, 0xc0, !PT ;  /* 0x0000ffff22227812 */ /* 0x010fc800078ec0ff */
[----:B------:R-:W-:Y:S02]  /*1f5220*/  PRMT R42, R30, 0x3340, R34 ;  /* 0x000033401e2a7816 */ /* 0x000fe40000000022 */
[----:B------:R-:W-:Y:S02]  /*1f5230*/  LOP3.LUT R37, R47, 0xffff, RZ, 0xc0, !PT ;  /* 0x0000ffff2f257812 */ /* 0x000fe400078ec0ff */
[----:B------:R-:W3:Y:S01]  /*1f5240*/  LDL.LU R47, [R1+0x858] ;  /* 0x00085800012f7983 */ /* 0x000ee20000300800 */
[----:B------:R-:W-:-:S03]  /*1f5250*/  PRMT R42, R42, 0x5410, R43 ;  /* 0x000054102a2a7816 */ /* 0x000fc6000000002b */
[----:B------:R-:W4:Y:S01]  /*1f5260*/  LDL.LU R49, [R1+0x2f88] ;  /* 0x002f880001317983 */ /* 0x000f220000300800 */
[----:B------:R-:W-:Y:S02]  /*1f5270*/  LOP3.LUT R35, R35, 0xffff, RZ, 0xc0, !PT ;  /* 0x0000ffff23237812 */ /* 0x000fe400078ec0ff */
[----:B-1----:R-:W-:Y:S01]  /*1f5280*/  LOP3.LUT R16, R46, 0xffff, RZ, 0xc0, !PT ;  /* 0x0000ffff2e107812 */ /* 0x002fe200078ec0ff */
[----:B------:R0:W-:Y:S01]  /*1f5290*/  STL [R1+0x6ec], R42 ;  /* 0x0006ec2a01007387 */ /* 0x0001e20000100800 */
[----:B------:R-:W-:Y:S02]  /*1f52a0*/  SHF.R.U32.HI R30, RZ, 0x8, R30 ;  /* 0x00000008ff1e7819 */ /* 0x000fe4000001161e */
[----:B------:R-:W-:Y:S02]  /*1f52b0*/  PRMT R43, R16, 0x3340, R0 ;  /* 0x00003340102b7816 */ /* 0x000fe40000000000 */
[----:B------:R-:W-:Y:S02]  /*1f52c0*/  SHF.R.U32.HI R34, RZ, 0x8, R34 ;  /* 0x00000008ff227819 */ /* 0x000fe40000011622 */
[----:B0-----:R-:W-:-:S02]  /*1f52d0*/  PRMT R42, R35, 0x3340, R37 ;  /* 0x00003340232a7816 */ /* 0x001fc40000000025 */
[----:B------:R-:W-:Y:S02]  /*1f52e0*/  SHF.R.U32.HI R35, RZ, 0x8, R35 ;  /* 0x00000008ff237819 */ /* 0x000fe40000011623 */
        /* <DEDUP_REMOVED lines=8> */
[----:B------:R-:W-:Y:S02]  /*1f5370*/  PRMT R30, R30, 0x3340, R34 ;  /* 0x000033401e1e7816 */ /* 0x000fe40000000022 */
[----:B------:R-:W-:Y:S02]  /*1f5380*/  IADD3 R34, P1, PT, R26, R56, RZ ;  /* 0x000000381a227210 */ /* 0x000fe40007f3e0ff */
[----:B------:R-:W-:Y:S01]  /*1f5390*/  PRMT R37, R35, 0x3340, R37 ;  /* 0x0000334023257816 */ /* 0x000fe20000000025 */
[----:B------:R-:W-:Y:S02]  /*1f53a0*/  STL [R1+0x6cc], R46 ;  /* 0x0006cc2e01007387 */ /* 0x000fe40000100800 */
[----:B------:R-:W-:Y:S02]  /*1f53b0*/  IMAD.X R35, R29, 0x1, R58, P1 ;  /* 0x000000011d237824 */ /* 0x000fe400008e063a */
[----:B------:R0:W-:Y:S04]  /*1f53c0*/  STL.64 [R1+0xfe0], R42 ;  /* 0x000fe02a01007387 */ /* 0x0001e80000100a00 */
[----:B0-----:R-:W4:Y:S04]  /*1f53d0*/  LDL.LU.64 R42, [R1+0xa240] ;  /* 0x00a24000012a7983 */ /* 0x001f280000300a00 */
[----:B------:R-:W-:Y:S04]  /*1f53e0*/  STL [R1+0x45c], R37 ;  /* 0x00045c2501007387 */ /* 0x000fe80000100800 */
[----:B------:R-:W-:Y:S04]  /*1f53f0*/  STL [R1+0x3f8], R30 ;  /* 0x0003f81e01007387 */ /* 0x000fe80000100800 */
[----:B------:R0:W-:Y:S04]  /*1f5400*/  STL.64 [R1+0xff0], R34 ;  /* 0x000ff02201007387 */ /* 0x0001e80000100a00 */
[----:B0-----:R-:W4:Y:S04]  /*1f5410*/  LDL.LU.64 R34, [R1+0xa238] ;  /* 0x00a2380001227983 */ /* 0x001f280000300a00 */
[----:B------:R-:W4:Y:S01]  /*1f5420*/  LDL.LU R46, [R1+0x338] ;  /* 0x00033800012e7983 */ /* 0x000f220000300800 */
[----:B------:R-:W-:-:S02]  /*1f5430*/  SHF.R.U32.HI R25, RZ, 0x8, R25 ;  /* 0x00000008ff197819 */ /* 0x000fc40000011619 */
[----:B------:R-:W-:Y:S02]  /*1f5440*/  SHF.R.U32.HI R16, RZ, 0x8, R16 ;  /* 0x00000008ff107819 */ /* 0x000fe40000011610 */
[----:B------:R-:W-:Y:S02]  /*1f5450*/  LOP3.LUT R25, R25, 0xffff, RZ, 0xc0, !PT ;  /* 0x0000ffff19197812 */ /* 0x000fe400078ec0ff */
[----:B------:R-:W-:Y:S02]  /*1f5460*/  LOP3.LUT R16, R16, 0xffff, RZ, 0xc0, !PT ;  /* 0x0000ffff10107812 */ /* 0x000fe400078ec0ff */
[--C-:B------:R-:W-:Y:S02]  /*1f5470*/  PRMT R25, R25, 0x3340, R0.reuse ;  /* 0x0000334019197816 */ /* 0x100fe40000000000 */
[----:B------:R-:W-:-:S03]  /*1f5480*/  PRMT R16, R16, 0x3340, R0 ;  /* 0x0000334010107816 */ /* 0x000fc60000000000 */
[----:B------:R-:W-:Y:S01]  /*1f5490*/  STL [R1+0x160], R25 ;  /* 0x0001601901007387 */ /* 0x000fe20000100800 */
[----:B------:R-:W-:-:S03]  /*1f54a0*/  LOP3.LUT R20, R20, 0xffff, RZ, 0xc0, !PT ;  /* 0x0000ffff14147812 */ /* 0x000fc600078ec0ff */
[----:B------:R0:W-:Y:S02]  /*1f54b0*/  STL [R1+0x164], R16 ;  /* 0x0001641001007387 */ /* 0x0001e40000100800 */
[----:B0-----:R-:W-:Y:S02]  /*1f54c0*/  LOP3.LUT R16, R22, 0xffff, RZ, 0xc0, !PT ;  /* 0x0000ffff16107812 */ /* 0x001fe400078ec0ff */
[----:B------:R-:W-:-:S04]  /*1f54d0*/  LOP3.LUT R22, R23, 0xffff, RZ, 0xc0, !PT ;  /* 0x0000ffff17167812 */ /* 0x000fc800078ec0ff */
[----:B------:R-:W-:Y:S02]  /*1f54e0*/  PRMT R37, R20, 0x3340, R22 ;  /* 0x0000334014257816 */ /* 0x000fe40000000016 */
[----:B------:R-:W-:Y:S02]  /*1f54f0*/  SHF.R.U32.HI R20, RZ, 0x8, R20 ;  /* 0x00000008ff147819 */ /* 0x000fe40000011614 */
[----:B------:R-:W-:Y:S02]  /*1f5500*/  SHF.R.U32.HI R22, RZ, 0x8, R22 ;  /* 0x00000008ff167819 */ /* 0x000fe40000011616 */
[----:B------:R-:W-:Y:S02]  /*1f5510*/  LOP3.LUT R20, R20, 0xffff, RZ, 0xc0, !PT ;  /* 0x0000ffff14147812 */ /* 0x000fe400078ec0ff */
[----:B------:R-:W-:-:S04]  /*1f5520*/  LOP3.LUT R22, R22, 0xffff, RZ, 0xc0, !PT ;  /* 0x0000ffff16167812 */ /* 0x000fc800078ec0ff */
[----:B------:R-:W-:Y:S02]  /*1f5530*/  PRMT R20, R20, 0x3340, R22 ;  /* 0x0000334014147816 */ /* 0x000fe40000000016 */
[----:B--2---:R-:W-:Y:S02]  /*1f5540*/  LOP3.LUT R25, R48, 0xffff, RZ, 0xc0, !PT ;  /* 0x0000ffff30197812 */ /* 0x004fe400078ec0ff */
[----:B---3--:R-:W-:Y:S02]  /*1f5550*/  LOP3.LUT R23, R47, 0xffff, RZ, 0xc0, !PT ;  /* 0x0000ffff2f177812 */ /* 0x008fe400078ec0ff */
[----:B------:R-:W-:Y:S02]  /*1f5560*/  PRMT R47, R16, 0x3340, R0 ;  /* 0x00003340102f7816 */ /* 0x000fe40000000000 */
[----:B----4-:R-:W-:Y:S02]  /*1f5570*/  LOP3.LUT R30, R49, 0xffff, RZ, 0xc0, !PT ;  /* 0x0000ffff311e7812 */ /* 0x010fe400078ec0ff */
[----:B------:R-:W-:-:S02]  /*1f5580*/  PRMT R48, R37, 0x5410, R47 ;  /* 0x0000541025307816 */ /* 0x000fc4000000002f */
[----:B------:R-:W-:Y:S02]  /*1f5590*/  PRMT R47, R23, 0x3340, R0 ;  /* 0x00003340172f7816 */ /* 0x000fe40000000000 */
[----:B------:R-:W-:Y:S01]  /*1f55a0*/  PRMT R37, R25, 0x3340, R30 ;  /* 0x0000334019257816 */ /* 0x000fe2000000001e */
[----:B------:R0:W-:Y:S03]  /*1f55b0*/  STL [R1+0x6ac], R48 ;  /* 0x0006ac3001007387 */ /* 0x0001e60000100800 */
[----:B------:R-:W-:Y:S02]  /*1f55c0*/  PRMT R37, R37, 0x5410, R47 ;  /* 0x0000541025257816 */ /* 0x000fe4000000002f */
[----:B0-----:R-:W-:-:S03]  /*1f55d0*/  IADD3 R48, P1, PT, R26, R57, RZ ;  /* 0x000000391a307210 */ /* 0x001fc60007f3e0ff */
[----:B------:R-:W-:Y:S01]  /*1f55e0*/  STL [R1+0x6bc], R37 ;  /* 0x0006bc2501007387 */ /* 0x000fe20000100800 */
[----:B------:R-:W-:Y:S01]  /*1f55f0*/  SHF.R.U32.HI R25, RZ, 0x8, R25 ;  /* 0x00000008ff197819 */ /* 0x000fe20000011619 */
[----:B------:R-:W-:Y:S01]  /*1f5600*/  IMAD.X R49, R29, 0x1, R9, P1 ;  /* 0x000000011d317824 */ /* 0x000fe200008e0609 */
[----:B------:R-:W-:Y:S02]  /*1f5610*/  SHF.R.U32.HI R30, RZ, 0x8, R30 ;  /* 0x00000008ff1e7819 */ /* 0x000fe4000001161e */
[----:B------:R-:W-:Y:S02]  /*1f5620*/  SHF.R.U32.HI R16, RZ, 0x8, R16 ;  /* 0x00000008ff107819 */ /* 0x000fe40000011610 */
[----:B------:R0:W-:Y:S01]  /*1f5630*/  STL.64 [R1+0xfd0], R48 ;  /* 0x000fd03001007387 */ /* 0x0001e20000100a00 */
[----:B------:R-:W-:Y:S02]  /*1f5640*/  LOP3.LUT R25, R25, 0xffff, RZ, 0xc0, !PT ;  /* 0x0000ffff19197812 */ /* 0x000fe400078ec0ff */
[----:B------:R-:W-:Y:S01]  /*1f5650*/  LOP3.LUT R30, R30, 0xffff, RZ, 0xc0, !PT ;  /* 0x0000ffff1e1e7812 */ /* 0x000fe200078ec0ff */
[----:B------:R-:W2:Y:S01]  /*1f5660*/  LDL.LU R47, [R1+0x340] ;  /* 0x00034000012f7983 */ /* 0x000ea20000300800 */
[----:B------:R-:W-:-:S02]  /*1f5670*/  LOP3.LUT R16, R16, 0xffff, RZ, 0xc0, !PT ;  /* 0x0000ffff10107812 */ /* 0x000fc400078ec0ff */
[----:B------:R-:W-:Y:S02]  /*1f5680*/  PRMT R25, R25, 0x3340, R30 ;  /* 0x0000334019197816 */ /* 0x000fe4000000001e */
[----:B0-----:R-:W-:Y:S02]  /*1f5690*/  IADD3 R48, P1, PT, R26, R10, RZ ;  /* 0x0000000a1a307210 */ /* 0x001fe40007f3e0ff */
[----:B------:R-:W-:-:S03]  /*1f56a0*/  PRMT R22, R16, 0x3340, R0 ;  /* 0x0000334010167816 */ /* 0x000fc60000000000 */
[----:B------:R-:W-:Y:S01]  /*1f56b0*/  IMAD.X R49, R29, 0x1, R11, P1 ;  /* 0x000000011d317824 */ /* 0x000fe200008e060b */
[----:B------:R-:W-:Y:S04]  /*1f56c0*/  STL [R1+0x44c], R25 ;  /* 0x00044c1901007387 */ /* 0x000fe80000100800 */
[----:B------:R-:W-:Y:S04]  /*1f56d0*/  STL [R1+0x3e0], R20 ;  /* 0x0003e01401007387 */ /* 0x000fe80000100800 */
[----:B------:R-:W-:Y:S04]  /*1f56e0*/  STL.64 [R1+0xfd8], R48 ;  /* 0x000fd83001007387 */ /* 0x000fe80000100a00 */
[----:B------:R0:W-:Y:S01]  /*1f56f0*/  STL [R1+0x168], R22 ;  /* 0x0001681601007387 */ /* 0x0001e20000100800 */
[----:B------:R-:W-:-:S02]  /*1f5700*/  SHF.R.U32.HI R23, RZ, 0x8, R23 ;  /* 0x00000008ff177819 */ /* 0x000fc40000011617 */
[----:B0-----:R-:W-:Y:S02]  /*1f5710*/  LOP3.LUT R22, R24, 0xffff, RZ, 0xc0, !PT ;  /* 0x0000ffff18167812 */ /* 0x001fe400078ec0ff */
[----:B------:R-:W-:Y:S01]  /*1f5720*/  IADD3 R48, P1, PT, R26, R12, RZ ;  /* 0x0000000c1a307210 */ /* 0x000fe20007f3e0ff */
[----:B------:R-:W3:Y:S01]  /*1f5730*/  LDL.LU R24, [R1+0xa230] ;  /* 0x00a2300001187983 */ /* 0x000ee20000300800 */
[----:B------:R-:W-:Y:S02]  /*1f5740*/  LOP3.LUT R20, R34, 0xffff, RZ, 0xc0, !PT ;  /* 0x0000ffff22147812 */ /* 0x000fe400078ec0ff */
[----:B------:R-:W-:Y:S02]  /*1f5750*/  LOP3.LUT R16, R46, 0xffff, RZ, 0xc0, !PT ;  /* 0x0000ffff2e107812 */ /* 0x000fe400078ec0ff */
[----:B------:R-:W-:Y:S02]  /*1f5760*/  PRMT R30, R20, 0x3340, R0 ;  /* 0x00003340141e7816 */ /* 0x000fe40000000000 */
[----:B------:R-:W-:-:S02]  /*1f5770*/  PRMT R25, R16, 0x3340, R22 ;  /* 0x0000334010197816 */ /* 0x000fc40000000016 */
[----:B------:R-:W-:Y:S02]  /*1f5780*/  SHF.R.U32.HI R16, RZ, 0x8, R16 ;  /* 0x00000008ff107819 */ /* 0x000fe40000011610 */
[----:B------:R-:W-:Y:S01]  /*1f5790*/  SHF.R.U32.HI R22, RZ, 0x8, R22 ;  /* 0x00000008ff167819 */ /* 0x000fe20000011616 */
[----:B------:R-:W-:Y:S01]  /*1f57a0*/  IMAD.X R49, R29, 0x1, R13, P1 ;  /* 0x000000011d317824 */ /* 0x000fe200008e060d */
[----:B------:R-:W-:Y:S02]  /*1f57b0*/  PRMT R25, R25, 0x5410, R30 ;  /* 0x0000541019197816 */ /* 0x000fe4000000001e */
[----:B------:R-:W-:Y:S02]  /*1f57c0*/  LOP3.LUT R23, R23, 0xffff, RZ, 0xc0, !PT ;  /* 0x0000ffff17177812 */ /* 0x000fe400078ec0ff */
[----:B------:R-:W-:Y:S02]  /*1f57d0*/  LOP3.LUT R16, R16, 0xffff, RZ, 0xc0, !PT ;  /* 0x0000ffff10107812 */ /* 0x000fe400078ec0ff */
[----:B------:R-:W-:Y:S01]  /*1f57e0*/  LOP3.LUT R22, R22, 0xffff, RZ, 0xc0, !PT ;  /* 0x0000ffff16167812 */ /* 0x000fe200078ec0ff */
[----:B------:R-:W-:Y:S01]  /*1f57f0*/  STL [R1+0x67c], R25 ;  /* 0x00067c1901007387 */ /* 0x000fe20000100800 */
[----:B------:R-:W-:-:S02]  /*1f5800*/  PRMT R23, R23, 0x3340, R0 ;  /* 0x0000334017177816 */ /* 0x000fc40000000000 */
[----:B------:R-:W-:Y:S01]  /*1f5810*/  PRMT R22, R16, 0x3340, R22 ;  /* 0x0000334010167816 */ /* 0x000fe20000000016 */
[----:B------:R-:W-:Y:S04]  /*1f5820*/  STL.64 [R1+0xfc8], R48 ;  /* 0x000fc83001007387 */ /* 0x000fe80000100a00 */
[----:B------:R-:W4:Y:S04]  /*1f5830*/  LDL.LU R29, [R1+0x530] ;  /* 0x00053000011d7983 */ /* 0x000f280000300800 */
[----:B------:R-:W3:Y:S04]  /*1f5840*/  LDL.LU R34, [R1+0x4c4] ;  /* 0x0004c40001227983 */ /* 0x000ee80000300800 */
[----:B------:R0:W-:Y:S04]  /*1f5850*/  STL [R1+0x184], R23 ;  /* 0x0001841701007387 */ /* 0x0001e80000100800 */
[----:B------:R1:W-:Y:S01]  /*1f5860*/  STL [R1+0x448], R22 ;  /* 0x0004481601007387 */ /* 0x0003e20000100800 */
[----:B0-----:R-:W-:-:S03]  /*1f5870*/  LOP3.LUT R23, R40, 0xffff, RZ, 0xc0, !PT ;  /* 0x0000ffff28177812 */ /* 0x001fc600078ec0ff */
[----:B------:R-:W3:Y:S01]  /*1f5880*/  LDL.LU R40, [R1+0xa22c] ;  /* 0x00a22c0001287983 */ /* 0x000ee20000300800 */
[----:B-1----:R-:W-:-:S04]  /*1f5890*/  LOP3.LUT R22, R35, 0xffff, RZ, 0xc0, !PT ;  /* 0x0000ffff23167812 */ /* 0x002fc800078ec0ff */
[----:B------:R-:W-:Y:S02]  /*1f58a0*/  PRMT R30, R22, 0x3340, R0 ;  /* 0x00003340161e7816 */ /* 0x000fe40000000000 */
[----:B------:R-:W-:-:S04]  /*1f58b0*/  SHF.R.U32.HI R22, RZ, 0x8, R22 ;  /* 0x00000008ff167819 */ /* 0x000fc80000011616 */
[----:B------:R-:W-:Y:S02]  /*1f58c0*/  LOP3.LUT R22, R22, 0xffff, RZ, 0xc0, !PT ;  /* 0x0000ffff16167812 */ /* 0x000fe400078ec0ff */
[----:B------:R-:W-:Y:S02]  /*1f58d0*/  SHF.R.U32.HI R20, RZ, 0x8, R20 ;  /* 0x00000008ff147819 */ /* 0x000fe40000011614 */
[----:B------:R-:W-:Y:S02]  /*1f58e0*/  PRMT R22, R22, 0x3340, R0 ;  /* 0x0000334016167816 */ /* 0x000fe40000000000 */
[----:B------:R-:W-:-:S04]  /*1f58f0*/  LOP3.LUT R20, R20, 0xffff, RZ, 0xc0, !PT ;  /* 0x0000ffff14147812 */ /* 0x000fc800078ec0ff */
[----:B------:R-:W-:Y:S02]  /*1f5900*/  PRMT R20, R20, 0x3340, R0 ;  /* 0x0000334014147816 */ /* 0x000fe40000000000 */
[----:B--2---:R-:W-:-:S04]  /*1f5910*/  LOP3.LUT R16, R47, 0xffff, RZ, 0xc0, !PT ;  /* 0x0000ffff2f107812 */ /* 0x004fc800078ec0ff */
[--C-:B------:R-:W-:Y:S02]  /*1f5920*/  PRMT R25, R16, 0x3340, R23.reuse ;  /* 0x0000334010197816 */ /* 0x100fe40000000017 */
[----:B------:R-:W-:Y:S02]  /*1f5930*/  SHF.R.U32.HI R16, RZ, 0x8, R16 ;  /* 0x00000008ff107819 */ /* 0x000fe40000011610 */
[----:B------:R-:W-:Y:S02]  /*1f5940*/  SHF.R.U32.HI R23, RZ, 0x8, R23 ;  /* 0x00000008ff177819 */ /* 0x000fe40000011617 */
[----:B------:R-:W-:Y:S01]  /*1f5950*/  PRMT R25, R25, 0x5410, R30 ;  /* 0x0000541019197816 */ /* 0x000fe2000000001e */
[----:B------:R-:W-:Y:S01]  /*1f5960*/  VIADD R30, R26, UR4 ;  /* 0x000000041a1e7c36 */ /* 0x000fe20008000000 */
[----:B------:R-:W-:Y:S01]  /*1f5970*/  LOP3.LUT R16, R16, 0xffff, RZ, 0xc0, !PT ;  /* 0x0000ffff10107812 */ /* 0x000fe200078ec0ff */
[----:B------:R-:W0:Y:S01]  /*1f5980*/  LDCU UR4, c[0x0][0x3b8] ;  /* 0x00007700ff0477ac */ /* 0x000e220008000800 */
[----:B------:R-:W-:-:S02]  /*1f5990*/  LOP3.LUT R23, R23, 0xffff, RZ, 0xc0, !PT ;  /* 0x0000ffff17177812 */ /* 0x000fc400078ec0ff */
[----:B------:R-:W-:Y:S02]  /*1f59a0*/  IADD3 R46, P1, PT, R30, R4, RZ ;  /* 0x000000041e2e7210 */ /* 0x000fe40007f3e0ff */
[----:B------:R-:W-:Y:S02]  /*1f59b0*/  PRMT R23, R16, 0x3340, R23 ;  /* 0x0000334010177816 */ /* 0x000fe40000000017 */
[----:B------:R-:W-:Y:S01]  /*1f59c0*/  SHF.R.S32.HI R16, RZ, 0x1f, R30 ;  /* 0x0000001fff107819 */ /* 0x000fe2000001141e */
[----:B------:R1:W-:Y:S04]  /*1f59d0*/  STL [R1+0x678], R25 ;  /* 0x0006781901007387 */ /* 0x0003e80000100800 */
[----:B------:R-:W-:Y:S01]  /*1f59e0*/  IMAD.X R47, R16, 0x1, R51, P1 ;  /* 0x00000001102f7824 */ /* 0x000fe200008e0633 */
[----:B------:R2:W-:Y:S04]  /*1f59f0*/  STL [R1+0x438], R23 ;  /* 0x0004381701007387 */ /* 0x0005e80000100800 */
[----:B------:R-:W-:Y:S01]  /*1f5a00*/  STL.64 [R1+0xfc0], R46 ;  /* 0x000fc02e01007387 */ /* 0x000fe20000100a00 */
[----:B-1----:R-:W-:-:S03]  /*1f5a10*/  LOP3.LUT R25, R44, 0xffff, RZ, 0xc0, !PT ;  /* 0x0000ffff2c197812 */ /* 0x002fc600078ec0ff */
[----:B------:R1:W-:Y:S01]  /*1f5a20*/  STL [R1+0x180], R22 ;  /* 0x0001801601007387 */ /* 0x0003e20000100800 */
[----:B--2---:R-:W-:-:S03]  /*1f5a30*/  LOP3.LUT R23, R33, 0xffff, RZ, 0xc0, !PT ;  /* 0x0000ffff21177812 */ /* 0x004fc600078ec0ff */
[----:B------:R-:W2:Y:S01]  /*1f5a40*/  LDL.LU R33, [R1+0xa228] ;  /* 0x00a2280001217983 */ /* 0x000ea20000300800 */
[----:B-1----:R-:W-:Y:S02]  /*1f5a50*/  LOP3.LUT R22, R17, 0xffff, RZ, 0xc0, !PT ;  /* 0x0000ffff11167812 */ /* 0x002fe400078ec0ff */
[----:B------:R-:W-:Y:S01]  /*1f5a60*/  PRMT R17, R23, 0x3340, R25 ;  /* 0x0000334017117816 */ /* 0x000fe20000000019 */
[----:B------:R3:W-:Y:S04]  /*1f5a70*/  STL [R1+0x17c], R20 ;  /* 0x00017c1401007387 */ /* 0x0007e80000100800 */
[----:B------:R-:W2:Y:S01]  /*1f5a80*/  LDL.LU R44, [R1+0xa224] ;  /* 0x00a22400012c7983 */ /* 0x000ea20000300800 */
[----:B----4-:R-:W-:Y:S02]  /*1f5a90*/  LOP3.LUT R26, R29, 0xffff, RZ, 0xc0, !PT ;  /* 0x0000ffff1d1a7812 */ /* 0x010fe400078ec0ff */
[----:B------:R-:W-:-:S04]  /*1f5aa0*/  PRMT R29, R22, 0x3340, R0 ;  /* 0x00003340161d7816 */ /* 0x000fc80000000000 */
[----:B------:R-:W-:Y:S02]  /*1f5ab0*/  PRMT R35, R17, 0x5410, R29 ;  /* 0x0000541011237816 */ /* 0x000fe4000000001d */
[----:B---3--:R-:W-:Y:S02]  /*1f5ac0*/  LOP3.LUT R20, R40, 0xffff, RZ, 0xc0, !PT ;  /* 0x0000ffff28147812 */ /* 0x008fe400078ec0ff */
[----:B------:R-:W3:Y:S04]  /*1f5ad0*/  LDL.LU R40, [R1+0xa220] ;  /* 0x00a2200001287983 */ /* 0x000ee80000300800 */
[----:B------:R-:W4:Y:S04]  /*1f5ae0*/  LDL.LU R17, [R1+0x534] ;  /* 0x0005340001117983 */ /* 0x000f280000300800 */
[----:B------:R-:W2:Y:S01]  /*1f5af0*/  LDL.LU R29, [R1+0x468] ;  /* 0x00046800011d7983 */ /* 0x000ea20000300800 */
[----:B------:R-:W-:-:S03]  /*1f5b00*/  LOP3.LUT R34, R34, 0xffff, RZ, 0xc0, !PT ;  /* 0x0000ffff22227812 */ /* 0x000fc600078ec0ff */
[----:B------:R1:W-:Y:S01]  /*1f5b10*/  STL [R1+0x63c], R35 ;  /* 0x00063c2301007387 */ /* 0x0003e20000100800 */
[----:B------:R-:W-:Y:S02]  /*1f5b20*/  IADD3 R46, P1, PT, R30, R6, RZ ;  /* 0x000000061e2e7210 */ /* 0x000fe40007f3e0ff */
[----:B------:R-:W-:Y:S02]  /*1f5b30*/  PRMT R37, R20, 0x3340, R0 ;  /* 0x0000334014257816 */ /* 0x000fe40000000000 */
[----:B-1----:R-:W-:Y:S02]  /*1f5b40*/  PRMT R35, R26, 0x3340, R34 ;  /* 0x000033401a237816 */ /* 0x002fe40000000022 */
[----:B------:R-:W-:Y:S02]  /*1f5b50*/  SHF.R.U32.HI R26, RZ, 0x8, R26 ;  /* 0x00000008ff1a7819 */ /* 0x000fe4000001161a */
[----:B------:R-:W-:Y:S02]  /*1f5b60*/  SHF.R.U32.HI R34, RZ, 0x8, R34 ;  /* 0x00000008ff227819 */ /* 0x000fe40000011622 */
[----:B------:R-:W-:-:S02]  /*1f5b70*/  LOP3.LUT R26, R26, 0xffff, RZ, 0xc0, !PT ;  /* 0x0000ffff1a1a7812 */ /* 0x000fc400078ec0ff */
[----:B------:R-:W-:Y:S02]  /*1f5b80*/  LOP3.LUT R34, R34, 0xffff, RZ, 0xc0, !PT ;  /* 0x0000ffff22227812 */ /* 0x000fe400078ec0ff */
[----:B------:R-:W-:Y:S02]  /*1f5b90*/  SHF.R.U32.HI R23, RZ, 0x8, R23 ;  /* 0x00000008ff177819 */ /* 0x000fe40000011617 */
[----:B------:R-:W-:Y:S01]  /*1f5ba0*/  SHF.R.U32.HI R25, RZ, 0x8, R25 ;  /* 0x00000008ff197819 */ /* 0x000fe20000011619 */
[----:B------:R-:W-:Y:S01]  /*1f5bb0*/  IMAD.X R47, R16, 0x1, R5, P1 ;  /* 0x00000001102f7824 */ /* 0x000fe200008e0605 */
[----:B------:R-:W-:Y:S02]  /*1f5bc0*/  PRMT R35, R35, 0x5410, R37 ;  /* 0x0000541023237816 */ /* 0x000fe40000000025 */
[----:B------:R-:W-:Y:S02]  /*1f5bd0*/  PRMT R26, R26, 0x3340, R34 ;  /* 0x000033401a1a7816 */ /* 0x000fe40000000022 */
[----:B------:R-:W-:-:S02]  /*1f5be0*/  SHF.R.U32.HI R22, RZ, 0x8, R22 ;  /* 0x00000008ff167819 */ /* 0x000fc40000011616 */
[----:B------:R-:W-:Y:S02]  /*1f5bf0*/  LOP3.LUT R23, R23, 0xffff, RZ, 0xc0, !PT ;  /* 0x0000ffff17177812 */ /* 0x000fe400078ec0ff */
[----:B------:R-:W-:Y:S02]  /*1f5c00*/  LOP3.LUT R25, R25, 0xffff, RZ, 0xc0, !PT ;  /* 0x0000ffff19197812 */ /* 0x000fe400078ec0ff */
[----:B------:R-:W-:Y:S02]  /*1f5c10*/  IADD3 R34, P1, PT, R30, R8, RZ ;  /* 0x000000081e227210 */ /* 0x000fe40007f3e0ff */
[----:B------:R-:W-:Y:S01]  /*1f5c20*/  SHF.R.U32.HI R20, RZ, 0x8, R20 ;  /* 0x00000008ff147819 */ /* 0x000fe20000011614 */
[----:B------:R1:W-:Y:S01]  /*1f5c30*/  STL [R1+0x674], R35 ;  /* 0x0006742301007387 */ /* 0x0003e20000100800 */
[----:B------:R-:W-:Y:S02]  /*1f5c40*/  LOP3.LUT R22, R22, 0xffff, RZ, 0xc0, !PT ;  /* 0x0000ffff16167812 */ /* 0x000fe400078ec0ff */
[----:B------:R-:W-:-:S02]  /*1f5c50*/  PRMT R23, R23, 0x3340, R25 ;  /* 0x0000334017177816 */ /* 0x000fc40000000019 */
[----:B------:R-:W-:Y:S01]  /*1f5c60*/  LOP3.LUT R20, R20, 0xffff, RZ, 0xc0, !PT ;  /* 0x0000ffff14147812 */ /* 0x000fe200078ec0ff */
[----:B------:R-:W-:Y:S01]  /*1f5c70*/  STL.64 [R1+0xfb0], R46 ;  /* 0x000fb02e01007387 */ /* 0x000fe20000100a00 */
[--C-:B------:R-:W-:Y:S01]  /*1f5c80*/  PRMT R22, R22, 0x3340, R0.reuse ;  /* 0x0000334016167816 */ /* 0x100fe20000000000 */
[----:B-1----:R-:W-:Y:S02]  /*1f5c90*/  IMAD.X R35, R16, 0x1, R7, P1 ;  /* 0x0000000110237824 */ /* 0x002fe400008e0607 */
[----:B------:R1:W-:Y:S01]  /*1f5ca0*/  STL [R1+0x42c], R26 ;  /* 0x00042c1a01007387 */ /* 0x0003e20000100800 */
[----:B------:R-:W-:-:S03]  /*1f5cb0*/  PRMT R20, R20, 0x3340, R0 ;  /* 0x0000334014147816 */ /* 0x000fc60000000000 */
[----:B------:R0:W-:Y:S04]  /*1f5cc0*/  STL [R1+0x3dc], R23 ;  /* 0x0003dc1701007387 */ /* 0x0001e80000100800 */
[----:B------:R0:W-:Y:S01]  /*1f5cd0*/  STL.64 [R1+0xfb8], R34 ;  /* 0x000fb82201007387 */ /* 0x0001e20000100a00 */
[----:B-1----:R-:W-:-:S03]  /*1f5ce0*/  LOP3.LUT R26, R42, 0xffff, RZ, 0xc0, !PT ;  /* 0x0000ffff2a1a7812 */ /* 0x002fc600078ec0ff */
[----:B------:R-:W2:Y:S01]  /*1f5cf0*/  LDL.LU R47, [R1+0x80c] ;  /* 0x00080c00012f7983 */ /* 0x000ea20000300800 */
[----:B0-----:R-:W-:-:S03]  /*1f5d00*/  LOP3.LUT R23, R38, 0xffff, RZ, 0xc0, !PT ;  /* 0x0000ffff26177812 */ /* 0x001fc600078ec0ff */
[----:B------:R3:W-:Y:S01]  /*1f5d10*/  STL [R1+0x174], R22 ;  /* 0x0001741601007387 */ /* 0x0007e20000100800 */
[----:B------:R-:W-:-:S03]  /*1f5d20*/  LOP3.LUT R38, R28, 0xffff, RZ, 0xc0, !PT ;  /* 0x0000ffff1c267812 */ /* 0x000fc600078ec0ff */
[----:B------:R-:W2:Y:S01]  /*1f5d30*/  LDL.LU R35, [R1+0x5e4] ;  /* 0x0005e40001237983 */ /* 0x000ea20000300800 */
[----:B------:R-:W-:-:S03]  /*1f5d40*/  PRMT R28, R38, 0x3340, R0 ;  /* 0x00003340261c7816 */ /* 0x000fc60000000000 */
[----:B------:R4:W-:Y:S04]  /*1f5d50*/  STL [R1+0x178], R20 ;  /* 0x0001781401007387 */ /* 0x0009e80000100800 */
[----:B------:R-:W2:Y:S04]  /*1f5d60*/  LDL.LU R34, [R1+0x79c] ;  /* 0x00079c0001227983 */ /* 0x000ea80000300800 */
[----:B------:R-:W2:Y:S04]  /*1f5d70*/  LDL.LU R42, [R1+0xa21c] ;  /* 0x00a21c00012a7983 */ /* 0x000ea80000300800 */
[----:B------:R-:W-:Y:S01]  /*1f5d80*/  STL [R1+0xa088], R38 ;  /* 0x00a0882601007387 */ /* 0x000fe20000100800 */
[----:B---3--:R-:W-:-:S02]  /*1f5d90*/  LOP3.LUT R22, R40, 0xffff, RZ, 0xc0, !PT ;  /* 0x0000ffff28167812 */ /* 0x008fc400078ec0ff */
[----:B----4-:R-:W-:Y:S02]  /*1f5da0*/  LOP3.LUT R20, R17, 0xffff, RZ, 0xc0, !PT ;  /* 0x0000ffff11147812 */ /* 0x010fe400078ec0ff */
[----:B------:R-:W-:Y:S02]  /*1f5db0*/  PRMT R17, R23, 0x3340, R26 ;  /* 0x0000334017117816 */ /* 0x000fe4000000001a */
[----:B--2---:R-:W-:Y:S02]  /*1f5dc0*/  LOP3.LUT R25, R29, 0xffff, RZ, 0xc0, !PT ;  /* 0x0000ffff1d197812 */ /* 0x004fe400078ec0ff */
[----:B------:R-:W-:Y:S02]  /*1f5dd0*/  PRMT R29, R17, 0x5410, R28 ;  /* 0x00005410111d7816 */ /* 0x000fe4000000001c */
[----:B------:R-:W-:Y:S02]  /*1f5de0*/  PRMT R28, R25, 0x3340, R0 ;  /* 0x00003340191c7816 */ /* 0x000fe40000000000 */
[----:B------:R-:W-:-:S04]  /*1f5df0*/  PRMT R17, R20, 0x3340, R22 ;  /* 0x0000334014117816 */ /* 0x000fc80000000016 */
[----:B------:R-:W-:Y:S02]  /*1f5e00*/  PRMT R37, R17, 0x5410, R28 ;  /* 0x0000541011257816 */ /* 0x000fe4000000001c */
[----:B------:R-:W-:Y:S01]  /*1f5e10*/  IADD3 R28, P1, PT, R30, R14, RZ ;  /* 0x0000000e1e1c7210 */ /* 0x000fe20007f3e0ff */
        /* <DEDUP_REMOVED lines=16> */
[----:B------:R-:W-:Y:S01]  /*1f5f20*/  STL [R1+0x9f58], R40 ;  /* 0x009f582801007387 */ /* 0x000fe20000100800 */
[----:B------:R-:W-:-:S03]  /*1f5f30*/  LOP3.LUT R20, R47, 0xffff, RZ, 0xc0, !PT ;  /* 0x0000ffff2f147812 */ /* 0x000fc600078ec0ff */
[----:B------:R0:W-:Y:S01]  /*1f5f40*/  STL [R1+0x424], R22 ;  /* 0x0004241601007387 */ /* 0x0001e20000100800 */
[----:B------:R-:W-:Y:S02]  /*1f5f50*/  SHF.R.U32.HI R25, RZ, 0x8, R25 ;  /* 0x00000008ff197819 */ /* 0x000fe40000011619 */
[----:B------:R-:W-:-:S04]  /*1f5f60*/  LOP3.LUT R23, R35, 0xffff, RZ, 0xc0, !PT ;  /* 0x0000ffff23177812 */ /* 0x000fc800078ec0ff */
[----:B------:R-:W-:Y:S02]  /*1f5f70*/  PRMT R28, R23, 0x3340, R0 ;  /* 0x00003340171c7816 */ /* 0x000fe40000000000 */
[----:B0-----:R-:W-:Y:S02]  /*1f5f80*/  LOP3.LUT R22, R34, 0xffff, RZ, 0xc0, !PT ;  /* 0x0000ffff22167812 */ /* 0x001fe400078ec0ff */
[----:B------:R-:W-:Y:S02]  /*1f5f90*/  IADD3 R34, P1, PT, R30, R3, RZ ;  /* 0x000000031e227210 */ /* 0x000fe40007f3e0ff */
[----:B------:R-:W-:Y:S02]  /*1f5fa0*/  PRMT R26, R20, 0x3340, R22 ;  /* 0x00003340141a7816 */ /* 0x000fe40000000016 */
[----:B------:R-:W-:Y:S02]  /*1f5fb0*/  SHF.R.U32.HI R20, RZ, 0x8, R20 ;  /* 0x00000008ff147819 */ /* 0x000fe40000011614 */
[----:B------:R-:W-:-:S02]  /*1f5fc0*/  SHF.R.U32.HI R22, RZ, 0x8, R22 ;  /* 0x00000008ff167819 */ /* 0x000fc40000011616 */
[----:B------:R-:W-:Y:S02]  /*1f5fd0*/  LOP3.LUT R25, R25, 0xffff, RZ, 0xc0, !PT ;  /* 0x0000ffff19197812 */ /* 0x000fe400078ec0ff */
[----:B------:R-:W-:Y:S01]  /*1f5fe0*/  PRMT R26, R26, 0x5410, R28 ;  /* 0x000054101a1a7816 */ /* 0x000fe2000000001c */
[----:B------:R-:W-:Y:S01]  /*1f5ff0*/  IMAD.X R35, R16, 0x1, R41, P1 ;  /* 0x0000000110237824 */ /* 0x000fe200008e0629 */
[----:B------:R-:W-:Y:S02]  /*1f6000*/  LOP3.LUT R20, R20, 0xffff, RZ, 0xc0, !PT ;  /* 0x0000ffff14147812 */ /* 0x000fe400078ec0ff */
[----:B------:R-:W-:Y:S02]  /*1f6010*/  LOP3.LUT R22, R22, 0xffff, RZ, 0xc0, !PT ;  /* 0x0000ffff16167812 */ /* 0x000fe400078ec0ff */
[----:B------:R-:W-:Y:S01]  /*1f6020*/  PRMT R25, R25, 0x3340, R0 ;  /* 0x0000334019197816 */ /* 0x000fe20000000000 */
[----:B------:R0:W-:Y:S01]  /*1f6030*/  STL [R1+0x61c], R26 ;  /* 0x00061c1a01007387 */ /* 0x0001e20000100800 */
[----:B------:R-:W-:-:S03]  /*1f6040*/  PRMT R22, R20, 0x3340, R22 ;  /* 0x0000334014167816 */ /* 0x000fc60000000016 */
[----:B------:R-:W4:Y:S01]  /*1f6050*/  LDL.LU R28, [R1+0x50c] ;  /* 0x00050c00011c7983 */ /* 0x000f220000300800 */
[----:B------:R-:W-:-:S03]  /*1f6060*/  LOP3.LUT R20, R42, 0xffff, RZ, 0xc0, !PT ;  /* 0x0000ffff2a147812 */ /* 0x000fc600078ec0ff */
[----:B------:R1:W-:Y:S04]  /*1f6070*/  STL.64 [R1+0xfa8], R34 ;  /* 0x000fa82201007387 */ /* 0x0003e80000100a00 */
[----:B------:R3:W-:Y:S01]  /*1f6080*/  STL [R1+0x170], R25 ;  /* 0x0001701901007387 */ /* 0x0007e20000100800 */
[----:B0-----:R-:W-:-:S03]  /*1f6090*/  PRMT R26, R20, 0x3340, R0 ;  /* 0x00003340141a7816 */ /* 0x001fc60000000000 */
[----:B------:R0:W-:Y:S04]  /*1f60a0*/  STL [R1+0x428], R22 ;  /* 0x0004281601007387 */ /* 0x0001e80000100800 */
[----:B------:R-:W4:Y:S01]  /*1f60b0*/  LDL.LU R42, [R1+0xa218] ;  /* 0x00a21800012a7983 */ /* 0x000f220000300800 */
[----:B-1----:R-:W-:-:S05]  /*1f60c0*/  IADD3 R34, P1, PT, R30, R2, RZ ;  /* 0x000000021e227210 */ /* 0x002fca0007f3e0ff */
[----:B------:R-:W-:Y:S01]  /*1f60d0*/  IMAD.X R35, R16, 0x1, R0, P1 ;  /* 0x0000000110237824 */ /* 0x000fe200008e0600 */
[----:B--2---:R-:W-:Y:S02]  /*1f60e0*/  LOP3.LUT R17, R17, 0xffff, RZ, 0xc0, !PT ;  /* 0x0000ffff11117812 */ /* 0x004fe400078ec0ff */
[----:B---3--:R-:W-:-:S04]  /*1f60f0*/  LOP3.LUT R25, R29, 0xffff, RZ, 0xc0, !PT ;  /* 0x0000ffff1d197812 */ /* 0x008fc800078ec0ff */
[----:B0-----:R-:W-:-:S04]  /*1f6100*/  PRMT R22, R17, 0x3340, R25 ;  /* 0x0000334011167816 */ /* 0x001fc80000000019 */
[----:B------:R-:W-:-:S05]  /*1f6110*/  PRMT R22, R22, 0x5410, R26 ;  /* 0x0000541016167816 */ /* 0x000fca000000001a */
[----:B------:R0:W-:Y:S04]  /*1f6120*/  STL [R1+0x618], R22 ;  /* 0x0006181601007387 */ /* 0x0001e80000100800 */
[----:B------:R-:W2:Y:S01]  /*1f6130*/  LDL.LU R46, [R1+0x830] ;  /* 0x00083000012e7983 */ /* 0x000ea20000300800 */
[----:B0-----:R-:W-:-:S03]  /*1f6140*/  SHF.R.U32.HI R22, RZ, 0x8, R17 ;  /* 0x00000008ff167819 */ /* 0x001fc60000011611 */
[----:B------:R-:W3:Y:S04]  /*1f6150*/  LDL.LU R17, [R1+0x724] ;  /* 0x0007240001117983 */ /* 0x000ee80000300800 */
[----:B------:R0:W-:Y:S04]  /*1f6160*/  STL.64 [R1+0xf98], R34 ;  /* 0x000f982201007387 */ /* 0x0001e80000100a00 */
[----:B------:R-:W3:Y:S04]  /*1f6170*/  LDL.LU R47, [R1+0x7cc] ;  /* 0x0007cc00012f7983 */ /* 0x000ee80000300800 */
[----:B0-----:R-:W3:Y:S04]  /*1f6180*/  LDL.LU R35, [R1+0x7e8] ;  /* 0x0007e80001237983 */ /* 0x001ee80000300800 */
[----:B------:R-:W3:Y:S04]  /*1f6190*/  LDL.LU R29, [R1+0x5d4] ;  /* 0x0005d400011d7983 */ /* 0x000ee80000300800 */
        /* <DEDUP_REMOVED lines=9> */
[----:B----4-:R-:W-:Y:S02]  /*1f6230*/  LOP3.LUT R20, R28, 0xffff, RZ, 0xc0, !PT ;  /* 0x0000ffff1c147812 */ /* 0x010fe400078ec0ff */
[----:B------:R-:W-:Y:S01]  /*1f6240*/  LOP3.LUT R44, R44, 0xffff, RZ, 0xc0, !PT ;  /* 0x0000ffff2c2c7812 */ /* 0x000fe200078ec0ff */
[----:B------:R0:W-:Y:S03]  /*1f6250*/  STL [R1+0x16c], R22 ;  /* 0x00016c1601007387 */ /* 0x0001e60000100800 */
[----:B------:R-:W-:Y:S02]  /*1f6260*/  PRMT R26, R44, 0x3340, R0 ;  /* 0x000033402c1a7816 */ /* 0x000fe40000000000 */
[----:B0-----:R-:W-:-:S04]  /*1f6270*/  LOP3.LUT R22, R42, 0xffff, RZ, 0xc0, !PT ;  /* 0x0000ffff2a167812 */ /* 0x001fc800078ec0ff */
[----:B------:R-:W-:Y:S02]  /*1f6280*/  PRMT R25, R20, 0x3340, R22 ;  /* 0x0000334014197816 */ /* 0x000fe40000000016 */
[----:B------:R-:W-:Y:S02]  /*1f6290*/  SHF.R.U32.HI R20, RZ, 0x8, R20 ;  /* 0x00000008ff147819 */ /* 0x000fe40000011614 */
[----:B------:R-:W-:Y:S02]  /*1f62a0*/  PRMT R25, R25, 0x5410, R26 ;  /* 0x0000541019197816 */ /* 0x000fe4000000001a */
[----:B------:R-:W-:Y:S01]  /*1f62b0*/  SHF.R.U32.HI R22, RZ, 0x8, R22 ;  /* 0x00000008ff167819 */ /* 0x000fe20000011616 */
[----:B------:R-:W-:Y:S01]  /*1f62c0*/  STL [R1+0xa094], R44 ;  /* 0x00a0942c01007387 */ /* 0x000fe20000100800 */
[----:B------:R-:W-:Y:S02]  /*1f62d0*/  SHF.R.U32.HI R23, RZ, 0x8, R23 ;  /* 0x00000008ff177819 */ /* 0x000fe40000011617 */
[----:B------:R-:W-:Y:S01]  /*1f62e0*/  IADD3 R48, P1, PT, R30, R54, RZ ;  /* 0x000000361e307210 */ /* 0x000fe20007f3e0ff */
[----:B------:R-:W-:Y:S01]  /*1f62f0*/  STL [R1+0x1d6c], R25 ;  /* 0x001d6c1901007387 */ /* 0x000fe20000100800 */
[----:B------:R-:W-:-:S02]  /*1f6300*/  LOP3.LUT R20, R20, 0xffff, RZ, 0xc0, !PT ;  /* 0x0000ffff14147812 */ /* 0x000fc400078ec0ff */
[----:B------:R-:W-:Y:S02]  /*1f6310*/  LOP3.LUT R22, R22, 0xffff, RZ, 0xc0, !PT ;  /* 0x0000ffff16167812 */ /* 0x000fe400078ec0ff */
[----:B------:R-:W-:Y:S01]  /*1f6320*/  LOP3.LUT R23, R23, 0xffff, RZ, 0xc0, !PT ;  /* 0x0000ffff17177812 */ /* 0x000fe200078ec0ff */
[----:B------:R-:W-:Y:S01]  /*1f6330*/  IMAD.X R49, R16, 0x1, R55, P1 ;  /* 0x0000000110317824 */ /* 0x000fe200008e0637 */
[----:B------:R-:W-:Y:S02]  /*1f6340*/  PRMT R42, R20, 0x3340, R22 ;  /* 0x00003340142a7816 */ /* 0x000fe40000000016 */
[----:B------:R-:W-:Y:S02]  /*1f6350*/  PRMT R23, R23, 0x3340, R0 ;  /* 0x0000334017177816 */ /* 0x000fe40000000000 */
[----:B------:R0:W-:Y:S04]  /*1f6360*/  STL.64 [R1+0xf90], R48 ;  /* 0x000f903001007387 */ /* 0x0001e80000100a00 */
[----:B------:R-:W-:Y:S04]  /*1f6370*/  STL [R1+0x9f5c], R42 ;  /* 0x009f5c2a01007387 */ /* 0x000fe80000100800 */
[----:B------:R-:W-:Y:S04]  /*1f6380*/  STL [R1+0x15c], R23 ;  /* 0x00015c1701007387 */ /* 0x000fe80000100800 */
[----:B0-----:R-:W4:Y:S04]  /*1f6390*/  LDL.LU R48, [R1+0x51fc] ;  /* 0x0051fc0001307983 */ /* 0x001f280000300800 */
[----:B------:R-:W4:Y:S01]  /*1f63a0*/  LDL.LU R49, [R1+0x2ea8] ;  /* 0x002ea80001317983 */ /* 0x000f220000300800 */
[----:B--2---:R-:W-:-:S02]  /*1f63b0*/  LOP3.LUT R25, R46, 0xffff, RZ, 0xc0, !PT ;  /* 0x0000ffff2e197812 */ /* 0x004fc400078ec0ff */
[----:B---3--:R-:W-:Y:S02]  /*1f63c0*/  LOP3.LUT R17, R17, 0xffff, RZ, 0xc0, !PT ;  /* 0x0000ffff11117812 */ /* 0x008fe400078ec0ff */
[----:B------:R-:W-:-:S04]  /*1f63d0*/  LOP3.LUT R26, R47, 0xffff, RZ, 0xc0, !PT ;  /* 0x0000ffff2f1a7812 */ /* 0x000fc800078ec0ff */
[----:B------:R-:W-:Y:S02]  /*1f63e0*/  PRMT R28, R25, 0x3340, R26 ;  /* 0x00003340191c7816 */ /* 0x000fe4000000001a */
[----:B------:R-:W-:Y:S02]  /*1f63f0*/  LOP3.LUT R20, R29, 0xffff, RZ, 0xc0, !PT ;  /* 0x0000ffff1d147812 */ /* 0x000fe400078ec0ff */
[----:B------:R-:W-:-:S04]  /*1f6400*/  PRMT R29, R17, 0x3340, R0 ;  /* 0x00003340111d7816 */ /* 0x000fc80000000000 */
[----:B------:R-:W-:-:S05]  /*1f6410*/  PRMT R28, R28, 0x5410, R29 ;  /* 0x000054101c1c7816 */ /* 0x000fca000000001d */
[----:B------:R0:W-:Y:S04]  /*1f6420*/  STL [R1+0x610], R28 ;  /* 0x0006101c01007387 */ /* 0x0001e80000100800 */
[----:B0-----:R-:W2:Y:S01]  /*1f6430*/  LDL.LU R28, [R1+0x30a8] ;  /* 0x0030a800011c7983 */ /* 0x001ea20000300800 */
[----:B------:R-:W-:Y:S02]  /*1f6440*/  LOP3.LUT R22, R35, 0xffff, RZ, 0xc0, !PT ;  /* 0x0000ffff23167812 */ /* 0x000fe400078ec0ff */
[----:B------:R-:W-:Y:S01]  /*1f6450*/  LOP3.LUT R23, R34, 0xffff, RZ, 0xc0, !PT ;  /* 0x0000ffff22177812 */ /* 0x000fe200078ec0ff */
[----:B------:R-:W3:Y:S01]  /*1f6460*/  LDL.LU R46, [R1+0x5200] ;  /* 0x00520000012e7983 */ /* 0x000ee20000300800 */
[----:B------:R-:W-:Y:S02]  /*1f6470*/  PRMT R34, R20, 0x3340, R0 ;  /* 0x0000334014227816 */ /* 0x000fe40000000000 */
[----:B------:R-:W-:Y:S01]  /*1f6480*/  PRMT R29, R22, 0x3340, R23 ;  /* 0x00003340161d7816 */ /* 0x000fe20000000017 */
[----:B------:R-:W3:Y:S03]  /*1f6490*/  LDL.LU R47, [R1+0x2e9c] ;  /* 0x002e9c00012f7983 */ /* 0x000ee60000300800 */
[----:B------:R-:W-:-:S02]  /*1f64a0*/  PRMT R29, R29, 0x5410, R34 ;  /* 0x000054101d1d7816 */ /* 0x000fc40000000022 */
[----:B------:R-:W-:-:S05]  /*1f64b0*/  IADD3 R34, P1, PT, R30, R61, RZ ;  /* 0x0000003d1e227210 */ /* 0x000fca0007f3e0ff */
[----:B------:R-:W-:Y:S01]  /*1f64c0*/  IMAD.X R35, R16, 0x1, R45, P1 ;  /* 0x0000000110237824 */ /* 0x000fe200008e062d */
[----:B------:R-:W-:Y:S04]  /*1f64d0*/  STL [R1+0x614], R29 ;  /* 0x0006141d01007387 */ /* 0x000fe80000100800 */
[----:B------:R0:W-:Y:S01]  /*1f64e0*/  STL.64 [R1+0xf80], R34 ;  /* 0x000f802201007387 */ /* 0x0001e20000100a00 */
[----:B------:R-:W-:Y:S02]  /*1f64f0*/  SHF.R.U32.HI R25, RZ, 0x8, R25 ;  /* 0x00000008ff197819 */ /* 0x000fe40000011619 */
[----:B------:R-:W-:Y:S02]  /*1f6500*/  SHF.R.U32.HI R26, RZ, 0x8, R26 ;  /* 0x00000008ff1a7819 */ /* 0x000fe4000001161a */
[----:B------:R-:W-:Y:S01]  /*1f6510*/  SHF.R.U32.HI R22, RZ, 0x8, R22 ;  /* 0x00000008ff167819 */ /* 0x000fe20000011616 */
[----:B0-----:R-:W3:Y:S04]  /*1f6520*/  LDL.LU R35, [R1+0xa214] ;  /* 0x00a2140001237983 */ /* 0x001ee80000300800 */
[----:B------:R-:W3:Y:S01]  /*1f6530*/  LDL.LU R34, [R1+0x309c] ;  /* 0x00309c0001227983 */ /* 0x000ee20000300800 */
[----:B------:R-:W-:-:S02]  /*1f6540*/  SHF.R.U32.HI R23, RZ, 0x8, R23 ;  /* 0x00000008ff177819 */ /* 0x000fc40000011617 */
[----:B------:R-:W-:Y:S02]  /*1f6550*/  LOP3.LUT R25, R25, 0xffff, RZ, 0xc0, !PT ;  /* 0x0000ffff19197812 */ /* 0x000fe400078ec0ff */
[----:B------:R-:W-:Y:S02]  /*1f6560*/  LOP3.LUT R26, R26, 0xffff, RZ, 0xc0, !PT ;  /* 0x0000ffff1a1a7812 */ /* 0x000fe400078ec0ff */
[----:B------:R-:W-:Y:S02]  /*1f6570*/  LOP3.LUT R22, R22, 0xffff, RZ, 0xc0, !PT ;  /* 0x0000ffff16167812 */ /* 0x000fe400078ec0ff */
[----:B------:R-:W-:Y:S02]  /*1f6580*/  LOP3.LUT R23, R23, 0xffff, RZ, 0xc0, !PT ;  /* 0x0000ffff17177812 */ /* 0x000fe400078ec0ff */
[----:B------:R-:W-:Y:S02]  /*1f6590*/  PRMT R29, R25, 0x3340, R26 ;  /* 0x00003340191d7816 */ /* 0x000fe4000000001a */
[----:B------:R-:W-:-:S02]  /*1f65a0*/  PRMT R25, R22, 0x3340, R23 ;  /* 0x0000334016197816 */ /* 0x000fc40000000017 */
[----:B------:R-:W-:Y:S02]  /*1f65b0*/  SHF.R.U32.HI R17, RZ, 0x8, R17 ;  /* 0x00000008ff117819 */ /* 0x000fe40000011611 */
[----:B------:R-:W-:Y:S02]  /*1f65c0*/  IADD3 R22, P1, PT, R30, R60, RZ ;  /* 0x0000003c1e167210 */ /* 0x000fe40007f3e0ff */
[----:B------:R-:W-:Y:S02]  /*1f65d0*/  SHF.R.U32.HI R20, RZ, 0x8, R20 ;  /* 0x00000008ff147819 */ /* 0x000fe40000011614 */
[----:B------:R-:W-:Y:S01]  /*1f65e0*/  LOP3.LUT R17, R17, 0xffff, RZ, 0xc0, !PT ;  /* 0x0000ffff11117812 */ /* 0x000fe200078ec0ff */
[----:B------:R-:W-:Y:S01]  /*1f65f0*/  IMAD.X R23, R16, 0x1, R39, P1 ;  /* 0x0000000110177824 */ /* 0x000fe200008e0627 */
[----:B------:R-:W-:Y:S01]  /*1f6600*/  LOP3.LUT R20, R20, 0xffff, RZ, 0xc0, !PT ;  /* 0x0000ffff14147812 */ /* 0x000fe200078ec0ff */
[----:B------:R-:W-:Y:S01]  /*1f6610*/  STL [R1+0xa144], R29 ;  /* 0x00a1441d01007387 */ /* 0x000fe20000100800 */
[----:B------:R-:W-:-:S02]  /*1f6620*/  PRMT R17, R17, 0x3340, R0 ;  /* 0x0000334011117816 */ /* 0x000fc40000000000 */
[----:B------:R-:W-:Y:S01]  /*1f6630*/  PRMT R20, R20, 0x3340, R0 ;  /* 0x0000334014147816 */ /* 0x000fe20000000000 */
[----:B------:R-:W-:Y:S04]  /*1f6640*/  STL [R1+0x400], R25 ;  /* 0x0004001901007387 */ /* 0x000fe80000100800 */
[----:B------:R0:W-:Y:S04]  /*1f6650*/  STL.64 [R1+0xf88], R22 ;  /* 0x000f881601007387 */ /* 0x0001e80000100a00 */
[----:B0-----:R-:W3:Y:S04]  /*1f6660*/  LDL.LU R22, [R1+0xa210] ;  /* 0x00a2100001167983 */ /* 0x001ee80000300800 */
[----:B------:R0:W-:Y:S04]  /*1f6670*/  STL [R1+0xa148], R17 ;  /* 0x00a1481101007387 */ /* 0x0001e80000100800 */
[----:B------:R1:W-:Y:S04]  /*1f6680*/  STL [R1+0x158], R20 ;  /* 0x0001581401007387 */ /* 0x0003e80000100800 */
[----:B------:R-:W3:Y:S04]  /*1f6690*/  LDL.LU R23, [R1+0x51f4] ;  /* 0x0051f40001177983 */ /* 0x000ee80000300800 */
[----:B------:R-:W3:Y:S01]  /*1f66a0*/  LDL.LU R26, [R1+0x2da8] ;  /* 0x002da800011a7983 */ /* 0x000ee20000300800 */
[----:B--2---:R-:W-:-:S03]  /*1f66b0*/  LOP3.LUT R38, R28, 0xffff, RZ, 0xc0, !PT ;  /* 0x0000ffff1c267812 */ /* 0x004fc600078ec0ff */
[----:B------:R-:W2:Y:S01]  /*1f66c0*/  LDL.LU R28, [R1+0x2fa8] ;  /* 0x002fa800011c7983 */ /* 0x000ea20000300800 */
[----:B----4-:R-:W-:Y:S02]  /*1f66d0*/  LOP3.LUT R37, R48, 0xffff, RZ, 0xc0, !PT ;  /* 0x0000ffff30257812 */ /* 0x010fe400078ec0ff */
[----:B0-----:R-:W-:Y:S02]  /*1f66e0*/  LOP3.LUT R17, R49, 0xffff, RZ, 0xc0, !PT ;  /* 0x0000ffff31117812 */ /* 0x001fe400078ec0ff */
[----:B------:R-:W-:Y:S02]  /*1f66f0*/  PRMT R40, R37, 0x3340, R38 ;  /* 0x0000334025287816 */ /* 0x000fe40000000026 */
[----:B------:R-:W-:Y:S02]  /*1f6700*/  PRMT R42, R17, 0x3340, R0 ;  /* 0x00003340112a7816 */ /* 0x000fe40000000000 */
[----:B---3--:R-:W-:Y:S02]  /*1f6710*/  LOP3.LUT R25, R46, 0xffff, RZ, 0xc0, !PT ;  /* 0x0000ffff2e197812 */ /* 0x008fe400078ec0ff */
[----:B------:R-:W3:Y:S01]  /*1f6720*/  LDL.LU R46, [R1+0x51f8] ;  /* 0x0051f800012e7983 */ /* 0x000ee20000300800 */
[----:B------:R-:W-:-:S02]  /*1f6730*/  PRMT R40, R40, 0x5410, R42 ;  /* 0x0000541028287816 */ /* 0x000fc4000000002a */
[----:B-1----:R-:W-:Y:S02]  /*1f6740*/  LOP3.LUT R20, R47, 0xffff, RZ, 0xc0, !PT ;  /* 0x0000ffff2f147812 */ /* 0x002fe400078ec0ff */
[----:B------:R-:W-:Y:S02]  /*1f6750*/  IADD3 R48, P1, PT, R30, R32, RZ ;  /* 0x000000201e307210 */ /* 0x000fe40007f3e0ff */
[----:B------:R-:W-:Y:S02]  /*1f6760*/  PRMT R42, R20, 0x3340, R0 ;  /* 0x00003340142a7816 */ /* 0x000fe40000000000 */
[----:B------:R-:W-:Y:S01]  /*1f6770*/  SHF.R.U32.HI R37, RZ, 0x8, R37 ;  /* 0x00000008ff257819 */ /* 0x000fe20000011625 */
[----:B------:R-:W-:Y:S01]  /*1f6780*/  IMAD.X R49, R16, 0x1, R31, P1 ;  /* 0x0000000110317824 */ /* 0x000fe200008e061f */
[----:B------:R-:W-:Y:S02]  /*1f6790*/  SHF.R.U32.HI R38, RZ, 0x8, R38 ;  /* 0x00000008ff267819 */ /* 0x000fe40000011626 */
[----:B------:R-:W-:-:S02]  /*1f67a0*/  LOP3.LUT R29, R34, 0xffff, RZ, 0xc0, !PT ;  /* 0x0000ffff221d7812 */ /* 0x000fc400078ec0ff */
[----:B------:R-:W4:Y:S04]  /*1f67b0*/  LDL.LU R34, [R1+0x2d98] ;  /* 0x002d980001227983 */ /* 0x000f280000300800 */
[----:B------:R-:W4:Y:S04]  /*1f67c0*/  LDL.LU R47, [R1+0x2f9c] ;  /* 0x002f9c00012f7983 */ /* 0x000f280000300800 */
[----:B------:R0:W-:Y:S02]  /*1f67d0*/  STL [R1+0x5f8], R40 ;  /* 0x0005f82801007387 */ /* 0x0001e40000100800 */
[----:B0-----:R-:W-:-:S04]  /*1f67e0*/  PRMT R40, R25, 0x3340, R29 ;  /* 0x0000334019287816 */ /* 0x001fc8000000001d */
[----:B------:R-:W-:Y:S02]  /*1f67f0*/  PRMT R40, R40, 0x5410, R42 ;  /* 0x0000541028287816 */ /* 0x000fe4000000002a */
[----:B------:R-:W-:Y:S02]  /*1f6800*/  SHF.R.U32.HI R25, RZ, 0x8, R25 ;  /* 0x00000008ff197819 */ /* 0x000fe40000011619 */
[----:B------:R-:W-:Y:S01]  /*1f6810*/  SHF.R.U32.HI R29, RZ, 0x8, R29 ;  /* 0x00000008ff1d7819 */ /* 0x000fe2000001161d */
[----:B------:R-:W-:Y:S01]  /*1f6820*/  STL [R1+0x60c], R40 ;  /* 0x00060c2801007387 */ /* 0x000fe20000100800 */
[----:B------:R-:W-:Y:S02]  /*1f6830*/  LOP3.LUT R37, R37, 0xffff, RZ, 0xc0, !PT ;  /* 0x0000ffff25257812 */ /* 0x000fe400078ec0ff */
[----:B------:R-:W-:Y:S01]  /*1f6840*/  LOP3.LUT R38, R38, 0xffff, RZ, 0xc0, !PT ;  /* 0x0000ffff26267812 */ /* 0x000fe200078ec0ff */
[----:B------:R0:W-:Y:S01]  /*1f6850*/  STL.64 [R1+0xf70], R48 ;  /* 0x000f703001007387 */ /* 0x0001e20000100a00 */
[----:B------:R-:W-:-:S02]  /*1f6860*/  SHF.R.U32.HI R20, RZ, 0x8, R20 ;  /* 0x00000008ff147819 */ /* 0x000fc40000011614 */
[----:B------:R-:W-:Y:S02]  /*1f6870*/  LOP3.LUT R25, R25, 0xffff, RZ, 0xc0, !PT ;  /* 0x0000ffff19197812 */ /* 0x000fe400078ec0ff */
[----:B------:R-:W-:Y:S02]  /*1f6880*/  LOP3.LUT R29, R29, 0xffff, RZ, 0xc0, !PT ;  /* 0x0000ffff1d1d7812 */ /* 0x000fe400078ec0ff */
[----:B------:R-:W-:Y:S02]  /*1f6890*/  SHF.R.U32.HI R17, RZ, 0x8, R17 ;  /* 0x00000008ff117819 */ /* 0x000fe40000011611 */
[----:B------:R-:W-:Y:S02]  /*1f68a0*/  PRMT R37, R37, 0x3340, R38 ;  /* 0x0000334025257816 */ /* 0x000fe40000000026 */
[----:B0-----:R-:W-:Y:S02]  /*1f68b0*/  IADD3 R48, P1, PT, R30, R59, RZ ;  /* 0x0000003b1e307210 */ /* 0x001fe40007f3e0ff */
[----:B------:R-:W-:-:S02]  /*1f68c0*/  LOP3.LUT R20, R20, 0xffff, RZ, 0xc0, !PT ;  /* 0x0000ffff14147812 */ /* 0x000fc400078ec0ff */
[----:B------:R-:W-:Y:S01]  /*1f68d0*/  PRMT R25, R25, 0x3340, R29 ;  /* 0x0000334019197816 */ /* 0x000fe2000000001d */
[----:B------:R-:W-:Y:S01]  /*1f68e0*/  IMAD.X R49, R16, 0x1, R18, P1 ;  /* 0x0000000110317824 */ /* 0x000fe200008e0612 */
[----:B------:R-:W-:Y:S01]  /*1f68f0*/  LOP3.LUT R17, R17, 0xffff, RZ, 0xc0, !PT ;  /* 0x0000ffff11117812 */ /* 0x000fe200078ec0ff */
[----:B------:R-:W-:Y:S01]  /*1f6900*/  STL [R1+0x3fc], R37 ;  /* 0x0003fc2501007387 */ /* 0x000fe20000100800 */
[--C-:B------:R-:W-:Y:S02]  /*1f6910*/  PRMT R20, R20, 0x3340, R0.reuse ;  /* 0x0000334014147816 */ /* 0x100fe40000000000 */
[----:B------:R-:W-:Y:S01]  /*1f6920*/  PRMT R17, R17, 0x3340, R0 ;  /* 0x0000334011117816 */ /* 0x000fe20000000000 */
[----:B------:R-:W-:Y:S04]  /*1f6930*/  STL [R1+0x3f4], R25 ;  /* 0x0003f41901007387 */ /* 0x000fe80000100800 */
[----:B------:R0:W-:Y:S04]  /*1f6940*/  STL.64 [R1+0xf78], R48 ;  /* 0x000f783001007387 */ /* 0x0001e80000100a00 */
[----:B0-----:R-:W4:Y:S04]  /*1f6950*/  LDL.LU.64 R48, [R1+0xa208] ;  /* 0x00a2080001307983 */ /* 0x001f280000300a00 */
[----:B------:R0:W-:Y:S04]  /*1f6960*/  STL [R1+0x138], R20 ;  /* 0x0001381401007387 */ /* 0x0001e80000100800 */
[----:B------:R4:W-:Y:S01]  /*1f6970*/  STL [R1+0x134], R17 ;  /* 0x0001341101007387 */ /* 0x0009e20000100800 */
[----:B--2---:R-:W-:-:S03]  /*1f6980*/  LOP3.LUT R25, R28, 0xffff, RZ, 0xc0, !PT ;  /* 0x0000ffff1c197812 */ /* 0x004fc600078ec0ff */
[----:B------:R-:W2:Y:S01]  /*1f6990*/  LDL.LU R28, [R1+0x388] ;  /* 0x00038800011c7983 */ /* 0x000ea20000300800 */
[----:B------:R-:W-:Y:S02]  /*1f69a0*/  LOP3.LUT R23, R23, 0xffff, RZ, 0xc0, !PT ;  /* 0x0000ffff17177812 */ /* 0x000fe400078ec0ff */
[----:B0-----:R-:W-:-:S04]  /*1f69b0*/  LOP3.LUT R20, R26, 0xffff, RZ, 0xc0, !PT ;  /* 0x0000ffff1a147812 */ /* 0x001fc800078ec0ff */
[----:B------:R-:W-:Y:S02]  /*1f69c0*/  PRMT R37, R20, 0x3340, R0 ;  /* 0x0000334014257816 */ /* 0x000fe40000000000 */
[----:B---3--:R-:W-:Y:S02]  /*1f69d0*/  LOP3.LUT R26, R46, 0xffff, RZ, 0xc0, !PT ;  /* 0x0000ffff2e1a7812 */ /* 0x008fe400078ec0ff */
[----:B------:R-:W-:Y:S02]  /*1f69e0*/  IADD3 R46, P1, PT, R30, R19, RZ ;  /* 0x000000131e2e7210 */ /* 0x000fe40007f3e0ff */
[----:B------:R-:W-:-:S04]  /*1f69f0*/  SHF.R.U32.HI R20, RZ, 0x8, R20 ;  /* 0x00000008ff147819 */ /* 0x000fc80000011614 */
[----:B------:R-:W-:Y:S02]  /*1f6a00*/  LOP3.LUT R20, R20, 0xffff, RZ, 0xc0, !PT ;  /* 0x0000ffff14147812 */ /* 0x000fe400078ec0ff */
[----:B----4-:R-:W-:Y:S02]  /*1f6a10*/  LOP3.LUT R17, R34, 0xffff, RZ, 0xc0, !PT ;  /* 0x0000ffff22117812 */ /* 0x010fe400078ec0ff */
[----:B------:R-:W-:Y:S02]  /*1f6a20*/  PRMT R34, R23, 0x3340, R25 ;  /* 0x0000334017227816 */ /* 0x000fe40000000019 */
[----:B------:R-:W-:Y:S02]  /*1f6a30*/  LOP3.LUT R29, R47, 0xffff, RZ, 0xc0, !PT ;  /* 0x0000ffff2f1d7812 */ /* 0x000fe400078ec0ff */
[----:B------:R-:W-:Y:S02]  /*1f6a40*/  PRMT R38, R34, 0x5410, R37 ;  /* 0x0000541022267816 */ /* 0x000fe40000000025 */
[----:B------:R-:W-:-:S02]  /*1f6a50*/  PRMT R37, R17, 0x3340, R0 ;  /* 0x0000334011257816 */ /* 0x000fc40000000000 */
[----:B------:R-:W-:Y:S01]  /*1f6a60*/  PRMT R34, R26, 0x3340, R29 ;  /* 0x000033401a227816 */ /* 0x000fe2000000001d */
[----:B------:R-:W-:Y:S01]  /*1f6a70*/  IMAD.X R47, R16, 0x1, R53, P1 ;  /* 0x00000001102f7824 */ /* 0x000fe200008e0635 */
[----:B------:R-:W-:Y:S02]  /*1f6a80*/  SHF.R.U32.HI R23, RZ, 0x8, R23 ;  /* 0x00000008ff177819 */ /* 0x000fe40000011617 */
[----:B------:R-:W-:Y:S02]  /*1f6a90*/  PRMT R34, R34, 0x5410, R37 ;  /* 0x0000541022227816 */ /* 0x000fe40000000025 */
[----:B------:R-:W-:Y:S01]  /*1f6aa0*/  SHF.R.U32.HI R25, RZ, 0x8, R25 ;  /* 0x00000008ff197819 */ /* 0x000fe20000011619 */
[----:B------:R-:W-:Y:S01]  /*1f6ab0*/  STL [R1+0x5f4], R38 ;  /* 0x0005f42601007387 */ /* 0x000fe20000100800 */
[----:B------:R-:W-:Y:S02]  /*1f6ac0*/  SHF.R.U32.HI R26, RZ, 0x8, R26 ;  /* 0x00000008ff1a7819 */ /* 0x000fe4000001161a */
[----:B------:R-:W-:Y:S01]  /*1f6ad0*/  SHF.R.U32.HI R29, RZ, 0x8, R29 ;  /* 0x00000008ff1d7819 */ /* 0x000fe2000001161d */
[----:B------:R0:W-:Y:S01]  /*1f6ae0*/  STL [R1+0x1d14], R34 ;  /* 0x001d142201007387 */ /* 0x0001e20000100800 */
[----:B------:R-:W-:-:S02]  /*1f6af0*/  LOP3.LUT R23, R23, 0xffff, RZ, 0xc0, !PT ;  /* 0x0000ffff17177812 */ /* 0x000fc400078ec0ff */
[----:B------:R-:W-:Y:S01]  /*1f6b00*/  LOP3.LUT R25, R25, 0xffff, RZ, 0xc0, !PT ;  /* 0x0000ffff19197812 */ /* 0x000fe200078ec0ff */
[----:B------:R1:W-:Y:S01]  /*1f6b10*/  STL.64 [R1+0xf50], R46 ;  /* 0x000f502e01007387 */ /* 0x0003e20000100a00 */
[----:B------:R-:W-:Y:S02]  /*1f6b20*/  LOP3.LUT R26, R26, 0xffff, RZ, 0xc0, !PT ;  /* 0x0000ffff1a1a7812 */ /* 0x000fe400078ec0ff */
[----:B------:R-:W-:Y:S02]  /*1f6b30*/  LOP3.LUT R29, R29, 0xffff, RZ, 0xc0, !PT ;  /* 0x0000ffff1d1d7812 */ /* 0x000fe400078ec0ff */
[----:B------:R-:W-:Y:S02]  /*1f6b40*/  SHF.R.U32.HI R17, RZ, 0x8, R17 ;  /* 0x00000008ff117819 */ /* 0x000fe40000011611 */
[----:B0-----:R-:W-:Y:S02]  /*1f6b50*/  PRMT R34, R23, 0x3340, R25 ;  /* 0x0000334017227816 */ /* 0x001fe40000000019 */
[----:B-1----:R-:W-:-:S02]  /*1f6b60*/  IADD3 R46, P1, PT, R30, R56, RZ ;  /* 0x000000381e2e7210 */ /* 0x002fc40007f3e0ff */
[----:B------:R-:W-:Y:S02]  /*1f6b70*/  PRMT R26, R26, 0x3340, R29 ;  /* 0x000033401a1a7816 */ /* 0x000fe4000000001d */
[----:B------:R-:W-:Y:S01]  /*1f6b80*/  LOP3.LUT R17, R17, 0xffff, RZ, 0xc0, !PT ;  /* 0x0000ffff11117812 */ /* 0x000fe200078ec0ff */
[----:B------:R-:W-:Y:S01]  /*1f6b90*/  IMAD.X R47, R16, 0x1, R58, P1 ;  /* 0x00000001102f7824 */ /* 0x000fe200008e063a */
[--C-:B------:R-:W-:Y:S01]  /*1f6ba0*/  PRMT R25, R20, 0x3340, R0.reuse ;  /* 0x0000334014197816 */ /* 0x100fe20000000000 */
[----:B------:R-:W-:Y:S01]  /*1f6bb0*/  STL [R1+0xa154], R34 ;  /* 0x00a1542201007387 */ /* 0x000fe20000100800 */
[----:B------:R-:W-:-:S03]  /*1f6bc0*/  PRMT R23, R17, 0x3340, R0 ;  /* 0x0000334011177816 */ /* 0x000fc60000000000 */
[----:B------:R-:W-:Y:S04]  /*1f6bd0*/  STL [R1+0x3f0], R26 ;  /* 0x0003f01a01007387 */ /* 0x000fe80000100800 */
[----:B------:R0:W-:Y:S01]  /*1f6be0*/  STL.64 [R1+0xf68], R46 ;  /* 0x000f682e01007387 */ /* 0x0001e20000100a00 */
[----:B------:R-:W-:-:S03]  /*1f6bf0*/  LOP3.LUT R17, R36, 0xffff, RZ, 0xc0, !PT ;  /* 0x0000ffff24117812 */ /* 0x000fc600078ec0ff */
[----:B0-----:R-:W3:Y:S04]  /*1f6c00*/  LDL.LU.64 R46, [R1+0xa200] ;  /* 0x00a20000012e7983 */ /* 0x001ee80000300a00 */
[----:B------:R-:W-:Y:S04]  /*1f6c10*/  STL [R1+0x130], R25 ;  /* 0x0001301901007387 */ /* 0x000fe80000100800 */
[----:B------:R0:W-:Y:S01]  /*1f6c20*/  STL [R1+0x12c], R23 ;  /* 0x00012c1701007387 */ /* 0x0001e20000100800 */
[----:B------:R-:W-:Y:S02]  /*1f6c30*/  PRMT R26, R17, 0x3340, R0 ;  /* 0x00003340111a7816 */ /* 0x000fe40000000000 */
[----:B------:R-:W-:-:S02]  /*1f6c40*/  SHF.R.U32.HI R17, RZ, 0x8, R17 ;  /* 0x00000008ff117819 */ /* 0x000fc40000011611 */
[----:B0-----:R-:W-:Y:S02]  /*1f6c50*/  LOP3.LUT R23, R35, 0xffff, RZ, 0xc0, !PT ;  /* 0x0000ffff23177812 */ /* 0x001fe400078ec0ff */
[----:B------:R-:W-:Y:S02]  /*1f6c60*/  LOP3.LUT R17, R17, 0xffff, RZ, 0xc0, !PT ;  /* 0x0000ffff11117812 */ /* 0x000fe400078ec0ff */
[----:B------:R-:W-:Y:S02]  /*1f6c70*/  LOP3.LUT R21, R21, 0xffff, RZ, 0xc0, !PT ;  /* 0x0000ffff15157812 */ /* 0x000fe400078ec0ff */
[----:B--2---:R-:W-:-:S04]  /*1f6c80*/  LOP3.LUT R20, R28, 0xffff, RZ, 0xc0, !PT ;  /* 0x0000ffff1c147812 */ /* 0x004fc800078ec0ff */
[--C-:B------:R-:W-:Y:S02]  /*1f6c90*/  PRMT R25, R20, 0x3340, R23.reuse ;  /* 0x0000334014197816 */ /* 0x100fe40000000017 */
[----:B------:R-:W-:Y:S02]  /*1f6ca0*/  SHF.R.U32.HI R20, RZ, 0x8, R20 ;  /* 0x00000008ff147819 */ /* 0x000fe40000011614 */
[----:B------:R-:W-:Y:S02]  /*1f6cb0*/  SHF.R.U32.HI R23, RZ, 0x8, R23 ;  /* 0x00000008ff177819 */ /* 0x000fe40000011617 */
[----:B------:R-:W-:Y:S02]  /*1f6cc0*/  IADD3 R28, P1, PT, R30, R57, RZ ;  /* 0x000000391e1c7210 */ /* 0x000fe40007f3e0ff */
[----:B------:R-:W-:Y:S02]  /*1f6cd0*/  LOP3.LUT R20, R20, 0xffff, RZ, 0xc0, !PT ;  /* 0x0000ffff14147812 */ /* 0x000fe400078ec0ff */
[----:B------:R-:W-:Y:S01]  /*1f6ce0*/  LOP3.LUT R23, R23, 0xffff, RZ, 0xc0, !PT ;  /* 0x0000ffff17177812 */ /* 0x000fe200078ec0ff */
[----:B------:R-:W-:Y:S01]  /*1f6cf0*/  IMAD.X R29, R16, 0x1, R9, P1 ;  /* 0x00000001101d7824 */ /* 0x000fe200008e0609 */
[----:B------:R-:W-:-:S02]  /*1f6d00*/  PRMT R36, R25, 0x5410, R26 ;  /* 0x0000541019247816 */ /* 0x000fc4000000001a */
[----:B------:R-:W-:Y:S02]  /*1f6d10*/  PRMT R35, R20, 0x3340, R23 ;  /* 0x0000334014237816 */ /* 0x000fe40000000017 */
[----:B------:R-:W-:Y:S01]  /*1f6d20*/  PRMT R20, R17, 0x3340, R0 ;  /* 0x0000334011147816 */ /* 0x000fe20000000000 */
[----:B------:R-:W-:Y:S01]  /*1f6d30*/  STL [R1+0x9f60], R36 ;  /* 0x009f602401007387 */ /* 0x000fe20000100800 */
[----:B------:R-:W-:-:S03]  /*1f6d40*/  LOP3.LUT R17, R33, 0xffff, RZ, 0xc0, !PT ;  /* 0x0000ffff21117812 */ /* 0x000fc600078ec0ff */
[----:B------:R-:W-:Y:S04]  /*1f6d50*/  STL.64 [R1+0xf60], R28 ;  /* 0x000f601c01007387 */ /* 0x000fe80000100a00 */
[----:B------:R-:W-:Y:S04]  /*1f6d60*/  STL [R1+0xa134], R35 ;  /* 0x00a1342301007387 */ /* 0x000fe80000100800 */
[----:B------:R0:W-:Y:S01]  /*1f6d70*/  STL [R1+0x128], R20 ;  /* 0x0001281401007387 */ /* 0x0001e20000100800 */
[----:B------:R-:W-:-:S03]  /*1f6d80*/  PRMT R26, R21, 0x3340, R0 ;  /* 0x00003340151a7816 */ /* 0x000fc60000000000 */
[----:B------:R-:W2:Y:S04]  /*1f6d90*/  LDL.LU R23, [R1+0x560] ;  /* 0x0005600001177983 */ /* 0x000ea80000300800 */
[----:B------:R-:W4:Y:S01]  /*1f6da0*/  LDL.LU R33, [R1+0x4f4] ;  /* 0x0004f40001217983 */ /* 0x000f220000300800 */
[----:B0-----:R-:W-:-:S04]  /*1f6db0*/  LOP3.LUT R20, R27, 0xffff, RZ, 0xc0, !PT ;  /* 0x0000ffff1b147812 */ /* 0x001fc800078ec0ff */
        /* <DEDUP_REMOVED lines=8> */
[----:B------:R0:W-:Y:S04]  /*1f6e40*/  STL [R1+0x1cd8], R25 ;  /* 0x001cd81901007387 */ /* 0x0001e80000100800 */
[----:B------:R1:W-:Y:S01]  /*1f6e50*/  STL.64 [R1+0xf48], R26 ;  /* 0x000f481a01007387 */ /* 0x0003e20000100a00 */
[----:B0-----:R-:W-:-:S02]  /*1f6e60*/  LOP3.LUT R25, R49, 0xffff, RZ, 0xc0, !PT ;  /* 0x0000ffff31197812 */ /* 0x001fc400078ec0ff */
[----:B-1----:R-:W-:Y:S02]  /*1f6e70*/  PRMT R27, R17, 0x3340, R20 ;  /* 0x00003340111b7816 */ /* 0x002fe40000000014 */
[----:B------:R-:W-:-:S03]  /*1f6e80*/  LOP3.LUT R17, R22, 0xffff, RZ, 0xc0, !PT ;  /* 0x0000ffff16117812 */ /* 0x000fc600078ec0ff */
[----:B------:R0:W-:Y:S04]  /*1f6e90*/  STL [R1+0xa128], R27 ;  /* 0x00a1281b01007387 */ /* 0x0001e80000100800 */
[----:B------:R-:W4:Y:S04]  /*1f6ea0*/  LDL.LU R22, [R1+0xa1fc] ;  /* 0x00a1fc0001167983 */ /* 0x000f280000300800 */
[----:B------:R-:W4:Y:S01]  /*1f6eb0*/  LDL.LU R49, [R1+0xa1f8] ;  /* 0x00a1f80001317983 */ /* 0x000f220000300800 */
[----:B------:R-:W-:Y:S02]  /*1f6ec0*/  SHF.R.U32.HI R20, RZ, 0x8, R17 ;  /* 0x00000008ff147819 */ /* 0x000fe40000011611 */
[----:B------:R-:W-:-:S02]  /*1f6ed0*/  PRMT R17, R17, 0x3340, R25 ;  /* 0x0000334011117816 */ /* 0x000fc40000000019 */
[----:B------:R-:W-:Y:S02]  /*1f6ee0*/  SHF.R.U32.HI R25, RZ, 0x8, R25 ;  /* 0x00000008ff197819 */ /* 0x000fe40000011619 */
[----:B------:R-:W-:Y:S02]  /*1f6ef0*/  LOP3.LUT R20, R20, 0xffff, RZ, 0xc0, !PT ;  /* 0x0000ffff14147812 */ /* 0x000fe400078ec0ff */
[----:B------:R-:W-:Y:S02]  /*1f6f00*/  LOP3.LUT R25, R25, 0xffff, RZ, 0xc0, !PT ;  /* 0x0000ffff19197812 */ /* 0x000fe400078ec0ff */
[----:B------:R-:W-:Y:S02]  /*1f6f10*/  IADD3 R26, P1, PT, R30, R12, RZ ;  /* 0x0000000c1e1a7210 */ /* 0x000fe40007f3e0ff */
[----:B------:R-:W-:-:S03]  /*1f6f20*/  PRMT R28, R20, 0x3340, R25 ;  /* 0x00003340141c7816 */ /* 0x000fc60000000019 */
[----:B0-----:R-:W-:Y:S01]  /*1f6f30*/  IMAD.X R27, R16, 0x1, R13, P1 ;  /* 0x00000001101b7824 */ /* 0x001fe200008e060d */
[----:B---3--:R-:W-:Y:S01]  /*1f6f40*/  LOP3.LUT R16, R47, 0xffff, RZ, 0xc0, !PT ;  /* 0x0000ffff2f107812 */ /* 0x008fe200078ec0ff */
[----:B------:R0:W-:Y:S04]  /*1f6f50*/  STL [R1+0xa16c], R28 ;  /* 0x00a16c1c01007387 */ /* 0x0001e80000100800 */
[----:B------:R-:W3:Y:S01]  /*1f6f60*/  LDL.LU R47, [R1+0xa1f4] ;  /* 0x00a1f400012f7983 */ /* 0x000ee20000300800 */
[----:B0-----:R-:W-:Y:S02]  /*1f6f70*/  PRMT R28, R16, 0x3340, R0 ;  /* 0x00003340101c7816 */ /* 0x001fe40000000000 */
[----:B------:R-:W-:Y:S01]  /*1f6f80*/  SHF.R.U32.HI R16, RZ, 0x8, R16 ;  /* 0x00000008ff107819 */ /* 0x000fe20000011610 */
[----:B------:R0:W-:Y:S03]  /*1f6f90*/  STL.64 [R1+0xf58], R26 ;  /* 0x000f581a01007387 */ /* 0x0001e60000100a00 */
[----:B------:R-:W-:-:S04]  /*1f6fa0*/  LOP3.LUT R16, R16, 0xffff, RZ, 0xc0, !PT ;  /* 0x0000ffff10107812 */ /* 0x000fc800078ec0ff */
[----:B0-----:R-:W-:-:S05]  /*1f6fb0*/  PRMT R27, R16, 0x3340, R0 ;  /* 0x00003340101b7816 */ /* 0x001fca0000000000 */
[----:B------:R0:W-:Y:S01]  /*1f6fc0*/  STL [R1+0xa170], R27 ;  /* 0x00a1701b01007387 */ /* 0x0001e20000100800 */
[----:B--2---:R-:W-:Y:S02]  /*1f6fd0*/  LOP3.LUT R16, R23, 0xffff, RZ, 0xc0, !PT ;  /* 0x0000ffff17107812 */ /* 0x004fe400078ec0ff */
[----:B----4-:R-:W-:-:S04]  /*1f6fe0*/  LOP3.LUT R20, R33, 0xffff, RZ, 0xc0, !PT ;  /* 0x0000ffff21147812 */ /* 0x010fc800078ec0ff */
[----:B------:R-:W-:Y:S02]  /*1f6ff0*/  PRMT R23, R16, 0x3340, R20 ;  /* 0x0000334010177816 */ /* 0x000fe40000000014 */
[----:B------:R-:W-:Y:S02]  /*1f7000*/  SHF.R.U32.HI R16, RZ, 0x8, R16 ;  /* 0x00000008ff107819 */ /* 0x000fe40000011610 */
[----:B------:R-:W-:Y:S02]  /*1f7010*/  SHF.R.U32.HI R20, RZ, 0x8, R20 ;  /* 0x00000008ff147819 */ /* 0x000fe40000011614 */
[----:B------:R-:W-:Y:S02]  /*1f7020*/  LOP3.LUT R16, R16, 0xffff, RZ, 0xc0, !PT ;  /* 0x0000ffff10107812 */ /* 0x000fe400078ec0ff */
[----:B------:R-:W-:-:S04]  /*1f7030*/  LOP3.LUT R20, R20, 0xffff, RZ, 0xc0, !PT ;  /* 0x0000ffff14147812 */ /* 0x000fc800078ec0ff */
[----:B------:R-:W-:Y:S02]  /*1f7040*/  PRMT R20, R16, 0x3340, R20 ;  /* 0x0000334010147816 */ /* 0x000fe40000000014 */
[----:B------:R-:W-:Y:S02]  /*1f7050*/  LOP3.LUT R16, R24, 0xffff, RZ, 0xc0, !PT ;  /* 0x0000ffff18107812 */ /* 0x000fe400078ec0ff */
[----:B------:R-:W-:Y:S02]  /*1f7060*/  LOP3.LUT R25, R49, 0xffff, RZ, 0xc0, !PT ;  /* 0x0000ffff31197812 */ /* 0x000fe400078ec0ff */
[----:B------:R-:W2:Y:S02]  /*1f7070*/  LDL.LU R49, [R1+0xa1f0] ;  /* 0x00a1f00001317983 */ /* 0x000ea40000300800 */
[----:B------:R-:W-:-:S04]  /*1f7080*/  PRMT R26, R25, 0x3340, R0 ;  /* 0x00003340191a7816 */ /* 0x000fc80000000000 */
[----:B0-----:R-:W-:Y:S02]  /*1f7090*/  PRMT R27, R23, 0x5410, R26 ;  /* 0x00005410171b7816 */ /* 0x001fe4000000001a */
[----:B------:R-:W4:Y:S04]  /*1f70a0*/  LDL.LU R26, [R1+0x568] ;  /* 0x00056800011a7983 */ /* 0x000f280000300800 */
[----:B------:R-:W2:Y:S04]  /*1f70b0*/  LDL.LU R23, [R1+0x490] ;  /* 0x0004900001177983 */ /* 0x000ea80000300800 */
[----:B------:R0:W-:Y:S02]  /*1f70c0*/  STL [R1+0x1cd4], R27 ;  /* 0x001cd41b01007387 */ /* 0x0001e40000100800 */
[----:B0-----:R-:W-:-:S02]  /*1f70d0*/  SHF.R.U32.HI R27, RZ, 0x8, R21 ;  /* 0x00000008ff1b7819 */ /* 0x001fc40000011615 */
[----:B------:R-:W2:Y:S04]  /*1f70e0*/  LDL.LU R21, [R1+0x53c] ;  /* 0x00053c0001157983 */ /* 0x000ea80000300800 */
[----:B------:R0:W-:Y:S04]  /*1f70f0*/  STL [R1+0x3c0], R20 ;  /* 0x0003c01401007387 */ /* 0x0001e80000100800 */
[----:B------:R-:W2:Y:S01]  /*1f7100*/  LDL.LU R24, [R1+0xa1ec] ;  /* 0x00a1ec0001187983 */ /* 0x000ea20000300800 */
[----:B------:R-:W-:Y:S01]  /*1f7110*/  LOP3.LUT R27, R27, 0xffff, RZ, 0xc0, !PT ;  /* 0x0000ffff1b1b7812 */ /* 0x000fe200078ec0ff */
[----:B------:R-:W-:Y:S01]  /*1f7120*/  VIADD R30, R30, UR4 ;  /* 0x000000041e1e7c36 */ /* 0x000fe20008000000 */
[----:B------:R-:W-:Y:S01]  /*1f7130*/  LOP3.LUT R43, R43, 0xffff, RZ, 0xc0, !PT ;  /* 0x0000ffff2b2b7812 */ /* 0x000fe200078ec0ff */
[----:B------:R-:W1:Y:S01]  /*1f7140*/  LDCU UR4, c[0x0][0x3b8] ;  /* 0x00007700ff0477ac */ /* 0x000e620008000800 */
[----:B0-----:R-:W-:-:S02]  /*1f7150*/  LOP3.LUT R20, R46, 0xffff, RZ, 0xc0, !PT ;  /* 0x0000ffff2e147812 */ /* 0x001fc400078ec0ff */
[----:B------:R-:W-:Y:S02]  /*1f7160*/  PRMT R33, R27, 0x3340, R0 ;  /* 0x000033401b217816 */ /* 0x000fe40000000000 */
[----:B------:R-:W-:Y:S02]  /*1f7170*/  PRMT R27, R16, 0x3340, R20 ;  /* 0x00003340101b7816 */ /* 0x000fe40000000014 */
[----:B------:R-:W-:Y:S02]  /*1f7180*/  SHF.R.U32.HI R16, RZ, 0x8, R16 ;  /* 0x00000008ff107819 */ /* 0x000fe40000011610 */
[----:B------:R-:W-:Y:S02]  /*1f7190*/  SHF.R.U32.HI R20, RZ, 0x8, R20 ;  /* 0x00000008ff147819 */ /* 0x000fe40000011614 */
[----:B------:R-:W-:Y:S02]  /*1f71a0*/  SHF.R.U32.HI R25, RZ, 0x8, R25 ;  /* 0x00000008ff197819 */ /* 0x000fe40000011619 */
[----:B------:R-:W-:-:S02]  /*1f71b0*/  PRMT R29, R43, 0x3340, R0 ;  /* 0x000033402b1d7816 */ /* 0x000fc40000000000 */
[----:B------:R-:W-:Y:S02]  /*1f71c0*/  SHF.R.S32.HI R36, RZ, 0x1f, R30 ;  /* 0x0000001fff247819 */ /* 0x000fe4000001141e */
[----:B------:R-:W-:Y:S02]  /*1f71d0*/  IADD3 R34, P1, PT, R30, R4, RZ ;  /* 0x000000041e227210 */ /* 0x000fe40007f3e0ff */
[----:B------:R-:W-:Y:S02]  /*1f71e0*/  LOP3.LUT R16, R16, 0xffff, RZ, 0xc0, !PT ;  /* 0x0000ffff10107812 */ /* 0x000fe400078ec0ff */
[----:B------:R-:W-:Y:S02]  /*1f71f0*/  LOP3.LUT R20, R20, 0xffff, RZ, 0xc0, !PT ;  /* 0x0000ffff14147812 */ /* 0x000fe400078ec0ff */
[----:B------:R-:W-:Y:S01]  /*1f7200*/  LOP3.LUT R25, R25, 0xffff, RZ, 0xc0, !PT ;  /* 0x0000ffff19197812 */ /* 0x000fe200078ec0ff */
[----:B------:R-:W-:Y:S01]  /*1f7210*/  IMAD.X R35, R36, 0x1, R51, P1 ;  /* 0x0000000124237824 */ /* 0x000fe200008e0633 */
[----:B------:R-:W-:-:S02]  /*1f7220*/  PRMT R27, R27, 0x5410, R29 ;  /* 0x000054101b1b7816 */ /* 0x000fc4000000001d */
[----:B------:R-:W-:Y:S01]  /*1f7230*/  PRMT R46, R16, 0x3340, R20 ;  /* 0x00003340102e7816 */ /* 0x000fe20000000014 */
[----:B------:R-:W-:Y:S01]  /*1f7240*/  STL [R1+0xa09c], R43 ;  /* 0x00a09c2b01007387 */ /* 0x000fe20000100800 */
[----:B------:R-:W-:-:S03]  /*1f7250*/  PRMT R25, R25, 0x3340, R0 ;  /* 0x0000334019197816 */ /* 0x000fc60000000000 */
[----:B------:R-:W-:Y:S04]  /*1f7260*/  STL [R1+0x1ccc], R27 ;  /* 0x001ccc1b01007387 */ /* 0x000fe80000100800 */
[----:B------:R-:W-:Y:S04]  /*1f7270*/  STL.64 [R1+0xf40], R34 ;  /* 0x000f402201007387 */ /* 0x000fe80000100a00 */
[----:B------:R-:W-:Y:S04]  /*1f7280*/  STL [R1+0x9f64], R46 ;  /* 0x009f642e01007387 */ /* 0x000fe80000100800 */
[----:B------:R3:W-:Y:S02]  /*1f7290*/  STL [R1+0x108], R25 ;  /* 0x0001081901007387 */ /* 0x0007e40000100800 */
[----:B---3--:R-:W-:-:S02]  /*1f72a0*/  LOP3.LUT R25, R47, 0xffff, RZ, 0xc0, !PT ;  /* 0x0000ffff2f197812 */ /* 0x008fc400078ec0ff */
[----:B------:R-:W3:Y:S01]  /*1f72b0*/  LDL.LU R47, [R1+0xa1e8] ;  /* 0x00a1e800012f7983 */ /* 0x000ee20000300800 */
[----:B----4-:R-:W-:Y:S02]  /*1f72c0*/  LOP3.LUT R29, R26, 0xffff, RZ, 0xc0, !PT ;  /* 0x0000ffff1a1d7812 */ /* 0x010fe400078ec0ff */
[----:B--2---:R-:W-:Y:S02]  /*1f72d0*/  LOP3.LUT R27, R23, 0xffff, RZ, 0xc0, !PT ;  /* 0x0000ffff171b7812 */ /* 0x004fe400078ec0ff */
[----:B------:R-:W2:Y:S02]  /*1f72e0*/  LDL.LU R23, [R1+0x2af8] ;  /* 0x002af80001177983 */ /* 0x000ea40000300800 */
[----:B------:R-:W-:Y:S02]  /*1f72f0*/  PRMT R35, R27, 0x3340, R0 ;  /* 0x000033401b237816 */ /* 0x000fe40000000000 */
[----:B------:R-:W4:Y:S04]  /*1f7300*/  LDL.LU R16, [R1+0x7e4] ;  /* 0x0007e40001107983 */ /* 0x000f280000300800 */
[----:B------:R-:W3:Y:S01]  /*1f7310*/  LDL.LU R26, [R1+0x2a9c] ;  /* 0x002a9c00011a7983 */ /* 0x000ee20000300800 */
[----:B------:R-:W-:-:S02]  /*1f7320*/  LOP3.LUT R20, R21, 0xffff, RZ, 0xc0, !PT ;  /* 0x0000ffff15147812 */ /* 0x000fc400078ec0ff */
[----:B------:R-:W-:Y:S02]  /*1f7330*/  LOP3.LUT R21, R49, 0xffff, RZ, 0xc0, !PT ;  /* 0x0000ffff31157812 */ /* 0x000fe400078ec0ff */
[----:B------:R-:W3:Y:S01]  /*1f7340*/  LDL.LU R49, [R1+0xa1e4] ;  /* 0x00a1e40001317983 */ /* 0x000ee20000300800 */
[----:B------:R-:W-:-:S04]  /*1f7350*/  LOP3.LUT R24, R24, 0xffff, RZ, 0xc0, !PT ;  /* 0x0000ffff18187812 */ /* 0x000fc800078ec0ff */
[----:B------:R-:W-:-:S04]  /*1f7360*/  PRMT R34, R29, 0x3340, R24 ;  /* 0x000033401d227816 */ /* 0x000fc80000000018 */
[----:B------:R-:W-:Y:S02]  /*1f7370*/  PRMT R37, R34, 0x5410, R35 ;  /* 0x0000541022257816 */ /* 0x000fe40000000023 */
[----:B------:R-:W-:Y:S02]  /*1f7380*/  PRMT R35, R25, 0x3340, R0 ;  /* 0x0000334019237816 */ /* 0x000fe40000000000 */
[----:B------:R-:W-:Y:S01]  /*1f7390*/  PRMT R34, R20, 0x3340, R21 ;  /* 0x0000334014227816 */ /* 0x000fe20000000015 */
[----:B------:R0:W-:Y:S03]  /*1f73a0*/  STL [R1+0x1ca8], R37 ;  /* 0x001ca82501007387 */ /* 0x0001e60000100800 */
[----:B0-----:R-:W-:Y:S02]  /*1f73b0*/  PRMT R37, R34, 0x5410, R35 ;  /* 0x0000541022257816 */ /* 0x001fe40000000023 */
[----:B------:R-:W-:-:S05]  /*1f73c0*/  IADD3 R34, P1, PT, R30, R6, RZ ;  /* 0x000000061e227210 */ /* 0x000fca0007f3e0ff */
[----:B------:R-:W-:Y:S01]  /*1f73d0*/  IMAD.X R35, R36, 0x1, R5, P1 ;  /* 0x0000000124237824 */ /* 0x000fe200008e0605 */
[----:B------:R-:W-:Y:S04]  /*1f73e0*/  STL [R1+0x1ca4], R37 ;  /* 0x001ca42501007387 */ /* 0x000fe80000100800 */
[----:B------:R0:W-:Y:S02]  /*1f73f0*/  STL.64 [R1+0xf18], R34 ;  /* 0x000f182201007387 */ /* 0x0001e40000100a00 */
[----:B0-----:R-:W-:Y:S02]  /*1f7400*/  SHF.R.U32.HI R34, RZ, 0x8, R24 ;  /* 0x00000008ff227819 */ /* 0x001fe40000011618 */
[----:B------:R-:W3:Y:S01]  /*1f7410*/  LDL.LU R24, [R1+0x2afc] ;  /* 0x002afc0001187983 */ /* 0x000ee20000300800 */
[----:B------:R-:W-:-:S02]  /*1f7420*/  SHF.R.U32.HI R20, RZ, 0x8, R20 ;  /* 0x00000008ff147819 */ /* 0x000fc40000011614 */
[----:B------:R-:W-:Y:S02]  /*1f7430*/  SHF.R.U32.HI R21, RZ, 0x8, R21 ;  /* 0x00000008ff157819 */ /* 0x000fe40000011615 */
[----:B------:R-:W-:Y:S02]  /*1f7440*/  LOP3.LUT R20, R20, 0xffff, RZ, 0xc0, !PT ;  /* 0x0000ffff14147812 */ /* 0x000fe400078ec0ff */
[----:B------:R-:W-:Y:S02]  /*1f7450*/  LOP3.LUT R21, R21, 0xffff, RZ, 0xc0, !PT ;  /* 0x0000ffff15157812 */ /* 0x000fe400078ec0ff */
[----:B------:R-:W-:Y:S02]  /*1f7460*/  SHF.R.U32.HI R29, RZ, 0x8, R29 ;  /* 0x00000008ff1d7819 */ /* 0x000fe4000001161d */
[----:B------:R-:W-:Y:S02]  /*1f7470*/  PRMT R35, R20, 0x3340, R21 ;  /* 0x0000334014237816 */ /* 0x000fe40000000015 */
[----:B------:R-:W3:Y:S01]  /*1f7480*/  LDL.LU R20, [R1+0x7f4] ;  /* 0x0007f40001147983 */ /* 0x000ee20000300800 */
[----:B------:R-:W-:-:S03]  /*1f7490*/  LOP3.LUT R29, R29, 0xffff, RZ, 0xc0, !PT ;  /* 0x0000ffff1d1d7812 */ /* 0x000fc600078ec0ff */
[----:B------:R-:W3:Y:S01]  /*1f74a0*/  LDL.LU R21, [R1+0x2aa8] ;  /* 0x002aa80001157983 */ /* 0x000ee20000300800 */
[----:B------:R-:W-:Y:S02]  /*1f74b0*/  LOP3.LUT R34, R34, 0xffff, RZ, 0xc0, !PT ;  /* 0x0000ffff22227812 */ /* 0x000fe400078ec0ff */
[----:B------:R-:W-:Y:S02]  /*1f74c0*/  SHF.R.U32.HI R27, RZ, 0x8, R27 ;  /* 0x00000008ff1b7819 */ /* 0x000fe4000001161b */
[----:B------:R-:W-:Y:S02]  /*1f74d0*/  PRMT R29, R29, 0x3340, R34 ;  /* 0x000033401d1d7816 */ /* 0x000fe40000000022 */
[----:B------:R-:W-:Y:S02]  /*1f74e0*/  SHF.R.U32.HI R25, RZ, 0x8, R25 ;  /* 0x00000008ff197819 */ /* 0x000fe40000011619 */
[----:B------:R-:W-:Y:S02]  /*1f74f0*/  IADD3 R34, P1, PT, R30, R8, RZ ;  /* 0x000000081e227210 */ /* 0x000fe40007f3e0ff */
[----:B------:R-:W-:Y:S01]  /*1f7500*/  LOP3.LUT R27, R27, 0xffff, RZ, 0xc0, !PT ;  /* 0x0000ffff1b1b7812 */ /* 0x000fe200078ec0ff */
[----:B------:R0:W-:Y:S01]  /*1f7510*/  STL [R1+0x3bc], R35 ;  /* 0x0003bc2301007387 */ /* 0x0001e20000100800 */
[----:B------:R-:W-:-:S02]  /*1f7520*/  LOP3.LUT R25, R25, 0xffff, RZ, 0xc0, !PT ;  /* 0x0000ffff19197812 */ /* 0x000fc400078ec0ff */
[--C-:B------:R-:W-:Y:S02]  /*1f7530*/  PRMT R27, R27, 0x3340, R0.reuse ;  /* 0x000033401b1b7816 */ /* 0x100fe40000000000 */
[----:B------:R-:W-:Y:S01]  /*1f7540*/  PRMT R25, R25, 0x3340, R0 ;  /* 0x0000334019197816 */ /* 0x000fe20000000000 */
[----:B------:R-:W-:Y:S01]  /*1f7550*/  STL [R1+0x3b8], R29 ;  /* 0x0003b81d01007387 */ /* 0x000fe20000100800 */
[----:B0-----:R-:W-:-:S05]  /*1f7560*/  IMAD.X R35, R36, 0x1, R7, P1 ;  /* 0x0000000124237824 */ /* 0x001fca00008e0607 */
[----:B------:R-:W-:Y:S04]  /*1f7570*/  STL.64 [R1+0xf10], R34 ;  /* 0x000f102201007387 */ /* 0x000fe80000100a00 */
[----:B------:R-:W-:Y:S04]  /*1f7580*/  STL [R1+0x104], R27 ;  /* 0x0001041b01007387 */ /* 0x000fe80000100800 */
[----:B------:R3:W-:Y:S01]  /*1f7590*/  STL [R1+0x100], R25 ;  /* 0x0001001901007387 */ /* 0x0007e20000100800 */
[----:B--2---:R-:W-:Y:S02]  /*1f75a0*/  LOP3.LUT R23, R23, 0xffff, RZ, 0xc0, !PT ;  /* 0x0000ffff17177812 */ /* 0x004fe400078ec0ff */
[----:B----4-:R-:W-:-:S02]  /*1f75b0*/  LOP3.LUT R16, R16, 0xffff, RZ, 0xc0, !PT ;  /* 0x0000ffff10107812 */ /* 0x010fc400078ec0ff */
[----:B---3--:R-:W-:Y:S02]  /*1f75c0*/  LOP3.LUT R25, R26, 0xffff, RZ, 0xc0, !PT ;  /* 0x0000ffff1a197812 */ /* 0x008fe400078ec0ff */
[----:B------:R-:W-:Y:S02]  /*1f75d0*/  PRMT R27, R16, 0x3340, R0 ;  /* 0x00003340101b7816 */ /* 0x000fe40000000000 */
[----:B------:R-:W-:Y:S02]  /*1f75e0*/  PRMT R26, R23, 0x3340, R25 ;  /* 0x00003340171a7816 */ /* 0x000fe40000000019 */
[----:B------:R-:W-:Y:S02]  /*1f75f0*/  SHF.R.U32.HI R23, RZ, 0x8, R23 ;  /* 0x00000008ff177819 */ /* 0x000fe40000011617 */
[----:B------:R-:W-:Y:S02]  /*1f7600*/  SHF.R.U32.HI R25, RZ, 0x8, R25 ;  /* 0x00000008ff197819 */ /* 0x000fe40000011619 */
[----:B------:R-:W-:-:S02]  /*1f7610*/  PRMT R29, R26, 0x5410, R27 ;  /* 0x000054101a1d7816 */ /* 0x000fc4000000001b */
[----:B------:R-:W-:Y:S02]  /*1f7620*/  IADD3 R26, P1, PT, R30, R14, RZ ;  /* 0x0000000e1e1a7210 */ /* 0x000fe40007f3e0ff */
[----:B------:R-:W-:Y:S02]  /*1f7630*/  SHF.R.U32.HI R16, RZ, 0x8, R16 ;  /* 0x00000008ff107819 */ /* 0x000fe40000011610 */
[----:B------:R-:W-:Y:S02]  /*1f7640*/  LOP3.LUT R23, R23, 0xffff, RZ, 0xc0, !PT ;  /* 0x0000ffff17177812 */ /* 0x000fe400078ec0ff */
[----:B------:R-:W-:Y:S01]  /*1f7650*/  LOP3.LUT R25, R25, 0xffff, RZ, 0xc0, !PT ;  /* 0x0000ffff19197812 */ /* 0x000fe200078ec0ff */
[----:B------:R-:W-:Y:S01]  /*1f7660*/  IMAD.X R27, R36, 0x1, R15, P1 ;  /* 0x00000001241b7824 */ /* 0x000fe200008e060f */
[----:B------:R-:W-:Y:S02]  /*1f7670*/  LOP3.LUT R16, R16, 0xffff, RZ, 0xc0, !PT ;  /* 0x0000ffff10107812 */ /* 0x000fe400078ec0ff */
[----:B------:R-:W-:Y:S01]  /*1f7680*/  PRMT R23, R23, 0x3340, R25 ;  /* 0x0000334017177816 */ /* 0x000fe20000000019 */
[----:B------:R-:W-:Y:S01]  /*1f7690*/  STL [R1+0x1c8c], R29 ;  /* 0x001c8c1d01007387 */ /* 0x000fe20000100800 */
[----:B------:R-:W-:-:S03]  /*1f76a0*/  PRMT R16, R16, 0x3340, R0 ;  /* 0x0000334010107816 */ /* 0x000fc60000000000 */
[----:B------:R0:W-:Y:S04]  /*1f76b0*/  STL.64 [R1+0xf08], R26 ;  /* 0x000f081a01007387 */ /* 0x0001e80000100a00 */
[----:B------:R2:W-:Y:S04]  /*1f76c0*/  STL [R1+0x3b4], R23 ;  /* 0x0003b41701007387 */ /* 0x0005e80000100800 */
[----:B0-----:R-:W3:Y:S04]  /*1f76d0*/  LDL.LU R26, [R1+0x2ad8] ;  /* 0x002ad800011a7983 */ /* 0x001ee80000300800 */
[----:B------:R0:W-:Y:S04]  /*1f76e0*/  STL [R1+0xf8], R16 ;  /* 0x0000f81001007387 */ /* 0x0001e80000100800 */
[----:B--2---:R-:W2:Y:S01]  /*1f76f0*/  LDL.LU R23, [R1+0x7d0] ;  /* 0x0007d00001177983 */ /* 0x004ea20000300800 */
[----:B------:R-:W-:-:S03]  /*1f7700*/  LOP3.LUT R25, R24, 0xffff, RZ, 0xc0, !PT ;  /* 0x0000ffff18197812 */ /* 0x000fc600078ec0ff */
[----:B------:R-:W4:Y:S01]  /*1f7710*/  LDL.LU R24, [R1+0x848] ;  /* 0x0008480001187983 */ /* 0x000f220000300800 */
[----:B0-----:R-:W-:Y:S02]  /*1f7720*/  LOP3.LUT R16, R47, 0xffff, RZ, 0xc0, !PT ;  /* 0x0000ffff2f107812 */ /* 0x001fe400078ec0ff */
[----:B------:R-:W-:Y:S02]  /*1f7730*/  LOP3.LUT R20, R20, 0xffff, RZ, 0xc0, !PT ;  /* 0x0000ffff14147812 */ /* 0x000fe400078ec0ff */
[----:B------:R-:W-:Y:S02]  /*1f7740*/  LOP3.LUT R27, R21, 0xffff, RZ, 0xc0, !PT ;  /* 0x0000ffff151b7812 */ /* 0x000fe400078ec0ff */
[----:B------:R-:W-:Y:S02]  /*1f7750*/  LOP3.LUT R21, R49, 0xffff, RZ, 0xc0, !PT ;  /* 0x0000ffff31157812 */ /* 0x000fe400078ec0ff */
[----:B------:R-:W-:Y:S02]  /*1f7760*/  LOP3.LUT R49, R22, 0xffff, RZ, 0xc0, !PT ;  /* 0x0000ffff16317812 */ /* 0x000fe400078ec0ff */
[----:B------:R-:W-:-:S02]  /*1f7770*/  PRMT R29, R20, 0x3340, R0 ;  /* 0x00003340141d7816 */ /* 0x000fc40000000000 */
[----:B------:R-:W-:-:S04]  /*1f7780*/  PRMT R22, R25, 0x3340, R27 ;  /* 0x0000334019167816 */ /* 0x000fc8000000001b */
[----:B------:R-:W-:Y:S01]  /*1f7790*/  PRMT R22, R22, 0x5410, R29 ;  /* 0x0000541016167816 */ /* 0x000fe2000000001d */
[----:B------:R-:W-:Y:S01]  /*1f77a0*/  STL [R1+0xa0a0], R49 ;  /* 0x00a0a03101007387 */ /* 0x000fe20000100800 */
[----:B------:R-:W-:Y:S02]  /*1f77b0*/  PRMT R29, R49, 0x3340, R0 ;  /* 0x00003340311d7816 */ /* 0x000fe40000000000 */
[----:B------:R-:W-:Y:S01]  /*1f77c0*/  IADD3 R34, P1, PT, R30, R3, RZ ;  /* 0x000000031e227210 */ /* 0x000fe20007f3e0ff */
[----:B------:R0:W-:Y:S04]  /*1f77d0*/  STL [R1+0x1c80], R22 ;  /* 0x001c801601007387 */ /* 0x0001e80000100800 */
[----:B------:R-:W-:Y:S01]  /*1f77e0*/  IMAD.X R35, R36, 0x1, R41, P1 ;  /* 0x0000000124237824 */ /* 0x000fe200008e0629 */
[----:B0-----:R-:W-:-:S04]  /*1f77f0*/  PRMT R22, R21, 0x3340, R16 ;  /* 0x0000334015167816 */ /* 0x001fc80000000010 */
[----:B------:R-:W-:Y:S02]  /*1f7800*/  PRMT R22, R22, 0x5410, R29 ;  /* 0x0000541016167816 */ /* 0x000fe4000000001d */
[----:B------:R-:W-:-:S03]  /*1f7810*/  SHF.R.U32.HI R29, RZ, 0x8, R21 ;  /* 0x00000008ff1d7819 */ /* 0x000fc60000011615 */
[----:B------:R0:W-:Y:S04]  /*1f7820*/  STL [R1+0x1c88], R22 ;  /* 0x001c881601007387 */ /* 0x0001e80000100800 */
[----:B------:R1:W-:Y:S04]  /*1f7830*/  STL.64 [R1+0xe88], R34 ;  /* 0x000e882201007387 */ /* 0x0003e80000100a00 */
[----:B0-----:R-:W4:Y:S01]  /*1f7840*/  LDL.LU R22, [R1+0x520c] ;  /* 0x00520c0001167983 */ /* 0x001f220000300800 */
[----:B-1----:R-:W-:-:S03]  /*1f7850*/  SHF.R.U32.HI R34, RZ, 0x8, R16 ;  /* 0x00000008ff227819 */ /* 0x002fc60000011610 */
[----:B------:R-:W4:Y:S04]  /*1f7860*/  LDL.LU R16, [R1+0x2eb8] ;  /* 0x002eb80001107983 */ /* 0x000f280000300800 */
[----:B------:R-:W4:Y:S01]  /*1f7870*/  LDL.LU R21, [R1+0x30b8] ;  /* 0x0030b80001157983 */ /* 0x000f220000300800 */
        /* <DEDUP_REMOVED lines=10> */
[----:B---3--:R-:W-:Y:S02]  /*1f7920*/  LOP3.LUT R27, R26, 0xffff, RZ, 0xc0, !PT ;  /* 0x0000ffff1a1b7812 */ /* 0x008fe400078ec0ff */
[----:B--2---:R-:W-:Y:S02]  /*1f7930*/  LOP3.LUT R25, R23, 0xffff, RZ, 0xc0, !PT ;  /* 0x0000ffff17197812 */ /* 0x004fe400078ec0ff */
[----:B----4-:R-:W-:Y:S02]  /*1f7940*/  LOP3.LUT R29, R24, 0xffff, RZ, 0xc0, !PT ;  /* 0x0000ffff181d7812 */ /* 0x010fe400078ec0ff */
[----:B------:R-:W-:-:S02]  /*1f7950*/  PRMT R24, R25, 0x3340, R0 ;  /* 0x0000334019187816 */ /* 0x000fc40000000000 */
[----:B------:R-:W-:-:S04]  /*1f7960*/  PRMT R23, R27, 0x3340, R29 ;  /* 0x000033401b177816 */ /* 0x000fc8000000001d */
[----:B------:R-:W-:-:S05]  /*1f7970*/  PRMT R23, R23, 0x5410, R24 ;  /* 0x0000541017177816 */ /* 0x000fca0000000018 */
[----:B------:R0:W-:Y:S04]  /*1f7980*/  STL [R1+0x1c6c], R23 ;  /* 0x001c6c1701007387 */ /* 0x0001e80000100800 */
[----:B------:R-:W2:Y:S04]  /*1f7990*/  LDL.LU R24, [R1+0x5210] ;  /* 0x0052100001187983 */ /* 0x000ea80000300800 */
[----:B------:R-:W3:Y:S04]  /*1f79a0*/  LDL.LU R26, [R1+0x2eac] ;  /* 0x002eac00011a7983 */ /* 0x000ee80000300800 */
[----:B0-----:R-:W4:Y:S01]  /*1f79b0*/  LDL.LU R23, [R1+0x30ac] ;  /* 0x0030ac0001177983 */ /* 0x001f220000300800 */
        /* <DEDUP_REMOVED lines=10> */
[----:B------:R0:W-:Y:S04]  /*1f7a60*/  STL.64 [R1+0xf00], R34 ;  /* 0x000f002201007387 */ /* 0x0001e80000100a00 */
[----:B------:R-:W-:Y:S04]  /*1f7a70*/  STL [R1+0x3a8], R27 ;  /* 0x0003a81b01007387 */ /* 0x000fe80000100800 */
[----:B------:R1:W-:Y:S01]  /*1f7a80*/  STL [R1+0xf4], R25 ;  /* 0x0000f41901007387 */ /* 0x0003e20000100800 */
[----:B------:R-:W-:-:S02]  /*1f7a90*/  LOP3.LUT R22, R22, 0xffff, RZ, 0xc0, !PT ;  /* 0x0000ffff16167812 */ /* 0x000fc400078ec0ff */
[----:B0-----:R-:W-:Y:S02]  /*1f7aa0*/  IADD3 R34, P1, PT, R30, R54, RZ ;  /* 0x000000361e227210 */ /* 0x001fe40007f3e0ff */
[----:B------:R-:W-:Y:S02]  /*1f7ab0*/  LOP3.LUT R16, R16, 0xffff, RZ, 0xc0, !PT ;  /* 0x0000ffff10107812 */ /* 0x000fe400078ec0ff */
[----:B-1----:R-:W-:Y:S02]  /*1f7ac0*/  LOP3.LUT R25, R21, 0xffff, RZ, 0xc0, !PT ;  /* 0x0000ffff15197812 */ /* 0x002fe400078ec0ff */
[----:B------:R-:W-:Y:S02]  /*1f7ad0*/  PRMT R27, R16, 0x3340, R0 ;  /* 0x00003340101b7816 */ /* 0x000fe40000000000 */
[----:B------:R-:W-:Y:S01]  /*1f7ae0*/  PRMT R21, R22, 0x3340, R25 ;  /* 0x0000334016157816 */ /* 0x000fe20000000019 */
[----:B------:R-:W-:-:S03]  /*1f7af0*/  IMAD.X R35, R36, 0x1, R55, P1 ;  /* 0x0000000124237824 */ /* 0x000fc600008e0637 */
[----:B------:R-:W-:Y:S02]  /*1f7b00*/  PRMT R21, R21, 0x5410, R27 ;  /* 0x0000541015157816 */ /* 0x000fe4000000001b */
[----:B------:R-:W-:-:S03]  /*1f7b10*/  SHF.R.U32.HI R27, RZ, 0x8, R20 ;  /* 0x00000008ff1b7819 */ /* 0x000fc60000011614 */
[----:B------:R0:W-:Y:S01]  /*1f7b20*/  STL [R1+0x1c54], R21 ;  /* 0x001c541501007387 */ /* 0x0001e20000100800 */
[----:B------:R-:W-:Y:S02]  /*1f7b30*/  SHF.R.U32.HI R22, RZ, 0x8, R22 ;  /* 0x00000008ff167819 */ /* 0x000fe40000011616 */
[----:B------:R-:W-:Y:S01]  /*1f7b40*/  SHF.R.U32.HI R25, RZ, 0x8, R25 ;  /* 0x00000008ff197819 */ /* 0x000fe20000011619 */
[----:B0-----:R-:W4:Y:S04]  /*1f7b50*/  LDL.LU R21, [R1+0x5204] ;  /* 0x0052040001157983 */ /* 0x001f280000300800 */
[----:B------:R-:W4:Y:S04]  /*1f7b60*/  LDL.LU R20, [R1+0x2dac] ;  /* 0x002dac0001147983 */ /* 0x000f280000300800 */
[----:B------:R-:W-:Y:S04]  /*1f7b70*/  STL.64 [R1+0xe80], R34 ;  /* 0x000e802201007387 */ /* 0x000fe80000100a00 */
[----:B------:R-:W4:Y:S01]  /*1f7b80*/  LDL.LU R37, [R1+0x2fac] ;  /* 0x002fac0001257983 */ /* 0x000f220000300800 */
[----:B------:R-:W-:-:S02]  /*1f7b90*/  LOP3.LUT R22, R22, 0xffff, RZ, 0xc0, !PT ;  /* 0x0000ffff16167812 */ /* 0x000fc400078ec0ff */
[----:B------:R-:W-:Y:S02]  /*1f7ba0*/  LOP3.LUT R25, R25, 0xffff, RZ, 0xc0, !PT ;  /* 0x0000ffff19197812 */ /* 0x000fe400078ec0ff */
[----:B------:R-:W-:Y:S02]  /*1f7bb0*/  LOP3.LUT R27, R27, 0xffff, RZ, 0xc0, !PT ;  /* 0x0000ffff1b1b7812 */ /* 0x000fe400078ec0ff */
[----:B------:R-:W-:Y:S02]  /*1f7bc0*/  PRMT R22, R22, 0x3340, R25 ;  /* 0x0000334016167816 */ /* 0x000fe40000000019 */
[----:B------:R-:W-:-:S03]  /*1f7bd0*/  PRMT R27, R27, 0x3340, R0 ;  /* 0x000033401b1b7816 */ /* 0x000fc60000000000 */
[----:B------:R3:W-:Y:S04]  /*1f7be0*/  STL [R1+0xa114], R22 ;  /* 0x00a1141601007387 */ /* 0x0007e80000100800 */
[----:B------:R4:W-:Y:S01]  /*1f7bf0*/  STL [R1+0xf0], R27 ;  /* 0x0000f01b01007387 */ /* 0x0009e20000100800 */
[----:B--2---:R-:W-:Y:S02]  /*1f7c00*/  LOP3.LUT R24, R24, 0xffff, RZ, 0xc0, !PT ;  /* 0x0000ffff18187812 */ /* 0x004fe400078ec0ff */
[----:B---3--:R-:W-:Y:S02]  /*1f7c10*/  LOP3.LUT R22, R26, 0xffff, RZ, 0xc0, !PT ;  /* 0x0000ffff1a167812 */ /* 0x008fe400078ec0ff */
[----:B----4-:R-:W-:Y:S02]  /*1f7c20*/  LOP3.LUT R27, R23, 0xffff, RZ, 0xc0, !PT ;  /* 0x0000ffff171b7812 */ /* 0x010fe400078ec0ff */
[----:B------:R-:W-:-:S02]  /*1f7c30*/  PRMT R25, R22, 0x3340, R0 ;  /* 0x0000334016197816 */ /* 0x000fc40000000000 */
[----:B------:R-:W-:-:S04]  /*1f7c40*/  PRMT R23, R24, 0x3340, R27 ;  /* 0x0000334018177816 */ /* 0x000fc8000000001b */
[----:B------:R-:W-:-:S05]  /*1f7c50*/  PRMT R23, R23, 0x5410, R25 ;  /* 0x0000541017177816 */ /* 0x000fca0000000019 */
[----:B------:R0:W-:Y:S04]  /*1f7c60*/  STL [R1+0x1c48], R23 ;  /* 0x001c481701007387 */ /* 0x0001e80000100800 */
[----:B0-----:R-:W2:Y:S04]  /*1f7c70*/  LDL.LU R23, [R1+0x5208] ;  /* 0x0052080001177983 */ /* 0x001ea80000300800 */
[----:B------:R-:W3:Y:S01]  /*1f7c80*/  LDL.LU R25, [R1+0x2db8] ;  /* 0x002db80001197983 */ /* 0x000ee20000300800 */
[----:B------:R-:W-:Y:S02]  /*1f7c90*/  SHF.R.U32.HI R24, RZ, 0x8, R24 ;  /* 0x00000008ff187819 */ /* 0x000fe40000011618 */
[----:B------:R-:W-:Y:S01]  /*1f7ca0*/  SHF.R.U32.HI R27, RZ, 0x8, R27 ;  /* 0x00000008ff1b7819 */ /* 0x000fe2000001161b */
[----:B------:R-:W4:Y:S01]  /*1f7cb0*/  LDL.LU R26, [R1+0x2fb8] ;  /* 0x002fb800011a7983 */ /* 0x000f220000300800 */
[----:B------:R-:W-:-:S02]  /*1f7cc0*/  SHF.R.U32.HI R22, RZ, 0x8, R22 ;  /* 0x00000008ff167819 */ /* 0x000fc40000011616 */
[----:B------:R-:W-:Y:S02]  /*1f7cd0*/  IADD3 R34, P1, PT, R30, R61, RZ ;  /* 0x0000003d1e227210 */ /* 0x000fe40007f3e0ff */
[----:B------:R-:W-:Y:S02]  /*1f7ce0*/  LOP3.LUT R24, R24, 0xffff, RZ, 0xc0, !PT ;  /* 0x0000ffff18187812 */ /* 0x000fe400078ec0ff */
[----:B------:R-:W-:Y:S02]  /*1f7cf0*/  LOP3.LUT R27, R27, 0xffff, RZ, 0xc0, !PT ;  /* 0x0000ffff1b1b7812 */ /* 0x000fe400078ec0ff */
[----:B------:R-:W-:Y:S01]  /*1f7d00*/  LOP3.LUT R22, R22, 0xffff, RZ, 0xc0, !PT ;  /* 0x0000ffff16167812 */ /* 0x000fe200078ec0ff */
[----:B------:R-:W-:Y:S01]  /*1f7d10*/  IMAD.X R35, R36, 0x1, R45, P1 ;  /* 0x0000000124237824 */ /* 0x000fe200008e062d */
[----:B------:R-:W-:Y:S02]  /*1f7d20*/  PRMT R24, R24, 0x3340, R27 ;  /* 0x0000334018187816 */ /* 0x000fe4000000001b */
[----:B------:R-:W-:-:S02]  /*1f7d30*/  PRMT R22, R22, 0x3340, R0 ;  /* 0x0000334016167816 */ /* 0x000fc40000000000 */
[----:B------:R-:W-:Y:S04]  /*1f7d40*/  STL.64 [R1+0xe78], R34 ;  /* 0x000e782201007387 */ /* 0x000fe80000100a00 */
[----:B------:R-:W-:Y:S04]  /*1f7d50*/  STL [R1+0xa118], R24 ;  /* 0x00a1181801007387 */ /* 0x000fe80000100800 */
[----:B------:R0:W-:Y:S04]  /*1f7d60*/  STL [R1+0xac], R22 ;  /* 0x0000ac1601007387 */ /* 0x0001e80000100800 */
[----:B------:R-:W4:Y:S01]  /*1f7d70*/  LDL.LU R44, [R1+0x3cc] ;  /* 0x0003cc00012c7983 */ /* 0x000f220000300800 */
[----:B------:R-:W-:-:S02]  /*1f7d80*/  LOP3.LUT R21, R21, 0xffff, RZ, 0xc0, !PT ;  /* 0x0000ffff15157812 */ /* 0x000fc400078ec0ff */
[----:B------:R-:W-:-:S04]  /*1f7d90*/  LOP3.LUT R20, R20, 0xffff, RZ, 0xc0, !PT ;  /* 0x0000ffff14147812 */ /* 0x000fc800078ec0ff */
[----:B------:R-:W-:Y:S02]  /*1f7da0*/  PRMT R27, R20, 0x3340, R0 ;  /* 0x00003340141b7816 */ /* 0x000fe40000000000 */
[----:B0-----:R-:W-:Y:S02]  /*1f7db0*/  LOP3.LUT R22, R37, 0xffff, RZ, 0xc0, !PT ;  /* 0x0000ffff25167812 */ /* 0x001fe400078ec0ff */
[----:B------:R-:W4:Y:S02]  /*1f7dc0*/  LDL.LU R37, [R1+0x2c0] ;  /* 0x0002c00001257983 */ /* 0x000f240000300800 */
[----:B------:R-:W-:-:S04]  /*1f7dd0*/  PRMT R24, R21, 0x3340, R22 ;  /* 0x0000334015187816 */ /* 0x000fc80000000016 */
[----:B------:R-:W-:-:S05]  /*1f7de0*/  PRMT R24, R24, 0x5410, R27 ;  /* 0x0000541018187816 */ /* 0x000fca000000001b */
[----:B------:R4:W-:Y:S04]  /*1f7df0*/  STL [R1+0x1c40], R24 ;  /* 0x001c401801007387 */ /* 0x0009e80000100800 */
[----:B------:R-:W4:Y:S01]  /*1f7e00*/  LDL.LU R40, [R1+0x330] ;  /* 0x0003300001287983 */ /* 0x000f220000300800 */
[----:B------:R-:W-:Y:S02]  /*1f7e10*/  IADD3 R34, P1, PT, R30, R60, RZ ;  /* 0x0000003c1e227210 */ /* 0x000fe40007f3e0ff */
[----:B------:R-:W-:Y:S02]  /*1f7e20*/  SHF.R.U32.HI R21, RZ, 0x8, R21 ;  /* 0x00000008ff157819 */ /* 0x000fe40000011615 */
[----:B------:R-:W-:Y:S01]  /*1f7e30*/  SHF.R.U32.HI R22, RZ, 0x8, R22 ;  /* 0x00000008ff167819 */ /* 0x000fe20000011616 */
[----:B------:R-:W-:Y:S01]  /*1f7e40*/  IMAD.X R35, R36, 0x1, R39, P1 ;  /* 0x0000000124237824 */ /* 0x000fe200008e0627 */
[----:B------:R-:W-:-:S02]  /*1f7e50*/  LOP3.LUT R21, R21, 0xffff, RZ, 0xc0, !PT ;  /* 0x0000ffff15157812 */ /* 0x000fc400078ec0ff */
[----:B------:R-:W-:Y:S02]  /*1f7e60*/  LOP3.LUT R22, R22, 0xffff, RZ, 0xc0, !PT ;  /* 0x0000ffff16167812 */ /* 0x000fe400078ec0ff */
[----:B------:R-:W-:Y:S02]  /*1f7e70*/  STL.64 [R1+0xe70], R34 ;  /* 0x000e702201007387 */ /* 0x000fe40000100a00 */
[----:B------:R-:W-:Y:S02]  /*1f7e80*/  PRMT R21, R21, 0x3340, R22 ;  /* 0x0000334015157816 */ /* 0x000fe40000000016 */
[----:B---3--:R-:W-:Y:S02]  /*1f7e90*/  LOP3.LUT R22, R25, 0xffff, RZ, 0xc0, !PT ;  /* 0x0000ffff19167812 */ /* 0x008fe400078ec0ff */
[----:B------:R-:W3:Y:S01]  /*1f7ea0*/  LDL.LU R25, [R1+0x3d0] ;  /* 0x0003d00001197983 */ /* 0x000ee20000300800 */
[----:B--2---:R-:W-:Y:S02]  /*1f7eb0*/  LOP3.LUT R23, R23, 0xffff, RZ, 0xc0, !PT ;  /* 0x0000ffff17177812 */ /* 0x004fe400078ec0ff */
[----:B----4-:R-:W-:Y:S01]  /*1f7ec0*/  LOP3.LUT R24, R26, 0xffff, RZ, 0xc0, !PT ;  /* 0x0000ffff1a187812 */ /* 0x010fe200078ec0ff */
[----:B------:R-:W2:Y:S01]  /*1f7ed0*/  LDL.LU R38, [R1+0x334] ;  /* 0x0003340001267983 */ /* 0x000ea20000300800 */
[----:B------:R-:W-:-:S02]  /*1f7ee0*/  PRMT R27, R22, 0x3340, R0 ;  /* 0x00003340161b7816 */ /* 0x000fc40000000000 */
[----:B------:R-:W-:-:S04]  /*1f7ef0*/  PRMT R26, R23, 0x3340, R24 ;  /* 0x00003340171a7816 */ /* 0x000fc80000000018 */
[----:B------:R-:W-:Y:S02]  /*1f7f00*/  PRMT R29, R26, 0x5410, R27 ;  /* 0x000054101a1d7816 */ /* 0x000fe4000000001b */
[----:B------:R-:W-:Y:S02]  /*1f7f10*/  IADD3 R26, P1, PT, R30, R32, RZ ;  /* 0x000000201e1a7210 */ /* 0x000fe40007f3e0ff */
[----:B------:R-:W-:Y:S02]  /*1f7f20*/  SHF.R.U32.HI R23, RZ, 0x8, R23 ;  /* 0x00000008ff177819 */ /* 0x000fe40000011617 */
[----:B------:R-:W-:Y:S02]  /*1f7f30*/  SHF.R.U32.HI R24, RZ, 0x8, R24 ;  /* 0x00000008ff187819 */ /* 0x000fe40000011618 */
[----:B------:R-:W-:Y:S01]  /*1f7f40*/  SHF.R.U32.HI R22, RZ, 0x8, R22 ;  /* 0x00000008ff167819 */ /* 0x000fe20000011616 */
[----:B------:R-:W-:Y:S01]  /*1f7f50*/  IMAD.X R27, R36, 0x1, R31, P1 ;  /* 0x00000001241b7824 */ /* 0x000fe200008e061f */
[----:B------:R-:W-:-:S02]  /*1f7f60*/  LOP3.LUT R23, R23, 0xffff, RZ, 0xc0, !PT ;  /* 0x0000ffff17177812 */ /* 0x000fc400078ec0ff */
[----:B------:R-:W-:Y:S02]  /*1f7f70*/  LOP3.LUT R24, R24, 0xffff, RZ, 0xc0, !PT ;  /* 0x0000ffff18187812 */ /* 0x000fe400078ec0ff */
[----:B------:R-:W-:Y:S01]  /*1f7f80*/  LOP3.LUT R22, R22, 0xffff, RZ, 0xc0, !PT ;  /* 0x0000ffff16167812 */ /* 0x000fe200078ec0ff */
[----:B------:R-:W-:Y:S01]  /*1f7f90*/  STL [R1+0x1c34], R29 ;  /* 0x001c341d01007387 */ /* 0x000fe20000100800 */
[----:B------:R-:W-:-:S03]  /*1f7fa0*/  PRMT R23, R23, 0x3340, R24 ;  /* 0x0000334017177816 */ /* 0x000fc60000000018 */
[----:B------:R0:W-:Y:S02]  /*1f7fb0*/  STL.64 [R1+0xe48], R26 ;  /* 0x000e481a01007387 */ /* 0x0001e40000100a00 */
[--C-:B0-----:R-:W-:Y:S02]  /*1f7fc0*/  PRMT R26, R22, 0x3340, R0.reuse ;  /* 0x00003340161a7816 */ /* 0x101fe40000000000 */
[----:B------:R-:W-:Y:S02]  /*1f7fd0*/  LOP3.LUT R22, R44, 0xffff, RZ, 0xc0, !PT ;  /* 0x0000ffff2c167812 */ /* 0x000fe400078ec0ff */
[----:B------:R-:W-:Y:S02]  /*1f7fe0*/  LOP3.LUT R27, R37, 0xffff, RZ, 0xc0, !PT ;  /* 0x0000ffff251b7812 */ /* 0x000fe400078ec0ff */
[----:B------:R-:W4:Y:S02]  /*1f7ff0*/  LDL.LU R37, [R1+0x38c] ;  /* 0x00038c0001257983 */ /* 0x000f240000300800 */
[----:B------:R-:W-:-:S02]  /*1f8000*/  PRMT R34, R27, 0x3340, R0 ;  /* 0x000033401b227816 */ /* 0x000fc40000000000 */
[----:B------:R-:W-:-:S04]  /*1f8010*/  LOP3.LUT R24, R40, 0xffff, RZ, 0xc0, !PT ;  /* 0x0000ffff28187812 */ /* 0x000fc800078ec0ff */
[----:B------:R-:W-:Y:S02]  /*1f8020*/  PRMT R29, R22, 0x3340, R24 ;  /* 0x00003340161d7816 */ /* 0x000fe40000000018 */
[----:B------:R-:W-:Y:S02]  /*1f8030*/  SHF.R.U32.HI R22, RZ, 0x8, R22 ;  /* 0x00000008ff167819 */ /* 0x000fe40000011616 */
[----:B------:R-:W-:Y:S02]  /*1f8040*/  SHF.R.U32.HI R24, RZ, 0x8, R24 ;  /* 0x00000008ff187819 */ /* 0x000fe40000011618 */
[----:B------:R-:W-:Y:S02]  /*1f8050*/  PRMT R29, R29, 0x5410, R34 ;  /* 0x000054101d1d7816 */ /* 0x000fe40000000022 */
[----:B------:R-:W-:Y:S02]  /*1f8060*/  IADD3 R34, P1, PT, R30, R59, RZ ;  /* 0x0000003b1e227210 */ /* 0x000fe40007f3e0ff */
[----:B------:R-:W-:-:S02]  /*1f8070*/  LOP3.LUT R22, R22, 0xffff, RZ, 0xc0, !PT ;  /* 0x0000ffff16167812 */ /* 0x000fc400078ec0ff */
[----:B------:R-:W-:Y:S01]  /*1f8080*/  LOP3.LUT R24, R24, 0xffff, RZ, 0xc0, !PT ;  /* 0x0000ffff18187812 */ /* 0x000fe200078ec0ff */
[----:B------:R-:W-:-:S03]  /*1f8090*/  IMAD.X R35, R36, 0x1, R18, P1 ;  /* 0x0000000124237824 */ /* 0x000fc600008e0612 */
[----:B------:R-:W-:Y:S01]  /*1f80a0*/  PRMT R24, R22, 0x3340, R24 ;  /* 0x0000334016187816 */ /* 0x000fe20000000018 */
[----:B------:R-:W-:Y:S04]  /*1f80b0*/  STL [R1+0x1c18], R29 ;  /* 0x001c181d01007387 */ /* 0x000fe80000100800 */
[----:B------:R-:W-:Y:S04]  /*1f80c0*/  STL.64 [R1+0xe40], R34 ;  /* 0x000e402201007387 */ /* 0x000fe80000100a00 */
[----:B------:R2:W-:Y:S01]  /*1f80d0*/  STL [R1+0x5e4], R24 ;  /* 0x0005e41801007387 */ /* 0x0005e20000100800 */
[----:B---3--:R-:W-:-:S02]  /*1f80e0*/  LOP3.LUT R22, R25, 0xffff, RZ, 0xc0, !PT ;  /* 0x0000ffff19167812 */ /* 0x008fc400078ec0ff */
[----:B------:R-:W-:Y:S02]  /*1f80f0*/  LOP3.LUT R25, R52, 0xffff, RZ, 0xc0, !PT ;  /* 0x0000ffff34197812 */ /* 0x000fe400078ec0ff */
[----:B------:R-:W3:Y:S01]  /*1f8100*/  LDL.LU R52, [R1+0xa1e0] ;  /* 0x00a1e00001347983 */ /* 0x000ee20000300800 */
[----:B--2---:R-:W-:Y:S02]  /*1f8110*/  LOP3.LUT R24, R38, 0xffff, RZ, 0xc0, !PT ;  /* 0x0000ffff26187812 */ /* 0x004fe400078ec0ff */
[----:B------:R-:W-:Y:S02]  /*1f8120*/  PRMT R34, R25, 0x3340, R0 ;  /* 0x0000334019227816 */ /* 0x000fe40000000000 */
[----:B------:R-:W-:Y:S02]  /*1f8130*/  PRMT R29, R22, 0x3340, R24 ;  /* 0x00003340161d7816 */ /* 0x000fe40000000018 */
[----:B------:R-:W-:Y:S02]  /*1f8140*/  SHF.R.U32.HI R27, RZ, 0x8, R27 ;  /* 0x00000008ff1b7819 */ /* 0x000fe4000001161b */
[----:B------:R-:W-:-:S02]  /*1f8150*/  PRMT R29, R29, 0x5410, R34 ;  /* 0x000054101d1d7816 */ /* 0x000fc40000000022 */
        /* <DEDUP_REMOVED lines=8> */
[----:B------:R-:W-:Y:S01]  /*1f81e0*/  PRMT R24, R22, 0x3340, R24 ;  /* 0x0000334016187816 */ /* 0x000fe20000000018 */
[----:B------:R-:W-:Y:S04]  /*1f81f0*/  STL [R1+0x1c0c], R29 ;  /* 0x001c0c1d01007387 */ /* 0x000fe80000100800 */
[----:B------:R-:W-:Y:S04]  /*1f8200*/  STL.64 [R1+0xd98], R34 ;  /* 0x000d982201007387 */ /* 0x000fe80000100a00 */
[----:B------:R0:W-:Y:S04]  /*1f8210*/  STL [R1+0x35c], R27 ;  /* 0x00035c1b01007387 */ /* 0x0001e80000100800 */
[----:B------:R3:W-:Y:S01]  /*1f8220*/  STL [R1+0x5e0], R24 ;  /* 0x0005e01801007387 */ /* 0x0007e20000100800 */
[----:B0-----:R-:W-:-:S03]  /*1f8230*/  LOP3.LUT R27, R50, 0xffff, RZ, 0xc0, !PT ;  /* 0x0000ffff321b7812 */ /* 0x001fc600078ec0ff */
[----:B------:R-:W2:Y:S01]  /*1f8240*/  LDL.LU R50, [R1+0xa1dc] ;  /* 0x00a1dc0001327983 */ /* 0x000ea20000300800 */
[----:B------:R-:W-:Y:S02]  /*1f8250*/  PRMT R34, R27, 0x3340, R0 ;  /* 0x000033401b227816 */ /* 0x000fe40000000000 */
[----:B----4-:R-:W-:Y:S02]  /*1f8260*/  LOP3.LUT R22, R37, 0xffff, RZ, 0xc0, !PT ;  /* 0x0000ffff25167812 */ /* 0x010fe400078ec0ff */
[----:B---3--:R-:W-:Y:S02]  /*1f8270*/  LOP3.LUT R24, R52, 0xffff, RZ, 0xc0, !PT ;  /* 0x0000ffff34187812 */ /* 0x008fe400078ec0ff */
[----:B------:R-:W3:Y:S02]  /*1f8280*/  LDL.LU R52, [R1+0xa1d8] ;  /* 0x00a1d80001347983 */ /* 0x000ee40000300800 */
[----:B------:R-:W-:-:S04]  /*1f8290*/  PRMT R29, R22, 0x3340, R24 ;  /* 0x00003340161d7816 */ /* 0x000fc80000000018 */
[----:B------:R-:W-:Y:S02]  /*1f82a0*/  PRMT R29, R29, 0x5410, R34 ;  /* 0x000054101d1d7816 */ /* 0x000fe40000000022 */
[----:B------:R-:W-:-:S03]  /*1f82b0*/  IADD3 R34, P1, PT, R30, R56, RZ ;  /* 0x000000381e227210 */ /* 0x000fc60007f3e0ff */
[----:B------:R0:W-:Y:S02]  /*1f82c0*/  STL [R1+0x1c04], R29 ;  /* 0x001c041d01007387 */ /* 0x0001e40000100800 */
[----:B------:R-:W-:Y:S02]  /*1f82d0*/  IMAD.X R35, R36, 0x1, R58, P1 ;  /* 0x0000000124237824 */ /* 0x000fe400008e063a */
[----:B------:R-:W4:Y:S01]  /*1f82e0*/  LDL.LU R38, [R1+0x7a4] ;  /* 0x0007a40001267983 */ /* 0x000f220000300800 */
[----:B0-----:R-:W-:-:S03]  /*1f82f0*/  SHF.R.U32.HI R29, RZ, 0x8, R25 ;  /* 0x00000008ff1d7819 */ /* 0x001fc60000011619 */
[----:B------:R-:W4:Y:S04]  /*1f8300*/  LDL.LU R25, [R1+0x4bc] ;  /* 0x0004bc0001197983 */ /* 0x000f280000300800 */
[----:B------:R0:W-:Y:S04]  /*1f8310*/  STL.64 [R1+0xd60], R34 ;  /* 0x000d602201007387 */ /* 0x0001e80000100a00 */
[----:B------:R-:W4:Y:S01]  /*1f8320*/  LDL.LU R37, [R1+0x538] ;  /* 0x0005380001257983 */ /* 0x000f220000300800 */
[----:B------:R-:W-:Y:S02]  /*1f8330*/  SHF.R.U32.HI R22, RZ, 0x8, R22 ;  /* 0x00000008ff167819 */ /* 0x000fe40000011616 */
[----:B------:R-:W-:-:S02]  /*1f8340*/  SHF.R.U32.HI R24, RZ, 0x8, R24 ;  /* 0x00000008ff187819 */ /* 0x000fc40000011618 */
[----:B------:R-:W-:Y:S02]  /*1f8350*/  LOP3.LUT R29, R29, 0xffff, RZ, 0xc0, !PT ;  /* 0x0000ffff1d1d7812 */ /* 0x000fe400078ec0ff */
[----:B------:R-:W-:Y:S02]  /*1f8360*/  LOP3.LUT R22, R22, 0xffff, RZ, 0xc0, !PT ;  /* 0x0000ffff16167812 */ /* 0x000fe400078ec0ff */
[----:B------:R-:W-:Y:S02]  /*1f8370*/  LOP3.LUT R24, R24, 0xffff, RZ, 0xc0, !PT ;  /* 0x0000ffff18187812 */ /* 0x000fe400078ec0ff */
[----:B------:R-:W-:Y:S02]  /*1f8380*/  PRMT R29, R29, 0x3340, R0 ;  /* 0x000033401d1d7816 */ /* 0x000fe40000000000 */
[----:B------:R-:W-:-:S03]  /*1f8390*/  PRMT R24, R22, 0x3340, R24 ;  /* 0x0000334016187816 */ /* 0x000fc60000000018 */
[----:B------:R-:W-:Y:S01]  /*1f83a0*/  STL [R1+0x358], R29 ;  /* 0x0003581d01007387 */ /* 0x000fe20000100800 */
[----:B------:R-:W-:-:S04]  /*1f83b0*/  LOP3.LUT R48, R48, 0xffff, RZ, 0xc0, !PT ;  /* 0x0000ffff30307812 */ /* 0x000fc800078ec0ff */
[----:B0-----:R-:W-:Y:S02]  /*1f83c0*/  PRMT R34, R48, 0x3340, R0 ;  /* 0x0000334030227816 */ /* 0x001fe40000000000 */
[----:B------:R-:W-:-:S04]  /*1f83d0*/  SHF.R.U32.HI R27, RZ, 0x8, R27 ;  /* 0x00000008ff1b7819 */ /* 0x000fc8000001161b */
[----:B------:R-:W-:-:S04]  /*1f83e0*/  LOP3.LUT R27, R27, 0xffff, RZ, 0xc0, !PT ;  /* 0x0000ffff1b1b7812 */ /* 0x000fc800078ec0ff */
[----:B------:R-:W-:Y:S02]  /*1f83f0*/  PRMT R27, R27, 0x3340, R0 ;  /* 0x000033401b1b7816 */ /* 0x000fe40000000000 */
[----:B---3--:R-:W-:Y:S02]  /*1f8400*/  LOP3.LUT R22, R52, 0xffff, RZ, 0xc0, !PT ;  /* 0x0000ffff34167812 */ /* 0x008fe400078ec0ff */
[----:B------:R-:W3:Y:S04]  /*1f8410*/  LDL.LU R52, [R1+0xa1d4] ;  /* 0x00a1d40001347983 */ /* 0x000ee80000300800 */
[----:B------:R2:W-:Y:S04]  /*1f8420*/  STL [R1+0x5d4], R24 ;  /* 0x0005d41801007387 */ /* 0x0005e80000100800 */
[----:B------:R-:W3:Y:S04]  /*1f8430*/  LDL.LU R42, [R1+0x7ac] ;  /* 0x0007ac00012a7983 */ /* 0x000ee80000300800 */
[----:B------:R-:W3:Y:S04]  /*1f8440*/  LDL.LU R44, [R1+0x4c0] ;  /* 0x0004c000012c7983 */ /* 0x000ee80000300800 */
[----:B------:R-:W3:Y:S01]  /*1f8450*/  LDL.LU R40, [R1+0x71c] ;  /* 0x00071c0001287983 */ /* 0x000ee20000300800 */
[----:B--2---:R-:W-:-:S04]  /*1f8460*/  LOP3.LUT R24, R50, 0xffff, RZ, 0xc0, !PT ;  /* 0x0000ffff32187812 */ /* 0x004fc800078ec0ff */
[----:B------:R-:W-:Y:S02]  /*1f8470*/  PRMT R29, R22, 0x3340, R24 ;  /* 0x00003340161d7816 */ /* 0x000fe40000000018 */
[----:B------:R-:W-:Y:S02]  /*1f8480*/  SHF.R.U32.HI R22, RZ, 0x8, R22 ;  /* 0x00000008ff167819 */ /* 0x000fe40000011616 */
[----:B------:R-:W-:Y:S02]  /*1f8490*/  SHF.R.U32.HI R24, RZ, 0x8, R24 ;  /* 0x00000008ff187819 */ /* 0x000fe40000011618 */
[----:B------:R-:W-:Y:S02]  /*1f84a0*/  PRMT R29, R29, 0x5410, R34 ;  /* 0x000054101d1d7816 */ /* 0x000fe40000000022 */
[----:B------:R-:W-:Y:S02]  /*1f84b0*/  IADD3 R34, P1, PT, R30, R57, RZ ;  /* 0x000000391e227210 */ /* 0x000fe40007f3e0ff */
[----:B------:R-:W-:-:S02]  /*1f84c0*/  LOP3.LUT R22, R22, 0xffff, RZ, 0xc0, !PT ;  /* 0x0000ffff16167812 */ /* 0x000fc400078ec0ff */
[----:B------:R-:W-:Y:S01]  /*1f84d0*/  LOP3.LUT R24, R24, 0xffff, RZ, 0xc0, !PT ;  /* 0x0000ffff18187812 */ /* 0x000fe200078ec0ff */
[----:B------:R-:W-:Y:S01]  /*1f84e0*/  IMAD.X R35, R36, 0x1, R9, P1 ;  /* 0x0000000124237824 */ /* 0x000fe200008e0609 */
[----:B------:R-:W-:Y:S02]  /*1f84f0*/  STL [R1+0xa0a4], R48 ;  /* 0x00a0a43001007387 */ /* 0x000fe40000100800 */
[----:B------:R-:W-:Y:S02]  /*1f8500*/  PRMT R50, R22, 0x3340, R24 ;  /* 0x0000334016327816 */ /* 0x000fe40000000018 */
[----:B------:R0:W-:Y:S01]  /*1f8510*/  STL [R1+0x1bf8], R29 ;  /* 0x001bf81d01007387 */ /* 0x0001e20000100800 */
[----:B----4-:R-:W-:-:S03]  /*1f8520*/  LOP3.LUT R22, R38, 0xffff, RZ, 0xc0, !PT ;  /* 0x0000ffff26167812 */ /* 0x010fc600078ec0ff */
[----:B------:R1:W-:Y:S01]  /*1f8530*/  STL.64 [R1+0xcf8], R34 ;  /* 0x000cf82201007387 */ /* 0x0003e20000100a00 */
[----:B------:R-:W-:-:S03]  /*1f8540*/  LOP3.LUT R24, R37, 0xffff, RZ, 0xc0, !PT ;  /* 0x0000ffff25187812 */ /* 0x000fc600078ec0ff */
[----:B------:R-:W-:Y:S01]  /*1f8550*/  STL [R1+0x9f6c], R50 ;  /* 0x009f6c3201007387 */ /* 0x000fe20000100800 */
[----:B0-----:R-:W-:-:S03]  /*1f8560*/  LOP3.LUT R29, R25, 0xffff, RZ, 0xc0, !PT ;  /* 0x0000ffff191d7812 */ /* 0x001fc600078ec0ff */
[----:B------:R0:W-:Y:S04]  /*1f8570*/  STL [R1+0x354], R27 ;  /* 0x0003541b01007387 */ /* 0x0001e80000100800 */
[----:B------:R-:W2:Y:S04]  /*1f8580*/  LDL.LU R38, [R1+0x764] ;  /* 0x0007640001267983 */ /* 0x000ea80000300800 */
[----:B------:R-:W4:Y:S04]  /*1f8590*/  LDL.LU R25, [R1+0x48c] ;  /* 0x00048c0001197983 */ /* 0x000f280000300800 */
[----:B------:R-:W2:Y:S01]  /*1f85a0*/  LDL.LU R37, [R1+0x4f8] ;  /* 0x0004f80001257983 */ /* 0x000ea20000300800 */
[----:B-1----:R-:W-:-:S02]  /*1f85b0*/  PRMT R34, R29, 0x3340, R0 ;  /* 0x000033401d227816 */ /* 0x002fc40000000000 */
[----:B0-----:R-:W-:Y:S02]  /*1f85c0*/  PRMT R27, R22, 0x3340, R24 ;  /* 0x00003340161b7816 */ /* 0x001fe40000000018 */
        /* <DEDUP_REMOVED lines=8> */
[----:B------:R0:W-:Y:S04]  /*1f8650*/  STL [R1+0x1be8], R27 ;  /* 0x001be81b01007387 */ /* 0x0001e80000100800 */
[----:B------:R-:W-:Y:S04]  /*1f8660*/  STL.64 [R1+0xcf0], R34 ;  /* 0x000cf02201007387 */ /* 0x000fe80000100a00 */
[----:B------:R1:W-:Y:S01]  /*1f8670*/  STL [R1+0x5cc], R24 ;  /* 0x0005cc1801007387 */ /* 0x0003e20000100800 */
[----:B------:R-:W-:-:S04]  /*1f8680*/  SHF.R.U32.HI R29, RZ, 0x8, R29 ;  /* 0x00000008ff1d7819 */ /* 0x000fc8000001161d */
[----:B------:R-:W-:-:S04]  /*1f8690*/  LOP3.LUT R29, R29, 0xffff, RZ, 0xc0, !PT ;  /* 0x0000ffff1d1d7812 */ /* 0x000fc800078ec0ff */
[--C-:B------:R-:W-:Y:S02]  /*1f86a0*/  PRMT R29, R29, 0x3340, R0.reuse ;  /* 0x000033401d1d7816 */ /* 0x100fe40000000000 */
[----:B---3--:R-:W-:Y:S02]  /*1f86b0*/  LOP3.LUT R22, R42, 0xffff, RZ, 0xc0, !PT ;  /* 0x0000ffff2a167812 */ /* 0x008fe400078ec0ff */
[----:B0-----:R-:W-:Y:S02]  /*1f86c0*/  LOP3.LUT R27, R44, 0xffff, RZ, 0xc0, !PT ;  /* 0x0000ffff2c1b7812 */ /* 0x001fe400078ec0ff */
[----:B-1----:R-:W-:Y:S02]  /*1f86d0*/  LOP3.LUT R24, R40, 0xffff, RZ, 0xc0, !PT ;  /* 0x0000ffff28187812 */ /* 0x002fe400078ec0ff */
[----:B------:R-:W-:Y:S02]  /*1f86e0*/  PRMT R35, R27, 0x3340, R0 ;  /* 0x000033401b237816 */ /* 0x000fe40000000000 */
[----:B------:R-:W-:-:S04]  /*1f86f0*/  PRMT R34, R22, 0x3340, R24 ;  /* 0x0000334016227816 */ /* 0x000fc80000000018 */
[----:B------:R-:W-:Y:S02]  /*1f8700*/  PRMT R40, R34, 0x5410, R35 ;  /* 0x0000541022287816 */ /* 0x000fe40000000023 */
[----:B------:R-:W-:-:S05]  /*1f8710*/  IADD3 R34, P1, PT, R30, R12, RZ ;  /* 0x0000000c1e227210 */ /* 0x000fca0007f3e0ff */
[----:B------:R-:W-:Y:S01]  /*1f8720*/  IMAD.X R35, R36, 0x1, R13, P1 ;  /* 0x0000000124237824 */ /* 0x000fe200008e060d */
[----:B------:R0:W-:Y:S04]  /*1f8730*/  STL [R1+0x1bdc], R40 ;  /* 0x001bdc2801007387 */ /* 0x0001e80000100800 */
[----:B------:R-:W-:Y:S04]  /*1f8740*/  STL.64 [R1+0xd90], R34 ;  /* 0x000d902201007387 */ /* 0x000fe80000100a00 */
[----:B------:R-:W3:Y:S04]  /*1f8750*/  LDL.LU R42, [R1+0x2b78] ;  /* 0x002b7800012a7983 */ /* 0x000ee80000300800 */
[----:B------:R-:W3:Y:S04]  /*1f8760*/  LDL.LU R44, [R1+0x2ac8] ;  /* 0x002ac800012c7983 */ /* 0x000ee80000300800 */
[----:B------:R4:W-:Y:S04]  /*1f8770*/  STL [R1+0x350], R29 ;  /* 0x0003501d01007387 */ /* 0x0009e80000100800 */
[----:B0-----:R-:W3:Y:S01]  /*1f8780*/  LDL.LU R40, [R1+0x2b1c] ;  /* 0x002b1c0001287983 */ /* 0x001ee20000300800 */
[----:B------:R-:W-:-:S02]  /*1f8790*/  SHF.R.U32.HI R22, RZ, 0x8, R22 ;  /* 0x00000008ff167819 */ /* 0x000fc40000011616 */
[----:B------:R-:W-:Y:S02]  /*1f87a0*/  SHF.R.U32.HI R24, RZ, 0x8, R24 ;  /* 0x00000008ff187819 */ /* 0x000fe40000011618 */
[----:B------:R-:W-:Y:S02]  /*1f87b0*/  LOP3.LUT R22, R22, 0xffff, RZ, 0xc0, !PT ;  /* 0x0000ffff16167812 */ /* 0x000fe400078ec0ff */
[----:B------:R-:W-:-:S04]  /*1f87c0*/  LOP3.LUT R24, R24, 0xffff, RZ, 0xc0, !PT ;  /* 0x0000ffff18187812 */ /* 0x000fc800078ec0ff */
[----:B------:R-:W-:Y:S02]  /*1f87d0*/  PRMT R24, R22, 0x3340, R24 ;  /* 0x0000334016187816 */ /* 0x000fe40000000018 */
[----:B--2---:R-:W-:Y:S02]  /*1f87e0*/  LOP3.LUT R22, R38, 0xffff, RZ, 0xc0, !PT ;  /* 0x0000ffff26167812 */ /* 0x004fe400078ec0ff */
[----:B----4-:R-:W-:Y:S01]  /*1f87f0*/  LOP3.LUT R29, R25, 0xffff, RZ, 0xc0, !PT ;  /* 0x0000ffff191d7812 */ /* 0x010fe200078ec0ff */
[----:B------:R0:W-:Y:S03]  /*1f8800*/  STL [R1+0x5c0], R24 ;  /* 0x0005c01801007387 */ /* 0x0001e60000100800 */
[----:B------:R-:W-:Y:S02]  /*1f8810*/  PRMT R34, R29, 0x3340, R0 ;  /* 0x000033401d227816 */ /* 0x000fe40000000000 */
[----:B0-----:R-:W-:-:S04]  /*1f8820*/  LOP3.LUT R24, R37, 0xffff, RZ, 0xc0, !PT ;  /* 0x0000ffff25187812 */ /* 0x001fc800078ec0ff */
[----:B------:R-:W-:Y:S02]  /*1f8830*/  PRMT R25, R22, 0x3340, R24 ;  /* 0x0000334016197816 */ /* 0x000fe40000000018 */
[----:B------:R-:W-:Y:S02]  /*1f8840*/  SHF.R.U32.HI R22, RZ, 0x8, R22 ;  /* 0x00000008ff167819 */ /* 0x000fe40000011616 */
[----:B------:R-:W-:Y:S02]  /*1f8850*/  PRMT R25, R25, 0x5410, R34 ;  /* 0x0000541019197816 */ /* 0x000fe40000000022 */
[----:B------:R-:W-:Y:S02]  /*1f8860*/  SHF.R.U32.HI R24, RZ, 0x8, R24 ;  /* 0x00000008ff187819 */ /* 0x000fe40000011618 */
[----:B------:R-:W-:Y:S01]  /*1f8870*/  LOP3.LUT R22, R22, 0xffff, RZ, 0xc0, !PT ;  /* 0x0000ffff16167812 */ /* 0x000fe200078ec0ff */
[----:B------:R0:W-:Y:S04]  /*1f8880*/  STL [R1+0x1bd4], R25 ;  /* 0x001bd41901007387 */ /* 0x0001e80000100800 */
[----:B------:R-:W2:Y:S01]  /*1f8890*/  LDL.LU R38, [R1+0x2b5c] ;  /* 0x002b5c0001267983 */ /* 0x000ea20000300800 */
[----:B0-----:R-:W-:Y:S01]  /*1f88a0*/  LOP3.LUT R25, R24, 0xffff, RZ, 0xc0, !PT ;  /* 0x0000ffff18197812 */ /* 0x001fe200078ec0ff */
[----:B------:R-:W-:Y:S01]  /*1f88b0*/  VIADD R24, R30, UR4 ;  /* 0x000000041e187c36 */ /* 0x000fe20008000000 */
[----:B------:R-:W-:Y:S01]  /*1f88c0*/  SHF.R.U32.HI R29, RZ, 0x8, R29 ;  /* 0x00000008ff1d7819 */ /* 0x000fe2000001161d */
[----:B------:R-:W4:Y:S01]  /*1f88d0*/  LDL.LU R30, [R1+0x2ab8] ;  /* 0x002ab800011e7983 */ /* 0x000f220000300800 */
[----:B------:R-:W-:Y:S01]  /*1f88e0*/  PRMT R22, R22, 0x3340, R25 ;  /* 0x0000334016167816 */ /* 0x000fe20000000019 */
[----:B------:R-:W0:Y:S04]  /*1f88f0*/  LDCU UR4, c[0x0][0x3b8] ;  /* 0x00007700ff0477ac */ /* 0x000e280008000800 */
[----:B------:R1:W-:Y:S04]  /*1f8900*/  STL [R1+0x5b8], R22 ;  /* 0x0005b81601007387 */ /* 0x0003e80000100800 */
[----:B------:R-:W4:Y:S01]  /*1f8910*/  LDL.LU R25, [R1+0x2b08] ;  /* 0x002b080001197983 */ /* 0x000f220000300800 */
[----:B------:R-:W-:-:S02]  /*1f8920*/  IADD3 R34, P1, PT, R24, R4, RZ ;  /* 0x0000000418227210 */ /* 0x000fc40007f3e0ff */
[----:B------:R-:W-:Y:S01]  /*1f8930*/  SHF.R.U32.HI R27, RZ, 0x8, R27 ;  /* 0x00000008ff1b7819 */ /* 0x000fe2000001161b */
[----:B------:R-:W4:Y:S01]  /*1f8940*/  LDL.LU R37, [R1+0x7a0] ;  /* 0x0007a00001257983 */ /* 0x000f220000300800 */
[----:B-1----:R-:W-:Y:S02]  /*1f8950*/  SHF.R.S32.HI R22, RZ, 0x1f, R24 ;  /* 0x0000001fff167819 */ /* 0x002fe40000011418 */
[----:B------:R-:W-:Y:S02]  /*1f8960*/  LOP3.LUT R29, R29, 0xffff, RZ, 0xc0, !PT ;  /* 0x0000ffff1d1d7812 */ /* 0x000fe400078ec0ff */
[----:B------:R-:W-:Y:S01]  /*1f8970*/  LOP3.LUT R27, R27, 0xffff, RZ, 0xc0, !PT ;  /* 0x0000ffff1b1b7812 */ /* 0x000fe200078ec0ff */
[----:B------:R-:W-:Y:S01]  /*1f8980*/  IMAD.X R35, R22, 0x1, R51, P1 ;  /* 0x0000000116237824 */ /* 0x000fe200008e0633 */
[--C-:B------:R-:W-:Y:S02]  /*1f8990*/  PRMT R29, R29, 0x3340, R0.reuse ;  /* 0x000033401d1d7816 */ /* 0x100fe40000000000 */
[----:B------:R-:W-:-:S02]  /*1f89a0*/  PRMT R27, R27, 0x3340, R0 ;  /* 0x000033401b1b7816 */ /* 0x000fc40000000000 */
[----:B------:R3:W-:Y:S04]  /*1f89b0*/  STL.64 [R1+0xcc8], R34 ;  /* 0x000cc82201007387 */ /* 0x0007e80000100a00 */
[----:B------:R1:W-:Y:S04]  /*1f89c0*/  STL [R1+0x34c], R29 ;  /* 0x00034c1d01007387 */ /* 0x0003e80000100800 */
[----:B------:R0:W-:Y:S01]  /*1f89d0*/  STL [R1+0x348], R27 ;  /* 0x0003481b01007387 */ /* 0x0001e20000100800 */
[----:B---3--:R-:W-:Y:S02]  /*1f89e0*/  LOP3.LUT R34, R42, 0xffff, RZ, 0xc0, !PT ;  /* 0x0000ffff2a227812 */ /* 0x008fe400078ec0ff */
[----:B------:R-:W-:-:S04]  /*1f89f0*/  LOP3.LUT R36, R44, 0xffff, RZ, 0xc0, !PT ;  /* 0x0000ffff2c247812 */ /* 0x000fc800078ec0ff */
[----:B-1----:R-:W-:Y:S02]  /*1f8a00*/  PRMT R29, R36, 0x3340, R0 ;  /* 0x00003340241d7816 */ /* 0x002fe40000000000 */
[----:B------:R-:W-:-:S04]  /*1f8a10*/  LOP3.LUT R35, R40, 0xffff, RZ, 0xc0, !PT ;  /* 0x0000ffff28237812 */ /* 0x000fc800078ec0ff */
[----:B0-----:R-:W-:-:S04]  /*1f8a20*/  PRMT R27, R34, 0x3340, R35 ;  /* 0x00003340221b7816 */ /* 0x001fc80000000023 */
[----:B------:R-:W-:Y:S01]  /*1f8a30*/  PRMT R40, R27, 0x5410, R29 ;  /* 0x000054101b287816 */ /* 0x000fe2000000001d */
[----:B------:R-:W-:Y:S01]  /*1f8a40*/  VIADD R29, R24, UR4 ;  /* 0x00000004181d7c36 */ /* 0x000fe20008000000 */
[----:B------:R-:W-:Y:S01]  /*1f8a50*/  SHF.R.U32.HI R34, RZ, 0x8, R34 ;  /* 0x00000008ff227819 */ /* 0x000fe20000011622 */
[----:B------:R-:W0:Y:S03]  /*1f8a60*/  LDCU UR4, c[0x0][0x398] ;  /* 0x00007300ff0477ac */ /* 0x000e260008000800 */
[----:B------:R-:W-:Y:S02]  /*1f8a70*/  SHF.R.S32.HI R27, RZ, 0x1f, R29 ;  /* 0x0000001fff1b7819 */ /* 0x000fe4000001141d */
[----:B------:R-:W-:Y:S01]  /*1f8a80*/  IADD3 R42, P1, PT, R29, R4, RZ ;  /* 0x000000041d2a7210 */ /* 0x000fe20007f3e0ff */
[----:B------:R-:W-:Y:S04]  /*1f8a90*/  STL [R1+0x1bcc], R40 ;  /* 0x001bcc2801007387 */ /* 0x000fe80000100800 */
[----:B------:R1:W-:Y:S01]  /*1f8aa0*/  STL [R1+0x9f70], R4 ;  /* 0x009f700401007387 */ /* 0x0003e20000100800 */
[----:B------:R-:W-:-:S03]  /*1f8ab0*/  IMAD.X R43, R27, 0x1, R51, P1 ;  /* 0x000000011b2b7824 */ /* 0x000fc600008e0633 */
[----:B------:R-:W3:Y:S01]  /*1f8ac0*/  LDL.LU R51, [R1+0xa1d0] ;  /* 0x00a1d00001337983 */ /* 0x000ee20000300800 */
[----:B------:R-:W-:Y:S02]  /*1f8ad0*/  SHF.R.U32.HI R35, RZ, 0x8, R35 ;  /* 0x00000008ff237819 */ /* 0x000fe40000011623 */
[----:B------:R-:W-:Y:S02]  /*1f8ae0*/  LOP3.LUT R34, R34, 0xffff, RZ, 0xc0, !PT ;  /* 0x0000ffff22227812 */ /* 0x000fe400078ec0ff */
[----:B-1----:R-:W-:Y:S02]  /*1f8af0*/  SHF.R.U32.HI R4, RZ, 0x8, R36 ;  /* 0x00000008ff047819 */ /* 0x002fe40000011624 */
[----:B------:R-:W-:Y:S02]  /*1f8b00*/  LOP3.LUT R35, R35, 0xffff, RZ, 0xc0, !PT ;  /* 0x0000ffff23237812 */ /* 0x000fe400078ec0ff */
[----:B------:R-:W-:Y:S02]  /*1f8b10*/  LOP3.LUT R4, R4, 0xffff, RZ, 0xc0, !PT ;  /* 0x0000ffff04047812 */ /* 0x000fe400078ec0ff */
[----:B------:R-:W-:-:S02]  /*1f8b20*/  PRMT R35, R34, 0x3340, R35 ;  /* 0x0000334022237816 */ /* 0x000fc40000000023 */
[----:B------:R-:W-:Y:S01]  /*1f8b30*/  PRMT R34, R4, 0x3340, R0 ;  /* 0x0000334004227816 */ /* 0x000fe20000000000 */
[----:B------:R-:W-:Y:S04]  /*1f8b40*/  STL.64 [R1+0xd68], R42 ;  /* 0x000d682a01007387 */ /* 0x000fe80000100a00 */
[----:B------:R4:W-:Y:S01]  /*1f8b50*/  STL [R1+0x5b4], R35 ;  /* 0x0005b42301007387 */ /* 0x0009e20000100800 */
[----:B--2---:R-:W-:-:S03]  /*1f8b60*/  LOP3.LUT R4, R38, 0xffff, RZ, 0xc0, !PT ;  /* 0x0000ffff26047812 */ /* 0x004fc600078ec0ff */
[----:B------:R3:W-:Y:S04]  /*1f8b70*/  STL [R1+0x344], R34 ;  /* 0x0003442201007387 */ /* 0x0007e80000100800 */
[----:B------:R-:W2:Y:S01]  /*1f8b80*/  LDL.LU R44, [R1+0x2bac] ;  /* 0x002bac00012c7983 */ /* 0x000ea20000300800 */
[----:B----4-:R-:W-:-:S03]  /*1f8b90*/  LOP3.LUT R35, R25, 0xffff, RZ, 0xc0, !PT ;  /* 0x0000ffff19237812 */ /* 0x010fc600078ec0ff */
[----:B------:R-:W4:Y:S04]  /*1f8ba0*/  LDL.LU R25, [R1+0x2ae8] ;  /* 0x002ae80001197983 */ /* 0x000f280000300800 */
[----:B------:R-:W2:Y:S01]  /*1f8bb0*/  LDL.LU R38, [R1+0x2b4c] ;  /* 0x002b4c0001267983 */ /* 0x000ea20000300800 */
[----:B------:R-:W-:Y:S02]  /*1f8bc0*/  LOP3.LUT R30, R30, 0xffff, RZ, 0xc0, !PT ;  /* 0x0000ffff1e1e7812 */ /* 0x000fe400078ec0ff */
[----:B------:R-:W-:Y:S02]  /*1f8bd0*/  LOP3.LUT R36, R37, 0xffff, RZ, 0xc0, !PT ;  /* 0x0000ffff25247812 */ /* 0x000fe400078ec0ff */
[----:B------:R-:W-:Y:S02]  /*1f8be0*/  PRMT R40, R30, 0x3340, R0 ;  /* 0x000033401e287816 */ /* 0x000fe40000000000 */
[----:B------:R-:W-:-:S02]  /*1f8bf0*/  PRMT R37, R4, 0x3340, R35 ;  /* 0x0000334004257816 */ /* 0x000fc40000000023 */
[----:B------:R-:W-:Y:S02]  /*1f8c00*/  LOP3.LUT R52, R52, 0xffff, RZ, 0xc0, !PT ;  /* 0x0000ffff34347812 */ /* 0x000fe400078ec0ff */
[----:B------:R-:W-:-:S03]  /*1f8c10*/  PRMT R37, R37, 0x5410, R40 ;  /* 0x0000541025257816 */ /* 0x000fc60000000028 */
[----:B------:R-:W-:Y:S01]  /*1f8c20*/  STL [R1+0xa0a8], R52 ;  /* 0x00a0a83401007387 */ /* 0x000fe20000100800 */
[----:B------:R-:W-:Y:S02]  /*1f8c30*/  PRMT R40, R52, 0x3340, R0 ;  /* 0x0000334034287816 */ /* 0x000fe40000000000 */
[----:B------:R-:W-:Y:S01]  /*1f8c40*/  IADD3 R42, P1, PT, R24, R6, RZ ;  /* 0x00000006182a7210 */ /* 0x000fe20007f3e0ff */
[----:B------:R1:W-:Y:S04]  /*1f8c50*/  STL [R1+0x1bc0], R37 ;  /* 0x001bc02501007387 */ /* 0x0003e80000100800 */
[----:B------:R-:W-:Y:S01]  /*1f8c60*/  IMAD.X R43, R22, 0x1, R5, P1 ;  /* 0x00000001162b7824 */ /* 0x000fe200008e0605 */
[----:B------:R-:W-:-:S04]  /*1f8c70*/  SHF.R.U32.HI R4, RZ, 0x8, R4 ;  /* 0x00000008ff047819 */ /* 0x000fc80000011604 */
[----:B------:R-:W-:Y:S02]  /*1f8c80*/  LOP3.LUT R4, R4, 0xffff, RZ, 0xc0, !PT ;  /* 0x0000ffff04047812 */ /* 0x000fe400078ec0ff */
[----:B---3--:R-:W-:-:S04]  /*1f8c90*/  LOP3.LUT R34, R51, 0xffff, RZ, 0xc0, !PT ;  /* 0x0000ffff33227812 */ /* 0x008fc800078ec0ff */
[----:B-1----:R-:W-:-:S04]  /*1f8ca0*/  PRMT R37, R36, 0x3340, R34 ;  /* 0x0000334024257816 */ /* 0x002fc80000000022 */
[----:B------:R-:W-:-:S05]  /*1f8cb0*/  PRMT R37, R37, 0x5410, R40 ;  /* 0x0000541025257816 */ /* 0x000fca0000000028 */
[----:B------:R-:W-:Y:S04]  /*1f8cc0*/  STL [R1+0x1bc4], R37 ;  /* 0x001bc42501007387 */ /* 0x000fe80000100800 */
[----:B------:R1:W-:Y:S01]  /*1f8cd0*/  STL.64 [R1+0xc80], R42 ;  /* 0x000c802a01007387 */ /* 0x0003e20000100a00 */
[----:B------:R-:W-:-:S03]  /*1f8ce0*/  SHF.R.U32.HI R34, RZ, 0x8, R34 ;  /* 0x00000008ff227819 */ /* 0x000fc60000011622 */
[----:B------:R3:W-:Y:S01]  /*1f8cf0*/  STL [R1+0x9f74], R6 ;  /* 0x009f740601007387 */ /* 0x0007e20000100800 */
[----:B-1----:R-:W-:-:S03]  /*1f8d00*/  IADD3 R42, P1, PT, R29, R6, RZ ;  /* 0x000000061d2a7210 */ /* 0x002fc60007f3e0ff */
[----:B------:R1:W-:Y:S01]  /*1f8d10*/  STL [R1+0x9f78], R5 ;  /* 0x009f780501007387 */ /* 0x0003e20000100800 */
[----:B---3--:R-:W-:Y:S01]  /*1f8d20*/  SHF.R.U32.HI R6, RZ, 0x8, R36 ;  /* 0x00000008ff067819 */ /* 0x008fe20000011624 */
[----:B------:R-:W-:-:S03]  /*1f8d30*/  IMAD.X R43, R27, 0x1, R5, P1 ;  /* 0x000000011b2b7824 */ /* 0x000fc600008e0605 */
[----:B------:R-:W-:Y:S02]  /*1f8d40*/  LOP3.LUT R6, R6, 0xffff, RZ, 0xc0, !PT ;  /* 0x0000ffff06067812 */ /* 0x000fe400078ec0ff */
[----:B------:R-:W-:Y:S02]  /*1f8d50*/  LOP3.LUT R34, R34, 0xffff, RZ, 0xc0, !PT ;  /* 0x0000ffff22227812 */ /* 0x000fe400078ec0ff */
[----:B-1----:R-:W-:Y:S01]  /*1f8d60*/  SHF.R.U32.HI R5, RZ, 0x8, R35 ;  /* 0x00000008ff057819 */ /* 0x002fe20000011623 */
[----:B------:R1:W-:Y:S03]  /*1f8d70*/  STL.64 [R1+0xcc0], R42 ;  /* 0x000cc02a01007387 */ /* 0x0003e60000100a00 */
[----:B------:R-:W-:Y:S02]  /*1f8d80*/  LOP3.LUT R5, R5, 0xffff, RZ, 0xc0, !PT ;  /* 0x0000ffff05057812 */ /* 0x000fe400078ec0ff */
[----:B------:R-:W-:-:S02]  /*1f8d90*/  PRMT R51, R6, 0x3340, R34 ;  /* 0x0000334006337816 */ /* 0x000fc40000000022 */
[----:B------:R-:W-:Y:S01]  /*1f8da0*/  PRMT R5, R4, 0x3340, R5 ;  /* 0x0000334004057816 */ /* 0x000fe20000000005 */
[----:B-1----:R-:W3:Y:S04]  /*1f8db0*/  LDL.LU R42, [R1+0x521c] ;  /* 0x00521c00012a7983 */ /* 0x002ee80000300800 */
[----:B------:R-:W3:Y:S04]  /*1f8dc0*/  LDL.LU R40, [R1+0x2ebc] ;  /* 0x002ebc0001287983 */ /* 0x000ee80000300800 */
[----:B------:R-:W3:Y:S01]  /*1f8dd0*/  LDL.LU R37, [R1+0x30bc] ;  /* 0x0030bc0001257983 */ /* 0x000ee20000300800 */
[----:B--2---:R-:W-:-:S03]  /*1f8de0*/  LOP3.LUT R4, R44, 0xffff, RZ, 0xc0, !PT ;  /* 0x0000ffff2c047812 */ /* 0x004fc600078ec0ff */
[----:B------:R-:W-:Y:S01]  /*1f8df0*/  STL [R1+0x9f7c], R51 ;  /* 0x009f7c3301007387 */ /* 0x000fe20000100800 */
[----:B----4-:R-:W-:-:S03]  /*1f8e00*/  LOP3.LUT R25, R25, 0xffff, RZ, 0xc0, !PT ;  /* 0x0000ffff19197812 */ /* 0x010fc600078ec0ff */
[----:B------:R1:W-:Y:S01]  /*1f8e10*/  STL [R1+0x5a0], R5 ;  /* 0x0005a00501007387 */ /* 0x0003e20000100800 */
[----:B------:R-:W-:Y:S02]  /*1f8e20*/  PRMT R34, R25, 0x3340, R0 ;  /* 0x0000334019227816 */ /* 0x000fe40000000000 */
[----:B-1----:R-:W-:-:S04]  /*1f8e30*/  LOP3.LUT R5, R38, 0xffff, RZ, 0xc0, !PT ;  /* 0x0000ffff26057812 */ /* 0x002fc800078ec0ff */
[----:B------:R-:W-:-:S04]  /*1f8e40*/  PRMT R6, R4, 0x3340, R5 ;  /* 0x0000334004067816 */ /* 0x000fc80000000005 */
[----:B------:R-:W-:Y:S02]  /*1f8e50*/  PRMT R6, R6, 0x5410, R34 ;  /* 0x0000541006067816 */ /* 0x000fe40000000022 */
[----:B------:R-:W-:-:S05]  /*1f8e60*/  IADD3 R34, P1, PT, R24, R8, RZ ;  /* 0x0000000818227210 */ /* 0x000fca0007f3e0ff */
[----:B------:R-:W-:Y:S01]  /*1f8e70*/  IMAD.X R35, R22, 0x1, R7, P1 ;  /* 0x0000000116237824 */ /* 0x000fe200008e0607 */
[----:B------:R-:W-:Y:S04]  /*1f8e80*/  STL [R1+0x1bbc], R6 ;  /* 0x001bbc0601007387 */ /* 0x000fe80000100800 */
[----:B------:R1:W-:Y:S04]  /*1f8e90*/  STL.64 [R1+0xc40], R34 ;  /* 0x000c402201007387 */ /* 0x0003e80000100a00 */
[----:B------:R-:W-:Y:S01]  /*1f8ea0*/  STL [R1+0x9f98], R8 ;  /* 0x009f980801007387 */ /* 0x000fe20000100800 */
[----:B-1----:R-:W-:-:S03]  /*1f8eb0*/  IADD3 R34, P1, PT, R29, R8, RZ ;  /* 0x000000081d227210 */ /* 0x002fc60007f3e0ff */
[----:B------:R-:W-:Y:S02]  /*1f8ec0*/  STL [R1+0x9f80], R7 ;  /* 0x009f800701007387 */ /* 0x000fe40000100800 */
[----:B------:R-:W-:Y:S02]  /*1f8ed0*/  IMAD.X R35, R27, 0x1, R7, P1 ;  /* 0x000000011b237824 */ /* 0x000fe400008e0607 */
[----:B------:R-:W2:Y:S01]  /*1f8ee0*/  LDL.LU R44, [R1+0x5220] ;  /* 0x00522000012c7983 */ /* 0x000ea20000300800 */
[----:B------:R-:W-:-:S03]  /*1f8ef0*/  SHF.R.U32.HI R6, RZ, 0x8, R30 ;  /* 0x00000008ff067819 */ /* 0x000fc6000001161e */
[----:B------:R1:W-:Y:S04]  /*1f8f00*/  STL.64 [R1+0xc88], R34 ;  /* 0x000c882201007387 */ /* 0x0003e80000100a00 */
[----:B------:R-:W4:Y:S04]  /*1f8f10*/  LDL.LU R38, [R1+0x2ec8] ;  /* 0x002ec80001267983 */ /* 0x000f280000300800 */
        /* <DEDUP_REMOVED lines=8> */
[----:B------:R0:W-:Y:S04]  /*1f8fa0*/  STL [R1+0x340], R6 ;  /* 0x0003400601007387 */ /* 0x0001e80000100800 */
[----:B------:R0:W-:Y:S01]  /*1f8fb0*/  STL [R1+0x598], R5 ;  /* 0x0005980501007387 */ /* 0x0001e20000100800 */
[----:B-1----:R-:W-:-:S05]  /*1f8fc0*/  IADD3 R34, P1, PT, R24, R14, RZ ;  /* 0x0000000e18227210 */ /* 0x002fca0007f3e0ff */
[----:B------:R-:W-:Y:S01]  /*1f8fd0*/  IMAD.X R35, R22, 0x1, R15, P1 ;  /* 0x0000000116237824 */ /* 0x000fe200008e060f */
[----:B---3--:R-:W-:Y:S02]  /*1f8fe0*/  LOP3.LUT R4, R42, 0xffff, RZ, 0xc0, !PT ;  /* 0x0000ffff2a047812 */ /* 0x008fe400078ec0ff */
[----:B0-----:R-:W-:Y:S02]  /*1f8ff0*/  LOP3.LUT R6, R40, 0xffff, RZ, 0xc0, !PT ;  /* 0x0000ffff28067812 */ /* 0x001fe400078ec0ff */
[----:B------:R-:W-:Y:S02]  /*1f9000*/  LOP3.LUT R5, R37, 0xffff, RZ, 0xc0, !PT ;  /* 0x0000ffff25057812 */ /* 0x000fe400078ec0ff */
[----:B------:R-:W-:Y:S02]  /*1f9010*/  PRMT R8, R6, 0x3340, R0 ;  /* 0x0000334006087816 */ /* 0x000fe40000000000 */
[----:B------:R-:W-:-:S04]  /*1f9020*/  PRMT R7, R4, 0x3340, R5 ;  /* 0x0000334004077816 */ /* 0x000fc80000000005 */
[----:B------:R-:W-:-:S05]  /*1f9030*/  PRMT R7, R7, 0x5410, R8 ;  /* 0x0000541007077816 */ /* 0x000fca0000000008 */
[----:B------:R-:W-:Y:S04]  /*1f9040*/  STL [R1+0x1bb8], R7 ;  /* 0x001bb80701007387 */ /* 0x000fe80000100800 */
[----:B------:R0:W-:Y:S01]  /*1f9050*/  STL.64 [R1+0xbf8], R34 ;  /* 0x000bf82201007387 */ /* 0x0001e20000100a00 */
[----:B------:R-:W-:-:S03]  /*1f9060*/  SHF.R.U32.HI R4, RZ, 0x8, R4 ;  /* 0x00000008ff047819 */ /* 0x000fc60000011604 */
[----:B------:R-:W3:Y:S01]  /*1f9070*/  LDL.LU R40, [R1+0x5214] ;  /* 0x0052140001287983 */ /* 0x000ee20000300800 */
[----:B0-----:R-:W-:-:S05]  /*1f9080*/  IADD3 R34, P1, PT, R29, R14, RZ ;  /* 0x0000000e1d227210 */ /* 0x001fca0007f3e0ff */
[----:B------:R-:W-:Y:S01]  /*1f9090*/  IMAD.X R35, R27, 0x1, R15, P1 ;  /* 0x000000011b237824 */ /* 0x000fe200008e060f */
[----:B------:R-:W-:Y:S02]  /*1f90a0*/  SHF.R.U32.HI R14, RZ, 0x8, R25 ;  /* 0x00000008ff0e7819 */ /* 0x000fe40000011619 */
[----:B------:R-:W-:Y:S02]  /*1f90b0*/  SHF.R.U32.HI R15, RZ, 0x8, R5 ;  /* 0x00000008ff0f7819 */ /* 0x000fe40000011605 */
[----:B------:R0:W-:Y:S01]  /*1f90c0*/  STL.64 [R1+0xc48], R34 ;  /* 0x000c482201007387 */ /* 0x0001e20000100a00 */
[----:B------:R-:W-:-:S03]  /*1f90d0*/  LOP3.LUT R14, R14, 0xffff, RZ, 0xc0, !PT ;  /* 0x0000ffff0e0e7812 */ /* 0x000fc600078ec0ff */
[----:B------:R-:W3:Y:S01]  /*1f90e0*/  LDL.LU R25, [R1+0x2dbc] ;  /* 0x002dbc0001197983 */ /* 0x000ee20000300800 */
[----:B------:R-:W-:-:S03]  /*1f90f0*/  LOP3.LUT R4, R4, 0xffff, RZ, 0xc0, !PT ;  /* 0x0000ffff04047812 */ /* 0x000fc600078ec0ff */
[----:B------:R-:W3:Y:S01]  /*1f9100*/  LDL.LU R37, [R1+0x2fbc] ;  /* 0x002fbc0001257983 */ /* 0x000ee20000300800 */
[----:B------:R-:W-:Y:S02]  /*1f9110*/  LOP3.LUT R15, R15, 0xffff, RZ, 0xc0, !PT ;  /* 0x0000ffff0f0f7812 */ /* 0x000fe400078ec0ff */
[----:B------:R-:W-:Y:S02]  /*1f9120*/  PRMT R8, R14, 0x3340, R0 ;  /* 0x000033400e087816 */ /* 0x000fe40000000000 */
[----:B------:R-:W-:-:S03]  /*1f9130*/  PRMT R5, R4, 0x3340, R15 ;  /* 0x0000334004057816 */ /* 0x000fc6000000000f */
[----:B------:R-:W-:Y:S01]  /*1f9140*/  STL [R1+0x33c], R8 ;  /* 0x00033c0801007387 */ /* 0x000fe20000100800 */
[----:B--2---:R-:W-:-:S03]  /*1f9150*/  LOP3.LUT R7, R44, 0xffff, RZ, 0xc0, !PT ;  /* 0x0000ffff2c077812 */ /* 0x004fc600078ec0ff */
[----:B------:R1:W-:Y:S01]  /*1f9160*/  STL [R1+0x594], R5 ;  /* 0x0005940501007387 */ /* 0x0003e20000100800 */
[----:B0-----:R-:W-:Y:S02]  /*1f9170*/  IADD3 R34, P1, PT, R24, R3, RZ ;  /* 0x0000000318227210 */ /* 0x001fe40007f3e0ff */
[----:B----4-:R-:W-:Y:S02]  /*1f9180*/  LOP3.LUT R4, R38, 0xffff, RZ, 0xc0, !PT ;  /* 0x0000ffff26047812 */ /* 0x010fe400078ec0ff */
[----:B-1----:R-:W-:Y:S02]  /*1f9190*/  LOP3.LUT R5, R30, 0xffff, RZ, 0xc0, !PT ;  /* 0x0000ffff1e057812 */ /* 0x002fe400078ec0ff */
[----:B------:R-:W-:Y:S02]  /*1f91a0*/  PRMT R14, R4, 0x3340, R0 ;  /* 0x00003340040e7816 */ /* 0x000fe40000000000 */
[----:B------:R-:W-:Y:S01]  /*1f91b0*/  PRMT R15, R7, 0x3340, R5 ;  /* 0x00003340070f7816 */ /* 0x000fe20000000005 */
[----:B------:R-:W-:-:S03]  /*1f91c0*/  IMAD.X R35, R22, 0x1, R41, P1 ;  /* 0x0000000116237824 */ /* 0x000fc600008e0629 */
[----:B------:R-:W-:Y:S02]  /*1f91d0*/  PRMT R8, R15, 0x5410, R14 ;  /* 0x000054100f087816 */ /* 0x000fe4000000000e */
[----:B------:R-:W-:-:S03]  /*1f91e0*/  IADD3 R14, P1, PT, R29, R3, RZ ;  /* 0x000000031d0e7210 */ /* 0x000fc60007f3e0ff */
[----:B------:R-:W-:Y:S02]  /*1f91f0*/  STL [R1+0x1bb4], R8 ;  /* 0x001bb40801007387 */ /* 0x000fe40000100800 */
[----:B------:R-:W-:Y:S02]  /*1f9200*/  IMAD.X R15, R27, 0x1, R41, P1 ;  /* 0x000000011b0f7824 */ /* 0x000fe400008e0629 */
[----:B------:R0:W-:Y:S04]  /*1f9210*/  STL [R1+0x9f84], R3 ;  /* 0x009f840301007387 */ /* 0x0001e80000100800 */
[----:B------:R-:W-:Y:S04]  /*1f9220*/  STL.64 [R1+0xbd8], R34 ;  /* 0x000bd82201007387 */ /* 0x000fe80000100a00 */
[----:B------:R-:W2:Y:S04]  /*1f9230*/  LDL.LU R41, [R1+0xa1cc] ;  /* 0x00a1cc0001297983 */ /* 0x000ea80000300800 */
[----:B------:R1:W-:Y:S04]  /*1f9240*/  STL.64 [R1+0xbf0], R14 ;  /* 0x000bf00e01007387 */ /* 0x0003e80000100a00 */
[----:B------:R-:W4:Y:S04]  /*1f9250*/  LDL.LU R44, [R1+0x5218] ;  /* 0x00521800012c7983 */ /* 0x000f280000300800 */
[----:B------:R-:W2:Y:S04]  /*1f9260*/  LDL.LU R38, [R1+0x2dc8] ;  /* 0x002dc80001267983 */ /* 0x000ea80000300800 */
[----:B------:R-:W2:Y:S01]  /*1f9270*/  LDL.LU R30, [R1+0x2fc8] ;  /* 0x002fc800011e7983 */ /* 0x000ea20000300800 */
[----:B0-----:R-:W-:-:S02]  /*1f9280*/  SHF.R.U32.HI R3, RZ, 0x8, R7 ;  /* 0x00000008ff037819 */ /* 0x001fc40000011607 */
[----:B-1----:R-:W-:Y:S02]  /*1f9290*/  SHF.R.U32.HI R15, RZ, 0x8, R5 ;  /* 0x00000008ff0f7819 */ /* 0x002fe40000011605 */
[----:B------:R-:W-:Y:S02]  /*1f92a0*/  SHF.R.U32.HI R14, RZ, 0x8, R4 ;  /* 0x00000008ff0e7819 */ /* 0x000fe40000011604 */
[----:B------:R-:W-:Y:S02]  /*1f92b0*/  LOP3.LUT R3, R3, 0xffff, RZ, 0xc0, !PT ;  /* 0x0000ffff03037812 */ /* 0x000fe400078ec0ff */
[----:B------:R-:W-:Y:S02]  /*1f92c0*/  LOP3.LUT R15, R15, 0xffff, RZ, 0xc0, !PT ;  /* 0x0000ffff0f0f7812 */ /* 0x000fe400078ec0ff */
[----:B------:R-:W-:Y:S02]  /*1f92d0*/  LOP3.LUT R14, R14, 0xffff, RZ, 0xc0, !PT ;  /* 0x0000ffff0e0e7812 */ /* 0x000fe400078ec0ff */
[----:B------:R-:W-:-:S02]  /*1f92e0*/  PRMT R4, R3, 0x3340, R15 ;  /* 0x0000334003047816 */ /* 0x000fc4000000000f */
[----:B------:R-:W-:-:S03]  /*1f92f0*/  PRMT R3, R14, 0x3340, R0 ;  /* 0x000033400e037816 */ /* 0x000fc60000000000 */
[----:B------:R0:W-:Y:S04]  /*1f9300*/  STL [R1+0x590], R4 ;  /* 0x0005900401007387 */ /* 0x0001e80000100800 */
[----:B------:R1:W-:Y:S01]  /*1f9310*/  STL [R1+0x338], R3 ;  /* 0x0003380301007387 */ /* 0x0003e20000100800 */
[----:B------:R-:W-:-:S05]  /*1f9320*/  IADD3 R34, P1, PT, R24, R2, RZ ;  /* 0x0000000218227210 */ /* 0x000fca0007f3e0ff */
[--C-:B------:R-:W-:Y:S01]  /*1f9330*/  IMAD.X R35, R22, 0x1, R0.reuse, P1 ;  /* 0x0000000116237824 */ /* 0x100fe200008e0600 */
[----:B---3--:R-:W-:Y:S02]  /*1f9340*/  LOP3.LUT R5, R40, 0xffff, RZ, 0xc0, !PT ;  /* 0x0000ffff28057812 */ /* 0x008fe400078ec0ff */
        /* <DEDUP_REMOVED lines=8> */
[----:B------:R0:W-:Y:S04]  /*1f93d0*/  STL [R1+0x9f88], R2 ;  /* 0x009f880201007387 */ /* 0x0001e80000100800 */
[----:B------:R-:W-:Y:S04]  /*1f93e0*/  STL.64 [R1+0xbc8], R34 ;  /* 0x000bc82201007387 */ /* 0x000fe80000100a00 */
[----:B------:R1:W-:Y:S01]  /*1f93f0*/  STL.64 [R1+0xbd0], R14 ;  /* 0x000bd00e01007387 */ /* 0x0003e20000100a00 */
[----:B0-----:R-:W-:-:S03]  /*1f9400*/  SHF.R.U32.HI R2, RZ, 0x8, R5 ;  /* 0x00000008ff027819 */ /* 0x001fc60000011605 */
[----:B------:R-:W3:Y:S01]  /*1f9410*/  LDL.LU R40, [R1+0x414] ;  /* 0x0004140001287983 */ /* 0x000ee20000300800 */
[----:B------:R-:W-:-:S03]  /*1f9420*/  LOP3.LUT R2, R2, 0xffff, RZ, 0xc0, !PT ;  /* 0x0000ffff02027812 */ /* 0x000fc600078ec0ff */
[----:B------:R-:W3:Y:S01]  /*1f9430*/  LDL.LU R25, [R1+0x2fc] ;  /* 0x0002fc0001197983 */ /* 0x000ee20000300800 */
[----:B-1----:R-:W-:-:S03]  /*1f9440*/  SHF.R.U32.HI R14, RZ, 0x8, R6 ;  /* 0x00000008ff0e7819 */ /* 0x002fc60000011606 */
[----:B------:R-:W3:Y:S01]  /*1f9450*/  LDL.LU R37, [R1+0x390] ;  /* 0x0003900001257983 */ /* 0x000ee20000300800 */
[----:B------:R-:W-:Y:S02]  /*1f9460*/  SHF.R.U32.HI R15, RZ, 0x8, R3 ;  /* 0x00000008ff0f7819 */ /* 0x000fe40000011603 */
[----:B------:R-:W-:Y:S02]  /*1f9470*/  LOP3.LUT R14, R14, 0xffff, RZ, 0xc0, !PT ;  /* 0x0000ffff0e0e7812 */ /* 0x000fe400078ec0ff */
[----:B------:R-:W-:Y:S02]  /*1f9480*/  LOP3.LUT R15, R15, 0xffff, RZ, 0xc0, !PT ;  /* 0x0000ffff0f0f7812 */ /* 0x000fe400078ec0ff */
[----:B------:R-:W-:Y:S02]  /*1f9490*/  PRMT R5, R14, 0x3340, R0 ;  /* 0x000033400e057816 */ /* 0x000fe40000000000 */
[----:B------:R-:W-:-:S03]  /*1f94a0*/  PRMT R3, R2, 0x3340, R15 ;  /* 0x0000334002037816 */ /* 0x000fc6000000000f */
[----:B------:R2:W-:Y:S04]  /*1f94b0*/  STL [R1+0x334], R5 ;  /* 0x0003340501007387 */ /* 0x0005e80000100800 */
[----:B------:R0:W-:Y:S01]  /*1f94c0*/  STL [R1+0x584], R3 ;  /* 0x0005840301007387 */ /* 0x0001e20000100800 */
[----:B----4-:R-:W-:Y:S02]  /*1f94d0*/  LOP3.LUT R2, R44, 0xffff, RZ, 0xc0, !PT ;  /* 0x0000ffff2c027812 */ /* 0x010fe400078ec0ff */
[----:B--2---:R-:W-:Y:S02]  /*1f94e0*/  LOP3.LUT R5, R38, 0xffff, RZ, 0xc0, !PT ;  /* 0x0000ffff26057812 */ /* 0x004fe400078ec0ff */
[----:B0-----:R-:W-:Y:S02]  /*1f94f0*/  LOP3.LUT R3, R30, 0xffff, RZ, 0xc0, !PT ;  /* 0x0000ffff1e037812 */ /* 0x001fe400078ec0ff */
[----:B------:R-:W-:-:S02]  /*1f9500*/  PRMT R14, R5, 0x3340, R0 ;  /* 0x00003340050e7816 */ /* 0x000fc40000000000 */
[----:B------:R-:W-:Y:S02]  /*1f9510*/  PRMT R15, R2, 0x3340, R3 ;  /* 0x00003340020f7816 */ /* 0x000fe40000000003 */
[----:B------:R-:W-:Y:S02]  /*1f9520*/  IADD3 R6, P1, PT, R24, R54, RZ ;  /* 0x0000003618067210 */ /* 0x000fe40007f3e0ff */
[----:B------:R-:W-:-:S03]  /*1f9530*/  PRMT R8, R15, 0x5410, R14 ;  /* 0x000054100f087816 */ /* 0x000fc6000000000e */
[--C-:B------:R-:W-:Y:S02]  /*1f9540*/  IMAD.X R7, R22, 0x1, R55.reuse, P1 ;  /* 0x0000000116077824 */ /* 0x100fe400008e0637 */
[----:B------:R-:W-:Y:S04]  /*1f9550*/  STL [R1+0x1ba8], R8 ;  /* 0x001ba80801007387 */ /* 0x000fe80000100800 */
[----:B------:R0:W-:Y:S02]  /*1f9560*/  STL.64 [R1+0xac8], R6 ;  /* 0x000ac80601007387 */ /* 0x0001e40000100a00 */
[----:B0-----:R-:W-:Y:S02]  /*1f9570*/  IADD3 R6, P1, PT, R29, R54, RZ ;  /* 0x000000361d067210 */ /* 0x001fe40007f3e0ff */
[----:B------:R-:W2:Y:S03]  /*1f9580*/  LDL.LU R54, [R1+0xa1c8] ;  /* 0x00a1c80001367983 */ /* 0x000ea60000300800 */
[----:B------:R-:W-:Y:S01]  /*1f9590*/  IMAD.X R7, R27, 0x1, R55, P1 ;  /* 0x000000011b077824 */ /* 0x000fe200008e0637 */
[----:B------:R-:W4:Y:S04]  /*1f95a0*/  LDL.LU R38, [R1+0x418] ;  /* 0x0004180001267983 */ /* 0x000f280000300800 */
[----:B------:R-:W2:Y:S04]  /*1f95b0*/  LDL.LU R30, [R1+0x308] ;  /* 0x00030800011e7983 */ /* 0x000ea80000300800 */
[----:B------:R0:W-:Y:S04]  /*1f95c0*/  STL.64 [R1+0xbc0], R6 ;  /* 0x000bc00601007387 */ /* 0x0001e80000100a00 */
[----:B------:R-:W2:Y:S01]  /*1f95d0*/  LDL.LU R55, [R1+0x39c] ;  /* 0x00039c0001377983 */ /* 0x000ea20000300800 */
        /* <DEDUP_REMOVED lines=10> */
[----:B0-----:R-:W-:-:S05]  /*1f9680*/  IADD3 R6, P1, PT, R24, R61, RZ ;  /* 0x0000003d18067210 */ /* 0x001fca0007f3e0ff */
[----:B------:R-:W-:Y:S01]  /*1f9690*/  IMAD.X R7, R22, 0x1, R45, P1 ;  /* 0x0000000116077824 */ /* 0x000fe200008e062d */
[----:B---3--:R-:W-:Y:S02]  /*1f96a0*/  LOP3.LUT R2, R40, 0xffff, RZ, 0xc0, !PT ;  /* 0x0000ffff28027812 */ /* 0x008fe400078ec0ff */
[----:B-1----:R-:W-:Y:S02]  /*1f96b0*/  LOP3.LUT R4, R25, 0xffff, RZ, 0xc0, !PT ;  /* 0x0000ffff19047812 */ /* 0x002fe400078ec0ff */
[----:B------:R-:W-:Y:S02]  /*1f96c0*/  LOP3.LUT R3, R37, 0xffff, RZ, 0xc0, !PT ;  /* 0x0000ffff25037812 */ /* 0x000fe400078ec0ff */
[----:B------:R-:W-:Y:S02]  /*1f96d0*/  PRMT R14, R4, 0x3340, R0 ;  /* 0x00003340040e7816 */ /* 0x000fe40000000000 */
[----:B------:R-:W-:-:S04]  /*1f96e0*/  PRMT R15, R2, 0x3340, R3 ;  /* 0x00003340020f7816 */ /* 0x000fc80000000003 */
[----:B------:R-:W-:-:S05]  /*1f96f0*/  PRMT R8, R15, 0x5410, R14 ;  /* 0x000054100f087816 */ /* 0x000fca000000000e */
[----:B------:R-:W-:Y:S04]  /*1f9700*/  STL [R1+0x1b9c], R8 ;  /* 0x001b9c0801007387 */ /* 0x000fe80000100800 */
[----:B------:R0:W-:Y:S01]  /*1f9710*/  STL.64 [R1+0xac0], R6 ;  /* 0x000ac00601007387 */ /* 0x0001e20000100a00 */
[----:B------:R-:W-:Y:S02]  /*1f9720*/  SHF.R.U32.HI R14, RZ, 0x8, R5 ;  /* 0x00000008ff0e7819 */ /* 0x000fe40000011605 */
[----:B------:R-:W-:Y:S02]  /*1f9730*/  SHF.R.U32.HI R2, RZ, 0x8, R2 ;  /* 0x00000008ff027819 */ /* 0x000fe40000011602 */
[----:B------:R-:W-:Y:S02]  /*1f9740*/  SHF.R.U32.HI R15, RZ, 0x8, R3 ;  /* 0x00000008ff0f7819 */ /* 0x000fe40000011603 */
[----:B0-----:R-:W-:-:S02]  /*1f9750*/  IADD3 R6, P1, PT, R29, R61, RZ ;  /* 0x0000003d1d067210 */ /* 0x001fc40007f3e0ff */
[----:B------:R-:W3:Y:S01]  /*1f9760*/  LDL.LU R61, [R1+0xa1c4] ;  /* 0x00a1c400013d7983 */ /* 0x000ee20000300800 */
[----:B------:R-:W-:Y:S02]  /*1f9770*/  LOP3.LUT R14, R14, 0xffff, RZ, 0xc0, !PT ;  /* 0x0000ffff0e0e7812 */ /* 0x000fe400078ec0ff */
[----:B------:R-:W-:Y:S01]  /*1f9780*/  IMAD.X R7, R27, 0x1, R45, P1 ;  /* 0x000000011b077824 */ /* 0x000fe200008e062d */
[----:B------:R-:W3:Y:S01]  /*1f9790*/  LDL.LU R25, [R1+0x2a98] ;  /* 0x002a980001197983 */ /* 0x000ee20000300800 */
[----:B------:R-:W-:Y:S02]  /*1f97a0*/  LOP3.LUT R2, R2, 0xffff, RZ, 0xc0, !PT ;  /* 0x0000ffff02027812 */ /* 0x000fe400078ec0ff */
[----:B------:R-:W-:Y:S01]  /*1f97b0*/  LOP3.LUT R15, R15, 0xffff, RZ, 0xc0, !PT ;  /* 0x0000ffff0f0f7812 */ /* 0x000fe200078ec0ff */
[----:B------:R-:W3:Y:S01]  /*1f97c0*/  LDL.LU R37, [R1+0x754] ;  /* 0x0007540001257983 */ /* 0x000ee20000300800 */
[----:B------:R-:W-:-:S03]  /*1f97d0*/  PRMT R5, R14, 0x3340, R0 ;  /* 0x000033400e057816 */ /* 0x000fc60000000000 */
[----:B------:R0:W-:Y:S01]  /*1f97e0*/  STL.64 [R1+0xa88], R6 ;  /* 0x000a880601007387 */ /* 0x0001e20000100a00 */
[----:B------:R-:W-:-:S03]  /*1f97f0*/  PRMT R3, R2, 0x3340, R15 ;  /* 0x0000334002037816 */ /* 0x000fc6000000000f */
[----:B------:R-:W3:Y:S04]  /*1f9800*/  LDL.LU R45, [R1+0x7d8] ;  /* 0x0007d800012d7983 */ /* 0x000ee80000300800 */
[----:B------:R2:W-:Y:S04]  /*1f9810*/  STL [R1+0x32c], R5 ;  /* 0x00032c0501007387 */ /* 0x0005e80000100800 */
[----:B------:R1:W-:Y:S01]  /*1f9820*/  STL [R1+0x570], R3 ;  /* 0x0005700301007387 */ /* 0x0003e20000100800 */
[----:B0-----:R-:W-:Y:S02]  /*1f9830*/  IADD3 R6, P1, PT, R24, R60, RZ ;  /* 0x0000003c18067210 */ /* 0x001fe40007f3e0ff */
[----:B----4-:R-:W-:-:S02]  /*1f9840*/  LOP3.LUT R2, R38, 0xffff, RZ, 0xc0, !PT ;  /* 0x0000ffff26027812 */ /* 0x010fc400078ec0ff */
[----:B--2---:R-:W-:-:S04]  /*1f9850*/  LOP3.LUT R5, R30, 0xffff, RZ, 0xc0, !PT ;  /* 0x0000ffff1e057812 */ /* 0x004fc800078ec0ff */
[----:B------:R-:W-:Y:S02]  /*1f9860*/  PRMT R14, R5, 0x3340, R0 ;  /* 0x00003340050e7816 */ /* 0x000fe40000000000 */
[----:B-1----:R-:W-:-:S04]  /*1f9870*/  LOP3.LUT R3, R55, 0xffff, RZ, 0xc0, !PT ;  /* 0x0000ffff37037812 */ /* 0x002fc800078ec0ff */
[----:B------:R-:W-:Y:S01]  /*1f9880*/  PRMT R15, R2, 0x3340, R3 ;  /* 0x00003340020f7816 */ /* 0x000fe20000000003 */
[----:B------:R-:W-:-:S03]  /*1f9890*/  IMAD.X R7, R22, 0x1, R39, P1 ;  /* 0x0000000116077824 */ /* 0x000fc600008e0627 */
[----:B------:R-:W-:-:S05]  /*1f98a0*/  PRMT R8, R15, 0x5410, R14 ;  /* 0x000054100f087816 */ /* 0x000fca000000000e */
[----:B------:R-:W-:Y:S04]  /*1f98b0*/  STL [R1+0x1b90], R8 ;  /* 0x001b900801007387 */ /* 0x000fe80000100800 */
[----:B------:R0:W-:Y:S04]  /*1f98c0*/  STL.64 [R1+0xa80], R6 ;  /* 0x000a800601007387 */ /* 0x0001e80000100a00 */
[----:B------:R-:W2:Y:S01]  /*1f98d0*/  LDL.LU R55, [R1+0x3e4] ;  /* 0x0003e40001377983 */ /* 0x000ea20000300800 */
[----:B0-----:R-:W-:-:S03]  /*1f98e0*/  IADD3 R6, P1, PT, R29, R60, RZ ;  /* 0x0000003c1d067210 */ /* 0x001fc60007f3e0ff */
[----:B------:R-:W4:Y:S02]  /*1f98f0*/  LDL.LU R60, [R1+0x2e4] ;  /* 0x0002e400013c7983 */ /* 0x000f240000300800 */
[----:B------:R-:W-:-:S05]  /*1f9900*/  IMAD.X R7, R27, 0x1, R39, P1 ;  /* 0x000000011b077824 */ /* 0x000fca00008e0627 */
[----:B------:R0:W-:Y:S04]  /*1f9910*/  STL.64 [R1+0xa78], R6 ;  /* 0x000a780601007387 */ /* 0x0001e80000100a00 */
[----:B------:R-:W4:Y:S01]  /*1f9920*/  LDL.LU R39, [R1+0x378] ;  /* 0x0003780001277983 */ /* 0x000f220000300800 */
        /* <DEDUP_REMOVED lines=8> */
[----:B------:R1:W-:Y:S04]  /*1f99b0*/  STL [R1+0x328], R4 ;  /* 0x0003280401007387 */ /* 0x0003e80000100800 */
[----:B------:R1:W-:Y:S01]  /*1f99c0*/  STL [R1+0x510], R3 ;  /* 0x0005100301007387 */ /* 0x0003e20000100800 */
[----:B0-----:R-:W-:-:S05]  /*1f99d0*/  IADD3 R6, P1, PT, R24, R32, RZ ;  /* 0x0000002018067210 */ /* 0x001fca0007f3e0ff */
[----:B------:R-:W-:Y:S01]  /*1f99e0*/  IMAD.X R7, R22, 0x1, R31, P1 ;  /* 0x0000000116077824 */ /* 0x000fe200008e061f */
[----:B---3--:R-:W-:Y:S02]  /*1f99f0*/  LOP3.LUT R2, R25, 0xffff, RZ, 0xc0, !PT ;  /* 0x0000ffff19027812 */ /* 0x008fe400078ec0ff */
[----:B-1----:R-:W-:-:S04]  /*1f9a00*/  LOP3.LUT R4, R37, 0xffff, RZ, 0xc0, !PT ;  /* 0x0000ffff25047812 */ /* 0x002fc800078ec0ff */
[----:B------:R-:W-:Y:S02]  /*1f9a10*/  PRMT R14, R4, 0x3340, R0 ;  /* 0x00003340040e7816 */ /* 0x000fe40000000000 */
[----:B------:R-:W-:-:S04]  /*1f9a20*/  LOP3.LUT R3, R45, 0xffff, RZ, 0xc0, !PT ;  /* 0x0000ffff2d037812 */ /* 0x000fc800078ec0ff */
        /* <DEDUP_REMOVED lines=8> */
[----:B------:R-:W-:Y:S01]  /*1f9ab0*/  LOP3.LUT R14, R14, 0xffff, RZ, 0xc0, !PT ;  /* 0x0000ffff0e0e7812 */ /* 0x000fe200078ec0ff */
[----:B------:R-:W3:Y:S02]  /*1f9ac0*/  LDL.LU R32, [R1+0xa1c0] ;  /* 0x00a1c00001207983 */ /* 0x000ee40000300800 */
[----:B------:R-:W-:Y:S01]  /*1f9ad0*/  IMAD.X R7, R27, 0x1, R31, P1 ;  /* 0x000000011b077824 */ /* 0x000fe200008e061f */
[----:B------:R-:W-:Y:S01]  /*1f9ae0*/  LOP3.LUT R2, R2, 0xffff, RZ, 0xc0, !PT ;  /* 0x0000ffff02027812 */ /* 0x000fe200078ec0ff */
[----:B------:R-:W3:Y:S01]  /*1f9af0*/  LDL.LU R31, [R1+0xa1bc] ;  /* 0x00a1bc00011f7983 */ /* 0x000ee20000300800 */
[----:B------:R-:W-:-:S03]  /*1f9b00*/  LOP3.LUT R15, R15, 0xffff, RZ, 0xc0, !PT ;  /* 0x0000ffff0f0f7812 */ /* 0x000fc600078ec0ff */
[----:B------:R0:W-:Y:S01]  /*1f9b10*/  STL.64 [R1+0xa28], R6 ;  /* 0x000a280601007387 */ /* 0x0001e20000100a00 */
[----:B------:R-:W-:-:S03]  /*1f9b20*/  PRMT R3, R2, 0x3340, R15 ;  /* 0x0000334002037816 */ /* 0x000fc6000000000f */
[----:B------:R-:W3:Y:S04]  /*1f9b30*/  LDL.LU R40, [R1+0x3e8] ;  /* 0x0003e80001287983 */ /* 0x000ee80000300800 */
[----:B------:R-:W3:Y:S01]  /*1f9b40*/  LDL.LU R38, [R1+0x2ec] ;  /* 0x0002ec0001267983 */ /* 0x000ee20000300800 */
[----:B0-----:R-:W-:-:S03]  /*1f9b50*/  PRMT R6, R14, 0x3340, R0 ;  /* 0x000033400e067816 */ /* 0x001fc60000000000 */
[----:B------:R-:W3:Y:S01]  /*1f9b60*/  LDL.LU R30, [R1+0x37c] ;  /* 0x00037c00011e7983 */ /* 0x000ee20000300800 */
[----:B--2---:R-:W-:-:S03]  /*1f9b70*/  LOP3.LUT R5, R55, 0xffff, RZ, 0xc0, !PT ;  /* 0x0000ffff37057812 */ /* 0x004fc600078ec0ff */
[----:B------:R0:W-:Y:S01]  /*1f9b80*/  STL [R1+0x324], R6 ;  /* 0x0003240601007387 */ /* 0x0001e20000100800 */
[----:B----4-:R-:W-:-:S03]  /*1f9b90*/  LOP3.LUT R2, R60, 0xffff, RZ, 0xc0, !PT ;  /* 0x0000ffff3c027812 */ /* 0x010fc600078ec0ff */
[----:B------:R1:W-:Y:S01]  /*1f9ba0*/  STL [R1+0x50c], R3 ;  /* 0x00050c0301007387 */ /* 0x0003e20000100800 */
[----:B------:R-:W-:Y:S02]  /*1f9bb0*/  PRMT R14, R2, 0x3340, R0 ;  /* 0x00003340020e7816 */ /* 0x000fe40000000000 */
[----:B0-----:R-:W-:Y:S02]  /*1f9bc0*/  IADD3 R6, P1, PT, R24, R59, RZ ;  /* 0x0000003b18067210 */ /* 0x001fe40007f3e0ff */
[----:B-1----:R-:W-:-:S04]  /*1f9bd0*/  LOP3.LUT R3, R39, 0xffff, RZ, 0xc0, !PT ;  /* 0x0000ffff27037812 */ /* 0x002fc800078ec0ff */
[----:B------:R-:W-:Y:S01]  /*1f9be0*/  PRMT R15, R5, 0x3340, R3 ;  /* 0x00003340050f7816 */ /* 0x000fe20000000003 */
[----:B------:R-:W-:-:S03]  /*1f9bf0*/  IMAD.X R7, R22, 0x1, R18, P1 ;  /* 0x0000000116077824 */ /* 0x000fc600008e0612 */
[----:B------:R-:W-:-:S05]  /*1f9c00*/  PRMT R8, R15, 0x5410, R14 ;  /* 0x000054100f087816 */ /* 0x000fca000000000e */
[----:B------:R-:W-:Y:S04]  /*1f9c10*/  STL [R1+0x1b80], R8 ;  /* 0x001b800801007387 */ /* 0x000fe80000100800 */
[----:B------:R0:W-:Y:S02]  /*1f9c20*/  STL.64 [R1+0xa20], R6 ;  /* 0x000a200601007387 */ /* 0x0001e40000100a00 */
[----:B0-----:R-:W-:Y:S02]  /*1f9c30*/  IADD3 R6, P1, PT, R29, R59, RZ ;  /* 0x0000003b1d067210 */ /* 0x001fe40007f3e0ff */
[----:B------:R-:W2:Y:S03]  /*1f9c40*/  LDL.LU R59, [R1+0xa1b8] ;  /* 0x00a1b800013b7983 */ /* 0x000ea60000300800 */
[----:B------:R-:W-:-:S02]  /*1f9c50*/  IMAD.X R7, R27, 0x1, R18, P1 ;  /* 0x000000011b077824 */ /* 0x000fc400008e0612 */
[----:B------:R-:W4:Y:S04]  /*1f9c60*/  LDL.LU R18, [R1+0xa1b4] ;  /* 0x00a1b40001127983 */ /* 0x000f280000300800 */
[----:B------:R-:W2:Y:S04]  /*1f9c70*/  LDL.LU R25, [R1+0x2aac] ;  /* 0x002aac0001197983 */ /* 0x000ea80000300800 */
[----:B------:R0:W-:Y:S04]  /*1f9c80*/  STL.64 [R1+0x998], R6 ;  /* 0x0009980601007387 */ /* 0x0001e80000100a00 */
[----:B------:R-:W4:Y:S04]  /*1f9c90*/  LDL.LU R37, [R1+0x798] ;  /* 0x0007980001257983 */ /* 0x000f280000300800 */
[----:B------:R-:W4:Y:S04]  /*1f9ca0*/  LDL.LU R45, [R1+0x820] ;  /* 0x00082000012d7983 */ /* 0x000f280000300800 */
        /* <DEDUP_REMOVED lines=19> */
[----:B------:R-:W-:Y:S01]  /*1f9de0*/  PRMT R15, R2, 0x3340, R3 ;  /* 0x00003340020f7816 */ /* 0x000fe20000000003 */
[----:B------:R0:W-:Y:S01]  /*1f9df0*/  STL [R1+0x378], R5 ;  /* 0x0003780501007387 */ /* 0x0001e20000100800 */
[----:B------:R-:W-:-:S02]  /*1f9e00*/  SHF.R.U32.HI R2, RZ, 0x8, R2 ;  /* 0x00000008ff027819 */ /* 0x000fc40000011602 */
[----:B0-----:R-:W-:-:S05]  /*1f9e10*/  PRMT R5, R15, 0x5410, R14 ;  /* 0x000054100f057816 */ /* 0x001fca000000000e */
[----:B------:R-:W-:Y:S01]  /*1f9e20*/  STL [R1+0x1b7c], R5 ;  /* 0x001b7c0501007387 */ /* 0x000fe20000100800 */
[----:B------:R-:W-:-:S03]  /*1f9e30*/  SHF.R.U32.HI R15, RZ, 0x8, R3 ;  /* 0x00000008ff0f7819 */ /* 0x000fc60000011603 */
[----:B------:R0:W-:Y:S01]  /*1f9e40*/  STL.64 [R1+0x990], R6 ;  /* 0x0009900601007387 */ /* 0x0001e20000100a00 */
[----:B------:R-:W-:Y:S02]  /*1f9e50*/  SHF.R.U32.HI R14, RZ, 0x8, R4 ;  /* 0x00000008ff0e7819 */ /* 0x000fe40000011604 */
[----:B------:R-:W-:Y:S02]  /*1f9e60*/  LOP3.LUT R2, R2, 0xffff, RZ, 0xc0, !PT ;  /* 0x0000ffff02027812 */ /* 0x000fe400078ec0ff */
[----:B------:R-:W-:Y:S02]  /*1f9e70*/  LOP3.LUT R15, R15, 0xffff, RZ, 0xc0, !PT ;  /* 0x0000ffff0f0f7812 */ /* 0x000fe400078ec0ff */
[----:B0-----:R-:W-:Y:S02]  /*1f9e80*/  IADD3 R6, P1, PT, R29, R19, RZ ;  /* 0x000000131d067210 */ /* 0x001fe40007f3e0ff */
[----:B------:R-:W-:Y:S01]  /*1f9e90*/  LOP3.LUT R14, R14, 0xffff, RZ, 0xc0, !PT ;  /* 0x0000ffff0e0e7812 */ /* 0x000fe200078ec0ff */
[----:B------:R-:W3:Y:S02]  /*1f9ea0*/  LDL.LU R19, [R1+0xa1b0] ;  /* 0x00a1b00001137983 */ /* 0x000ee40000300800 */
[----:B------:R-:W-:Y:S01]  /*1f9eb0*/  IMAD.X R7, R27, 0x1, R53, P1 ;  /* 0x000000011b077824 */ /* 0x000fe200008e0635 */
[----:B------:R-:W-:-:S02]  /*1f9ec0*/  PRMT R53, R2, 0x3340, R15 ;  /* 0x0000334002357816 */ /* 0x000fc4000000000f */
[----:B------:R-:W-:Y:S02]  /*1f9ed0*/  PRMT R3, R14, 0x3340, R0 ;  /* 0x000033400e037816 */ /* 0x000fe40000000000 */
[----:B------:R2:W-:Y:S04]  /*1f9ee0*/  STL.64 [R1+0x968], R6 ;  /* 0x0009680601007387 */ /* 0x0005e80000100a00 */
[----:B------:R-:W-:Y:S01]  /*1f9ef0*/  STL [R1+0x9f8c], R53 ;  /* 0x009f8c3501007387 */ /* 0x000fe20000100800 */
[----:B--2---:R-:W-:-:S03]  /*1f9f00*/  LOP3.LUT R6, R25, 0xffff, RZ, 0xc0, !PT ;  /* 0x0000ffff19067812 */ /* 0x004fc600078ec0ff */
[----:B------:R0:W-:Y:S01]  /*1f9f10*/  STL [R1+0x31c], R3 ;  /* 0x00031c0301007387 */ /* 0x0001e20000100800 */
[----:B----4-:R-:W-:Y:S02]  /*1f9f20*/  LOP3.LUT R2, R37, 0xffff, RZ, 0xc0, !PT ;  /* 0x0000ffff25027812 */ /* 0x010fe400078ec0ff */
[----:B------:R-:W-:Y:S02]  /*1f9f30*/  LOP3.LUT R5, R45, 0xffff, RZ, 0xc0, !PT ;  /* 0x0000ffff2d057812 */ /* 0x000fe400078ec0ff */
[----:B------:R-:W-:Y:S02]  /*1f9f40*/  PRMT R14, R2, 0x3340, R0 ;  /* 0x00003340020e7816 */ /* 0x000fe40000000000 */
[----:B------:R-:W-:Y:S02]  /*1f9f50*/  PRMT R15, R6, 0x3340, R5 ;  /* 0x00003340060f7816 */ /* 0x000fe40000000005 */
[----:B------:R-:W-:Y:S02]  /*1f9f60*/  LOP3.LUT R7, R55, 0xffff, RZ, 0xc0, !PT ;  /* 0x0000ffff37077812 */ /* 0x000fe400078ec0ff */
[----:B0-----:R-:W-:-:S02]  /*1f9f70*/  LOP3.LUT R3, R60, 0xffff, RZ, 0xc0, !PT ;  /* 0x0000ffff3c037812 */ /* 0x001fc400078ec0ff */
[----:B------:R-:W-:Y:S02]  /*1f9f80*/  PRMT R8, R15, 0x5410, R14 ;  /* 0x000054100f087816 */ /* 0x000fe4000000000e */
[----:B------:R-:W-:Y:S02]  /*1f9f90*/  LOP3.LUT R4, R39, 0xffff, RZ, 0xc0, !PT ;  /* 0x0000ffff27047812 */ /* 0x000fe400078ec0ff */
[----:B------:R-:W-:Y:S02]  /*1f9fa0*/  PRMT R14, R3, 0x3340, R0 ;  /* 0x00003340030e7816 */ /* 0x000fe40000000000 */
[----:B------:R-:W-:Y:S02]  /*1f9fb0*/  PRMT R15, R7, 0x3340, R4 ;  /* 0x00003340070f7816 */ /* 0x000fe40000000004 */
[----:B------:R-:W-:Y:S01]  /*1f9fc0*/  IADD3 R34, P1, PT, R24, R56, RZ ;  /* 0x0000003818227210 */ /* 0x000fe20007f3e0ff */
[----:B------:R0:W-:Y:S04]  /*1f9fd0*/  STL [R1+0x1b74], R8 ;  /* 0x001b740801007387 */ /* 0x0001e80000100800 */
[----:B------:R-:W-:Y:S01]  /*1f9fe0*/  IMAD.X R35, R22, 0x1, R58, P1 ;  /* 0x0000000116237824 */ /* 0x000fe200008e063a */
[----:B0-----:R-:W-:-:S02]  /*1f9ff0*/  PRMT R8, R15, 0x5410, R14 ;  /* 0x000054100f087816 */ /* 0x001fc4000000000e */
[----:B------:R-:W-:-:S03]  /*1fa000*/  IADD3 R14, P1, PT, R29, R56, RZ ;  /* 0x000000381d0e7210 */ /* 0x000fc60007f3e0ff */
[----:B------:R-:W-:Y:S02]  /*1fa010*/  STL [R1+0x1b70], R8 ;  /* 0x001b700801007387 */ /* 0x000fe40000100800 */
[----:B------:R-:W-:Y:S02]  /*1fa020*/  IMAD.X R15, R27, 0x1, R58, P1 ;  /* 0x000000011b0f7824 */ /* 0x000fe400008e063a */
[----:B------:R-:W2:Y:S04]  /*1fa030*/  LDL.LU R56, [R1+0xa1ac] ;  /* 0x00a1ac0001387983 */ /* 0x000ea80000300800 */
[----:B------:R-:W4:Y:S04]  /*1fa040*/  LDL.LU R38, [R1+0x744] ;  /* 0x0007440001267983 */ /* 0x000f280000300800 */
[----:B------:R-:W-:Y:S04]  /*1fa050*/  STL.64 [R1+0x960], R34 ;  /* 0x0009602201007387 */ /* 0x000fe80000100a00 */
[----:B------:R-:W2:Y:S04]  /*1fa060*/  LDL.LU R58, [R1+0xa1a8] ;  /* 0x00a1a800013a7983 */ /* 0x000ea80000300800 */
[----:B------:R0:W-:Y:S04]  /*1fa070*/  STL.64 [R1+0x938], R14 ;  /* 0x0009380e01007387 */ /* 0x0001e80000100a00 */
[----:B------:R-:W2:Y:S01]  /*1fa080*/  LDL.LU R30, [R1+0x72c] ;  /* 0x00072c00011e7983 */ /* 0x000ea20000300800 */
[----:B------:R-:W-:-:S03]  /*1fa090*/  SHF.R.U32.HI R6, RZ, 0x8, R6 ;  /* 0x00000008ff067819 */ /* 0x000fc60000011606 */
[----:B------:R-:W3:Y:S01]  /*1fa0a0*/  LDL.LU R37, [R1+0x2c68] ;  /* 0x002c680001257983 */ /* 0x000ee20000300800 */
[----:B0-----:R-:W-:Y:S02]  /*1fa0b0*/  SHF.R.U32.HI R15, RZ, 0x8, R7 ;  /* 0x00000008ff0f7819 */ /* 0x001fe40000011607 */
[----:B------:R-:W-:Y:S02]  /*1fa0c0*/  SHF.R.U32.HI R14, RZ, 0x8, R5 ;  /* 0x00000008ff0e7819 */ /* 0x000fe40000011605 */
[----:B------:R-:W-:Y:S02]  /*1fa0d0*/  SHF.R.U32.HI R5, RZ, 0x8, R4 ;  /* 0x00000008ff057819 */ /* 0x000fe40000011604 */
[----:B------:R-:W-:Y:S02]  /*1fa0e0*/  LOP3.LUT R4, R15, 0xffff, RZ, 0xc0, !PT ;  /* 0x0000ffff0f047812 */ /* 0x000fe400078ec0ff */
[----:B------:R-:W-:Y:S02]  /*1fa0f0*/  LOP3.LUT R15, R6, 0xffff, RZ, 0xc0, !PT ;  /* 0x0000ffff060f7812 */ /* 0x000fe400078ec0ff */
[----:B------:R-:W-:-:S04]  /*1fa100*/  LOP3.LUT R14, R14, 0xffff, RZ, 0xc0, !PT ;  /* 0x0000ffff0e0e7812 */ /* 0x000fc800078ec0ff */
[----:B------:R-:W-:-:S05]  /*1fa110*/  PRMT R6, R15, 0x3340, R14 ;  /* 0x000033400f067816 */ /* 0x000fca000000000e */
[----:B------:R-:W-:Y:S04]  /*1fa120*/  STL [R1+0x4fc], R6 ;  /* 0x0004fc0601007387 */ /* 0x000fe80000100800 */
[----:B------:R-:W3:Y:S01]  /*1fa130*/  LDL.LU R45, [R1+0x2b7c] ;  /* 0x002b7c00012d7983 */ /* 0x000ee20000300800 */
[----:B------:R-:W-:-:S04]  /*1fa140*/  LOP3.LUT R5, R5, 0xffff, RZ, 0xc0, !PT ;  /* 0x0000ffff05057812 */ /* 0x000fc800078ec0ff */
[----:B------:R-:W-:-:S05]  /*1fa150*/  PRMT R4, R4, 0x3340, R5 ;  /* 0x0000334004047816 */ /* 0x000fca0000000005 */
[----:B------:R0:W-:Y:S04]  /*1fa160*/  STL [R1+0x4f8], R4 ;  /* 0x0004f80401007387 */ /* 0x0001e80000100800 */
[----:B------:R-:W3:Y:S04]  /*1fa170*/  LDL.LU R55, [R1+0x2bdc] ;  /* 0x002bdc0001377983 */ /* 0x000ee80000300800 */
[----:B------:R-:W3:Y:S01]  /*1fa180*/  LDL.LU R60, [R1+0x2c6c] ;  /* 0x002c6c00013c7983 */ /* 0x000ee20000300800 */
[----:B0-----:R-:W-:-:S03]  /*1fa190*/  IADD3 R4, P1, PT, R24, R10, RZ ;  /* 0x0000000a18047210 */ /* 0x001fc60007f3e0ff */
[----:B------:R-:W3:Y:S02]  /*1fa1a0*/  LDL.LU R39, [R1+0x2b88] ;  /* 0x002b880001277983 */ /* 0x000ee40000300800 */
[----:B------:R-:W-:-:S05]  /*1fa1b0*/  IMAD.X R5, R22, 0x1, R11, P1 ;  /* 0x0000000116057824 */ /* 0x000fca00008e060b */
[----:B------:R0:W-:Y:S02]  /*1fa1c0*/  STL.64 [R1+0x930], R4 ;  /* 0x0009300401007387 */ /* 0x0001e40000100a00 */
[----:B0-----:R-:W-:-:S05]  /*1fa1d0*/  IADD3 R4, P1, PT, R29, R10, RZ ;  /* 0x0000000a1d047210 */ /* 0x001fca0007f3e0ff */
[----:B------:R-:W-:-:S05]  /*1fa1e0*/  IMAD.X R5, R27, 0x1, R11, P1 ;  /* 0x000000011b057824 */ /* 0x000fca00008e060b */
[----:B------:R0:W-:Y:S02]  /*1fa1f0*/  STL.64 [R1+0x898], R4 ;  /* 0x0008980401007387 */ /* 0x0001e40000100a00 */
[----:B0-----:R-:W-:-:S05]  /*1fa200*/  IADD3 R4, P1, PT, R24, R57, RZ ;  /* 0x0000003918047210 */ /* 0x001fca0007f3e0ff */
[----:B------:R-:W-:-:S05]  /*1fa210*/  IMAD.X R5, R22, 0x1, R9, P1 ;  /* 0x0000000116057824 */ /* 0x000fca00008e0609 */
[----:B------:R0:W-:Y:S02]  /*1fa220*/  STL.64 [R1+0x890], R4 ;  /* 0x0008900401007387 */ /* 0x0001e40000100a00 */
[----:B0-----:R-:W-:Y:S02]  /*1fa230*/  IADD3 R4, P1, PT, R29, R57, RZ ;  /* 0x000000391d047210 */ /* 0x001fe40007f3e0ff */
[----:B------:R-:W3:Y:S03]  /*1fa240*/  LDL.LU R57, [R1+0xa1a4] ;  /* 0x00a1a40001397983 */ /* 0x000ee60000300800 */
[----:B------:R-:W-:Y:S01]  /*1fa250*/  IMAD.X R5, R27, 0x1, R9, P1 ;  /* 0x000000011b057824 */ /* 0x000fe200008e0609 */
[----:B------:R-:W3:Y:S04]  /*1fa260*/  LDL.LU R25, [R1+0x2be8] ;  /* 0x002be80001197983 */ /* 0x000ee80000300800 */
[----:B------:R0:W-:Y:S02]  /*1fa270*/  STL.64 [R1+0x888], R4 ;  /* 0x0008880401007387 */ /* 0x0001e40000100a00 */
[----:B0-----:R-:W-:-:S05]  /*1fa280*/  IADD3 R4, P1, PT, R29, R12, RZ ;  /* 0x0000000c1d047210 */ /* 0x001fca0007f3e0ff */
[----:B------:R-:W-:-:S05]  /*1fa290*/  IMAD.X R5, R27, 0x1, R13, P1 ;  /* 0x000000011b057824 */ /* 0x000fca00008e060d */
[----:B------:R0:W-:Y:S02]  /*1fa2a0*/  STL.64 [R1+0x880], R4 ;  /* 0x0008800401007387 */ /* 0x0001e40000100a00 */
[----:B0-----:R-:W-:-:S05]  /*1fa2b0*/  IADD3 R4, P1, PT, R24, R12, RZ ;  /* 0x0000000c18047210 */ /* 0x001fca0007f3e0ff */
[----:B------:R-:W-:-:S05]  /*1fa2c0*/  IMAD.X R5, R22, 0x1, R13, P1 ;  /* 0x0000000116057824 */ /* 0x000fca00008e060d */
[----:B------:R4:W-:Y:S01]  /*1fa2d0*/  STL.64 [R1+0x48], R4 ;  /* 0x0000480401007387 */ /* 0x0009e20000100a00 */
[----:B------:R-:W-:-:S04]  /*1fa2e0*/  SHF.R.U32.HI R10, RZ, 0x8, R2 ;  /* 0x00000008ff0a7819 */ /* 0x000fc80000011602 */
[----:B------:R-:W-:Y:S02]  /*1fa2f0*/  LOP3.LUT R10, R10, 0xffff, RZ, 0xc0, !PT ;  /* 0x0000ffff0a0a7812 */ /* 0x000fe400078ec0ff */
[----:B----4-:R-:W-:-:S04]  /*1fa300*/  LOP3.LUT R4, R38, 0xffff, RZ, 0xc0, !PT ;  /* 0x0000ffff26047812 */ /* 0x010fc800078ec0ff */
[----:B------:R-:W-:Y:S01]  /*1fa310*/  PRMT R9, R4, 0x3340, R0 ;  /* 0x0000334004097816 */ /* 0x000fe20000000000 */
[----:B------:R2:W-:Y:S03]  /*1fa320*/  STL [R1+0x1fcc], R4 ;  /* 0x001fcc0401007387 */ /* 0x0005e60000100800 */
[----:B------:R-:W-:Y:S02]  /*1fa330*/  PRMT R5, R59, 0x5410, R9 ;  /* 0x000054103b057816 */ /* 0x000fe40000000009 */
[----:B------:R-:W4:Y:S01]  /*1fa340*/  LDL.LU R59, [R1+0xa1a0] ;  /* 0x00a1a000013b7983 */ /* 0x000f220000300800 */
[----:B--2---:R-:W-:-:S04]  /*1fa350*/  LOP3.LUT R4, R30, 0xffff, RZ, 0xc0, !PT ;  /* 0x0000ffff1e047812 */ /* 0x004fc800078ec0ff */
[----:B------:R-:W-:Y:S01]  /*1fa360*/  PRMT R9, R4, 0x3340, R0 ;  /* 0x0000334004097816 */ /* 0x000fe20000000000 */
[----:B------:R-:W-:Y:S04]  /*1fa370*/  STL [R1+0x72c], R4 ;  /* 0x00072c0401007387 */ /* 0x000fe80000100800 */
[----:B------:R0:W-:Y:S02]  /*1fa380*/  STL [R1+0x1c3c], R5 ;  /* 0x001c3c0501007387 */ /* 0x0001e40000100800 */
[----:B0-----:R-:W-:Y:S02]  /*1fa390*/  PRMT R5, R56, 0x5410, R9 ;  /* 0x0000541038057816 */ /* 0x001fe40000000009 */
[----:B------:R-:W-:Y:S01]  /*1fa3a0*/  SHF.R.U32.HI R9, RZ, 0x8, R3 ;  /* 0x00000008ff097819 */ /* 0x000fe20000011603 */
[----:B------:R-:W2:Y:S03]  /*1fa3b0*/  LDL.LU R56, [R1+0xa19c] ;  /* 0x00a19c0001387983 */ /* 0x000ea60000300800 */
[----:B------:R-:W-:-:S02]  /*1fa3c0*/  LOP3.LUT R9, R9, 0xffff, RZ, 0xc0, !PT ;  /* 0x0000ffff09097812 */ /* 0x000fc400078ec0ff */
[----:B------:R-:W-:Y:S02]  /*1fa3d0*/  PRMT R4, R17, 0x5410, R28 ;  /* 0x0000541011047816 */ /* 0x000fe4000000001c */
[--C-:B------:R-:W-:Y:S02]  /*1fa3e0*/  PRMT R2, R9, 0x3340, R0.reuse ;  /* 0x0000334009027816 */ /* 0x100fe40000000000 */
[----:B------:R-:W-:Y:S01]  /*1fa3f0*/  PRMT R3, R10, 0x3340, R0 ;  /* 0x000033400a037816 */ /* 0x000fe20000000000 */
[----:B------:R-:W-:Y:S01]  /*1fa400*/  STL [R1+0x1c78], R5 ;  /* 0x001c780501007387 */ /* 0x000fe20000100800 */
[----:B---3--:R-:W-:-:S03]  /*1fa410*/  LOP3.LUT R14, R37, 0xffff, RZ, 0xc0, !PT ;  /* 0x0000ffff250e7812 */ /* 0x008fc600078ec0ff */
[----:B------:R-:W-:Y:S04]  /*1fa420*/  STL [R1+0x1ba0], R4 ;  /* 0x001ba00401007387 */ /* 0x000fe80000100800 */
[----:B------:R0:W-:Y:S04]  /*1fa430*/  STL [R1+0x318], R2 ;  /* 0x0003180201007387 */ /* 0x0001e80000100800 */
[----:B------:R1:W-:Y:S04]  /*1fa440*/  STL [R1+0x314], R3 ;  /* 0x0003140301007387 */ /* 0x0003e80000100800 */
[----:B------:R-:W3:Y:S01]  /*1fa450*/  LDL.LU R37, [R1+0x2c28] ;  /* 0x002c280001257983 */ /* 0x000ee20000300800 */
[----:B0-----:R-:W-:-:S03]  /*1fa460*/  LOP3.LUT R2, R45, 0xffff, RZ, 0xc0, !PT ;  /* 0x0000ffff2d027812 */ /* 0x001fc600078ec0ff */
[----:B------:R-:W2:Y:S01]  /*1fa470*/  LDL.LU R45, [R1+0x2b68] ;  /* 0x002b6800012d7983 */ /* 0x000ea20000300800 */
[----:B------:R-:W-:-:S03]  /*1fa480*/  LOP3.LUT R12, R55, 0xffff, RZ, 0xc0, !PT ;  /* 0x0000ffff370c7812 */ /* 0x000fc600078ec0ff */
[----:B------:R-:W4:Y:S01]  /*1fa490*/  LDL.LU R55, [R1+0x2bb8] ;  /* 0x002bb80001377983 */ /* 0x000f220000300800 */
[----:B------:R-:W-:Y:S02]  /*1fa4a0*/  LOP3.LUT R13, R60, 0xffff, RZ, 0xc0, !PT ;  /* 0x0000ffff3c0d7812 */ /* 0x000fe400078ec0ff */
[----:B------:R-:W-:Y:S01]  /*1fa4b0*/  PRMT R9, R2, 0x3340, R0 ;  /* 0x0000334002097816 */ /* 0x000fe20000000000 */
[----:B------:R-:W4:Y:S01]  /*1fa4c0*/  LDL.LU R60, [R1+0x2c2c] ;  /* 0x002c2c00013c7983 */ /* 0x000f220000300800 */
[----:B------:R-:W-:Y:S02]  /*1fa4d0*/  PRMT R10, R14, 0x3340, R12 ;  /* 0x000033400e0a7816 */ /* 0x000fe4000000000c */
[----:B------:R-:W-:Y:S02]  /*1fa4e0*/  LOP3.LUT R15, R39, 0xffff, RZ, 0xc0, !PT ;  /* 0x0000ffff270f7812 */ /* 0x000fe400078ec0ff */
[----:B------:R-:W4:Y:S01]  /*1fa4f0*/  LDL.LU R39, [R1+0x2b6c] ;  /* 0x002b6c0001277983 */ /* 0x000f220000300800 */
[----:B-1----:R-:W-:-:S02]  /*1fa500*/  PRMT R3, R10, 0x5410, R9 ;  /* 0x000054100a037816 */ /* 0x002fc40000000009 */
[----:B------:R-:W-:Y:S02]  /*1fa510*/  PRMT R9, R15, 0x3340, R0 ;  /* 0x000033400f097816 */ /* 0x000fe40000000000 */
[----:B------:R-:W-:Y:S02]  /*1fa520*/  LOP3.LUT R11, R25, 0xffff, RZ, 0xc0, !PT ;  /* 0x0000ffff190b7812 */ /* 0x000fe400078ec0ff */
[----:B------:R-:W4:Y:S02]  /*1fa530*/  LDL.LU R25, [R1+0x2bbc] ;  /* 0x002bbc0001197983 */ /* 0x000f240000300800 */
[----:B------:R-:W-:Y:S02]  /*1fa540*/  PRMT R10, R13, 0x3340, R11 ;  /* 0x000033400d0a7816 */ /* 0x000fe4000000000b */
[----:B------:R0:W-:Y:S01]  /*1fa550*/  STL [R1+0x1b58], R3 ;  /* 0x001b580301007387 */ /* 0x0001e20000100800 */
[----:B------:R-:W-:Y:S02]  /*1fa560*/  SHF.R.U32.HI R13, RZ, 0x8, R13 ;  /* 0x00000008ff0d7819 */ /* 0x000fe4000001160d */
[----:B------:R-:W-:-:S02]  /*1fa570*/  SHF.R.U32.HI R11, RZ, 0x8, R11 ;  /* 0x00000008ff0b7819 */ /* 0x000fc4000001160b */
[----:B0-----:R-:W-:Y:S02]  /*1fa580*/  PRMT R3, R10, 0x5410, R9 ;  /* 0x000054100a037816 */ /* 0x001fe40000000009 */
[----:B------:R-:W-:Y:S02]  /*1fa590*/  SHF.R.U32.HI R10, RZ, 0x8, R14 ;  /* 0x00000008ff0a7819 */ /* 0x000fe4000001160e */
[----:B------:R-:W-:Y:S02]  /*1fa5a0*/  SHF.R.U32.HI R9, RZ, 0x8, R12 ;  /* 0x00000008ff097819 */ /* 0x000fe4000001160c */
[----:B------:R-:W-:Y:S02]  /*1fa5b0*/  LOP3.LUT R10, R10, 0xffff, RZ, 0xc0, !PT ;  /* 0x0000ffff0a0a7812 */ /* 0x000fe400078ec0ff */
[----:B------:R-:W-:Y:S02]  /*1fa5c0*/  LOP3.LUT R9, R9, 0xffff, RZ, 0xc0, !PT ;  /* 0x0000ffff09097812 */ /* 0x000fe400078ec0ff */
[----:B------:R-:W-:-:S02]  /*1fa5d0*/  LOP3.LUT R12, R13, 0xffff, RZ, 0xc0, !PT ;  /* 0x0000ffff0d0c7812 */ /* 0x000fc400078ec0ff */
[----:B------:R-:W-:Y:S02]  /*1fa5e0*/  LOP3.LUT R11, R11, 0xffff, RZ, 0xc0, !PT ;  /* 0x0000ffff0b0b7812 */ /* 0x000fe400078ec0ff */
[----:B------:R-:W-:Y:S02]  /*1fa5f0*/  PRMT R4, R10, 0x3340, R9 ;  /* 0x000033400a047816 */ /* 0x000fe40000000009 */
[----:B------:R-:W-:Y:S01]  /*1fa600*/  SHF.R.U32.HI R9, RZ, 0x8, R15 ;  /* 0x00000008ff097819 */ /* 0x000fe2000001160f */
[----:B------:R0:W-:Y:S01]  /*1fa610*/  STL [R1+0x1b54], R3 ;  /* 0x001b540301007387 */ /* 0x0001e20000100800 */
[----:B------:R-:W-:Y:S02]  /*1fa620*/  SHF.R.U32.HI R10, RZ, 0x8, R2 ;  /* 0x00000008ff0a7819 */ /* 0x000fe40000011602 */
[----:B------:R-:W-:Y:S02]  /*1fa630*/  LOP3.LUT R9, R9, 0xffff, RZ, 0xc0, !PT ;  /* 0x0000ffff09097812 */ /* 0x000fe400078ec0ff */
[----:B------:R-:W-:Y:S01]  /*1fa640*/  LOP3.LUT R10, R10, 0xffff, RZ, 0xc0, !PT ;  /* 0x0000ffff0a0a7812 */ /* 0x000fe200078ec0ff */
[----:B------:R-:W-:Y:S01]  /*1fa650*/  STL [R1+0x4ec], R4 ;  /* 0x0004ec0401007387 */ /* 0x000fe20000100800 */
[----:B0-----:R-:W-:-:S02]  /*1fa660*/  PRMT R3, R12, 0x3340, R11 ;  /* 0x000033400c037816 */ /* 0x001fc4000000000b */
[----:B------:R-:W-:-:S03]  /*1fa670*/  PRMT R2, R9, 0x3340, R0 ;  /* 0x0000334009027816 */ /* 0x000fc60000000000 */
[----:B------:R0:W-:Y:S04]  /*1fa680*/  STL [R1+0x4dc], R3 ;  /* 0x0004dc0301007387 */ /* 0x0001e80000100800 */
[----:B------:R2:W-:Y:S01]  /*1fa690*/  STL [R1+0x310], R2 ;  /* 0x0003100201007387 */ /* 0x0005e20000100800 */
[----:B0-----:R-:W-:-:S05]  /*1fa6a0*/  PRMT R3, R10, 0x3340, R0 ;  /* 0x000033400a037816 */ /* 0x001fca0000000000 */
[----:B------:R0:W-:Y:S01]  /*1fa6b0*/  STL [R1+0x30c], R3 ;  /* 0x00030c0301007387 */ /* 0x0001e20000100800 */
[----:B---3--:R-:W-:-:S03]  /*1fa6c0*/  LOP3.LUT R14, R37, 0xffff, RZ, 0xc0, !PT ;  /* 0x0000ffff250e7812 */ /* 0x008fc600078ec0ff */
[----:B------:R-:W3:Y:S01]  /*1fa6d0*/  LDL.LU R37, [R1+0x522c] ;  /* 0x00522c0001257983 */ /* 0x000ee20000300800 */
[----:B--2---:R-:W-:-:S03]  /*1fa6e0*/  LOP3.LUT R2, R45, 0xffff, RZ, 0xc0, !PT ;  /* 0x0000ffff2d027812 */ /* 0x004fc600078ec0ff */
[----:B------:R-:W2:Y:S01]  /*1fa6f0*/  LDL.LU R45, [R1+0x2ed8] ;  /* 0x002ed800012d7983 */ /* 0x000ea20000300800 */
[----:B----4-:R-:W-:-:S03]  /*1fa700*/  LOP3.LUT R12, R55, 0xffff, RZ, 0xc0, !PT ;  /* 0x0000ffff370c7812 */ /* 0x010fc600078ec0ff */
[----:B------:R-:W4:Y:S01]  /*1fa710*/  LDL.LU R55, [R1+0x30d8] ;  /* 0x0030d80001377983 */ /* 0x000f220000300800 */
[----:B------:R-:W-:Y:S02]  /*1fa720*/  PRMT R9, R2, 0x3340, R0 ;  /* 0x0000334002097816 */ /* 0x000fe40000000000 */
[----:B------:R-:W-:Y:S02]  /*1fa730*/  LOP3.LUT R13, R60, 0xffff, RZ, 0xc0, !PT ;  /* 0x0000ffff3c0d7812 */ /* 0x000fe400078ec0ff */
[----:B------:R-:W-:Y:S01]  /*1fa740*/  PRMT R10, R14, 0x3340, R12 ;  /* 0x000033400e0a7816 */ /* 0x000fe2000000000c */
[----:B------:R-:W4:Y:S01]  /*1fa750*/  LDL.LU R60, [R1+0x5230] ;  /* 0x00523000013c7983 */ /* 0x000f220000300800 */
[----:B------:R-:W-:-:S03]  /*1fa760*/  LOP3.LUT R15, R39, 0xffff, RZ, 0xc0, !PT ;  /* 0x0000ffff270f7812 */ /* 0x000fc600078ec0ff */
[----:B------:R-:W4:Y:S01]  /*1fa770*/  LDL.LU R39, [R1+0x2ecc] ;  /* 0x002ecc0001277983 */ /* 0x000f220000300800 */
[----:B0-----:R-:W-:Y:S02]  /*1fa780*/  PRMT R3, R10, 0x5410, R9 ;  /* 0x000054100a037816 */ /* 0x001fe40000000009 */
[----:B------:R-:W-:Y:S02]  /*1fa790*/  PRMT R9, R15, 0x3340, R0 ;  /* 0x000033400f097816 */ /* 0x000fe40000000000 */
[----:B------:R-:W-:Y:S02]  /*1fa7a0*/  SHF.R.U32.HI R14, RZ, 0x8, R14 ;  /* 0x00000008ff0e7819 */ /* 0x000fe4000001160e */
[----:B------:R-:W-:Y:S02]  /*1fa7b0*/  LOP3.LUT R11, R25, 0xffff, RZ, 0xc0, !PT ;  /* 0x0000ffff190b7812 */ /* 0x000fe400078ec0ff */
[----:B------:R-:W4:Y:S02]  /*1fa7c0*/  LDL.LU R25, [R1+0x30cc] ;  /* 0x0030cc0001197983 */ /* 0x000f240000300800 */
[----:B------:R-:W-:-:S02]  /*1fa7d0*/  PRMT R10, R13, 0x3340, R11 ;  /* 0x000033400d0a7816 */ /* 0x000fc4000000000b */
[----:B------:R0:W-:Y:S02]  /*1fa7e0*/  STL [R1+0x1b50], R3 ;  /* 0x001b500301007387 */ /* 0x0001e40000100800 */
[----:B0-----:R-:W-:Y:S02]  /*1fa7f0*/  PRMT R3, R10, 0x5410, R9 ;  /* 0x000054100a037816 */ /* 0x001fe40000000009 */
[----:B------:R-:W-:Y:S02]  /*1fa800*/  SHF.R.U32.HI R10, RZ, 0x8, R13 ;  /* 0x00000008ff0a7819 */ /* 0x000fe4000001160d */
[----:B------:R-:W-:Y:S02]  /*1fa810*/  SHF.R.U32.HI R9, RZ, 0x8, R11 ;  /* 0x00000008ff097819 */ /* 0x000fe4000001160b */
[----:B------:R-:W-:Y:S02]  /*1fa820*/  SHF.R.U32.HI R11, RZ, 0x8, R12 ;  /* 0x00000008ff0b7819 */ /* 0x000fe4000001160c */
[----:B------:R-:W-:-:S02]  /*1fa830*/  LOP3.LUT R10, R10, 0xffff, RZ, 0xc0, !PT ;  /* 0x0000ffff0a0a7812 */ /* 0x000fc400078ec0ff */
[----:B------:R-:W-:Y:S02]  /*1fa840*/  LOP3.LUT R9, R9, 0xffff, RZ, 0xc0, !PT ;  /* 0x0000ffff09097812 */ /* 0x000fe400078ec0ff */
[----:B------:R-:W-:Y:S02]  /*1fa850*/  LOP3.LUT R12, R14, 0xffff, RZ, 0xc0, !PT ;  /* 0x0000ffff0e0c7812 */ /* 0x000fe400078ec0ff */
[----:B------:R-:W-:Y:S02]  /*1fa860*/  LOP3.LUT R11, R11, 0xffff, RZ, 0xc0, !PT ;  /* 0x0000ffff0b0b7812 */ /* 0x000fe400078ec0ff */
[----:B------:R-:W-:Y:S02]  /*1fa870*/  PRMT R4, R10, 0x3340, R9 ;  /* 0x000033400a047816 */ /* 0x000fe40000000009 */
[----:B------:R-:W-:Y:S01]  /*1fa880*/  SHF.R.U32.HI R9, RZ, 0x8, R2 ;  /* 0x00000008ff097819 */ /* 0x000fe20000011602 */
[----:B------:R0:W-:Y:S01]  /*1fa890*/  STL [R1+0x1b4c], R3 ;  /* 0x001b4c0301007387 */ /* 0x0001e20000100800 */
[----:B------:R-:W-:-:S02]  /*1fa8a0*/  SHF.R.U32.HI R10, RZ, 0x8, R15 ;  /* 0x00000008ff0a7819 */ /* 0x000fc4000001160f */
[----:B------:R-:W-:Y:S02]  /*1fa8b0*/  LOP3.LUT R9, R9, 0xffff, RZ, 0xc0, !PT ;  /* 0x0000ffff09097812 */ /* 0x000fe400078ec0ff */
[----:B------:R-:W-:Y:S01]  /*1fa8c0*/  LOP3.LUT R10, R10, 0xffff, RZ, 0xc0, !PT ;  /* 0x0000ffff0a0a7812 */ /* 0x000fe200078ec0ff */
[----:B------:R-:W-:Y:S01]  /*1fa8d0*/  STL [R1+0x4e8], R4 ;  /* 0x0004e80401007387 */ /* 0x000fe20000100800 */
[----:B0-----:R-:W-:Y:S02]  /*1fa8e0*/  PRMT R3, R12, 0x3340, R11 ;  /* 0x000033400c037816 */ /* 0x001fe4000000000b */
        /* <DEDUP_REMOVED lines=12> */
[----:B------:R-:W-:Y:S02]  /*1fa9b0*/  PRMT R10, R14, 0x3340, R12 ;  /* 0x000033400e0a7816 */ /* 0x000fe4000000000c */
[----:B------:R-:W-:Y:S02]  /*1fa9c0*/  LOP3.LUT R13, R60, 0xffff, RZ, 0xc0, !PT ;  /* 0x0000ffff3c0d7812 */ /* 0x000fe400078ec0ff */
[----:B------:R-:W4:Y:S01]  /*1fa9d0*/  LDL.LU R60, [R1+0x5228] ;  /* 0x00522800013c7983 */ /* 0x000f220000300800 */
[----:B------:R-:W-:-:S03]  /*1fa9e0*/  LOP3.LUT R15, R39, 0xffff, RZ, 0xc0, !PT ;  /* 0x0000ffff270f7812 */ /* 0x000fc600078ec0ff */
[----:B------:R-:W4:Y:S01]  /*1fa9f0*/  LDL.LU R39, [R1+0x2dcc] ;  /* 0x002dcc0001277983 */ /* 0x000f220000300800 */
[----:B0-----:R-:W-:Y:S02]  /*1faa00*/  PRMT R3, R10, 0x5410, R9 ;  /* 0x000054100a037816 */ /* 0x001fe40000000009 */
[----:B------:R-:W-:Y:S02]  /*1faa10*/  PRMT R9, R15, 0x3340, R0 ;  /* 0x000033400f097816 */ /* 0x000fe40000000000 */
[----:B------:R-:W-:Y:S02]  /*1faa20*/  LOP3.LUT R11, R25, 0xffff, RZ, 0xc0, !PT ;  /* 0x0000ffff190b7812 */ /* 0x000fe400078ec0ff */
[----:B------:R-:W4:Y:S02]  /*1faa30*/  LDL.LU R25, [R1+0x2fcc] ;  /* 0x002fcc0001197983 */ /* 0x000f240000300800 */
[----:B------:R-:W-:Y:S02]  /*1faa40*/  PRMT R10, R13, 0x3340, R11 ;  /* 0x000033400d0a7816 */ /* 0x000fe4000000000b */
[----:B------:R0:W-:Y:S01]  /*1faa50*/  STL [R1+0x1b40], R3 ;  /* 0x001b400301007387 */ /* 0x0001e20000100800 */
[----:B------:R-:W-:-:S02]  /*1faa60*/  SHF.R.U32.HI R13, RZ, 0x8, R13 ;  /* 0x00000008ff0d7819 */ /* 0x000fc4000001160d */
[----:B------:R-:W-:Y:S02]  /*1faa70*/  SHF.R.U32.HI R11, RZ, 0x8, R11 ;  /* 0x00000008ff0b7819 */ /* 0x000fe4000001160b */
[----:B0-----:R-:W-:Y:S02]  /*1faa80*/  PRMT R3, R10, 0x5410, R9 ;  /* 0x000054100a037816 */ /* 0x001fe40000000009 */
[----:B------:R-:W-:Y:S02]  /*1faa90*/  SHF.R.U32.HI R10, RZ, 0x8, R14 ;  /* 0x00000008ff0a7819 */ /* 0x000fe4000001160e */
[----:B------:R-:W-:Y:S02]  /*1faaa0*/  SHF.R.U32.HI R9, RZ, 0x8, R12 ;  /* 0x00000008ff097819 */ /* 0x000fe4000001160c */
[----:B------:R-:W-:Y:S02]  /*1faab0*/  LOP3.LUT R10, R10, 0xffff, RZ, 0xc0, !PT ;  /* 0x0000ffff0a0a7812 */ /* 0x000fe400078ec0ff */
[----:B------:R-:W-:-:S02]  /*1faac0*/  LOP3.LUT R9, R9, 0xffff, RZ, 0xc0, !PT ;  /* 0x0000ffff09097812 */ /* 0x000fc400078ec0ff */
[----:B------:R-:W-:Y:S02]  /*1faad0*/  LOP3.LUT R12, R13, 0xffff, RZ, 0xc0, !PT ;  /* 0x0000ffff0d0c7812 */ /* 0x000fe400078ec0ff */
[----:B------:R-:W-:Y:S02]  /*1faae0*/  LOP3.LUT R11, R11, 0xffff, RZ, 0xc0, !PT ;  /* 0x0000ffff0b0b7812 */ /* 0x000fe400078ec0ff */
[----:B------:R-:W-:Y:S02]  /*1faaf0*/  PRMT R4, R10, 0x3340, R9 ;  /* 0x000033400a047816 */ /* 0x000fe40000000009 */
[----:B------:R-:W-:Y:S01]  /*1fab00*/  SHF.R.U32.HI R9, RZ, 0x8, R15 ;  /* 0x00000008ff097819 */ /* 0x000fe2000001160f */
[----:B------:R0:W-:Y:S01]  /*1fab10*/  STL [R1+0x1b3c], R3 ;  /* 0x001b3c0301007387 */ /* 0x0001e20000100800 */
[----:B------:R-:W-:Y:S02]  /*1fab20*/  SHF.R.U32.HI R10, RZ, 0x8, R2 ;  /* 0x00000008ff0a7819 */ /* 0x000fe40000011602 */
[----:B------:R-:W-:-:S02]  /*1fab30*/  LOP3.LUT R9, R9, 0xffff, RZ, 0xc0, !PT ;  /* 0x0000ffff09097812 */ /* 0x000fc400078ec0ff */
        /* <DEDUP_REMOVED lines=18> */
[----:B------:R-:W-:Y:S02]  /*1fac60*/  LOP3.LUT R15, R39, 0xffff, RZ, 0xc0, !PT ;  /* 0x0000ffff270f7812 */ /* 0x000fe400078ec0ff */
[----:B0-----:R-:W-:Y:S01]  /*1fac70*/  PRMT R3, R10, 0x5410, R9 ;  /* 0x000054100a037816 */ /* 0x001fe20000000009 */
[----:B------:R-:W4:Y:S01]  /*1fac80*/  LDL.LU R39, [R1+0x3d4] ;  /* 0x0003d40001277983 */ /* 0x000f220000300800 */
[----:B------:R-:W-:-:S03]  /*1fac90*/  PRMT R9, R15, 0x3340, R0 ;  /* 0x000033400f097816 */ /* 0x000fc60000000000 */
[----:B------:R0:W-:Y:S01]  /*1faca0*/  STL [R1+0x1b38], R3 ;  /* 0x001b380301007387 */ /* 0x0001e20000100800 */
[----:B------:R-:W-:Y:S02]  /*1facb0*/  SHF.R.U32.HI R14, RZ, 0x8, R14 ;  /* 0x00000008ff0e7819 */ /* 0x000fe4000001160e */
[----:B------:R-:W-:-:S04]  /*1facc0*/  LOP3.LUT R11, R25, 0xffff, RZ, 0xc0, !PT ;  /* 0x0000ffff190b7812 */ /* 0x000fc800078ec0ff */
[----:B------:R-:W-:-:S04]  /*1facd0*/  PRMT R10, R13, 0x3340, R11 ;  /* 0x000033400d0a7816 */ /* 0x000fc8000000000b */
[----:B0-----:R-:W-:Y:S02]  /*1face0*/  PRMT R3, R10, 0x5410, R9 ;  /* 0x000054100a037816 */ /* 0x001fe40000000009 */
        /* <DEDUP_REMOVED lines=16> */
[----:B------:R0:W-:Y:S01]  /*1fadf0*/  STL [R1+0x4d0], R3 ;  /* 0x0004d00301007387 */ /* 0x0001e20000100800 */
[----:B------:R-:W-:-:S03]  /*1fae00*/  LOP3.LUT R15, R56, 0xffff, RZ, 0xc0, !PT ;  /* 0x0000ffff380f7812 */ /* 0x000fc600078ec0ff */
[----:B------:R2:W-:Y:S01]  /*1fae10*/  STL [R1+0x2f8], R2 ;  /* 0x0002f80201007387 */ /* 0x0005e20000100800 */
[----:B0-----:R-:W-:-:S05]  /*1fae20*/  PRMT R3, R10, 0x3340, R0 ;  /* 0x000033400a037816 */ /* 0x001fca0000000000 */
[----:B------:R0:W-:Y:S01]  /*1fae30*/  STL [R1+0x2f4], R3 ;  /* 0x0002f40301007387 */ /* 0x0001e20000100800 */
[----:B---3--:R-:W-:-:S03]  /*1fae40*/  LOP3.LUT R14, R37, 0xffff, RZ, 0xc0, !PT ;  /* 0x0000ffff250e7812 */ /* 0x008fc600078ec0ff */
[----:B------:R-:W3:Y:S01]  /*1fae50*/  LDL.LU R37, [R1+0x420] ;  /* 0x0004200001257983 */ /* 0x000ee20000300800 */
[----:B--2---:R-:W-:-:S03]  /*1fae60*/  LOP3.LUT R2, R45, 0xffff, RZ, 0xc0, !PT ;  /* 0x0000ffff2d027812 */ /* 0x004fc600078ec0ff */
[----:B------:R-:W2:Y:S04]  /*1fae70*/  LDL.LU R45, [R1+0x364] ;  /* 0x00036400012d7983 */ /* 0x000ea80000300800 */
[----:B------:R-:W2:Y:S01]  /*1fae80*/  LDL.LU R56, [R1+0xa198] ;  /* 0x00a1980001387983 */ /* 0x000ea20000300800 */
[----:B----4-:R-:W-:Y:S02]  /*1fae90*/  LOP3.LUT R13, R55, 0xffff, RZ, 0xc0, !PT ;  /* 0x0000ffff370d7812 */ /* 0x010fe400078ec0ff */
[----:B------:R-:W-:Y:S02]  /*1faea0*/  PRMT R9, R2, 0x3340, R0 ;  /* 0x0000334002097816 */ /* 0x000fe40000000000 */
[----:B------:R-:W-:Y:S02]  /*1faeb0*/  PRMT R10, R14, 0x3340, R13 ;  /* 0x000033400e0a7816 */ /* 0x000fe4000000000d */
[----:B------:R-:W-:-:S02]  /*1faec0*/  LOP3.LUT R12, R60, 0xffff, RZ, 0xc0, !PT ;  /* 0x0000ffff3c0c7812 */ /* 0x000fc400078ec0ff */
[----:B------:R-:W-:Y:S02]  /*1faed0*/  LOP3.LUT R11, R39, 0xffff, RZ, 0xc0, !PT ;  /* 0x0000ffff270b7812 */ /* 0x000fe400078ec0ff */
[----:B0-----:R-:W-:Y:S02]  /*1faee0*/  PRMT R3, R10, 0x5410, R9 ;  /* 0x000054100a037816 */ /* 0x001fe40000000009 */
[----:B------:R-:W-:Y:S02]  /*1faef0*/  PRMT R9, R15, 0x3340, R0 ;  /* 0x000033400f097816 */ /* 0x000fe40000000000 */
[--C-:B------:R-:W-:Y:S01]  /*1faf00*/  PRMT R10, R12, 0x3340, R11.reuse ;  /* 0x000033400c0a7816 */ /* 0x100fe2000000000b */
[----:B------:R0:W-:Y:S01]  /*1faf10*/  STL [R1+0x1b30], R3 ;  /* 0x001b300301007387 */ /* 0x0001e20000100800 */
[----:B------:R-:W-:Y:S02]  /*1faf20*/  SHF.R.U32.HI R12, RZ, 0x8, R12 ;  /* 0x00000008ff0c7819 */ /* 0x000fe4000001160c */
[----:B------:R-:W-:Y:S01]  /*1faf30*/  SHF.R.U32.HI R11, RZ, 0x8, R11 ;  /* 0x00000008ff0b7819 */ /* 0x000fe2000001160b */
[----:B------:R-:W4:Y:S01]  /*1faf40*/  LDL.LU R55, [R1+0x3a0] ;  /* 0x0003a00001377983 */ /* 0x000f220000300800 */
[----:B0-----:R-:W-:-:S03]  /*1faf50*/  PRMT R3, R10, 0x5410, R9 ;  /* 0x000054100a037816 */ /* 0x001fc60000000009 */
[----:B------:R-:W4:Y:S01]  /*1faf60*/  LDL.LU R60, [R1+0x2b3c] ;  /* 0x002b3c00013c7983 */ /* 0x000f220000300800 */
[----:B------:R-:W-:Y:S02]  /*1faf70*/  SHF.R.U32.HI R10, RZ, 0x8, R14 ;  /* 0x00000008ff0a7819 */ /* 0x000fe4000001160e */
[----:B------:R-:W-:Y:S02]  /*1faf80*/  SHF.R.U32.HI R9, RZ, 0x8, R13 ;  /* 0x00000008ff097819 */ /* 0x000fe4000001160d */
[----:B------:R-:W-:Y:S02]  /*1faf90*/  LOP3.LUT R10, R10, 0xffff, RZ, 0xc0, !PT ;  /* 0x0000ffff0a0a7812 */ /* 0x000fe400078ec0ff */
[----:B------:R-:W-:Y:S02]  /*1fafa0*/  LOP3.LUT R9, R9, 0xffff, RZ, 0xc0, !PT ;  /* 0x0000ffff09097812 */ /* 0x000fe400078ec0ff */
[----:B------:R-:W-:Y:S02]  /*1fafb0*/  LOP3.LUT R12, R12, 0xffff, RZ, 0xc0, !PT ;  /* 0x0000ffff0c0c7812 */ /* 0x000fe400078ec0ff */
[----:B------:R-:W-:-:S02]  /*1fafc0*/  LOP3.LUT R11, R11, 0xffff, RZ, 0xc0, !PT ;  /* 0x0000ffff0b0b7812 */ /* 0x000fc400078ec0ff */
[----:B------:R-:W-:Y:S01]  /*1fafd0*/  PRMT R4, R10, 0x3340, R9 ;  /* 0x000033400a047816 */ /* 0x000fe20000000009 */
[----:B------:R0:W-:Y:S01]  /*1fafe0*/  STL [R1+0x1b2c], R3 ;  /* 0x001b2c0301007387 */ /* 0x0001e20000100800 */
[----:B------:R-:W-:Y:S02]  /*1faff0*/  SHF.R.U32.HI R9, RZ, 0x8, R15 ;  /* 0x00000008ff097819 */ /* 0x000fe4000001160f */
[----:B------:R-:W-:Y:S01]  /*1fb000*/  SHF.R.U32.HI R10, RZ, 0x8, R2 ;  /* 0x00000008ff0a7819 */ /* 0x000fe20000011602 */
[----:B------:R-:W4:Y:S01]  /*1fb010*/  LDL.LU R39, [R1+0x844] ;  /* 0x0008440001277983 */ /* 0x000f220000300800 */
[----:B------:R-:W-:Y:S02]  /*1fb020*/  LOP3.LUT R9, R9, 0xffff, RZ, 0xc0, !PT ;  /* 0x0000ffff09097812 */ /* 0x000fe400078ec0ff */
[----:B------:R-:W-:Y:S02]  /*1fb030*/  LOP3.LUT R10, R10, 0xffff, RZ, 0xc0, !PT ;  /* 0x0000ffff0a0a7812 */ /* 0x000fe400078ec0ff */
[----:B0-----:R-:W-:Y:S01]  /*1fb040*/  PRMT R3, R12, 0x3340, R11 ;  /* 0x000033400c037816 */ /* 0x001fe2000000000b */
[----:B------:R-:W-:Y:S01]  /*1fb050*/  STL [R1+0x4c8], R4 ;  /* 0x0004c80401007387 */ /* 0x000fe20000100800 */
[----:B------:R-:W-:-:S03]  /*1fb060*/  PRMT R2, R10, 0x3340, R0 ;  /* 0x000033400a027816 */ /* 0x000fc60000000000 */
[----:B------:R0:W-:Y:S02]  /*1fb070*/  STL [R1+0x4c4], R3 ;  /* 0x0004c40301007387 */ /* 0x0001e40000100800 */
[----:B0-----:R-:W-:-:S05]  /*1fb080*/  PRMT R3, R9, 0x3340, R0 ;  /* 0x0000334009037816 */ /* 0x001fca0000000000 */
[----:B------:R-:W-:Y:S04]  /*1fb090*/  STL [R1+0x2f0], R3 ;  /* 0x0002f00301007387 */ /* 0x000fe80000100800 */
[----:B------:R0:W-:Y:S01]  /*1fb0a0*/  STL [R1+0x2ec], R2 ;  /* 0x0002ec0201007387 */ /* 0x0001e20000100800 */
[----:B--2---:R-:W-:-:S03]  /*1fb0b0*/  LOP3.LUT R11, R56, 0xffff, RZ, 0xc0, !PT ;  /* 0x0000ffff380b7812 */ /* 0x004fc600078ec0ff */
[----:B------:R-:W2:Y:S01]  /*1fb0c0*/  LDL.LU R56, [R1+0xa194] ;  /* 0x00a1940001387983 */ /* 0x000ea20000300800 */
[----:B---3--:R-:W-:Y:S02]  /*1fb0d0*/  LOP3.LUT R13, R37, 0xffff, RZ, 0xc0, !PT ;  /* 0x0000ffff250d7812 */ /* 0x008fe400078ec0ff */
[----:B------:R-:W-:Y:S02]  /*1fb0e0*/  LOP3.LUT R12, R45, 0xffff, RZ, 0xc0, !PT ;  /* 0x0000ffff2d0c7812 */ /* 0x000fe400078ec0ff */
[----:B------:R-:W-:Y:S02]  /*1fb0f0*/  PRMT R10, R13, 0x3340, R11 ;  /* 0x000033400d0a7816 */ /* 0x000fe4000000000b */
[----:B------:R-:W-:-:S04]  /*1fb100*/  PRMT R9, R12, 0x3340, R0 ;  /* 0x000033400c097816 */ /* 0x000fc80000000000 */
[----:B0-----:R-:W-:Y:S02]  /*1fb110*/  PRMT R2, R10, 0x5410, R9 ;  /* 0x000054100a027816 */ /* 0x001fe40000000009 */
[----:B------:R-:W-:Y:S02]  /*1fb120*/  SHF.R.U32.HI R10, RZ, 0x8, R13 ;  /* 0x00000008ff0a7819 */ /* 0x000fe4000001160d */
[----:B------:R-:W-:Y:S02]  /*1fb130*/  SHF.R.U32.HI R9, RZ, 0x8, R11 ;  /* 0x00000008ff097819 */ /* 0x000fe4000001160b */
[----:B------:R-:W-:Y:S02]  /*1fb140*/  LOP3.LUT R10, R10, 0xffff, RZ, 0xc0, !PT ;  /* 0x0000ffff0a0a7812 */ /* 0x000fe400078ec0ff */
[----:B------:R-:W-:-:S04]  /*1fb150*/  LOP3.LUT R9, R9, 0xffff, RZ, 0xc0, !PT ;  /* 0x0000ffff09097812 */ /* 0x000fc800078ec0ff */
[----:B------:R-:W-:Y:S01]  /*1fb160*/  PRMT R3, R10, 0x3340, R9 ;  /* 0x000033400a037816 */ /* 0x000fe20000000009 */
[----:B------:R0:W-:Y:S04]  /*1fb170*/  STL [R1+0x1b28], R2 ;  /* 0x001b280201007387 */ /* 0x0001e80000100800 */
[----:B------:R-:W-:Y:S01]  /*1fb180*/  STL [R1+0x4bc], R3 ;  /* 0x0004bc0301007387 */ /* 0x000fe20000100800 */
[----:B------:R-:W-:-:S04]  /*1fb190*/  SHF.R.U32.HI R11, RZ, 0x8, R12 ;  /* 0x00000008ff0b7819 */ /* 0x000fc8000001160c */
[----:B------:R-:W-:-:S04]  /*1fb1a0*/  LOP3.LUT R11, R11, 0xffff, RZ, 0xc0, !PT ;  /* 0x0000ffff0b0b7812 */ /* 0x000fc800078ec0ff */
[--C-:B0-----:R-:W-:Y:S02]  /*1fb1b0*/  PRMT R2, R11, 0x3340, R0.reuse ;  /* 0x000033400b027816 */ /* 0x101fe40000000000 */
[----:B------:R-:W-:Y:S02]  /*1fb1c0*/  LOP3.LUT R59, R59, 0xffff, RZ, 0xc0, !PT ;  /* 0x0000ffff3b3b7812 */ /* 0x000fe400078ec0ff */
[----:B----4-:R-:W-:Y:S02]  /*1fb1d0*/  LOP3.LUT R11, R55, 0xffff, RZ, 0xc0, !PT ;  /* 0x0000ffff370b7812 */ /* 0x010fe400078ec0ff */
[----:B------:R-:W-:Y:S02]  /*1fb1e0*/  PRMT R9, R59, 0x3340, R0 ;  /* 0x000033403b097816 */ /* 0x000fe40000000000 */
[----:B------:R-:W-:Y:S02]  /*1fb1f0*/  LOP3.LUT R15, R39, 0xffff, RZ, 0xc0, !PT ;  /* 0x0000ffff270f7812 */ /* 0x000fe400078ec0ff */
[----:B--2---:R-:W-:-:S02]  /*1fb200*/  LOP3.LUT R14, R56, 0xffff, RZ, 0xc0, !PT ;  /* 0x0000ffff380e7812 */ /* 0x004fc400078ec0ff */
[----:B------:R-:W2:Y:S04]  /*1fb210*/  LDL.LU R56, [R1+0xa190] ;  /* 0x00a1900001387983 */ /* 0x000ea80000300800 */
[----:B------:R0:W-:Y:S04]  /*1fb220*/  STL [R1+0x2e8], R2 ;  /* 0x0002e80201007387 */ /* 0x0001e80000100800 */
[----:B------:R-:W3:Y:S04]  /*1fb230*/  LDL.LU R40, [R1+0x2b58] ;  /* 0x002b580001287983 */ /* 0x000ee80000300800 */
[----:B------:R-:W4:Y:S04]  /*1fb240*/  LDL.LU R38, [R1+0x10e0] ;  /* 0x0010e00001267983 */ /* 0x000f280000300800 */
[----:B------:R-:W3:Y:S04]  /*1fb250*/  LDL.LU R30, [R1+0x2aec] ;  /* 0x002aec00011e7983 */ /* 0x000ee80000300800 */
[----:B------:R-:W-:Y:S04]  /*1fb260*/  STL [R1+0xa0c8], R59 ;  /* 0x00a0c83b01007387 */ /* 0x000fe80000100800 */
[----:B------:R-:W3:Y:S04]  /*1fb270*/  LDL.LU R25, [R1+0x28c] ;  /* 0x00028c0001197983 */ /* 0x000ee80000300800 */
[----:B------:R-:W4:Y:S01]  /*1fb280*/  LDL.LU R37, [R1+0x1878] ;  /* 0x0018780001257983 */ /* 0x000f220000300800 */
[----:B------:R-:W-:-:S04]  /*1fb290*/  PRMT R10, R14, 0x3340, R11 ;  /* 0x000033400e0a7816 */ /* 0x000fc8000000000b */
[----:B0-----:R-:W-:-:S05]  /*1fb2a0*/  PRMT R2, R10, 0x5410, R9 ;  /* 0x000054100a027816 */ /* 0x001fca0000000009 */
[----:B------:R0:W-:Y:S04]  /*1fb2b0*/  STL [R1+0x1b24], R2 ;  /* 0x001b240201007387 */ /* 0x0001e80000100800 */
[----:B------:R-:W4:Y:S04]  /*1fb2c0*/  LDL.LU R45, [R1+0x27c] ;  /* 0x00027c00012d7983 */ /* 0x000f280000300800 */
[----:B------:R-:W4:Y:S01]  /*1fb2d0*/  LDL.LU R39, [R1+0x1870] ;  /* 0x0018700001277983 */ /* 0x000f220000300800 */
[----:B------:R-:W-:Y:S02]  /*1fb2e0*/  LOP3.LUT R13, R60, 0xffff, RZ, 0xc0, !PT ;  /* 0x0000ffff3c0d7812 */ /* 0x000fe400078ec0ff */
[----:B------:R-:W-:Y:S01]  /*1fb2f0*/  PRMT R9, R15, 0x3340, R0 ;  /* 0x000033400f097816 */ /* 0x000fe20000000000 */
[----:B------:R-:W4:Y:S04]  /*1fb300*/  LDL.LU R55, [R1+0x2b0c] ;  /* 0x002b0c0001377983 */ /* 0x000f280000300800 */
[----:B------:R-:W4:Y:S01]  /*1fb310*/  LDL.LU R60, [R1+0x2abc] ;  /* 0x002abc00013c7983 */ /* 0x000f220000300800 */
[----:B--2---:R-:W-:-:S04]  /*1fb320*/  LOP3.LUT R12, R56, 0xffff, RZ, 0xc0, !PT ;  /* 0x0000ffff380c7812 */ /* 0x004fc800078ec0ff */
[--C-:B------:R-:W-:Y:S02]  /*1fb330*/  PRMT R10, R13, 0x3340, R12.reuse ;  /* 0x000033400d0a7816 */ /* 0x100fe4000000000c */
[----:B------:R-:W-:Y:S02]  /*1fb340*/  SHF.R.U32.HI R13, RZ, 0x8, R13 ;  /* 0x00000008ff0d7819 */ /* 0x000fe4000001160d */
[----:B0-----:R-:W-:Y:S02]  /*1fb350*/  PRMT R2, R10, 0x5410, R9 ;  /* 0x000054100a027816 */ /* 0x001fe40000000009 */
[----:B------:R-:W-:Y:S02]  /*1fb360*/  SHF.R.U32.HI R9, RZ, 0x8, R11 ;  /* 0x00000008ff097819 */ /* 0x000fe4000001160b */
[----:B------:R-:W-:Y:S02]  /*1fb370*/  SHF.R.U32.HI R11, RZ, 0x8, R12 ;  /* 0x00000008ff0b7819 */ /* 0x000fe4000001160c */
[----:B------:R-:W-:-:S02]  /*1fb380*/  SHF.R.U32.HI R10, RZ, 0x8, R14 ;  /* 0x00000008ff0a7819 */ /* 0x000fc4000001160e */
[----:B------:R-:W-:Y:S02]  /*1fb390*/  LOP3.LUT R12, R13, 0xffff, RZ, 0xc0, !PT ;  /* 0x0000ffff0d0c7812 */ /* 0x000fe400078ec0ff */
[----:B------:R-:W-:Y:S01]  /*1fb3a0*/  LOP3.LUT R11, R11, 0xffff, RZ, 0xc0, !PT ;  /* 0x0000ffff0b0b7812 */ /* 0x000fe200078ec0ff */
[----:B------:R0:W-:Y:S01]  /*1fb3b0*/  STL [R1+0x1b20], R2 ;  /* 0x001b200201007387 */ /* 0x0001e20000100800 */
[----:B------:R-:W-:Y:S02]  /*1fb3c0*/  LOP3.LUT R10, R10, 0xffff, RZ, 0xc0, !PT ;  /* 0x0000ffff0a0a7812 */ /* 0x000fe400078ec0ff */
[----:B------:R-:W-:Y:S02]  /*1fb3d0*/  LOP3.LUT R9, R9, 0xffff, RZ, 0xc0, !PT ;  /* 0x0000ffff09097812 */ /* 0x000fe400078ec0ff */
[----:B---3--:R-:W-:Y:S02]  /*1fb3e0*/  LOP3.LUT R13, R40, 0xffff, RZ, 0xc0, !PT ;  /* 0x0000ffff280d7812 */ /* 0x008fe400078ec0ff */
[----:B------:R-:W-:-:S02]  /*1fb3f0*/  PRMT R56, R10, 0x3340, R9 ;  /* 0x000033400a387816 */ /* 0x000fc40000000009 */
[----:B0-----:R-:W-:Y:S02]  /*1fb400*/  PRMT R2, R12, 0x3340, R11 ;  /* 0x000033400c027816 */ /* 0x001fe4000000000b */
[----:B----4-:R-:W-:Y:S02]  /*1fb410*/  LOP3.LUT R11, R38, 0xffff, RZ, 0xc0, !PT ;  /* 0x0000ffff260b7812 */ /* 0x010fe400078ec0ff */
[----:B------:R-:W-:Y:S02]  /*1fb420*/  LOP3.LUT R12, R30, 0xffff, RZ, 0xc0, !PT ;  /* 0x0000ffff1e0c7812 */ /* 0x000fe400078ec0ff */
[----:B------:R-:W-:Y:S02]  /*1fb430*/  PRMT R9, R11, 0x3340, R0 ;  /* 0x000033400b097816 */ /* 0x000fe40000000000 */
[----:B------:R-:W-:Y:S01]  /*1fb440*/  PRMT R10, R13, 0x3340, R12 ;  /* 0x000033400d0a7816 */ /* 0x000fe2000000000c */
[----:B------:R-:W-:Y:S01]  /*1fb450*/  STL [R1+0x9f90], R56 ;  /* 0x009f903801007387 */ /* 0x000fe20000100800 */
[----:B------:R-:W-:-:S03]  /*1fb460*/  SHF.R.U32.HI R11, RZ, 0x8, R11 ;  /* 0x00000008ff0b7819 */ /* 0x000fc6000001160b */
[----:B------:R0:W-:Y:S01]  /*1fb470*/  STL [R1+0x4b8], R2 ;  /* 0x0004b80201007387 */ /* 0x0001e20000100800 */
[----:B------:R-:W-:Y:S02]  /*1fb480*/  LOP3.LUT R11, R11, 0xffff, RZ, 0xc0, !PT ;  /* 0x0000ffff0b0b7812 */ /* 0x000fe400078ec0ff */
[----:B0-----:R-:W-:Y:S02]  /*1fb490*/  PRMT R2, R10, 0x5410, R9 ;  /* 0x000054100a027816 */ /* 0x001fe40000000009 */
[----:B------:R-:W-:Y:S02]  /*1fb4a0*/  SHF.R.U32.HI R10, RZ, 0x8, R13 ;  /* 0x00000008ff0a7819 */ /* 0x000fe4000001160d */
[----:B------:R-:W-:Y:S02]  /*1fb4b0*/  SHF.R.U32.HI R9, RZ, 0x8, R12 ;  /* 0x00000008ff097819 */ /* 0x000fe4000001160c */
[----:B------:R-:W-:Y:S02]  /*1fb4c0*/  LOP3.LUT R10, R10, 0xffff, RZ, 0xc0, !PT ;  /* 0x0000ffff0a0a7812 */ /* 0x000fe400078ec0ff */
[----:B------:R-:W-:Y:S01]  /*1fb4d0*/  LOP3.LUT R9, R9, 0xffff, RZ, 0xc0, !PT ;  /* 0x0000ffff09097812 */ /* 0x000fe200078ec0ff */
[----:B------:R0:W-:Y:S01]  /*1fb4e0*/  STL [R1+0x1b1c], R2 ;  /* 0x001b1c0201007387 */ /* 0x0001e20000100800 */
[----:B------:R-:W-:-:S02]  /*1fb4f0*/  PRMT R4, R37, 0x5410, R25 ;  /* 0x0000541025047816 */ /* 0x000fc40000000019 */
[----:B------:R-:W-:Y:S02]  /*1fb500*/  PRMT R3, R10, 0x3340, R9 ;  /* 0x000033400a037816 */ /* 0x000fe40000000009 */
[----:B0-----:R-:W-:-:S03]  /*1fb510*/  PRMT R2, R11, 0x3340, R0 ;  /* 0x000033400b027816 */ /* 0x001fc60000000000 */
[----:B------:R-:W-:Y:S04]  /*1fb520*/  STL [R1+0x4b4], R3 ;  /* 0x0004b40301007387 */ /* 0x000fe80000100800 */
[----:B------:R0:W-:Y:S04]  /*1fb530*/  STL [R1+0x2e4], R2 ;  /* 0x0002e40201007387 */ /* 0x0001e80000100800 */
[----:B------:R-:W-:Y:S01]  /*1fb540*/  STL [R1+0x1980], R4 ;  /* 0x0019800401007387 */ /* 0x000fe20000100800 */
[----:B0-----:R-:W-:-:S03]  /*1fb550*/  PRMT R2, R57, 0x5410, R58 ;  /* 0x0000541039027816 */ /* 0x001fc6000000003a */
[----:B------:R-:W2:Y:S01]  /*1fb560*/  LDL.LU R58, [R1+0xa18c] ;  /* 0x00a18c00013a7983 */ /* 0x000ea20000300800 */
[----:B------:R-:W-:-:S05]  /*1fb570*/  PRMT R3, R39, 0x5410, R45 ;  /* 0x0000541027037816 */ /* 0x000fca000000002d */
[----:B------:R-:W-:Y:S04]  /*1fb580*/  STL [R1+0x1984], R3 ;  /* 0x0019840301007387 */ /* 0x000fe80000100800 */
[----:B------:R-:W3:Y:S04]  /*1fb590*/  LDL.LU R57, [R1+0xa188] ;  /* 0x00a1880001397983 */ /* 0x000ee80000300800 */
[----:B------:R-:W4:Y:S04]  /*1fb5a0*/  LDL.LU R46, [R1+0x268] ;  /* 0x00026800012e7983 */ /* 0x000f280000300800 */
[----:B------:R-:W4:Y:S04]  /*1fb5b0*/  LDL.LU R43, [R1+0x186c] ;  /* 0x00186c00012b7983 */ /* 0x000f280000300800 */
[----:B------:R0:W-:Y:S04]  /*1fb5c0*/  STL [R1+0x18bc], R2 ;  /* 0x0018bc0201007387 */ /* 0x0001e80000100800 */
[----:B------:R-:W3:Y:S04]  /*1fb5d0*/  LDL.LU R27, [R1+0x258] ;  /* 0x00025800011b7983 */ /* 0x000ee80000300800 */
[----:B------:R-:W3:Y:S04]  /*1fb5e0*/  LDL.LU R28, [R1+0x1868] ;  /* 0x00186800011c7983 */ /* 0x000ee80000300800 */
[----:B------:R-:W3:Y:S04]  /*1fb5f0*/  LDL.LU R35, [R1+0x254] ;  /* 0x0002540001237983 */ /* 0x000ee80000300800 */
[----:B------:R-:W3:Y:S04]  /*1fb600*/  LDL.LU R36, [R1+0x1864] ;  /* 0x0018640001247983 */ /* 0x000ee80000300800 */
[----:B------:R-:W3:Y:S01]  /*1fb610*/  LDL.LU R39, [R1+0x2b2c] ;  /* 0x002b2c0001277983 */ /* 0x000ee20000300800 */
[----:B------:R-:W-:-:S02]  /*1fb620*/  LOP3.LUT R12, R55, 0xffff, RZ, 0xc0, !PT ;  /* 0x0000ffff370c7812 */ /* 0x000fc400078ec0ff */
[----:B------:R-:W-:-:S04]  /*1fb630*/  LOP3.LUT R11, R60, 0xffff, RZ, 0xc0, !PT ;  /* 0x0000ffff3c0b7812 */ /* 0x000fc800078ec0ff */
[----:B------:R-:W-:Y:S02]  /*1fb640*/  PRMT R10, R12, 0x3340, R11 ;  /* 0x000033400c0a7816 */ /* 0x000fe4000000000b */
[----:B------:R-:W-:Y:S02]  /*1fb650*/  SHF.R.U32.HI R12, RZ, 0x8, R12 ;  /* 0x00000008ff0c7819 */ /* 0x000fe4000001160c */
[----:B--2---:R-:W-:Y:S02]  /*1fb660*/  LOP3.LUT R13, R58, 0xffff, RZ, 0xc0, !PT ;  /* 0x0000ffff3a0d7812 */ /* 0x004fe400078ec0ff */
[----:B------:R-:W2:Y:S02]  /*1fb670*/  LDL.LU R58, [R1+0xa184] ;  /* 0x00a18400013a7983 */ /* 0x000ea40000300800 */
[----:B------:R-:W-:Y:S02]  /*1fb680*/  PRMT R9, R13, 0x3340, R0 ;  /* 0x000033400d097816 */ /* 0x000fe40000000000 */
[----:B------:R-:W2:Y:S02]  /*1fb690*/  LDL.LU R34, [R1+0x250] ;  /* 0x0002500001227983 */ /* 0x000ea40000300800 */
[----:B0-----:R-:W-:-:S02]  /*1fb6a0*/  PRMT R2, R10, 0x5410, R9 ;  /* 0x000054100a027816 */ /* 0x001fc40000000009 */
        /* <DEDUP_REMOVED lines=11> */
[----:B------:R-:W-:-:S02]  /*1fb760*/  SHF.R.U32.HI R9, RZ, 0x8, R15 ;  /* 0x00000008ff097819 */ /* 0x000fc4000001160f */
[----:B------:R-:W-:Y:S01]  /*1fb770*/  SHF.R.U32.HI R10, RZ, 0x8, R11 ;  /* 0x00000008ff0a7819 */ /* 0x000fe2000001160b */
[----:B------:R-:W2:Y:S01]  /*1fb780*/  LDL.LU R55, [R1+0x2d38] ;  /* 0x002d380001377983 */ /* 0x000ea20000300800 */
[----:B------:R-:W-:Y:S02]  /*1fb790*/  LOP3.LUT R9, R9, 0xffff, RZ, 0xc0, !PT ;  /* 0x0000ffff09097812 */ /* 0x000fe400078ec0ff */
[----:B------:R-:W-:Y:S01]  /*1fb7a0*/  LOP3.LUT R11, R12, 0xffff, RZ, 0xc0, !PT ;  /* 0x0000ffff0c0b7812 */ /* 0x000fe200078ec0ff */
[----:B------:R-:W2:Y:S01]  /*1fb7b0*/  LDL.LU R60, [R1+0x2c3c] ;  /* 0x002c3c00013c7983 */ /* 0x000ea20000300800 */
[----:B------:R-:W-:Y:S02]  /*1fb7c0*/  LOP3.LUT R10, R10, 0xffff, RZ, 0xc0, !PT ;  /* 0x0000ffff0a0a7812 */ /* 0x000fe400078ec0ff */
[----:B------:R-:W-:Y:S02]  /*1fb7d0*/  PRMT R3, R9, 0x3340, R0 ;  /* 0x0000334009037816 */ /* 0x000fe40000000000 */
[----:B0-----:R-:W-:-:S02]  /*1fb7e0*/  PRMT R2, R11, 0x3340, R10 ;  /* 0x000033400b027816 */ /* 0x001fc4000000000a */
[----:B----4-:R-:W-:Y:S01]  /*1fb7f0*/  PRMT R4, R43, 0x5410, R46 ;  /* 0x000054102b047816 */ /* 0x010fe2000000002e */
[----:B------:R0:W-:Y:S01]  /*1fb800*/  STL [R1+0x2e0], R3 ;  /* 0x0002e00301007387 */ /* 0x0001e20000100800 */
[----:B---3--:R-:W-:-:S03]  /*1fb810*/  LOP3.LUT R12, R39, 0xffff, RZ, 0xc0, !PT ;  /* 0x0000ffff270c7812 */ /* 0x008fc600078ec0ff */
[----:B------:R1:W-:Y:S01]  /*1fb820*/  STL [R1+0x4b0], R2 ;  /* 0x0004b00201007387 */ /* 0x0003e20000100800 */
[----:B0-----:R-:W-:-:S03]  /*1fb830*/  PRMT R3, R28, 0x5410, R27 ;  /* 0x000054101c037816 */ /* 0x001fc6000000001b */
[----:B------:R-:W-:Y:S04]  /*1fb840*/  STL [R1+0x18b8], R4 ;  /* 0x0018b80401007387 */ /* 0x000fe80000100800 */
[----:B------:R-:W-:Y:S04]  /*1fb850*/  STL [R1+0x18b4], R3 ;  /* 0x0018b40301007387 */ /* 0x000fe80000100800 */
[----:B------:R-:W3:Y:S01]  /*1fb860*/  LDL.LU R39, [R1+0x2cac] ;  /* 0x002cac0001277983 */ /* 0x000ee20000300800 */
[----:B------:R-:W-:Y:S02]  /*1fb870*/  LOP3.LUT R57, R57, 0xffff, RZ, 0xc0, !PT ;  /* 0x0000ffff39397812 */ /* 0x000fe400078ec0ff */
[----:B-1----:R-:W-:-:S02]  /*1fb880*/  PRMT R2, R36, 0x5410, R35 ;  /* 0x0000541024027816 */ /* 0x002fc40000000023 */
[----:B------:R-:W-:-:S03]  /*1fb890*/  PRMT R9, R57, 0x3340, R0 ;  /* 0x0000334039097816 */ /* 0x000fc60000000000 */
[----:B------:R0:W-:Y:S04]  /*1fb8a0*/  STL [R1+0x18b0], R2 ;  /* 0x0018b00201007387 */ /* 0x0001e80000100800 */
[----:B------:R-:W-:Y:S01]  /*1fb8b0*/  STL [R1+0xa0d0], R57 ;  /* 0x00a0d03901007387 */ /* 0x000fe20000100800 */
[----:B--2---:R-:W-:-:S04]  /*1fb8c0*/  LOP3.LUT R11, R58, 0xffff, RZ, 0xc0, !PT ;  /* 0x0000ffff3a0b7812 */ /* 0x004fc800078ec0ff */
[----:B------:R-:W-:Y:S02]  /*1fb8d0*/  PRMT R10, R12, 0x3340, R11 ;  /* 0x000033400c0a7816 */ /* 0x000fe4000000000b */
[----:B------:R-:W-:Y:S02]  /*1fb8e0*/  SHF.R.U32.HI R12, RZ, 0x8, R12 ;  /* 0x00000008ff0c7819 */ /* 0x000fe4000001160c */
[----:B0-----:R-:W-:Y:S02]  /*1fb8f0*/  PRMT R2, R10, 0x5410, R9 ;  /* 0x000054100a027816 */ /* 0x001fe40000000009 */
[----:B------:R-:W-:Y:S02]  /*1fb900*/  SHF.R.U32.HI R10, RZ, 0x8, R11 ;  /* 0x00000008ff0a7819 */ /* 0x000fe4000001160b */
[----:B------:R-:W-:Y:S02]  /*1fb910*/  SHF.R.U32.HI R9, RZ, 0x8, R13 ;  /* 0x00000008ff097819 */ /* 0x000fe4000001160d */
[----:B------:R-:W-:-:S02]  /*1fb920*/  LOP3.LUT R11, R12, 0xffff, RZ, 0xc0, !PT ;  /* 0x0000ffff0c0b7812 */ /* 0x000fc400078ec0ff */
[----:B------:R-:W-:Y:S02]  /*1fb930*/  LOP3.LUT R10, R10, 0xffff, RZ, 0xc0, !PT ;  /* 0x0000ffff0a0a7812 */ /* 0x000fe400078ec0ff */
[----:B------:R-:W-:Y:S01]  /*1fb940*/  LOP3.LUT R9, R9, 0xffff, RZ, 0xc0, !PT ;  /* 0x0000ffff09097812 */ /* 0x000fe200078ec0ff */
[----:B------:R0:W-:Y:S01]  /*1fb950*/  STL [R1+0x1b14], R2 ;  /* 0x001b140201007387 */ /* 0x0001e20000100800 */
[----:B------:R-:W-:Y:S02]  /*1fb960*/  PRMT R58, R11, 0x3340, R10 ;  /* 0x000033400b3a7816 */ /* 0x000fe4000000000a */
[----:B------:R-:W-:Y:S02]  /*1fb970*/  PRMT R3, R17, 0x5410, R34 ;  /* 0x0000541011037816 */ /* 0x000fe40000000022 */
[----:B------:R-:W-:Y:S01]  /*1fb980*/  PRMT R4, R42, 0x5410, R29 ;  /* 0x000054102a047816 */ /* 0x000fe2000000001d */
[----:B------:R-:W-:Y:S01]  /*1fb990*/  STL [R1+0x9f94], R58 ;  /* 0x009f943a01007387 */ /* 0x000fe20000100800 */
[----:B0-----:R-:W-:-:S05]  /*1fb9a0*/  PRMT R2, R9, 0x3340, R0 ;  /* 0x0000334009027816 */ /* 0x001fca0000000000 */
[----:B------:R0:W-:Y:S04]  /*1fb9b0*/  STL [R1+0x2dc], R2 ;  /* 0x0002dc0201007387 */ /* 0x0001e80000100800 */
[----:B------:R1:W-:Y:S01]  /*1fb9c0*/  STL [R1+0x187c], R3 ;  /* 0x00187c0301007387 */ /* 0x0003e20000100800 */
[----:B0-----:R-:W-:-:S03]  /*1fb9d0*/  PRMT R2, R40, 0x5410, R44 ;  /* 0x0000541028027816 */ /* 0x001fc6000000002c */
[----:B------:R-:W-:Y:S01]  /*1fb9e0*/  STL [R1+0x1878], R4 ;  /* 0x0018780401007387 */ /* 0x000fe20000100800 */
[----:B-1----:R-:W-:-:S03]  /*1fb9f0*/  PRMT R3, R30, 0x5410, R38 ;  /* 0x000054101e037816 */ /* 0x002fc60000000026 */
[----:B------:R0:W-:Y:S01]  /*1fba00*/  STL [R1+0x1870], R2 ;  /* 0x0018700201007387 */ /* 0x0001e20000100800 */
[----:B------:R-:W-:Y:S02]  /*1fba10*/  LOP3.LUT R14, R25, 0xffff, RZ, 0xc0, !PT ;  /* 0x0000ffff190e7812 */ /* 0x000fe400078ec0ff */
[----:B------:R-:W-:Y:S01]  /*1fba20*/  LOP3.LUT R12, R45, 0xffff, RZ, 0xc0, !PT ;  /* 0x0000ffff2d0c7812 */ /* 0x000fe200078ec0ff */
[----:B------:R1:W-:Y:S01]  /*1fba30*/  STL [R1+0x1874], R3 ;  /* 0x0018740301007387 */ /* 0x0003e20000100800 */
[----:B0-----:R-:W-:-:S03]  /*1fba40*/  LOP3.LUT R2, R37, 0xffff, RZ, 0xc0, !PT ;  /* 0x0000ffff25027812 */ /* 0x001fc600078ec0ff */
[----:B------:R-:W2:Y:S01]  /*1fba50*/  LDL.LU R27, [R1+0x240] ;  /* 0x00024000011b7983 */ /* 0x000ea20000300800 */
[----:B------:R-:W-:Y:S02]  /*1fba60*/  PRMT R10, R14, 0x3340, R12 ;  /* 0x000033400e0a7816 */ /* 0x000fe4000000000c */
[----:B------:R-:W-:Y:S01]  /*1fba70*/  PRMT R9, R2, 0x3340, R0 ;  /* 0x0000334002097816 */ /* 0x000fe20000000000 */
[----:B------:R-:W2:Y:S04]  /*1fba80*/  LDL.LU R28, [R1+0x1854] ;  /* 0x00185400011c7983 */ /* 0x000ea80000300800 */
[----:B------:R-:W4:Y:S01]  /*1fba90*/  LDL.LU R35, [R1+0x23c] ;  /* 0x00023c0001237983 */ /* 0x000f220000300800 */
[----:B-1----:R-:W-:-:S03]  /*1fbaa0*/  PRMT R3, R10, 0x5410, R9 ;  /* 0x000054100a037816 */ /* 0x002fc60000000009 */
        /* <DEDUP_REMOVED lines=10> */
[----:B------:R-:W-:-:S02]  /*1fbb50*/  LOP3.LUT R13, R55, 0xffff, RZ, 0xc0, !PT ;  /* 0x0000ffff370d7812 */ /* 0x000fc400078ec0ff */
[----:B------:R-:W-:Y:S01]  /*1fbb60*/  LOP3.LUT R15, R60, 0xffff, RZ, 0xc0, !PT ;  /* 0x0000ffff3c0f7812 */ /* 0x000fe200078ec0ff */
[----:B------:R-:W4:Y:S04]  /*1fbb70*/  LDL.LU R55, [R1+0x2d1c] ;  /* 0x002d1c0001377983 */ /* 0x000f280000300800 */
[----:B------:R-:W4:Y:S01]  /*1fbb80*/  LDL.LU R60, [R1+0x2c1c] ;  /* 0x002c1c00013c7983 */ /* 0x000f220000300800 */
[----:B---3--:R-:W-:Y:S02]  /*1fbb90*/  LOP3.LUT R11, R39, 0xffff, RZ, 0xc0, !PT ;  /* 0x0000ffff270b7812 */ /* 0x008fe400078ec0ff */
[----:B------:R-:W-:Y:S01]  /*1fbba0*/  PRMT R9, R15, 0x3340, R0 ;  /* 0x000033400f097816 */ /* 0x000fe20000000000 */
[----:B------:R-:W3:Y:S01]  /*1fbbb0*/  LDL.LU R38, [R1+0x2c8c] ;  /* 0x002c8c0001267983 */ /* 0x000ee20000300800 */
[----:B------:R-:W-:-:S03]  /*1fbbc0*/  PRMT R10, R13, 0x3340, R11 ;  /* 0x000033400d0a7816 */ /* 0x000fc6000000000b */
[----:B------:R-:W3:Y:S01]  /*1fbbd0*/  LDL.LU R30, [R1+0x523c] ;  /* 0x00523c00011e7983 */ /* 0x000ee20000300800 */
[----:B0-----:R-:W-:-:S05]  /*1fbbe0*/  PRMT R3, R10, 0x5410, R9 ;  /* 0x000054100a037816 */ /* 0x001fca0000000009 */
[----:B------:R0:W-:Y:S04]  /*1fbbf0*/  STL [R1+0x1b0c], R3 ;  /* 0x001b0c0301007387 */ /* 0x0001e80000100800 */
[----:B------:R-:W3:Y:S04]  /*1fbc00*/  LDL.LU R25, [R1+0x2ee8] ;  /* 0x002ee80001197983 */ /* 0x000ee80000300800 */
[----:B------:R-:W3:Y:S01]  /*1fbc10*/  LDL.LU R39, [R1+0x30e8] ;  /* 0x0030e80001277983 */ /* 0x000ee20000300800 */
        /* <DEDUP_REMOVED lines=8> */
[----:B0-----:R-:W-:Y:S02]  /*1fbca0*/  PRMT R3, R10, 0x3340, R9 ;  /* 0x000033400a037816 */ /* 0x001fe40000000009 */
[----:B------:R-:W-:Y:S02]  /*1fbcb0*/  SHF.R.U32.HI R9, RZ, 0x8, R2 ;  /* 0x00000008ff097819 */ /* 0x000fe40000011602 */
[----:B------:R-:W-:Y:S01]  /*1fbcc0*/  PRMT R5, R12, 0x3340, R11 ;  /* 0x000033400c057816 */ /* 0x000fe2000000000b */
[----:B------:R4:W-:Y:S01]  /*1fbcd0*/  STL [R1+0x4ac], R3 ;  /* 0x0004ac0301007387 */ /* 0x0009e20000100800 */
[----:B------:R-:W-:Y:S02]  /*1fbce0*/  SHF.R.U32.HI R10, RZ, 0x8, R15 ;  /* 0x00000008ff0a7819 */ /* 0x000fe4000001160f */
[----:B------:R-:W-:Y:S01]  /*1fbcf0*/  LOP3.LUT R9, R9, 0xffff, RZ, 0xc0, !PT ;  /* 0x0000ffff09097812 */ /* 0x000fe200078ec0ff */
[----:B------:R-:W-:Y:S01]  /*1fbd00*/  STL [R1+0x4a8], R5 ;  /* 0x0004a80501007387 */ /* 0x000fe20000100800 */
[----:B------:R-:W-:-:S02]  /*1fbd10*/  LOP3.LUT R10, R10, 0xffff, RZ, 0xc0, !PT ;  /* 0x0000ffff0a0a7812 */ /* 0x000fc400078ec0ff */
[----:B--2---:R-:W-:Y:S02]  /*1fbd20*/  PRMT R4, R28, 0x5410, R27 ;  /* 0x000054101c047816 */ /* 0x004fe4000000001b */
[----:B----4-:R-:W-:-:S03]  /*1fbd30*/  PRMT R3, R36, 0x5410, R35 ;  /* 0x0000541024037816 */ /* 0x010fc60000000023 */
[----:B------:R0:W-:Y:S04]  /*1fbd40*/  STL [R1+0x186c], R4 ;  /* 0x00186c0401007387 */ /* 0x0001e80000100800 */
[----:B------:R1:W-:Y:S01]  /*1fbd50*/  STL [R1+0x1868], R3 ;  /* 0x0018680301007387 */ /* 0x0003e20000100800 */
[----:B------:R-:W-:Y:S02]  /*1fbd60*/  PRMT R2, R17, 0x5410, R34 ;  /* 0x0000541011027816 */ /* 0x000fe40000000022 */
[--C-:B0-----:R-:W-:Y:S02]  /*1fbd70*/  PRMT R4, R9, 0x3340, R0.reuse ;  /* 0x0000334009047816 */ /* 0x101fe40000000000 */
[----:B-1----:R-:W-:-:S03]  /*1fbd80*/  PRMT R3, R10, 0x3340, R0 ;  /* 0x000033400a037816 */ /* 0x002fc60000000000 */
[----:B------:R0:W-:Y:S04]  /*1fbd90*/  STL [R1+0x2d8], R4 ;  /* 0x0002d80401007387 */ /* 0x0001e80000100800 */
[----:B------:R1:W-:Y:S04]  /*1fbda0*/  STL [R1+0x2d4], R3 ;  /* 0x0002d40301007387 */ /* 0x0003e80000100800 */
[----:B------:R2:W-:Y:S01]  /*1fbdb0*/  STL [R1+0x1864], R2 ;  /* 0x0018640201007387 */ /* 0x0005e20000100800 */
[----:B0-----:R-:W-:Y:S02]  /*1fbdc0*/  PRMT R4, R42, 0x5410, R29 ;  /* 0x000054102a047816 */ /* 0x001fe4000000001d */
[----:B-1----:R-:W-:-:S03]  /*1fbdd0*/  PRMT R3, R40, 0x5410, R44 ;  /* 0x0000541028037816 */ /* 0x002fc6000000002c */
[----:B------:R-:W-:Y:S01]  /*1fbde0*/  STL [R1+0x1860], R4 ;  /* 0x0018600401007387 */ /* 0x000fe20000100800 */
[----:B--2---:R-:W-:-:S03]  /*1fbdf0*/  PRMT R2, R45, 0x5410, R37 ;  /* 0x000054102d027816 */ /* 0x004fc60000000025 */
[----:B------:R-:W-:Y:S04]  /*1fbe00*/  STL [R1+0x1858], R3 ;  /* 0x0018580301007387 */ /* 0x000fe80000100800 */
[----:B------:R0:W-:Y:S01]  /*1fbe10*/  STL [R1+0x185c], R2 ;  /* 0x00185c0201007387 */ /* 0x0001e20000100800 */
[----:B------:R-:W-:-:S03]  /*1fbe20*/  LOP3.LUT R12, R55, 0xffff, RZ, 0xc0, !PT ;  /* 0x0000ffff370c7812 */ /* 0x000fc600078ec0ff */
[----:B------:R-:W2:Y:S01]  /*1fbe30*/  LDL.LU R37, [R1+0x228] ;  /* 0x0002280001257983 */ /* 0x000ea20000300800 */
[----:B------:R-:W-:-:S03]  /*1fbe40*/  LOP3.LUT R15, R60, 0xffff, RZ, 0xc0, !PT ;  /* 0x0000ffff3c0f7812 */ /* 0x000fc600078ec0ff */
[----:B------:R-:W2:Y:S04]  /*1fbe50*/  LDL.LU R45, [R1+0x1800] ;  /* 0x00180000012d7983 */ /* 0x000ea80000300800 */
[----:B------:R-:W4:Y:S04]  /*1fbe60*/  LDL.LU R55, [R1+0x220] ;  /* 0x0002200001377983 */ /* 0x000f280000300800 */
[----:B------:R-:W4:Y:S01]  /*1fbe70*/  LDL.LU R60, [R1+0x1690] ;  /* 0x00169000013c7983 */ /* 0x000f220000300800 */
[----:B---3--:R-:W-:Y:S02]  /*1fbe80*/  LOP3.LUT R11, R38, 0xffff, RZ, 0xc0, !PT ;  /* 0x0000ffff260b7812 */ /* 0x008fe400078ec0ff */
[----:B------:R-:W-:-:S02]  /*1fbe90*/  PRMT R9, R15, 0x3340, R0 ;  /* 0x000033400f097816 */ /* 0x000fc40000000000 */
[----:B------:R-:W-:Y:S02]  /*1fbea0*/  PRMT R10, R12, 0x3340, R11 ;  /* 0x000033400c0a7816 */ /* 0x000fe4000000000b */
[----:B------:R-:W-:Y:S02]  /*1fbeb0*/  LOP3.LUT R14, R30, 0xffff, RZ, 0xc0, !PT ;  /* 0x0000ffff1e0e7812 */ /* 0x000fe400078ec0ff */
[----:B0-----:R-:W-:Y:S02]  /*1fbec0*/  LOP3.LUT R2, R25, 0xffff, RZ, 0xc0, !PT ;  /* 0x0000ffff19027812 */ /* 0x001fe400078ec0ff */
[----:B------:R-:W-:Y:S02]  /*1fbed0*/  LOP3.LUT R13, R39, 0xffff, RZ, 0xc0, !PT ;  /* 0x0000ffff270d7812 */ /* 0x000fe400078ec0ff */
[----:B------:R-:W-:Y:S02]  /*1fbee0*/  PRMT R3, R10, 0x5410, R9 ;  /* 0x000054100a037816 */ /* 0x000fe40000000009 */
[----:B------:R-:W-:-:S02]  /*1fbef0*/  PRMT R9, R2, 0x3340, R0 ;  /* 0x0000334002097816 */ /* 0x000fc40000000000 */
[----:B------:R-:W-:Y:S01]  /*1fbf00*/  PRMT R10, R14, 0x3340, R13 ;  /* 0x000033400e0a7816 */ /* 0x000fe2000000000d */
[----:B------:R0:W-:Y:S04]  /*1fbf10*/  STL [R1+0x1b08], R3 ;  /* 0x001b080301007387 */ /* 0x0001e80000100800 */
[----:B------:R-:W3:Y:S04]  /*1fbf20*/  LDL.LU R47, [R1+0x224] ;  /* 0x00022400012f7983 */ /* 0x000ee80000300800 */
[----:B------:R-:W3:Y:S01]  /*1fbf30*/  LDL.LU R49, [R1+0x1694] ;  /* 0x0016940001317983 */ /* 0x000ee20000300800 */
[----:B0-----:R-:W-:-:S05]  /*1fbf40*/  PRMT R3, R10, 0x5410, R9 ;  /* 0x000054100a037816 */ /* 0x001fca0000000009 */
[----:B------:R0:W-:Y:S04]  /*1fbf50*/  STL [R1+0x1b04], R3 ;  /* 0x001b040301007387 */ /* 0x0001e80000100800 */
[----:B------:R-:W3:Y:S04]  /*1fbf60*/  LDL.LU R46, [R1+0x218] ;  /* 0x00021800012e7983 */ /* 0x000ee80000300800 */
[----:B------:R-:W3:Y:S04]  /*1fbf70*/  LDL.LU R39, [R1+0x1668] ;  /* 0x0016680001277983 */ /* 0x000ee80000300800 */
[----:B------:R-:W3:Y:S01]  /*1fbf80*/  LDL.LU R43, [R1+0x214] ;  /* 0x00021400012b7983 */ /* 0x000ee20000300800 */
[----:B------:R-:W-:-:S03]  /*1fbf90*/  SHF.R.U32.HI R10, RZ, 0x8, R12 ;  /* 0x00000008ff0a7819 */ /* 0x000fc6000001160c */
[----:B------:R-:W3:Y:S01]  /*1fbfa0*/  LDL.LU R27, [R1+0x166c] ;  /* 0x00166c00011b7983 */ /* 0x000ee20000300800 */
[----:B------:R-:W-:-:S03]  /*1fbfb0*/  SHF.R.U32.HI R9, RZ, 0x8, R11 ;  /* 0x00000008ff097819 */ /* 0x000fc6000001160b */
[----:B------:R-:W3:Y:S04]  /*1fbfc0*/  LDL.LU R28, [R1+0x5240] ;  /* 0x00524000011c7983 */ /* 0x000ee80000300800 */
[----:B------:R-:W3:Y:S01]  /*1fbfd0*/  LDL.LU R35, [R1+0x2f08] ;  /* 0x002f080001237983 */ /* 0x000ee20000300800 */
[----:B------:R-:W-:-:S03]  /*1fbfe0*/  SHF.R.U32.HI R14, RZ, 0x8, R14 ;  /* 0x00000008ff0e7819 */ /* 0x000fc6000001160e */
[----:B------:R-:W3:Y:S01]  /*1fbff0*/  LDL.LU R36, [R1+0x30dc] ;  /* 0x0030dc0001247983 */ /* 0x000ee20000300800 */
[----:B------:R-:W-:Y:S02]  /*1fc000*/  SHF.R.U32.HI R11, RZ, 0x8, R13 ;  /* 0x00000008ff0b7819 */ /* 0x000fe4000001160d */
[----:B------:R-:W-:Y:S02]  /*1fc010*/  LOP3.LUT R10, R10, 0xffff, RZ, 0xc0, !PT ;  /* 0x0000ffff0a0a7812 */ /* 0x000fe400078ec0ff */
[----:B------:R-:W-:Y:S02]  /*1fc020*/  LOP3.LUT R9, R9, 0xffff, RZ, 0xc0, !PT ;  /* 0x0000ffff09097812 */ /* 0x000fe400078ec0ff */
[----:B------:R-:W-:Y:S02]  /*1fc030*/  LOP3.LUT R12, R14, 0xffff, RZ, 0xc0, !PT ;  /* 0x0000ffff0e0c7812 */ /* 0x000fe400078ec0ff */
[----:B------:R-:W-:Y:S02]  /*1fc040*/  LOP3.LUT R11, R11, 0xffff, RZ, 0xc0, !PT ;  /* 0x0000ffff0b0b7812 */ /* 0x000fe400078ec0ff */
[----:B0-----:R-:W-:-:S02]  /*1fc050*/  PRMT R3, R10, 0x3340, R9 ;  /* 0x000033400a037816 */ /* 0x001fc40000000009 */
[----:B------:R-:W-:-:S03]  /*1fc060*/  PRMT R5, R12, 0x3340, R11 ;  /* 0x000033400c057816 */ /* 0x000fc6000000000b */
[----:B------:R4:W-:Y:S04]  /*1fc070*/  STL [R1+0x4a0], R3 ;  /* 0x0004a00301007387 */ /* 0x0009e80000100800 */
[----:B------:R-:W-:Y:S01]  /*1fc080*/  STL [R1+0x49c], R5 ;  /* 0x00049c0501007387 */ /* 0x000fe20000100800 */
[----:B------:R-:W-:Y:S02]  /*1fc090*/  SHF.R.U32.HI R9, RZ, 0x8, R2 ;  /* 0x00000008ff097819 */ /* 0x000fe40000011602 */
[----:B------:R-:W-:Y:S02]  /*1fc0a0*/  SHF.R.U32.HI R10, RZ, 0x8, R15 ;  /* 0x00000008ff0a7819 */ /* 0x000fe4000001160f */
[----:B------:R-:W-:Y:S02]  /*1fc0b0*/  LOP3.LUT R9, R9, 0xffff, RZ, 0xc0, !PT ;  /* 0x0000ffff09097812 */ /* 0x000fe400078ec0ff */
[----:B------:R-:W-:-:S02]  /*1fc0c0*/  LOP3.LUT R10, R10, 0xffff, RZ, 0xc0, !PT ;  /* 0x0000ffff0a0a7812 */ /* 0x000fc400078ec0ff */
[----:B--2---:R-:W-:-:S05]  /*1fc0d0*/  PRMT R4, R45, 0x5410, R37 ;  /* 0x000054102d047816 */ /* 0x004fca0000000025 */
[----:B------:R-:W-:Y:S01]  /*1fc0e0*/  STL [R1+0x1850], R4 ;  /* 0x0018500401007387 */ /* 0x000fe20000100800 */
[----:B----4-:R-:W-:-:S03]  /*1fc0f0*/  PRMT R3, R60, 0x5410, R55 ;  /* 0x000054103c037816 */ /* 0x010fc60000000037 */
[----:B------:R-:W2:Y:S04]  /*1fc100*/  LDL.LU R34, [R1+0x210] ;  /* 0x0002100001227983 */ /* 0x000ea80000300800 */
[----:B------:R0:W-:Y:S04]  /*1fc110*/  STL [R1+0x1854], R3 ;  /* 0x0018540301007387 */ /* 0x0001e80000100800 */
        /* <DEDUP_REMOVED lines=10> */
[----:B0-----:R-:W-:-:S02]  /*1fc1c0*/  PRMT R3, R9, 0x3340, R0 ;  /* 0x0000334009037816 */ /* 0x001fc40000000000 */
[----:B------:R-:W-:Y:S01]  /*1fc1d0*/  PRMT R4, R10, 0x3340, R0 ;  /* 0x000033400a047816 */ /* 0x000fe20000000000 */
[----:B------:R-:W4:Y:S04]  /*1fc1e0*/  LDL.LU R55, [R1+0x5238] ;  /* 0x0052380001377983 */ /* 0x000f280000300800 */
[----:B------:R-:W4:Y:S04]  /*1fc1f0*/  LDL.LU R60, [R1+0x2e6c] ;  /* 0x002e6c00013c7983 */ /* 0x000f280000300800 */
[----:B------:R3:W-:Y:S04]  /*1fc200*/  STL [R1+0x2d0], R3 ;  /* 0x0002d00301007387 */ /* 0x0007e80000100800 */
[----:B------:R-:W-:Y:S01]  /*1fc210*/  STL [R1+0x2cc], R4 ;  /* 0x0002cc0401007387 */ /* 0x000fe20000100800 */
[----:B---3--:R-:W-:-:S03]  /*1fc220*/  PRMT R3, R39, 0x5410, R46 ;  /* 0x0000541027037816 */ /* 0x008fc6000000002e */
[----:B------:R-:W3:Y:S01]  /*1fc230*/  LDL.LU R39, [R1+0x2fdc] ;  /* 0x002fdc0001277983 */ /* 0x000ee20000300800 */
[----:B------:R-:W-:Y:S02]  /*1fc240*/  PRMT R2, R49, 0x5410, R47 ;  /* 0x0000541031027816 */ /* 0x000fe4000000002f */
[----:B------:R-:W-:Y:S02]  /*1fc250*/  LOP3.LUT R13, R28, 0xffff, RZ, 0xc0, !PT ;  /* 0x0000ffff1c0d7812 */ /* 0x000fe400078ec0ff */
[----:B------:R-:W-:Y:S01]  /*1fc260*/  LOP3.LUT R11, R35, 0xffff, RZ, 0xc0, !PT ;  /* 0x0000ffff230b7812 */ /* 0x000fe200078ec0ff */
[----:B------:R0:W-:Y:S01]  /*1fc270*/  STL [R1+0x180c], R2 ;  /* 0x00180c0201007387 */ /* 0x0001e20000100800 */
[----:B------:R-:W-:Y:S02]  /*1fc280*/  LOP3.LUT R12, R36, 0xffff, RZ, 0xc0, !PT ;  /* 0x0000ffff240c7812 */ /* 0x000fe400078ec0ff */
[----:B------:R-:W-:Y:S02]  /*1fc290*/  PRMT R9, R11, 0x3340, R0 ;  /* 0x000033400b097816 */ /* 0x000fe40000000000 */
[----:B------:R-:W-:Y:S01]  /*1fc2a0*/  PRMT R10, R13, 0x3340, R12 ;  /* 0x000033400d0a7816 */ /* 0x000fe2000000000c */
[----:B------:R-:W-:Y:S01]  /*1fc2b0*/  STL [R1+0x1808], R3 ;  /* 0x0018080301007387 */ /* 0x000fe20000100800 */
[----:B0-----:R-:W-:-:S02]  /*1fc2c0*/  PRMT R2, R27, 0x5410, R43 ;  /* 0x000054101b027816 */ /* 0x001fc4000000002b */
        /* <DEDUP_REMOVED lines=8> */
[----:B------:R0:W-:Y:S03]  /*1fc350*/  STL [R1+0x1b00], R2 ;  /* 0x001b000201007387 */ /* 0x0001e60000100800 */
[----:B------:R-:W-:-:S02]  /*1fc360*/  PRMT R4, R10, 0x3340, R9 ;  /* 0x000033400a047816 */ /* 0x000fc40000000009 */
[----:B0-----:R-:W-:-:S03]  /*1fc370*/  PRMT R2, R11, 0x3340, R0 ;  /* 0x000033400b027816 */ /* 0x001fc60000000000 */
[----:B------:R4:W-:Y:S04]  /*1fc380*/  STL [R1+0x498], R4 ;  /* 0x0004980401007387 */ /* 0x0009e80000100800 */
[----:B------:R0:W-:Y:S01]  /*1fc390*/  STL [R1+0x2c8], R2 ;  /* 0x0002c80201007387 */ /* 0x0001e20000100800 */
[----:B--2---:R-:W-:Y:S02]  /*1fc3a0*/  PRMT R3, R17, 0x5410, R34 ;  /* 0x0000541011037816 */ /* 0x004fe40000000022 */
[----:B----4-:R-:W-:-:S03]  /*1fc3b0*/  PRMT R4, R42, 0x5410, R29 ;  /* 0x000054102a047816 */ /* 0x010fc6000000001d */
[----:B------:R1:W-:Y:S01]  /*1fc3c0*/  STL [R1+0x1800], R3 ;  /* 0x0018000301007387 */ /* 0x0003e20000100800 */
[----:B0-----:R-:W-:-:S03]  /*1fc3d0*/  PRMT R2, R40, 0x5410, R44 ;  /* 0x0000541028027816 */ /* 0x001fc6000000002c */
[----:B------:R-:W-:Y:S04]  /*1fc3e0*/  STL [R1+0x169c], R4 ;  /* 0x00169c0401007387 */ /* 0x000fe80000100800 */
[----:B------:R0:W-:Y:S01]  /*1fc3f0*/  STL [R1+0x1694], R2 ;  /* 0x0016940201007387 */ /* 0x0001e20000100800 */
[----:B-1----:R-:W-:Y:S02]  /*1fc400*/  PRMT R3, R30, 0x5410, R38 ;  /* 0x000054101e037816 */ /* 0x002fe40000000026 */
[----:B------:R-:W-:Y:S02]  /*1fc410*/  LOP3.LUT R14, R25, 0xffff, RZ, 0xc0, !PT ;  /* 0x0000ffff190e7812 */ /* 0x000fe400078ec0ff */
[----:B0-----:R-:W-:Y:S02]  /*1fc420*/  LOP3.LUT R2, R37, 0xffff, RZ, 0xc0, !PT ;  /* 0x0000ffff25027812 */ /* 0x001fe400078ec0ff */
[----:B------:R-:W-:-:S02]  /*1fc430*/  LOP3.LUT R12, R45, 0xffff, RZ, 0xc0, !PT ;  /* 0x0000ffff2d0c7812 */ /* 0x000fc400078ec0ff */
[----:B------:R-:W-:Y:S02]  /*1fc440*/  PRMT R9, R2, 0x3340, R0 ;  /* 0x0000334002097816 */ /* 0x000fe40000000000 */
[----:B------:R-:W-:Y:S01]  /*1fc450*/  PRMT R10, R14, 0x3340, R12 ;  /* 0x000033400e0a7816 */ /* 0x000fe2000000000c */
[----:B------:R0:W-:Y:S04]  /*1fc460*/  STL [R1+0x1698], R3 ;  /* 0x0016980301007387 */ /* 0x0001e80000100800 */
[----:B------:R-:W2:Y:S04]  /*1fc470*/  LDL.LU R27, [R1+0x200] ;  /* 0x00020000011b7983 */ /* 0x000ea80000300800 */
[----:B------:R-:W2:Y:S01]  /*1fc480*/  LDL.LU R28, [R1+0x814] ;  /* 0x00081400011c7983 */ /* 0x000ea20000300800 */
[----:B0-----:R-:W-:-:S03]  /*1fc490*/  PRMT R3, R10, 0x5410, R9 ;  /* 0x000054100a037816 */ /* 0x001fc60000000009 */
[----:B------:R-:W4:Y:S04]  /*1fc4a0*/  LDL.LU R35, [R1+0x1fc] ;  /* 0x0001fc0001237983 */ /* 0x000f280000300800 */
[----:B------:R-:W4:Y:S04]  /*1fc4b0*/  LDL.LU R36, [R1+0x7b8] ;  /* 0x0007b80001247983 */ /* 0x000f280000300800 */
[----:B------:R-:W4:Y:S04]  /*1fc4c0*/  LDL.LU R34, [R1+0x1f8] ;  /* 0x0001f80001227983 */ /* 0x000f280000300800 */
[----:B------:R-:W4:Y:S04]  /*1fc4d0*/  LDL.LU R17, [R1+0x778] ;  /* 0x0007780001117983 */ /* 0x000f280000300800 */
[----:B------:R0:W-:Y:S04]  /*1fc4e0*/  STL [R1+0x1afc], R3 ;  /* 0x001afc0301007387 */ /* 0x0001e80000100800 */
[----:B------:R-:W4:Y:S04]  /*1fc4f0*/  LDL.LU R29, [R1+0x1f4] ;  /* 0x0001f400011d7983 */ /* 0x000f280000300800 */
[----:B------:R-:W4:Y:S01]  /*1fc500*/  LDL.LU R42, [R1+0x7b0] ;  /* 0x0007b000012a7983 */ /* 0x000f220000300800 */
[----:B------:R-:W-:-:S03]  /*1fc510*/  LOP3.LUT R13, R55, 0xffff, RZ, 0xc0, !PT ;  /* 0x0000ffff370d7812 */ /* 0x000fc600078ec0ff */
[----:B------:R-:W4:Y:S01]  /*1fc520*/  LDL.LU R44, [R1+0x1f0] ;  /* 0x0001f000012c7983 */ /* 0x000f220000300800 */
[----:B------:R-:W-:-:S03]  /*1fc530*/  LOP3.LUT R15, R60, 0xffff, RZ, 0xc0, !PT ;  /* 0x0000ffff3c0f7812 */ /* 0x000fc600078ec0ff */
[----:B------:R-:W4:Y:S04]  /*1fc540*/  LDL.LU R45, [R1+0x774] ;  /* 0x00077400012d7983 */ /* 0x000f280000300800 */
[----:B------:R-:W4:Y:S04]  /*1fc550*/  LDL.LU R55, [R1+0x1ec] ;  /* 0x0001ec0001377983 */ /* 0x000f280000300800 */
[----:B------:R-:W4:Y:S01]  /*1fc560*/  LDL.LU R60, [R1+0x734] ;  /* 0x00073400013c7983 */ /* 0x000f220000300800 */
[----:B---3--:R-:W-:-:S03]  /*1fc570*/  LOP3.LUT R11, R39, 0xffff, RZ, 0xc0, !PT ;  /* 0x0000ffff270b7812 */ /* 0x008fc600078ec0ff */
[----:B------:R-:W3:Y:S01]  /*1fc580*/  LDL.LU R39, [R1+0x800] ;  /* 0x0008000001277983 */ /* 0x000ee20000300800 */
[----:B------:R-:W-:Y:S02]  /*1fc590*/  PRMT R9, R15, 0x3340, R0 ;  /* 0x000033400f097816 */ /* 0x000fe40000000000 */
[----:B------:R-:W-:Y:S01]  /*1fc5a0*/  PRMT R10, R13, 0x3340, R11 ;  /* 0x000033400d0a7816 */ /* 0x000fe2000000000b */
[----:B------:R-:W3:Y:S03]  /*1fc5b0*/  LDL.LU R40, [R1+0x384] ;  /* 0x0003840001287983 */ /* 0x000ee60000300800 */
[----:B0-----:R-:W-:Y:S01]  /*1fc5c0*/  PRMT R3, R10, 0x5410, R9 ;  /* 0x000054100a037816 */ /* 0x001fe20000000009 */
[----:B------:R-:W3:Y:S04]  /*1fc5d0*/  LDL.LU R38, [R1+0x784] ;  /* 0x0007840001267983 */ /* 0x000ee80000300800 */
[----:B------:R-:W-:Y:S04]  /*1fc5e0*/  STL [R1+0x1af8], R3 ;  /* 0x001af80301007387 */ /* 0x000fe80000100800 */
[----:B------:R-:W3:Y:S04]  /*1fc5f0*/  LDL.LU R30, [R1+0x804] ;  /* 0x00080400011e7983 */ /* 0x000ee80000300800 */
[----:B------:R-:W3:Y:S04]  /*1fc600*/  LDL.LU R25, [R1+0x380] ;  /* 0x0003800001197983 */ /* 0x000ee80000300800 */
[----:B------:R-:W3:Y:S01]  /*1fc610*/  LDL.LU R37, [R1+0x78c] ;  /* 0x00078c0001257983 */ /* 0x000ee20000300800 */
        /* <DEDUP_REMOVED lines=10> */
[----:B------:R-:W-:Y:S02]  /*1fc6c0*/  PRMT R4, R12, 0x3340, R11 ;  /* 0x000033400c047816 */ /* 0x000fe4000000000b */
[----:B------:R-:W-:Y:S02]  /*1fc6d0*/  SHF.R.U32.HI R11, RZ, 0x8, R15 ;  /* 0x00000008ff0b7819 */ /* 0x000fe4000001160f */
[----:B------:R-:W-:-:S02]  /*1fc6e0*/  LOP3.LUT R9, R9, 0xffff, RZ, 0xc0, !PT ;  /* 0x0000ffff09097812 */ /* 0x000fc400078ec0ff */
[----:B------:R-:W-:Y:S02]  /*1fc6f0*/  LOP3.LUT R11, R11, 0xffff, RZ, 0xc0, !PT ;  /* 0x0000ffff0b0b7812 */ /* 0x000fe400078ec0ff */
[--C-:B------:R-:W-:Y:S01]  /*1fc700*/  PRMT R2, R9, 0x3340, R0.reuse ;  /* 0x0000334009027816 */ /* 0x100fe20000000000 */
[----:B------:R-:W-:Y:S04]  /*1fc710*/  STL [R1+0x494], R5 ;  /* 0x0004940501007387 */ /* 0x000fe80000100800 */
[----:B------:R0:W-:Y:S02]  /*1fc720*/  STL [R1+0x490], R4 ;  /* 0x0004900401007387 */ /* 0x0001e40000100800 */
[----:B0-----:R-:W-:Y:S02]  /*1fc730*/  PRMT R4, R11, 0x3340, R0 ;  /* 0x000033400b047816 */ /* 0x001fe40000000000 */
[----:B--2---:R-:W-:-:S05]  /*1fc740*/  PRMT R3, R28, 0x5410, R27 ;  /* 0x000054101c037816 */ /* 0x004fca000000001b */
[----:B------:R4:W-:Y:S04]  /*1fc750*/  STL [R1+0x1690], R3 ;  /* 0x0016900301007387 */ /* 0x0009e80000100800 */
[----:B------:R0:W-:Y:S01]  /*1fc760*/  STL [R1+0x2c4], R2 ;  /* 0x0002c40201007387 */ /* 0x0001e20000100800 */
[----:B----4-:R-:W-:-:S03]  /*1fc770*/  PRMT R3, R17, 0x5410, R34 ;  /* 0x0000541011037816 */ /* 0x010fc60000000022 */
[----:B------:R3:W-:Y:S04]  /*1fc780*/  STL [R1+0x2c0], R4 ;  /* 0x0002c00401007387 */ /* 0x0007e80000100800 */
[----:B------:R-:W-:Y:S01]  /*1fc790*/  STL [R1+0x166c], R3 ;  /* 0x00166c0301007387 */ /* 0x000fe20000100800 */
[----:B0-----:R-:W-:-:S05]  /*1fc7a0*/  PRMT R2, R42, 0x5410, R29 ;  /* 0x000054102a027816 */ /* 0x001fca000000001d */
[----:B------:R0:W-:Y:S01]  /*1fc7b0*/  STL [R1+0x1668], R2 ;  /* 0x0016680201007387 */ /* 0x0001e20000100800 */
[----:B------:R-:W-:-:S03]  /*1fc7c0*/  PRMT R12, R45, 0x5410, R44 ;  /* 0x000054102d0c7816 */ /* 0x000fc6000000002c */
[----:B------:R-:W2:Y:S01]  /*1fc7d0*/  LDL.LU R45, [R1+0x1e8] ;  /* 0x0001e800012d7983 */ /* 0x000ea20000300800 */
[----:B------:R-:W-:-:S03]  /*1fc7e0*/  PRMT R13, R60, 0x5410, R55 ;  /* 0x000054103c0d7816 */ /* 0x000fc60000000037 */
[----:B------:R-:W2:Y:S01]  /*1fc7f0*/  LDL.LU R55, [R1+0x770] ;  /* 0x0007700001377983 */ /* 0x000ea20000300800 */
[----:B---3--:R-:W-:-:S03]  /*1fc800*/  LOP3.LUT R4, R39, 0xffff, RZ, 0xc0, !PT ;  /* 0x0000ffff27047812 */ /* 0x008fc600078ec0ff */
[----:B------:R-:W3:Y:S04]  /*1fc810*/  LDL.LU R60, [R1+0x1e4] ;  /* 0x0001e400013c7983 */ /* 0x000ee80000300800 */
[----:B------:R-:W3:Y:S01]  /*1fc820*/  LDL.LU R39, [R1+0x738] ;  /* 0x0007380001277983 */ /* 0x000ee20000300800 */
[----:B0-----:R-:W-:Y:S02]  /*1fc830*/  LOP3.LUT R2, R40, 0xffff, RZ, 0xc0, !PT ;  /* 0x0000ffff28027812 */ /* 0x001fe400078ec0ff */
[----:B------:R-:W-:Y:S02]  /*1fc840*/  LOP3.LUT R15, R38, 0xffff, RZ, 0xc0, !PT ;  /* 0x0000ffff260f7812 */ /* 0x000fe400078ec0ff */
[----:B------:R-:W-:Y:S02]  /*1fc850*/  PRMT R9, R2, 0x3340, R0 ;  /* 0x0000334002097816 */ /* 0x000fe40000000000 */
[----:B------:R-:W-:-:S02]  /*1fc860*/  PRMT R11, R4, 0x3340, R15 ;  /* 0x00003340040b7816 */ /* 0x000fc4000000000f */
[----:B------:R-:W-:Y:S02]  /*1fc870*/  LOP3.LUT R5, R30, 0xffff, RZ, 0xc0, !PT ;  /* 0x0000ffff1e057812 */ /* 0x000fe400078ec0ff */
[----:B------:R-:W-:Y:S02]  /*1fc880*/  PRMT R6, R11, 0x5410, R9 ;  /* 0x000054100b067816 */ /* 0x000fe40000000009 */
[----:B------:R-:W-:Y:S02]  /*1fc890*/  LOP3.LUT R3, R25, 0xffff, RZ, 0xc0, !PT ;  /* 0x0000ffff19037812 */ /* 0x000fe400078ec0ff */
[----:B------:R-:W-:Y:S02]  /*1fc8a0*/  LOP3.LUT R14, R37, 0xffff, RZ, 0xc0, !PT ;  /* 0x0000ffff250e7812 */ /* 0x000fe400078ec0ff */
[----:B------:R-:W-:Y:S02]  /*1fc8b0*/  PRMT R9, R3, 0x3340, R0 ;  /* 0x0000334003097816 */ /* 0x000fe40000000000 */
[----:B------:R-:W-:Y:S01]  /*1fc8c0*/  PRMT R11, R5, 0x3340, R14 ;  /* 0x00003340050b7816 */ /* 0x000fe2000000000e */
[----:B------:R0:W-:Y:S01]  /*1fc8d0*/  STL [R1+0x1a10], R6 ;  /* 0x001a100601007387 */ /* 0x0001e20000100800 */
[----:B------:R-:W-:-:S02]  /*1fc8e0*/  PRMT R10, R36, 0x5410, R35 ;  /* 0x00005410240a7816 */ /* 0x000fc40000000023 */
[----:B0-----:R-:W-:-:S05]  /*1fc8f0*/  PRMT R6, R11, 0x5410, R9 ;  /* 0x000054100b067816 */ /* 0x001fca0000000009 */
        /* <DEDUP_REMOVED lines=29> */
[----:B--2---:R-:W-:-:S03]  /*1fcad0*/  PRMT R11, R55, 0x5410, R45 ;  /* 0x00005410370b7816 */ /* 0x004fc6000000002d */
[----:B------:R-:W2:Y:S04]  /*1fcae0*/  LDL.LU R45, [R1+0x2b28] ;  /* 0x002b2800012d7983 */ /* 0x000ea80000300800 */
[----:B------:R-:W2:Y:S01]  /*1fcaf0*/  LDL.LU R55, [R1+0x2b98] ;  /* 0x002b980001377983 */ /* 0x000ea20000300800 */
[----:B---3--:R-:W-:-:S03]  /*1fcb00*/  PRMT R14, R39, 0x5410, R60 ;  /* 0x00005410270e7816 */ /* 0x008fc6000000003c */
[----:B------:R-:W3:Y:S04]  /*1fcb10*/  LDL.LU R60, [R1+0x7f0] ;  /* 0x0007f000013c7983 */ /* 0x000ee80000300800 */
[----:B------:R-:W3:Y:S01]  /*1fcb20*/  LDL.LU R39, [R1+0x36c] ;  /* 0x00036c0001277983 */ /* 0x000ee20000300800 */
[----:B------:R-:W-:Y:S02]  /*1fcb30*/  SHF.R.U32.HI R9, RZ, 0x8, R3 ;  /* 0x00000008ff097819 */ /* 0x000fe40000011603 */
[----:B------:R-:W-:Y:S02]  /*1fcb40*/  SHF.R.U32.HI R15, RZ, 0x8, R2 ;  /* 0x00000008ff0f7819 */ /* 0x000fe40000011602 */
[----:B------:R-:W-:Y:S02]  /*1fcb50*/  LOP3.LUT R9, R9, 0xffff, RZ, 0xc0, !PT ;  /* 0x0000ffff09097812 */ /* 0x000fe400078ec0ff */
[----:B------:R-:W-:-:S02]  /*1fcb60*/  LOP3.LUT R15, R15, 0xffff, RZ, 0xc0, !PT ;  /* 0x0000ffff0f0f7812 */ /* 0x000fc400078ec0ff */
[--C-:B------:R-:W-:Y:S02]  /*1fcb70*/  PRMT R3, R9, 0x3340, R0.reuse ;  /* 0x0000334009037816 */ /* 0x100fe40000000000 */
[----:B------:R-:W-:-:S03]  /*1fcb80*/  PRMT R2, R15, 0x3340, R0 ;  /* 0x000033400f027816 */ /* 0x000fc60000000000 */
[----:B------:R0:W-:Y:S04]  /*1fcb90*/  STL [R1+0x2bc], R3 ;  /* 0x0002bc0301007387 */ /* 0x0001e80000100800 */
[----:B------:R1:W-:Y:S01]  /*1fcba0*/  STL [R1+0x2b8], R2 ;  /* 0x0002b80201007387 */ /* 0x0003e20000100800 */
[----:B----4-:R-:W-:Y:S02]  /*1fcbb0*/  PRMT R4, R35, 0x5410, R28 ;  /* 0x0000541023047816 */ /* 0x010fe4000000001c */
[----:B0-----:R-:W-:-:S03]  /*1fcbc0*/  LOP3.LUT R3, R36, 0xffff, RZ, 0xc0, !PT ;  /* 0x0000ffff24037812 */ /* 0x001fc600078ec0ff */
[----:B------:R0:W-:Y:S01]  /*1fcbd0*/  STL [R1+0x4], R4 ;  /* 0x0000040401007387 */ /* 0x0001e20000100800 */
[----:B-1----:R-:W-:Y:S02]  /*1fcbe0*/  LOP3.LUT R2, R34, 0xffff, RZ, 0xc0, !PT ;  /* 0x0000ffff22027812 */ /* 0x002fe400078ec0ff */
[----:B0-----:R-:W-:Y:S02]  /*1fcbf0*/  LOP3.LUT R4, R17, 0xffff, RZ, 0xc0, !PT ;  /* 0x0000ffff11047812 */ /* 0x001fe400078ec0ff */
[----:B------:R-:W-:Y:S02]  /*1fcc00*/  PRMT R9, R2, 0x3340, R0 ;  /* 0x0000334002097816 */ /* 0x000fe40000000000 */
[----:B------:R-:W-:Y:S02]  /*1fcc10*/  PRMT R5, R3, 0x3340, R4 ;  /* 0x0000334003057816 */ /* 0x000fe40000000004 */
[----:B------:R-:W-:Y:S02]  /*1fcc20*/  SHF.R.U32.HI R3, RZ, 0x8, R3 ;  /* 0x00000008ff037819 */ /* 0x000fe40000011603 */
[----:B------:R-:W-:-:S02]  /*1fcc30*/  PRMT R5, R5, 0x5410, R9 ;  /* 0x0000541005057816 */ /* 0x000fc40000000009 */
[----:B------:R-:W-:Y:S02]  /*1fcc40*/  SHF.R.U32.HI R9, RZ, 0x8, R4 ;  /* 0x00000008ff097819 */ /* 0x000fe40000011604 */
[----:B------:R-:W-:Y:S02]  /*1fcc50*/  SHF.R.U32.HI R2, RZ, 0x8, R2 ;  /* 0x00000008ff027819 */ /* 0x000fe40000011602 */
[----:B------:R-:W-:Y:S02]  /*1fcc60*/  LOP3.LUT R3, R3, 0xffff, RZ, 0xc0, !PT ;  /* 0x0000ffff03037812 */ /* 0x000fe400078ec0ff */
[----:B------:R-:W-:Y:S02]  /*1fcc70*/  LOP3.LUT R9, R9, 0xffff, RZ, 0xc0, !PT ;  /* 0x0000ffff09097812 */ /* 0x000fe400078ec0ff */
[----:B------:R-:W-:Y:S02]  /*1fcc80*/  LOP3.LUT R2, R2, 0xffff, RZ, 0xc0, !PT ;  /* 0x0000ffff02027812 */ /* 0x000fe400078ec0ff */
[----:B------:R-:W-:Y:S01]  /*1fcc90*/  PRMT R4, R3, 0x3340, R9 ;  /* 0x0000334003047816 */ /* 0x000fe20000000009 */
[----:B------:R-:W-:Y:S01]  /*1fcca0*/  STL [R1+0x19c8], R5 ;  /* 0x0019c80501007387 */ /* 0x000fe20000100800 */
[----:B------:R-:W-:-:S03]  /*1fccb0*/  PRMT R2, R2, 0x3340, R0 ;  /* 0x0000334002027816 */ /* 0x000fc60000000000 */
[----:B------:R0:W-:Y:S01]  /*1fccc0*/  STL [R1+0x484], R4 ;  /* 0x0004840401007387 */ /* 0x0001e20000100800 */
[----:B------:R-:W-:-:S03]  /*1fccd0*/  PRMT R3, R42, 0x5410, R29 ;  /* 0x000054102a037816 */ /* 0x000fc6000000001d */
[----:B------:R-:W-:Y:S01]  /*1fcce0*/  STL [R1+0x2b4], R2 ;  /* 0x0002b40201007387 */ /* 0x000fe20000100800 */
[----:B0-----:R-:W-:-:S03]  /*1fccf0*/  PRMT R4, R40, 0x5410, R44 ;  /* 0x0000541028047816 */ /* 0x001fc6000000002c */
[----:B------:R0:W-:Y:S04]  /*1fcd00*/  STL [R1+0x8], R3 ;  /* 0x0000080301007387 */ /* 0x0001e80000100800 */
[----:B------:R-:W-:Y:S01]  /*1fcd10*/  STL [R1+0xc], R4 ;  /* 0x00000c0401007387 */ /* 0x000fe20000100800 */
[----:B0-----:R-:W-:-:S03]  /*1fcd20*/  PRMT R3, R18, 0x5410, R25 ;  /* 0x0000541012037816 */ /* 0x001fc60000000019 */
[----:B------:R-:W4:Y:S01]  /*1fcd30*/  LDL.LU R18, [R1+0xa180] ;  /* 0x00a1800001127983 */ /* 0x000f220000300800 */
[----:B------:R-:W-:-:S05]  /*1fcd40*/  PRMT R2, R30, 0x5410, R38 ;  /* 0x000054101e027816 */ /* 0x000fca0000000026 */
[----:B------:R0:W-:Y:S04]  /*1fcd50*/  STL [R1+0x14], R2 ;  /* 0x0000140201007387 */ /* 0x0001e80000100800 */
[----:B------:R-:W4:Y:S04]  /*1fcd60*/  LDL.LU R40, [R1+0x1c8] ;  /* 0x0001c80001287983 */ /* 0x000f280000300800 */
[----:B------:R1:W-:Y:S04]  /*1fcd70*/  STL [R1+0x18], R3 ;  /* 0x0000180301007387 */ /* 0x0003e80000100800 */
[----:B------:R-:W4:Y:S01]  /*1fcd80*/  LDL.LU R38, [R1+0x69c] ;  /* 0x00069c0001267983 */ /* 0x000f220000300800 */
[----:B0-----:R-:W-:-:S03]  /*1fcd90*/  LOP3.LUT R2, R37, 0xffff, RZ, 0xc0, !PT ;  /* 0x0000ffff25027812 */ /* 0x001fc600078ec0ff */
[----:B------:R-:W4:Y:S04]  /*1fcda0*/  LDL.LU R30, [R1+0x1c0] ;  /* 0x0001c000011e7983 */ /* 0x000f280000300800 */
[----:B------:R-:W4:Y:S04]  /*1fcdb0*/  LDL.LU R25, [R1+0x688] ;  /* 0x0006880001197983 */ /* 0x000f280000300800 */
[----:B------:R-:W4:Y:S01]  /*1fcdc0*/  LDL.LU R37, [R1+0x1bc] ;  /* 0x0001bc0001257983 */ /* 0x000f220000300800 */
[----:B--2---:R-:W-:-:S03]  /*1fcdd0*/  LOP3.LUT R5, R45, 0xffff, RZ, 0xc0, !PT ;  /* 0x0000ffff2d057812 */ /* 0x004fc600078ec0ff */
[----:B------:R-:W2:Y:S01]  /*1fcde0*/  LDL.LU R45, [R1+0x68c] ;  /* 0x00068c00012d7983 */ /* 0x000ea20000300800 */
[----:B-1----:R-:W-:-:S03]  /*1fcdf0*/  LOP3.LUT R3, R55, 0xffff, RZ, 0xc0, !PT ;  /* 0x0000ffff37037812 */ /* 0x002fc600078ec0ff */
[----:B------:R-:W2:Y:S01]  /*1fce00*/  LDL.LU R55, [R1+0x2c08] ;  /* 0x002c080001377983 */ /* 0x000ea20000300800 */
[----:B---3--:R-:W-:-:S03]  /*1fce10*/  LOP3.LUT R4, R60, 0xffff, RZ, 0xc0, !PT ;  /* 0x0000ffff3c047812 */ /* 0x008fc600078ec0ff */
[----:B------:R-:W3:Y:S01]  /*1fce20*/  LDL.LU R60, [R1+0x2b48] ;  /* 0x002b4800013c7983 */ /* 0x000ee20000300800 */
[----:B------:R-:W-:-:S03]  /*1fce30*/  LOP3.LUT R42, R39, 0xffff, RZ, 0xc0, !PT ;  /* 0x0000ffff272a7812 */ /* 0x000fc600078ec0ff */
[----:B------:R-:W3:Y:S01]  /*1fce40*/  LDL.LU R39, [R1+0x2ba8] ;  /* 0x002ba80001277983 */ /* 0x000ee20000300800 */
[----:B------:R-:W-:Y:S02]  /*1fce50*/  PRMT R9, R5, 0x3340, R0 ;  /* 0x0000334005097816 */ /* 0x000fe40000000000 */
[----:B------:R-:W-:-:S04]  /*1fce60*/  PRMT R7, R2, 0x3340, R3 ;  /* 0x0000334002077816 */ /* 0x000fc80000000003 */
[----:B------:R-:W-:Y:S01]  /*1fce70*/  PRMT R7, R7, 0x5410, R9 ;  /* 0x0000541007077816 */ /* 0x000fe20000000009 */
[----:B------:R-:W-:Y:S01]  /*1fce80*/  STL [R1+0xa0d8], R42 ;  /* 0x00a0d82a01007387 */ /* 0x000fe20000100800 */
[----:B------:R-:W-:-:S03]  /*1fce90*/  PRMT R9, R42, 0x3340, R0 ;  /* 0x000033402a097816 */ /* 0x000fc60000000000 */
[----:B------:R0:W-:Y:S01]  /*1fcea0*/  STL [R1+0x56c], R7 ;  /* 0x00056c0701007387 */ /* 0x0001e20000100800 */
[----:B------:R-:W-:Y:S02]  /*1fceb0*/  SHF.R.U32.HI R2, RZ, 0x8, R2 ;  /* 0x00000008ff027819 */ /* 0x000fe40000011602 */
[----:B------:R-:W-:Y:S02]  /*1fcec0*/  SHF.R.U32.HI R3, RZ, 0x8, R3 ;  /* 0x00000008ff037819 */ /* 0x000fe40000011603 */
[----:B------:R-:W-:Y:S02]  /*1fced0*/  LOP3.LUT R2, R2, 0xffff, RZ, 0xc0, !PT ;  /* 0x0000ffff02027812 */ /* 0x000fe400078ec0ff */
[----:B------:R-:W-:-:S04]  /*1fcee0*/  LOP3.LUT R3, R3, 0xffff, RZ, 0xc0, !PT ;  /* 0x0000ffff03037812 */ /* 0x000fc800078ec0ff */
[----:B------:R-:W-:Y:S02]  /*1fcef0*/  PRMT R3, R2, 0x3340, R3 ;  /* 0x0000334002037816 */ /* 0x000fe40000000003 */
[----:B------:R-:W-:Y:S02]  /*1fcf00*/  PRMT R15, R27, 0x5410, R43 ;  /* 0x000054101b0f7816 */ /* 0x000fe4000000002b */
[----:B----4-:R-:W-:-:S04]  /*1fcf10*/  LOP3.LUT R6, R18, 0xffff, RZ, 0xc0, !PT ;  /* 0x0000ffff12067812 */ /* 0x010fc800078ec0ff */
[----:B0-----:R-:W-:Y:S02]  /*1fcf20*/  PRMT R7, R4, 0x3340, R6 ;  /* 0x0000334004077816 */ /* 0x001fe40000000006 */
[----:B------:R-:W-:Y:S02]  /*1fcf30*/  SHF.R.U32.HI R4, RZ, 0x8, R4 ;  /* 0x00000008ff047819 */ /* 0x000fe40000011604 */
[----:B------:R-:W-:Y:S02]  /*1fcf40*/  PRMT R7, R7, 0x5410, R9 ;  /* 0x0000541007077816 */ /* 0x000fe40000000009 */
[----:B------:R-:W-:Y:S02]  /*1fcf50*/  SHF.R.U32.HI R9, RZ, 0x8, R6 ;  /* 0x00000008ff097819 */ /* 0x000fe40000011606 */
[----:B------:R-:W-:Y:S02]  /*1fcf60*/  LOP3.LUT R4, R4, 0xffff, RZ, 0xc0, !PT ;  /* 0x0000ffff04047812 */ /* 0x000fe400078ec0ff */
[----:B------:R-:W-:-:S04]  /*1fcf70*/  LOP3.LUT R9, R9, 0xffff, RZ, 0xc0, !PT ;  /* 0x0000ffff09097812 */ /* 0x000fc800078ec0ff */
[----:B------:R-:W-:Y:S01]  /*1fcf80*/  PRMT R18, R4, 0x3340, R9 ;  /* 0x0000334004127816 */ /* 0x000fe20000000009 */
[----:B------:R-:W-:Y:S01]  /*1fcf90*/  STL [R1+0x19c4], R7 ;  /* 0x0019c40701007387 */ /* 0x000fe20000100800 */
[----:B------:R-:W-:-:S03]  /*1fcfa0*/  PRMT R2, R38, 0x5410, R40 ;  /* 0x0000541026027816 */ /* 0x000fc60000000028 */
[----:B------:R-:W-:Y:S04]  /*1fcfb0*/  STL [R1+0x9f9c], R18 ;  /* 0x009f9c1201007387 */ /* 0x000fe80000100800 */
[----:B------:R-:W4:Y:S04]  /*1fcfc0*/  LDL.LU R43, [R1+0x1b8] ;  /* 0x0001b800012b7983 */ /* 0x000f280000300800 */
[----:B------:R-:W-:Y:S04]  /*1fcfd0*/  STL [R1+0x47c], R3 ;  /* 0x00047c0301007387 */ /* 0x000fe80000100800 */
[----:B------:R-:W4:Y:S04]  /*1fcfe0*/  LDL.LU R27, [R1+0x684] ;  /* 0x00068400011b7983 */ /* 0x000f280000300800 */
[----:B------:R0:W-:Y:S04]  /*1fcff0*/  STL [R1+0x10], R2 ;  /* 0x0000100201007387 */ /* 0x0001e80000100800 */
[----:B------:R-:W4:Y:S04]  /*1fd000*/  LDL.LU R28, [R1+0x1b4] ;  /* 0x0001b400011c7983 */ /* 0x000f280000300800 */
[----:B------:R-:W4:Y:S04]  /*1fd010*/  LDL.LU R35, [R1+0x55c] ;  /* 0x00055c0001237983 */ /* 0x000f280000300800 */
[----:B------:R-:W4:Y:S04]  /*1fd020*/  LDL.LU R36, [R1+0x1b0] ;  /* 0x0001b00001247983 */ /* 0x000f280000300800 */
[----:B------:R-:W4:Y:S01]  /*1fd030*/  LDL.LU R34, [R1+0x680] ;  /* 0x0006800001227983 */ /* 0x000f220000300800 */
[----:B0-----:R-:W-:-:S03]  /*1fd040*/  PRMT R2, R25, 0x5410, R30 ;  /* 0x0000541019027816 */ /* 0x001fc6000000001e */
[----:B------:R-:W4:Y:S04]  /*1fd050*/  LDL.LU R17, [R1+0x2e2c] ;  /* 0x002e2c0001117983 */ /* 0x000f280000300800 */
[----:B------:R-:W4:Y:S04]  /*1fd060*/  LDL.LU R29, [R1+0x2d08] ;  /* 0x002d0800011d7983 */ /* 0x000f280000300800 */
[----:B------:R-:W4:Y:S04]  /*1fd070*/  LDL.LU R44, [R1+0x2d88] ;  /* 0x002d8800012c7983 */ /* 0x000f280000300800 */
[----:B------:R3:W-:Y:S01]  /*1fd080*/  STL [R1+0x1c], R2 ;  /* 0x00001c0201007387 */ /* 0x0007e20000100800 */
[----:B--2---:R-:W-:-:S02]  /*1fd090*/  PRMT R4, R45, 0x5410, R37 ;  /* 0x000054102d047816 */ /* 0x004fc40000000025 */
[----:B------:R-:W-:-:S03]  /*1fd0a0*/  LOP3.LUT R3, R55, 0xffff, RZ, 0xc0, !PT ;  /* 0x0000ffff37037812 */ /* 0x000fc600078ec0ff */
[----:B------:R0:W-:Y:S01]  /*1fd0b0*/  STL [R1+0x20], R4 ;  /* 0x0000200401007387 */ /* 0x0001e20000100800 */
[----:B---3--:R-:W-:-:S03]  /*1fd0c0*/  LOP3.LUT R2, R60, 0xffff, RZ, 0xc0, !PT ;  /* 0x0000ffff3c027812 */ /* 0x008fc600078ec0ff */
[----:B------:R-:W2:Y:S01]  /*1fd0d0*/  LDL.LU R40, [R1+0x1ac] ;  /* 0x0001ac0001287983 */ /* 0x000ea20000300800 */
[----:B0-----:R-:W-:-:S03]  /*1fd0e0*/  LOP3.LUT R4, R39, 0xffff, RZ, 0xc0, !PT ;  /* 0x0000ffff27047812 */ /* 0x001fc600078ec0ff */
[----:B------:R-:W2:Y:S01]  /*1fd0f0*/  LDL.LU R38, [R1+0x66c] ;  /* 0x00066c0001267983 */ /* 0x000ea20000300800 */
[----:B------:R-:W-:Y:S02]  /*1fd100*/  PRMT R9, R2, 0x3340, R0 ;  /* 0x0000334002097816 */ /* 0x000fe40000000000 */
[----:B------:R-:W-:-:S04]  /*1fd110*/  PRMT R6, R3, 0x3340, R4 ;  /* 0x0000334003067816 */ /* 0x000fc80000000004 */
[----:B------:R-:W-:-:S05]  /*1fd120*/  PRMT R6, R6, 0x5410, R9 ;  /* 0x0000541006067816 */ /* 0x000fca0000000009 */
[----:B------:R-:W-:Y:S04]  /*1fd130*/  STL [R1+0x568], R6 ;  /* 0x0005680601007387 */ /* 0x000fe80000100800 */
[----:B------:R-:W3:Y:S04]  /*1fd140*/  LDL.LU R30, [R1+0x1a8] ;  /* 0x0001a800011e7983 */ /* 0x000ee80000300800 */
[----:B------:R-:W3:Y:S04]  /*1fd150*/  LDL.LU R25, [R1+0x670] ;  /* 0x0006700001197983 */ /* 0x000ee80000300800 */
[----:B------:R-:W3:Y:S04]  /*1fd160*/  LDL.LU R37, [R1+0x1a4] ;  /* 0x0001a40001257983 */ /* 0x000ee80000300800 */
[----:B------:R-:W3:Y:S04]  /*1fd170*/  LDL.LU R45, [R1+0x564] ;  /* 0x00056400012d7983 */ /* 0x000ee80000300800 */
[----:B------:R-:W3:Y:S04]  /*1fd180*/  LDL.LU R55, [R1+0x2bd8] ;  /* 0x002bd80001377983 */ /* 0x000ee80000300800 */
[----:B------:R-:W3:Y:S01]  /*1fd190*/  LDL.LU R39, [R1+0x2b18] ;  /* 0x002b180001277983 */ /* 0x000ee20000300800 */
[----:B------:R-:W-:-:S02]  /*1fd1a0*/  SHF.R.U32.HI R3, RZ, 0x8, R3 ;  /* 0x00000008ff037819 */ /* 0x000fc40000011603 */
[----:B------:R-:W-:Y:S01]  /*1fd1b0*/  SHF.R.U32.HI R9, RZ, 0x8, R4 ;  /* 0x00000008ff097819 */ /* 0x000fe20000011604 */
[----:B------:R-:W3:Y:S01]  /*1fd1c0*/  LDL.LU R60, [R1+0x2b8c] ;  /* 0x002b8c00013c7983 */ /* 0x000ee20000300800 */
[----:B------:R-:W-:Y:S02]  /*1fd1d0*/  LOP3.LUT R3, R3, 0xffff, RZ, 0xc0, !PT ;  /* 0x0000ffff03037812 */ /* 0x000fe400078ec0ff */
[----:B------:R-:W-:Y:S02]  /*1fd1e0*/  LOP3.LUT R9, R9, 0xffff, RZ, 0xc0, !PT ;  /* 0x0000ffff09097812 */ /* 0x000fe400078ec0ff */
[----:B------:R-:W-:Y:S02]  /*1fd1f0*/  SHF.R.U32.HI R2, RZ, 0x8, R2 ;  /* 0x00000008ff027819 */ /* 0x000fe40000011602 */
[----:B------:R-:W-:Y:S02]  /*1fd200*/  PRMT R3, R3, 0x3340, R9 ;  /* 0x0000334003037816 */ /* 0x000fe40000000009 */
[----:B------:R-:W-:-:S03]  /*1fd210*/  LOP3.LUT R2, R2, 0xffff, RZ, 0xc0, !PT ;  /* 0x0000ffff02027812 */ /* 0x000fc600078ec0ff */
[----:B------:R4:W-:Y:S01]  /*1fd220*/  STL [R1+0x478], R3 ;  /* 0x0004780301007387 */ /* 0x0009e20000100800 */
[----:B------:R-:W-:-:S05]  /*1fd230*/  PRMT R2, R2, 0x3340, R0 ;  /* 0x0000334002027816 */ /* 0x000fca0000000000 */
[----:B------:R0:W-:Y:S01]  /*1fd240*/  STL [R1+0x2b0], R2 ;  /* 0x0002b00201007387 */ /* 0x0001e20000100800 */
[----:B------:R-:W-:Y:S02]  /*1fd250*/  PRMT R19, R19, 0x5410, R46 ;  /* 0x0000541013137816 */ /* 0x000fe4000000002e */
[----:B----4-:R-:W-:Y:S02]  /*1fd260*/  PRMT R3, R34, 0x5410, R36 ;  /* 0x0000541022037816 */ /* 0x010fe40000000024 */
[----:B0-----:R-:W-:-:S03]  /*1fd270*/  LOP3.LUT R2, R17, 0xffff, RZ, 0xc0, !PT ;  /* 0x0000ffff11027812 */ /* 0x001fc600078ec0ff */
[----:B------:R0:W-:Y:S01]  /*1fd280*/  STL [R1+0x2c], R3 ;  /* 0x00002c0301007387 */ /* 0x0001e20000100800 */
[----:B------:R-:W-:Y:S02]  /*1fd290*/  LOP3.LUT R4, R29, 0xffff, RZ, 0xc0, !PT ;  /* 0x0000ffff1d047812 */ /* 0x000fe400078ec0ff */
        /* <DEDUP_REMOVED lines=9> */
[----:B------:R-:W-:Y:S01]  /*1fd330*/  LOP3.LUT R3, R3, 0xffff, RZ, 0xc0, !PT ;  /* 0x0000ffff03037812 */ /* 0x000fe200078ec0ff */
[----:B------:R0:W-:Y:S03]  /*1fd340*/  STL [R1+0x55c], R7 ;  /* 0x00055c0701007387 */ /* 0x0001e60000100800 */
[----:B------:R-:W-:-:S02]  /*1fd350*/  PRMT R5, R2, 0x3340, R3 ;  /* 0x0000334002057816 */ /* 0x000fc40000000003 */
[----:B0-----:R-:W-:-:S05]  /*1fd360*/  PRMT R7, R9, 0x3340, R0 ;  /* 0x0000334009077816 */ /* 0x001fca0000000000 */
[----:B------:R-:W-:Y:S04]  /*1fd370*/  STL [R1+0x2ac], R7 ;  /* 0x0002ac0701007387 */ /* 0x000fe80000100800 */
[----:B------:R-:W-:Y:S01]  /*1fd380*/  STL [R1+0x474], R5 ;  /* 0x0004740501007387 */ /* 0x000fe20000100800 */
[----:B------:R-:W-:Y:S02]  /*1fd390*/  PRMT R56, R27, 0x5410, R43 ;  /* 0x000054101b387816 */ /* 0x000fe4000000002b */
[----:B--2---:R-:W-:-:S05]  /*1fd3a0*/  PRMT R3, R38, 0x5410, R40 ;  /* 0x0000541026037816 */ /* 0x004fca0000000028 */
[----:B------:R-:W-:Y:S01]  /*1fd3b0*/  STL [R1+0x34], R3 ;  /* 0x0000340301007387 */ /* 0x000fe20000100800 */
[----:B---3--:R-:W-:-:S05]  /*1fd3c0*/  PRMT R2, R25, 0x5410, R30 ;  /* 0x0000541019027816 */ /* 0x008fca000000001e */
[----:B------:R0:W-:Y:S04]  /*1fd3d0*/  STL [R1+0x30], R2 ;  /* 0x0000300201007387 */ /* 0x0001e80000100800 */
[----:B------:R-:W2:Y:S04]  /*1fd3e0*/  LDL.LU R22, [R1+0x1a0] ;  /* 0x0001a00001167983 */ /* 0x000ea80000300800 */
[----:B------:R-:W2:Y:S04]  /*1fd3f0*/  LDL.LU R47, [R1+0x664] ;  /* 0x00066400012f7983 */ /* 0x000ea80000300800 */
[----:B------:R-:W3:Y:S01]  /*1fd400*/  LDL.LU R49, [R1+0x19c] ;  /* 0x00019c0001317983 */ /* 0x000ee20000300800 */
[----:B0-----:R-:W-:-:S03]  /*1fd410*/  LOP3.LUT R2, R39, 0xffff, RZ, 0xc0, !PT ;  /* 0x0000ffff27027812 */ /* 0x001fc600078ec0ff */
[----:B------:R-:W3:Y:S04]  /*1fd420*/  LDL.LU R46, [R1+0x65c] ;  /* 0x00065c00012e7983 */ /* 0x000ee80000300800 */
[----:B------:R-:W4:Y:S04]  /*1fd430*/  LDL.LU R43, [R1+0x198] ;  /* 0x00019800012b7983 */ /* 0x000f280000300800 */
[----:B------:R-:W4:Y:S01]  /*1fd440*/  LDL.LU R39, [R1+0x660] ;  /* 0x0006600001277983 */ /* 0x000f220000300800 */
[----:B------:R-:W-:-:S03]  /*1fd450*/  PRMT R6, R35, 0x5410, R28 ;  /* 0x0000541023067816 */ /* 0x000fc6000000001c */
[----:B------:R-:W3:Y:S01]  /*1fd460*/  LDL.LU R27, [R1+0x2bf8] ;  /* 0x002bf800011b7983 */ /* 0x000ee20000300800 */
[----:B------:R-:W-:-:S03]  /*1fd470*/  LOP3.LUT R3, R55, 0xffff, RZ, 0xc0, !PT ;  /* 0x0000ffff37037812 */ /* 0x000fc600078ec0ff */
[----:B------:R-:W3:Y:S01]  /*1fd480*/  LDL.LU R28, [R1+0x2b38] ;  /* 0x002b3800011c7983 */ /* 0x000ee20000300800 */
[----:B------:R-:W-:-:S03]  /*1fd490*/  LOP3.LUT R5, R60, 0xffff, RZ, 0xc0, !PT ;  /* 0x0000ffff3c057812 */ /* 0x000fc600078ec0ff */
[----:B------:R-:W3:Y:S01]  /*1fd4a0*/  LDL.LU R40, [R1+0x2b9c] ;  /* 0x002b9c0001287983 */ /* 0x000ee20000300800 */
[----:B------:R-:W-:Y:S02]  /*1fd4b0*/  PRMT R9, R2, 0x3340, R0 ;  /* 0x0000334002097816 */ /* 0x000fe40000000000 */
[----:B------:R-:W-:-:S04]  /*1fd4c0*/  PRMT R7, R3, 0x3340, R5 ;  /* 0x0000334003077816 */ /* 0x000fc80000000005 */
[----:B------:R-:W-:-:S05]  /*1fd4d0*/  PRMT R7, R7, 0x5410, R9 ;  /* 0x0000541007077816 */ /* 0x000fca0000000009 */
[----:B------:R-:W-:Y:S04]  /*1fd4e0*/  STL [R1+0x564], R7 ;  /* 0x0005640701007387 */ /* 0x000fe80000100800 */
[----:B------:R-:W3:Y:S04]  /*1fd4f0*/  LDL.LU R35, [R1+0x194] ;  /* 0x0001940001237983 */ /* 0x000ee80000300800 */
[----:B------:R-:W3:Y:S01]  /*1fd500*/  LDL.LU R36, [R1+0x654] ;  /* 0x0006540001247983 */ /* 0x000ee20000300800 */
[----:B------:R-:W-:-:S03]  /*1fd510*/  SHF.R.U32.HI R3, RZ, 0x8, R3 ;  /* 0x00000008ff037819 */ /* 0x000fc60000011603 */
[----:B------:R-:W3:Y:S01]  /*1fd520*/  LDL.LU R34, [R1+0x190] ;  /* 0x0001900001227983 */ /* 0x000ee20000300800 */
[----:B------:R-:W-:-:S03]  /*1fd530*/  SHF.R.U32.HI R9, RZ, 0x8, R5 ;  /* 0x00000008ff097819 */ /* 0x000fc60000011605 */
[----:B------:R-:W3:Y:S01]  /*1fd540*/  LDL.LU R17, [R1+0x658] ;  /* 0x0006580001117983 */ /* 0x000ee20000300800 */
[----:B------:R-:W-:-:S03]  /*1fd550*/  SHF.R.U32.HI R2, RZ, 0x8, R2 ;  /* 0x00000008ff027819 */ /* 0x000fc60000011602 */
[----:B------:R-:W3:Y:S04]  /*1fd560*/  LDL.LU R29, [R1+0x5c] ;  /* 0x00005c00011d7983 */ /* 0x000ee80000300800 */
[----:B------:R-:W3:Y:S01]  /*1fd570*/  LDL.LU R44, [R1+0x554] ;  /* 0x00055400012c7983 */ /* 0x000ee20000300800 */
[----:B------:R-:W-:-:S03]  /*1fd580*/  PRMT R58, R45, 0x5410, R37 ;  /* 0x000054102d3a7816 */ /* 0x000fc60000000025 */
[----:B------:R-:W3:Y:S01]  /*1fd590*/  LDL.LU R38, [R1+0x64] ;  /* 0x0000640001267983 */ /* 0x000ee20000300800 */
[----:B------:R-:W-:Y:S02]  /*1fd5a0*/  LOP3.LUT R3, R3, 0xffff, RZ, 0xc0, !PT ;  /* 0x0000ffff03037812 */ /* 0x000fe400078ec0ff */
[----:B------:R-:W-:Y:S01]  /*1fd5b0*/  LOP3.LUT R9, R9, 0xffff, RZ, 0xc0, !PT ;  /* 0x0000ffff09097812 */ /* 0x000fe200078ec0ff */
[----:B------:R-:W3:Y:S01]  /*1fd5c0*/  LDL.LU R30, [R1+0x558] ;  /* 0x00055800011e7983 */ /* 0x000ee20000300800 */
[----:B------:R-:W-:-:S03]  /*1fd5d0*/  LOP3.LUT R2, R2, 0xffff, RZ, 0xc0, !PT ;  /* 0x0000ffff02027812 */ /* 0x000fc600078ec0ff */
[----:B------:R-:W3:Y:S01]  /*1fd5e0*/  LDL.LU R25, [R1+0x2e5c] ;  /* 0x002e5c0001197983 */ /* 0x000ee20000300800 */
[----:B------:R-:W-:-:S03]  /*1fd5f0*/  PRMT R5, R3, 0x3340, R9 ;  /* 0x0000334003057816 */ /* 0x000fc60000000009 */
[----:B------:R-:W3:Y:S01]  /*1fd600*/  LDL.LU R37, [R1+0x2d3c] ;  /* 0x002d3c0001257983 */ /* 0x000ee20000300800 */
[----:B------:R-:W-:-:S03]  /*1fd610*/  PRMT R3, R2, 0x3340, R0 ;  /* 0x0000334002037816 */ /* 0x000fc60000000000 */
[----:B------:R-:W3:Y:S04]  /*1fd620*/  LDL.LU R45, [R1+0x2d8c] ;  /* 0x002d8c00012d7983 */ /* 0x000ee80000300800 */
[----:B------:R-:W3:Y:S04]  /*1fd630*/  LDL.LU R55, [R1+0x2e0c] ;  /* 0x002e0c0001377983 */ /* 0x000ee80000300800 */
[----:B------:R-:W3:Y:S04]  /*1fd640*/  LDL.LU R60, [R1+0x2cfc] ;  /* 0x002cfc00013c7983 */ /* 0x000ee80000300800 */
[----:B------:R-:W-:Y:S04]  /*1fd650*/  STL [R1+0x470], R5 ;  /* 0x0004700501007387 */ /* 0x000fe80000100800 */
[----:B------:R4:W-:Y:S01]  /*1fd660*/  STL [R1+0x2a8], R3 ;  /* 0x0002a80301007387 */ /* 0x0009e20000100800 */
[----:B--2---:R-:W-:-:S05]  /*1fd670*/  PRMT R2, R47, 0x5410, R22 ;  /* 0x000054102f027816 */ /* 0x004fca0000000016 */
[----:B------:R3:W-:Y:S01]  /*1fd680*/  STL [R1+0x38], R2 ;  /* 0x0000380201007387 */ /* 0x0007e20000100800 */
[----:B----4-:R-:W-:-:S03]  /*1fd690*/  PRMT R3, R39, 0x5410, R43 ;  /* 0x0000541027037816 */ /* 0x010fc6000000002b */
[----:B------:R-:W2:Y:S01]  /*1fd6a0*/  LDL.LU R39, [R1+0x2d7c] ;  /* 0x002d7c0001277983 */ /* 0x000ea20000300800 */
[----:B---3--:R-:W-:-:S03]  /*1fd6b0*/  LOP3.LUT R2, R27, 0xffff, RZ, 0xc0, !PT ;  /* 0x0000ffff1b027812 */ /* 0x008fc600078ec0ff */
[----:B------:R0:W-:Y:S01]  /*1fd6c0*/  STL [R1+0x50], R3 ;  /* 0x0000500301007387 */ /* 0x0001e20000100800 */
[----:B------:R-:W-:-:S04]  /*1fd6d0*/  LOP3.LUT R5, R28, 0xffff, RZ, 0xc0, !PT ;  /* 0x0000ffff1c057812 */ /* 0x000fc800078ec0ff */
[----:B------:R-:W-:Y:S01]  /*1fd6e0*/  PRMT R9, R5, 0x3340, R0 ;  /* 0x0000334005097816 */ /* 0x000fe20000000000 */
[----:B------:R1:W-:Y:S01]  /*1fd6f0*/  STL [R1+0x1b4], R5 ;  /* 0x0001b40501007387 */ /* 0x0003e20000100800 */
[----:B0-----:R-:W-:-:S04]  /*1fd700*/  LOP3.LUT R3, R40, 0xffff, RZ, 0xc0, !PT ;  /* 0x0000ffff28037812 */ /* 0x001fc800078ec0ff */
[----:B-1----:R-:W-:Y:S02]  /*1fd710*/  PRMT R5, R2, 0x3340, R3 ;  /* 0x0000334002057816 */ /* 0x002fe40000000003 */
        /* <DEDUP_REMOVED lines=8> */
[----:B------:R-:W-:Y:S02]  /*1fd7a0*/  PRMT R4, R9, 0x3340, R0 ;  /* 0x0000334009047816 */ /* 0x000fe40000000000 */
[----:B------:R-:W-:Y:S01]  /*1fd7b0*/  PRMT R3, R36, 0x5410, R35 ;  /* 0x0000541024037816 */ /* 0x000fe20000000023 */
[----:B------:R-:W-:Y:S01]  /*1fd7c0*/  STL [R1+0x560], R5 ;  /* 0x0005600501007387 */ /* 0x000fe20000100800 */
[----:B------:R-:W-:-:S03]  /*1fd7d0*/  PRMT R2, R44, 0x5410, R29 ;  /* 0x000054102c027816 */ /* 0x000fc6000000001d */
[----:B------:R-:W-:Y:S04]  /*1fd7e0*/  STL [R1+0x9fa0], R40 ;  /* 0x009fa02801007387 */ /* 0x000fe80000100800 */
[----:B------:R-:W-:Y:S04]  /*1fd7f0*/  STL [R1+0x2a4], R4 ;  /* 0x0002a40401007387 */ /* 0x000fe80000100800 */
[----:B------:R0:W-:Y:S01]  /*1fd800*/  STL [R1+0x58], R3 ;  /* 0x0000580301007387 */ /* 0x0001e20000100800 */
[----:B------:R-:W-:-:S03]  /*1fd810*/  LOP3.LUT R7, R25, 0xffff, RZ, 0xc0, !PT ;  /* 0x0000ffff19077812 */ /* 0x000fc600078ec0ff */
[----:B------:R1:W-:Y:S01]  /*1fd820*/  STL [R1+0x5c], R2 ;  /* 0x00005c0201007387 */ /* 0x0003e20000100800 */
[----:B------:R-:W-:Y:S02]  /*1fd830*/  PRMT R18, R17, 0x5410, R34 ;  /* 0x0000541011127816 */ /* 0x000fe40000000022 */
[----:B0-----:R-:W-:Y:S02]  /*1fd840*/  PRMT R3, R30, 0x5410, R38 ;  /* 0x000054101e037816 */ /* 0x001fe40000000026 */
[----:B------:R-:W-:Y:S02]  /*1fd850*/  LOP3.LUT R8, R45, 0xffff, RZ, 0xc0, !PT ;  /* 0x0000ffff2d087812 */ /* 0x000fe400078ec0ff */
[----:B-1----:R-:W-:Y:S01]  /*1fd860*/  LOP3.LUT R2, R37, 0xffff, RZ, 0xc0, !PT ;  /* 0x0000ffff25027812 */ /* 0x002fe200078ec0ff */
[----:B------:R0:W-:Y:S01]  /*1fd870*/  STL [R1+0x64], R3 ;  /* 0x0000640301007387 */ /* 0x0001e20000100800 */
[----:B------:R-:W-:Y:S02]  /*1fd880*/  PRMT R17, R7, 0x3340, R8 ;  /* 0x0000334007117816 */ /* 0x000fe40000000008 */
[----:B------:R-:W-:-:S02]  /*1fd890*/  PRMT R9, R2, 0x3340, R0 ;  /* 0x0000334002097816 */ /* 0x000fc40000000000 */
[----:B------:R-:W-:Y:S02]  /*1fd8a0*/  PRMT R53, R46, 0x5410, R49 ;  /* 0x000054102e357816 */ /* 0x000fe40000000031 */
[----:B------:R-:W3:Y:S01]  /*1fd8b0*/  LDL.LU R46, [R1+0x60] ;  /* 0x00006000012e7983 */ /* 0x000ee20000300800 */
[----:B------:R-:W-:-:S03]  /*1fd8c0*/  PRMT R9, R17, 0x5410, R9 ;  /* 0x0000541011097816 */ /* 0x000fc60000000009 */
[----:B------:R-:W3:Y:S01]  /*1fd8d0*/  LDL.LU R43, [R1+0x64c] ;  /* 0x00064c00012b7983 */ /* 0x000ee20000300800 */
[----:B------:R-:W-:-:S03]  /*1fd8e0*/  LOP3.LUT R4, R55, 0xffff, RZ, 0xc0, !PT ;  /* 0x0000ffff37047812 */ /* 0x000fc600078ec0ff */
[----:B------:R-:W4:Y:S01]  /*1fd8f0*/  LDL.LU R27, [R1+0x68] ;  /* 0x00006800011b7983 */ /* 0x000f220000300800 */
[----:B0-----:R-:W-:-:S03]  /*1fd900*/  LOP3.LUT R3, R60, 0xffff, RZ, 0xc0, !PT ;  /* 0x0000ffff3c037812 */ /* 0x001fc600078ec0ff */
[----:B------:R-:W4:Y:S04]  /*1fd910*/  LDL.LU R28, [R1+0x650] ;  /* 0x00065000011c7983 */ /* 0x000f280000300800 */
[----:B------:R-:W4:Y:S04]  /*1fd920*/  LDL.LU R35, [R1+0x70] ;  /* 0x0000700001237983 */ /* 0x000f280000300800 */
[----:B------:R-:W4:Y:S04]  /*1fd930*/  LDL.LU R36, [R1+0x648] ;  /* 0x0006480001247983 */ /* 0x000f280000300800 */
[----:B------:R0:W-:Y:S04]  /*1fd940*/  STL [R1+0x558], R9 ;  /* 0x0005580901007387 */ /* 0x0001e80000100800 */
[----:B------:R-:W4:Y:S04]  /*1fd950*/  LDL.LU R29, [R1+0x6c] ;  /* 0x00006c00011d7983 */ /* 0x000f280000300800 */
[----:B------:R-:W4:Y:S01]  /*1fd960*/  LDL.LU R30, [R1+0x644] ;  /* 0x00064400011e7983 */ /* 0x000f220000300800 */
[----:B0-----:R-:W-:-:S03]  /*1fd970*/  PRMT R9, R3, 0x3340, R0 ;  /* 0x0000334003097816 */ /* 0x001fc60000000000 */
[----:B------:R-:W4:Y:S01]  /*1fd980*/  LDL.LU R25, [R1+0x74] ;  /* 0x0000740001197983 */ /* 0x000f220000300800 */
[----:B--2---:R-:W-:-:S03]  /*1fd990*/  LOP3.LUT R5, R39, 0xffff, RZ, 0xc0, !PT ;  /* 0x0000ffff27057812 */ /* 0x004fc600078ec0ff */
[----:B------:R-:W2:Y:S01]  /*1fd9a0*/  LDL.LU R39, [R1+0x54c] ;  /* 0x00054c0001277983 */ /* 0x000ea20000300800 */
[----:B------:R-:W-:-:S03]  /*1fd9b0*/  PRMT R17, R4, 0x3340, R5 ;  /* 0x0000334004117816 */ /* 0x000fc60000000005 */
[----:B------:R-:W2:Y:S01]  /*1fd9c0*/  LDL.LU R34, [R1+0x78] ;  /* 0x0000780001227983 */ /* 0x000ea20000300800 */
[----:B------:R-:W-:-:S05]  /*1fd9d0*/  PRMT R9, R17, 0x5410, R9 ;  /* 0x0000541011097816 */ /* 0x000fca0000000009 */
[----:B------:R0:W-:Y:S04]  /*1fd9e0*/  STL [R1+0x554], R9 ;  /* 0x0005540901007387 */ /* 0x0001e80000100800 */
[----:B------:R-:W2:Y:S04]  /*1fd9f0*/  LDL.LU R17, [R1+0x550] ;  /* 0x0005500001117983 */ /* 0x000ea80000300800 */
[----:B------:R-:W2:Y:S04]  /*1fda00*/  LDL.LU R44, [R1+0x524c] ;  /* 0x00524c00012c7983 */ /* 0x000ea80000300800 */
[----:B------:R-:W2:Y:S04]  /*1fda10*/  LDL.LU R38, [R1+0x302c] ;  /* 0x00302c0001267983 */ /* 0x000ea80000300800 */
[----:B------:R-:W2:Y:S01]  /*1fda20*/  LDL.LU R37, [R1+0x5254] ;  /* 0x0052540001257983 */ /* 0x000ea20000300800 */
[----:B------:R-:W-:-:S02]  /*1fda30*/  SHF.R.U32.HI R7, RZ, 0x8, R7 ;  /* 0x00000008ff077819 */ /* 0x000fc40000011607 */
[----:B0-----:R-:W-:Y:S01]  /*1fda40*/  SHF.R.U32.HI R9, RZ, 0x8, R8 ;  /* 0x00000008ff097819 */ /* 0x001fe20000011608 */
[----:B------:R-:W2:Y:S04]  /*1fda50*/  LDL.LU R45, [R1+0x5250] ;  /* 0x00525000012d7983 */ /* 0x000ea80000300800 */
[----:B------:R-:W2:Y:S01]  /*1fda60*/  LDL.LU R60, [R1+0x3038] ;  /* 0x00303800013c7983 */ /* 0x000ea20000300800 */
[----:B------:R-:W-:-:S03]  /*1fda70*/  LOP3.LUT R7, R7, 0xffff, RZ, 0xc0, !PT ;  /* 0x0000ffff07077812 */ /* 0x000fc600078ec0ff */
[----:B------:R-:W2:Y:S01]  /*1fda80*/  LDL.LU R55, [R1+0x5258] ;  /* 0x0052580001377983 */ /* 0x000ea20000300800 */
[----:B------:R-:W-:Y:S02]  /*1fda90*/  LOP3.LUT R9, R9, 0xffff, RZ, 0xc0, !PT ;  /* 0x0000ffff09097812 */ /* 0x000fe400078ec0ff */
[----:B------:R-:W-:Y:S02]  /*1fdaa0*/  SHF.R.U32.HI R4, RZ, 0x8, R4 ;  /* 0x00000008ff047819 */ /* 0x000fe40000011604 */
[----:B------:R-:W-:Y:S02]  /*1fdab0*/  SHF.R.U32.HI R5, RZ, 0x8, R5 ;  /* 0x00000008ff057819 */ /* 0x000fe40000011605 */
[----:B------:R-:W-:Y:S02]  /*1fdac0*/  PRMT R8, R7, 0x3340, R9 ;  /* 0x0000334007087816 */ /* 0x000fe40000000009 */
[----:B------:R-:W-:Y:S02]  /*1fdad0*/  SHF.R.U32.HI R9, RZ, 0x8, R3 ;  /* 0x00000008ff097819 */ /* 0x000fe40000011603 */
[----:B------:R-:W-:-:S02]  /*1fdae0*/  LOP3.LUT R4, R4, 0xffff, RZ, 0xc0, !PT ;  /* 0x0000ffff04047812 */ /* 0x000fc400078ec0ff */
[----:B------:R-:W-:Y:S02]  /*1fdaf0*/  LOP3.LUT R5, R5, 0xffff, RZ, 0xc0, !PT ;  /* 0x0000ffff05057812 */ /* 0x000fe400078ec0ff */
[----:B------:R-:W-:Y:S02]  /*1fdb00*/  SHF.R.U32.HI R2, RZ, 0x8, R2 ;  /* 0x00000008ff027819 */ /* 0x000fe40000011602 */
[----:B------:R-:W-:Y:S02]  /*1fdb10*/  LOP3.LUT R9, R9, 0xffff, RZ, 0xc0, !PT ;  /* 0x0000ffff09097812 */ /* 0x000fe400078ec0ff */
[----:B------:R-:W-:Y:S02]  /*1fdb20*/  PRMT R7, R4, 0x3340, R5 ;  /* 0x0000334004077816 */ /* 0x000fe40000000005 */
[----:B------:R-:W-:Y:S01]  /*1fdb30*/  LOP3.LUT R2, R2, 0xffff, RZ, 0xc0, !PT ;  /* 0x0000ffff02027812 */ /* 0x000fe200078ec0ff */
[----:B------:R-:W-:Y:S01]  /*1fdb40*/  STL [R1+0x464], R8 ;  /* 0x0004640801007387 */ /* 0x000fe20000100800 */
[----:B------:R-:W-:-:S02]  /*1fdb50*/  PRMT R3, R9, 0x3340, R0 ;  /* 0x0000334009037816 */ /* 0x000fc40000000000 */
[----:B------:R-:W-:Y:S01]  /*1fdb60*/  PRMT R2, R2, 0x3340, R0 ;  /* 0x0000334002027816 */ /* 0x000fe20000000000 */
[----:B------:R-:W-:Y:S01]  /*1fdb70*/  STL [R1+0x458], R7 ;  /* 0x0004580701007387 */ /* 0x000fe20000100800 */
[----:B---3--:R-:W-:Y:S02]  /*1fdb80*/  PRMT R5, R43, 0x5410, R46 ;  /* 0x000054102b057816 */ /* 0x008fe4000000002e */
[----:B----4-:R-:W-:-:S03]  /*1fdb90*/  PRMT R4, R28, 0x5410, R27 ;  /* 0x000054101c047816 */ /* 0x010fc6000000001b */
[----:B------:R-:W-:Y:S04]  /*1fdba0*/  STL [R1+0x60], R5 ;  /* 0x0000600501007387 */ /* 0x000fe80000100800 */
[----:B------:R-:W-:Y:S04]  /*1fdbb0*/  STL [R1+0x68], R4 ;  /* 0x0000680401007387 */ /* 0x000fe80000100800 */
[----:B------:R0:W-:Y:S04]  /*1fdbc0*/  STL [R1+0x2a0], R3 ;  /* 0x0002a00301007387 */ /* 0x0001e80000100800 */
[----:B------:R2:W-:Y:S01]  /*1fdbd0*/  STL [R1+0x29c], R2 ;  /* 0x00029c0201007387 */ /* 0x0005e20000100800 */
[----:B0-----:R-:W-:-:S03]  /*1fdbe0*/  PRMT R3, R30, 0x5410, R29 ;  /* 0x000054101e037816 */ /* 0x001fc6000000001d */
[----:B------:R-:W3:Y:S04]  /*1fdbf0*/  LDL.LU R29, [R1+0x80] ;  /* 0x00008000011d7983 */ /* 0x000ee80000300800 */
[----:B------:R-:W-:Y:S04]  /*1fdc00*/  STL [R1+0x6c], R3 ;  /* 0x00006c0301007387 */ /* 0x000fe80000100800 */
[----:B------:R-:W3:Y:S01]  /*1fdc10*/  LDL.LU R30, [R1+0x640] ;  /* 0x00064000011e7983 */ /* 0x000ee20000300800 */
[----:B--2---:R-:W-:-:S05]  /*1fdc20*/  PRMT R2, R39, 0x5410, R25 ;  /* 0x0000541027027816 */ /* 0x004fca0000000019 */
[----:B------:R0:W-:Y:S04]  /*1fdc30*/  STL [R1+0x74], R2 ;  /* 0x0000740201007387 */ /* 0x0001e80000100800 */
[----:B------:R-:W2:Y:S04]  /*1fdc40*/  LDL.LU R25, [R1+0x7c] ;  /* 0x00007c0001197983 */ /* 0x000ea80000300800 */
[----:B------:R-:W2:Y:S01]  /*1fdc50*/  LDL.LU R39, [R1+0x634] ;  /* 0x0006340001277983 */ /* 0x000ea20000300800 */
[----:B0-----:R-:W-:Y:S02]  /*1fdc60*/  PRMT R2, R17, 0x5410, R34 ;  /* 0x0000541011027816 */ /* 0x001fe40000000022 */
[----:B------:R-:W-:-:S03]  /*1fdc70*/  LOP3.LUT R4, R44, 0xffff, RZ, 0xc0, !PT ;  /* 0x0000ffff2c047812 */ /* 0x000fc600078ec0ff */
[----:B------:R0:W-:Y:S01]  /*1fdc80*/  STL [R1+0x78], R2 ;  /* 0x0000780201007387 */ /* 0x0001e20000100800 */
[----:B------:R-:W-:-:S03]  /*1fdc90*/  LOP3.LUT R3, R38, 0xffff, RZ, 0xc0, !PT ;  /* 0x0000ffff26037812 */ /* 0x000fc600078ec0ff */
[----:B------:R-:W4:Y:S01]  /*1fdca0*/  LDL.LU R44, [R1+0x84] ;  /* 0x00008400012c7983 */ /* 0x000f220000300800 */
[----:B------:R-:W-:-:S03]  /*1fdcb0*/  LOP3.LUT R7, R37, 0xffff, RZ, 0xc0, !PT ;  /* 0x0000ffff25077812 */ /* 0x000fc600078ec0ff */
[----:B------:R-:W4:Y:S04]  /*1fdcc0*/  LDL.LU R38, [R1+0x62c] ;  /* 0x00062c0001267983 */ /* 0x000f280000300800 */
[----:B------:R-:W4:Y:S01]  /*1fdcd0*/  LDL.LU R37, [R1+0xbc] ;  /* 0x0000bc0001257983 */ /* 0x000f220000300800 */
[----:B------:R-:W-:Y:S02]  /*1fdce0*/  PRMT R9, R3, 0x3340, R0 ;  /* 0x0000334003097816 */ /* 0x000fe40000000000 */
[----:B------:R-:W-:Y:S02]  /*1fdcf0*/  PRMT R22, R4, 0x3340, R7 ;  /* 0x0000334004167816 */ /* 0x000fe40000000007 */
[----:B------:R-:W-:Y:S02]  /*1fdd00*/  LOP3.LUT R8, R45, 0xffff, RZ, 0xc0, !PT ;  /* 0x0000ffff2d087812 */ /* 0x000fe400078ec0ff */
[----:B------:R-:W-:-:S02]  /*1fdd10*/  PRMT R22, R22, 0x5410, R9 ;  /* 0x0000541016167816 */ /* 0x000fc40000000009 */
[----:B0-----:R-:W-:Y:S02]  /*1fdd20*/  LOP3.LUT R2, R60, 0xffff, RZ, 0xc0, !PT ;  /* 0x0000ffff3c027812 */ /* 0x001fe400078ec0ff */
[----:B------:R-:W-:Y:S01]  /*1fdd30*/  LOP3.LUT R17, R55, 0xffff, RZ, 0xc0, !PT ;  /* 0x0000ffff37117812 */ /* 0x000fe200078ec0ff */
[----:B------:R-:W4:Y:S01]  /*1fdd40*/  LDL.LU R60, [R1+0x8c] ;  /* 0x00008c00013c7983 */ /* 0x000f220000300800 */
[----:B------:R-:W-:-:S03]  /*1fdd50*/  PRMT R9, R2, 0x3340, R0 ;  /* 0x0000334002097816 */ /* 0x000fc60000000000 */
[----:B------:R-:W4:Y:S04]  /*1fdd60*/  LDL.LU R45, [R1+0x5244] ;  /* 0x00524400012d7983 */ /* 0x000f280000300800 */
[----:B------:R0:W-:Y:S04]  /*1fdd70*/  STL [R1+0x550], R22 ;  /* 0x0005501601007387 */ /* 0x0001e80000100800 */
[----:B------:R-:W4:Y:S01]  /*1fdd80*/  LDL.LU R55, [R1+0x30fc] ;  /* 0x0030fc0001377983 */ /* 0x000f220000300800 */
[----:B0-----:R-:W-:-:S04]  /*1fdd90*/  PRMT R22, R8, 0x3340, R17 ;  /* 0x0000334008167816 */ /* 0x001fc80000000011 */
[----:B------:R-:W-:Y:S02]  /*1fdda0*/  PRMT R9, R22, 0x5410, R9 ;  /* 0x0000541016097816 */ /* 0x000fe40000000009 */
[----:B------:R-:W-:-:S03]  /*1fddb0*/  SHF.R.U32.HI R8, RZ, 0x8, R8 ;  /* 0x00000008ff087819 */ /* 0x000fc60000011608 */
[----:B------:R0:W-:Y:S01]  /*1fddc0*/  STL [R1+0x54c], R9 ;  /* 0x00054c0901007387 */ /* 0x0001e20000100800 */
[----:B------:R-:W-:Y:S02]  /*1fddd0*/  LOP3.LUT R8, R8, 0xffff, RZ, 0xc0, !PT ;  /* 0x0000ffff08087812 */ /* 0x000fe400078ec0ff */
[----:B------:R-:W-:Y:S02]  /*1fdde0*/  SHF.R.U32.HI R4, RZ, 0x8, R4 ;  /* 0x00000008ff047819 */ /* 0x000fe40000011604 */
[----:B0-----:R-:W-:-:S04]  /*1fddf0*/  SHF.R.U32.HI R9, RZ, 0x8, R17 ;  /* 0x00000008ff097819 */ /* 0x001fc80000011611 */
[----:B------:R-:W-:Y:S02]  /*1fde00*/  LOP3.LUT R9, R9, 0xffff, RZ, 0xc0, !PT ;  /* 0x0000ffff09097812 */ /* 0x000fe400078ec0ff */
[----:B------:R-:W-:Y:S02]  /*1fde10*/  SHF.R.U32.HI R7, RZ, 0x8, R7 ;  /* 0x00000008ff077819 */ /* 0x000fe40000011607 */
[----:B------:R-:W-:Y:S02]  /*1fde20*/  PRMT R8, R8, 0x3340, R9 ;  /* 0x0000334008087816 */ /* 0x000fe40000000009 */
[----:B------:R-:W-:Y:S02]  /*1fde30*/  SHF.R.U32.HI R9, RZ, 0x8, R3 ;  /* 0x00000008ff097819 */ /* 0x000fe40000011603 */
[----:B------:R-:W-:Y:S02]  /*1fde40*/  LOP3.LUT R4, R4, 0xffff, RZ, 0xc0, !PT ;  /* 0x0000ffff04047812 */ /* 0x000fe400078ec0ff */
[----:B------:R-:W-:-:S02]  /*1fde50*/  LOP3.LUT R7, R7, 0xffff, RZ, 0xc0, !PT ;  /* 0x0000ffff07077812 */ /* 0x000fc400078ec0ff */
[----:B------:R-:W-:Y:S02]  /*1fde60*/  SHF.R.U32.HI R2, RZ, 0x8, R2 ;  /* 0x00000008ff027819 */ /* 0x000fe40000011602 */
[----:B------:R-:W-:Y:S02]  /*1fde70*/  LOP3.LUT R9, R9, 0xffff, RZ, 0xc0, !PT ;  /* 0x0000ffff09097812 */ /* 0x000fe400078ec0ff */
[----:B------:R-:W-:Y:S02]  /*1fde80*/  PRMT R4, R4, 0x3340, R7 ;  /* 0x0000334004047816 */ /* 0x000fe40000000007 */
[----:B------:R-:W-:Y:S02]  /*1fde90*/  LOP3.LUT R2, R2, 0xffff, RZ, 0xc0, !PT ;  /* 0x0000ffff02027812 */ /* 0x000fe400078ec0ff */
[--C-:B------:R-:W-:Y:S01]  /*1fdea0*/  PRMT R3, R9, 0x3340, R0.reuse ;  /* 0x0000334009037816 */ /* 0x100fe20000000000 */
[----:B------:R-:W-:Y:S01]  /*1fdeb0*/  STL [R1+0x454], R8 ;  /* 0x0004540801007387 */ /* 0x000fe20000100800 */
[----:B------:R-:W-:-:S03]  /*1fdec0*/  PRMT R2, R2, 0x3340, R0 ;  /* 0x0000334002027816 */ /* 0x000fc60000000000 */
[----:B------:R-:W-:Y:S01]  /*1fded0*/  STL [R1+0x450], R4 ;  /* 0x0004500401007387 */ /* 0x000fe20000100800 */
[----:B---3--:R-:W-:-:S03]  /*1fdee0*/  PRMT R46, R30, 0x5410, R29 ;  /* 0x000054101e2e7816 */ /* 0x008fc6000000001d */
[----:B------:R-:W3:Y:S04]  /*1fdef0*/  LDL.LU R30, [R1+0x88] ;  /* 0x00008800011e7983 */ /* 0x000ee80000300800 */
[----:B------:R4:W-:Y:S01]  /*1fdf00*/  STL [R1+0x298], R3 ;  /* 0x0002980301007387 */ /* 0x0009e20000100800 */
[----:B--2---:R-:W-:-:S03]  /*1fdf10*/  PRMT R39, R39, 0x5410, R25 ;  /* 0x0000541027277816 */ /* 0x004fc60000000019 */
[----:B------:R-:W3:Y:S04]  /*1fdf20*/  LDL.LU R25, [R1+0x624] ;  /* 0x0006240001197983 */ /* 0x000ee80000300800 */
[----:B------:R0:W-:Y:S01]  /*1fdf30*/  STL [R1+0x294], R2 ;  /* 0x0002940201007387 */ /* 0x0001e20000100800 */
[----:B----4-:R-:W-:-:S03]  /*1fdf40*/  PRMT R3, R31, 0x5410, R37 ;  /* 0x000054101f037816 */ /* 0x010fc60000000025 */
[----:B------:R-:W2:Y:S01]  /*1fdf50*/  LDL.LU R31, [R1+0xa17c] ;  /* 0x00a17c00011f7983 */ /* 0x000ea20000300800 */
[----:B0-----:R-:W-:-:S05]  /*1fdf60*/  PRMT R2, R38, 0x5410, R44 ;  /* 0x0000541026027816 */ /* 0x001fca000000002c */
[----:B------:R0:W-:Y:S02]  /*1fdf70*/  STL [R1+0x84], R2 ;  /* 0x0000840201007387 */ /* 0x0001e40000100800 */
[----:B0-----:R-:W-:Y:S02]  /*1fdf80*/  PRMT R2, R32, 0x5410, R60 ;  /* 0x0000541020027816 */ /* 0x001fe4000000003c */
[----:B------:R-:W4:Y:S04]  /*1fdf90*/  LDL.LU R32, [R1+0xa178] ;  /* 0x00a1780001207983 */ /* 0x000f280000300800 */
[----:B------:R0:W-:Y:S01]  /*1fdfa0*/  STL [R1+0x85c], R3 ;  /* 0x00085c0301007387 */ /* 0x0001e20000100800 */
[----:B------:R-:W-:-:S03]  /*1fdfb0*/  LOP3.LUT R4, R55, 0xffff, RZ, 0xc0, !PT ;  /* 0x0000ffff37047812 */ /* 0x000fc600078ec0ff */
[----:B------:R-:W3:Y:S04]  /*1fdfc0*/  LDL.LU R49, [R1+0x90] ;  /* 0x0000900001317983 */ /* 0x000ee80000300800 */
[----:B------:R-:W3:Y:S01]  /*1fdfd0*/  LDL.LU R60, [R1+0x620] ;  /* 0x00062000013c7983 */ /* 0x000ee20000300800 */
[----:B0-----:R-:W-:-:S03]  /*1fdfe0*/  LOP3.LUT R3, R45, 0xffff, RZ, 0xc0, !PT ;  /* 0x0000ffff2d037812 */ /* 0x001fc600078ec0ff */
[----:B------:R2:W-:Y:S04]  /*1fdff0*/  STL [R1+0x8c], R2 ;  /* 0x00008c0201007387 */ /* 0x0005e80000100800 */
[----:B------:R-:W3:Y:S01]  /*1fe000*/  LDL.LU R43, [R1+0x94] ;  /* 0x00009400012b7983 */ /* 0x000ee20000300800 */
[----:B------:R-:W-:-:S03]  /*1fe010*/  PRMT R7, R3, 0x3340, R4 ;  /* 0x0000334003077816 */ /* 0x000fc60000000004 */
[----:B------:R-:W3:Y:S04]  /*1fe020*/  LDL.LU R27, [R1+0x540] ;  /* 0x00054000011b7983 */ /* 0x000ee80000300800 */
[----:B------:R-:W3:Y:S01]  /*1fe030*/  LDL.LU R37, [R1+0x5248] ;  /* 0x0052480001257983 */ /* 0x000ee20000300800 */
[----:B------:R-:W-:-:S04]  /*1fe040*/  SHF.R.U32.HI R3, RZ, 0x8, R3 ;  /* 0x00000008ff037819 */ /* 0x000fc80000011603 */
[----:B------:R-:W-:Y:S02]  /*1fe050*/  LOP3.LUT R3, R3, 0xffff, RZ, 0xc0, !PT ;  /* 0x0000ffff03037812 */ /* 0x000fe400078ec0ff */
[----:B------:R-:W-:Y:S02]  /*1fe060*/  PRMT R5, R36, 0x5410, R35 ;  /* 0x0000541024057816 */ /* 0x000fe40000000023 */
[----:B--2---:R-:W-:Y:S02]  /*1fe070*/  LOP3.LUT R2, R31, 0xffff, RZ, 0xc0, !PT ;  /* 0x0000ffff1f027812 */ /* 0x004fe400078ec0ff */
[----:B------:R-:W2:Y:S02]  /*1fe080*/  LDL.LU R31, [R1+0xa174] ;  /* 0x00a17400011f7983 */ /* 0x000ea40000300800 */
[----:B------:R-:W-:-:S04]  /*1fe090*/  PRMT R9, R2, 0x3340, R0 ;  /* 0x0000334002097816 */ /* 0x000fc80000000000 */
[----:B------:R-:W-:Y:S02]  /*1fe0a0*/  PRMT R7, R7, 0x5410, R9 ;  /* 0x0000541007077816 */ /* 0x000fe40000000009 */
[----:B------:R-:W-:-:S04]  /*1fe0b0*/  SHF.R.U32.HI R9, RZ, 0x8, R4 ;  /* 0x00000008ff097819 */ /* 0x000fc80000011604 */
[----:B------:R-:W-:Y:S01]  /*1fe0c0*/  LOP3.LUT R9, R9, 0xffff, RZ, 0xc0, !PT ;  /* 0x0000ffff09097812 */ /* 0x000fe200078ec0ff */
[----:B------:R-:W-:Y:S03]  /*1fe0d0*/  STL [R1+0x548], R7 ;  /* 0x0005480701007387 */ /* 0x000fe60000100800 */
[----:B------:R-:W-:Y:S01]  /*1fe0e0*/  PRMT R3, R3, 0x3340, R9 ;  /* 0x0000334003037816 */ /* 0x000fe20000000009 */
[----:B------:R-:W2:Y:S04]  /*1fe0f0*/  LDL.LU R28, [R1+0x9c] ;  /* 0x00009c00011c7983 */ /* 0x000ea80000300800 */
[----:B------:R-:W2:Y:S04]  /*1fe100*/  LDL.LU R35, [R1+0x98] ;  /* 0x0000980001237983 */ /* 0x000ea80000300800 */
[----:B------:R0:W-:Y:S04]  /*1fe110*/  STL [R1+0x444], R3 ;  /* 0x0004440301007387 */ /* 0x0001e80000100800 */
[----:B------:R-:W2:Y:S04]  /*1fe120*/  LDL.LU R36, [R1+0x604] ;  /* 0x0006040001247983 */ /* 0x000ea80000300800 */
[----:B------:R-:W2:Y:S04]  /*1fe130*/  LDL.LU R34, [R1+0xb4] ;  /* 0x0000b40001227983 */ /* 0x000ea80000300800 */
[----:B------:R-:W2:Y:S04]  /*1fe140*/  LDL.LU R17, [R1+0x5fc] ;  /* 0x0005fc0001117983 */ /* 0x000ea80000300800 */
[----:B------:R-:W2:Y:S04]  /*1fe150*/  LDL R29, [R1+0xb0] ;  /* 0x0000b000011d7983 */ /* 0x000ea80000100800 */
[----:B------:R-:W2:Y:S04]  /*1fe160*/  LDL.LU R45, [R1+0x5d8] ;  /* 0x0005d800012d7983 */ /* 0x000ea80000300800 */
[----:B------:R-:W2:Y:S01]  /*1fe170*/  LDL.LU R55, [R1+0x2e8c] ;  /* 0x002e8c0001377983 */ /* 0x000ea20000300800 */
[----:B------:R-:W-:-:S02]  /*1fe180*/  SHF.R.U32.HI R2, RZ, 0x8, R2 ;  /* 0x00000008ff027819 */ /* 0x000fc40000011602 */
[----:B---3--:R-:W-:Y:S01]  /*1fe190*/  PRMT R60, R60, 0x5410, R49 ;  /* 0x000054103c3c7816 */ /* 0x008fe20000000031 */
[----:B------:R-:W3:Y:S01]  /*1fe1a0*/  LDL.LU R44, [R1+0x2d4c] ;  /* 0x002d4c00012c7983 */ /* 0x000ee20000300800 */
[----:B------:R-:W-:-:S04]  /*1fe1b0*/  LOP3.LUT R2, R2, 0xffff, RZ, 0xc0, !PT ;  /* 0x0000ffff02027812 */ /* 0x000fc800078ec0ff */
[----:B------:R-:W-:Y:S02]  /*1fe1c0*/  PRMT R2, R2, 0x3340, R0 ;  /* 0x0000334002027816 */ /* 0x000fe40000000000 */
[----:B------:R-:W-:-:S03]  /*1fe1d0*/  PRMT R42, R25, 0x5410, R30 ;  /* 0x00005410192a7816 */ /* 0x000fc6000000001e */
[----:B------:R4:W-:Y:S04]  /*1fe1e0*/  STL [R1+0x290], R2 ;  /* 0x0002900201007387 */ /* 0x0009e80000100800 */
[----:B------:R-:W3:Y:S01]  /*1fe1f0*/  LDL.LU R38, [R1+0x2de8] ;  /* 0x002de80001267983 */ /* 0x000ee20000300800 */
[----:B0-----:R-:W-:-:S03]  /*1fe200*/  LOP3.LUT R3, R37, 0xffff, RZ, 0xc0, !PT ;  /* 0x0000ffff25037812 */ /* 0x001fc600078ec0ff */
[----:B------:R-:W3:Y:S04]  /*1fe210*/  LDL.LU R30, [R1+0x1b64] ;  /* 0x001b6400011e7983 */ /* 0x000ee80000300800 */
[----:B------:R-:W3:Y:S01]  /*1fe220*/  LDL.LU R25, [R1+0x7ec] ;  /* 0x0007ec0001197983 */ /* 0x000ee20000300800 */
[----:B----4-:R-:W-:-:S03]  /*1fe230*/  LOP3.LUT R2, R32, 0xffff, RZ, 0xc0, !PT ;  /* 0x0000ffff20027812 */ /* 0x010fc600078ec0ff */
[----:B------:R-:W-:Y:S04]  /*1fe240*/  STL [R1+0xa0dc], R60 ;  /* 0x00a0dc3c01007387 */ /* 0x000fe80000100800 */
[----:B------:R-:W4:Y:S01]  /*1fe250*/  LDL.LU R37, [R1+0x1af4] ;  /* 0x001af40001257983 */ /* 0x000f220000300800 */
[----:B------:R-:W-:Y:S02]  /*1fe260*/  PRMT R9, R2, 0x3340, R0 ;  /* 0x0000334002097816 */ /* 0x000fe40000000000 */
[----:B------:R-:W-:-:S04]  /*1fe270*/  SHF.R.U32.HI R2, RZ, 0x8, R2 ;  /* 0x00000008ff027819 */ /* 0x000fc80000011602 */
[----:B------:R-:W-:-:S04]  /*1fe280*/  LOP3.LUT R2, R2, 0xffff, RZ, 0xc0, !PT ;  /* 0x0000ffff02027812 */ /* 0x000fc800078ec0ff */
[----:B------:R-:W-:Y:S02]  /*1fe290*/  PRMT R32, R2, 0x3340, R0 ;  /* 0x0000334002207816 */ /* 0x000fe40000000000 */
[----:B--2---:R-:W-:-:S04]  /*1fe2a0*/  LOP3.LUT R4, R31, 0xffff, RZ, 0xc0, !PT ;  /* 0x0000ffff1f047812 */ /* 0x004fc800078ec0ff */
[--C-:B------:R-:W-:Y:S02]  /*1fe2b0*/  PRMT R7, R3, 0x3340, R4.reuse ;  /* 0x0000334003077816 */ /* 0x100fe40000000004 */
[----:B------:R-:W-:Y:S02]  /*1fe2c0*/  SHF.R.U32.HI R3, RZ, 0x8, R3 ;  /* 0x00000008ff037819 */ /* 0x000fe40000011603 */
[----:B------:R-:W-:Y:S02]  /*1fe2d0*/  PRMT R7, R7, 0x5410, R9 ;  /* 0x0000541007077816 */ /* 0x000fe40000000009 */
[----:B------:R-:W-:Y:S02]  /*1fe2e0*/  SHF.R.U32.HI R9, RZ, 0x8, R4 ;  /* 0x00000008ff097819 */ /* 0x000fe40000011604 */
[----:B------:R-:W-:Y:S02]  /*1fe2f0*/  LOP3.LUT R3, R3, 0xffff, RZ, 0xc0, !PT ;  /* 0x0000ffff03037812 */ /* 0x000fe400078ec0ff */
[----:B------:R-:W-:-:S04]  /*1fe300*/  LOP3.LUT R9, R9, 0xffff, RZ, 0xc0, !PT ;  /* 0x0000ffff09097812 */ /* 0x000fc800078ec0ff */
[----:B------:R-:W-:Y:S01]  /*1fe310*/  PRMT R31, R3, 0x3340, R9 ;  /* 0x00003340031f7816 */ /* 0x000fe20000000009 */
[----:B------:R-:W-:Y:S04]  /*1fe320*/  STL [R1+0x540], R7 ;  /* 0x0005400701007387 */ /* 0x000fe80000100800 */
[----:B------:R-:W-:Y:S04]  /*1fe330*/  STL [R1+0xa020], R31 ;  /* 0x00a0201f01007387 */ /* 0x000fe80000100800 */
[----:B------:R-:W-:Y:S01]  /*1fe340*/  STL [R1+0xa024], R32 ;  /* 0x00a0242001007387 */ /* 0x000fe20000100800 */
[----:B------:R-:W-:-:S05]  /*1fe350*/  PRMT R3, R17, 0x5410, R34 ;  /* 0x0000541011037816 */ /* 0x000fca0000000022 */
[----:B------:R-:W-:Y:S01]  /*1fe360*/  STL [R1+0xb4], R3 ;  /* 0x0000b40301007387 */ /* 0x000fe20000100800 */
[----:B------:R-:W-:-:S03]  /*1fe370*/  PRMT R2, R45, 0x5410, R29 ;  /* 0x000054102d027816 */ /* 0x000fc6000000001d */
[----:B------:R-:W2:Y:S01]  /*1fe380*/  LDL.LU R45, [R1+0x10c] ;  /* 0x00010c00012d7983 */ /* 0x000ea20000300800 */
[----:B------:R-:W-:-:S03]  /*1fe390*/  LOP3.LUT R4, R55, 0xffff, RZ, 0xc0, !PT ;  /* 0x0000ffff37047812 */ /* 0x000fc600078ec0ff */
[----:B------:R0:W-:Y:S04]  /*1fe3a0*/  STL [R1+0xbc], R2 ;  /* 0x0000bc0201007387 */ /* 0x0001e80000100800 */
[----:B------:R-:W2:Y:S01]  /*1fe3b0*/  LDL.LU R55, [R1+0x5f0] ;  /* 0x0005f00001377983 */ /* 0x000ea20000300800 */
[----:B------:R-:W-:-:S03]  /*1fe3c0*/  PRMT R57, R27, 0x5410, R43 ;  /* 0x000054101b397816 */ /* 0x000fc6000000002b */
[----:B------:R-:W2:Y:S04]  /*1fe3d0*/  LDL.LU R47, [R1+0xb8] ;  /* 0x0000b800012f7983 */ /* 0x000ea80000300800 */
[----:B------:R-:W2:Y:S04]  /*1fe3e0*/  LDL.LU R49, [R1+0xc0] ;  /* 0x0000c00001317983 */ /* 0x000ea80000300800 */
[----:B------:R-:W2:Y:S01]  /*1fe3f0*/  LDL.LU R43, [R1+0x5d0] ;  /* 0x0005d000012b7983 */ /* 0x000ea20000300800 */
[----:B------:R-:W-:Y:S02]  /*1fe400*/  PRMT R61, R61, 0x5410, R28 ;  /* 0x000054103d3d7816 */ /* 0x000fe4000000001c */
[----:B------:R-:W-:Y:S01]  /*1fe410*/  PRMT R59, R36, 0x5410, R35 ;  /* 0x00005410243b7816 */ /* 0x000fe20000000023 */
[----:B------:R-:W2:Y:S01]  /*1fe420*/  LDL.LU R27, [R1+0x1b78] ;  /* 0x001b7800011b7983 */ /* 0x000ea20000300800 */
[----:B---3--:R-:W-:-:S03]  /*1fe430*/  LOP3.LUT R50, R44, 0xffff, RZ, 0xc0, !PT ;  /* 0x0000ffff2c327812 */ /* 0x008fc600078ec0ff */
[----:B------:R-:W3:Y:S01]  /*1fe440*/  LDL.LU R28, [R1+0x824] ;  /* 0x00082400011c7983 */ /* 0x000ee20000300800 */
[----:B------:R-:W-:-:S03]  /*1fe450*/  LOP3.LUT R8, R38, 0xffff, RZ, 0xc0, !PT ;  /* 0x0000ffff26087812 */ /* 0x000fc600078ec0ff */
[----:B------:R-:W3:Y:S01]  /*1fe460*/  LDL.LU R35, [R1+0x1b48] ;  /* 0x001b480001237983 */ /* 0x000ee20000300800 */
[----:B------:R-:W-:Y:S02]  /*1fe470*/  PRMT R9, R50, 0x3340, R0 ;  /* 0x0000334032097816 */ /* 0x000fe40000000000 */
[----:B------:R-:W-:Y:S02]  /*1fe480*/  PRMT R17, R4, 0x3340, R8 ;  /* 0x0000334004117816 */ /* 0x000fe40000000008 */
[----:B0-----:R-:W-:Y:S02]  /*1fe490*/  LOP3.LUT R2, R30, 0xffff, RZ, 0xc0, !PT ;  /* 0x0000ffff1e027812 */ /* 0x001fe400078ec0ff */
[----:B------:R-:W-:Y:S02]  /*1fe4a0*/  LOP3.LUT R7, R25, 0xffff, RZ, 0xc0, !PT ;  /* 0x0000ffff19077812 */ /* 0x000fe400078ec0ff */
[----:B----4-:R-:W-:Y:S02]  /*1fe4b0*/  LOP3.LUT R3, R37, 0xffff, RZ, 0xc0, !PT ;  /* 0x0000ffff25037812 */ /* 0x010fe400078ec0ff */
[----:B------:R-:W-:-:S02]  /*1fe4c0*/  PRMT R22, R17, 0x5410, R9 ;  /* 0x0000541011167816 */ /* 0x000fc40000000009 */
[----:B------:R-:W-:Y:S02]  /*1fe4d0*/  PRMT R9, R7, 0x3340, R0 ;  /* 0x0000334007097816 */ /* 0x000fe40000000000 */
[----:B------:R-:W-:-:S04]  /*1fe4e0*/  PRMT R17, R2, 0x3340, R3 ;  /* 0x0000334002117816 */ /* 0x000fc80000000003 */
[----:B------:R-:W-:Y:S01]  /*1fe4f0*/  PRMT R17, R17, 0x5410, R9 ;  /* 0x0000541011117816 */ /* 0x000fe20000000009 */
[----:B------:R-:W-:Y:S01]  /*1fe500*/  STL [R1+0x544], R22 ;  /* 0x0005441601007387 */ /* 0x000fe20000100800 */
[----:B------:R-:W-:Y:S02]  /*1fe510*/  SHF.R.U32.HI R4, RZ, 0x8, R4 ;  /* 0x00000008ff047819 */ /* 0x000fe40000011604 */
[----:B------:R-:W-:Y:S01]  /*1fe520*/  SHF.R.U32.HI R9, RZ, 0x8, R8 ;  /* 0x00000008ff097819 */ /* 0x000fe20000011608 */
[----:B------:R0:W-:Y:S01]  /*1fe530*/  STL [R1+0x53c], R17 ;  /* 0x00053c1101007387 */ /* 0x0001e20000100800 */
[----:B------:R-:W-:-:S03]  /*1fe540*/  SHF.R.U32.HI R2, RZ, 0x8, R2 ;  /* 0x00000008ff027819 */ /* 0x000fc60000011602 */
[----:B------:R-:W4:Y:S01]  /*1fe550*/  LDL.LU R34, [R1+0xc8] ;  /* 0x0000c80001227983 */ /* 0x000f220000300800 */
[----:B------:R-:W-:-:S03]  /*1fe560*/  SHF.R.U32.HI R3, RZ, 0x8, R3 ;  /* 0x00000008ff037819 */ /* 0x000fc60000011603 */
[----:B------:R-:W4:Y:S01]  /*1fe570*/  LDL.LU R37, [R1+0x5c8] ;  /* 0x0005c80001257983 */ /* 0x000f220000300800 */
[----:B------:R-:W-:Y:S02]  /*1fe580*/  LOP3.LUT R4, R4, 0xffff, RZ, 0xc0, !PT ;  /* 0x0000ffff04047812 */ /* 0x000fe400078ec0ff */
[----:B------:R-:W-:Y:S02]  /*1fe590*/  LOP3.LUT R9, R9, 0xffff, RZ, 0xc0, !PT ;  /* 0x0000ffff09097812 */ /* 0x000fe400078ec0ff */
[----:B------:R-:W-:Y:S02]  /*1fe5a0*/  LOP3.LUT R2, R2, 0xffff, RZ, 0xc0, !PT ;  /* 0x0000ffff02027812 */ /* 0x000fe400078ec0ff */
[----:B------:R-:W-:Y:S02]  /*1fe5b0*/  LOP3.LUT R3, R3, 0xffff, RZ, 0xc0, !PT ;  /* 0x0000ffff03037812 */ /* 0x000fe400078ec0ff */
[----:B------:R-:W-:Y:S02]  /*1fe5c0*/  PRMT R36, R4, 0x3340, R9 ;  /* 0x0000334004247816 */ /* 0x000fe40000000009 */
[----:B------:R-:W-:-:S03]  /*1fe5d0*/  PRMT R2, R2, 0x3340, R3 ;  /* 0x0000334002027816 */ /* 0x000fc60000000003 */
[----:B------:R-:W-:Y:S04]  /*1fe5e0*/  STL [R1+0x9fa4], R36 ;  /* 0x009fa42401007387 */ /* 0x000fe80000100800 */
[----:B0-----:R-:W4:Y:S04]  /*1fe5f0*/  LDL.LU R17, [R1+0xc4] ;  /* 0x0000c40001117983 */ /* 0x001f280000300800 */
[----:B------:R3:W-:Y:S01]  /*1fe600*/  STL [R1+0x434], R2 ;  /* 0x0004340201007387 */ /* 0x0007e20000100800 */
[----:B--2---:R-:W-:-:S03]  /*1fe610*/  PRMT R55, R55, 0x5410, R45 ;  /* 0x0000541037377816 */ /* 0x004fc6000000002d */
[----:B------:R-:W2:Y:S04]  /*1fe620*/  LDL.LU R45, [R1+0x5c4] ;  /* 0x0005c400012d7983 */ /* 0x000ea80000300800 */
[----:B------:R-:W2:Y:S04]  /*1fe630*/  LDL.LU R29, [R1+0xcc] ;  /* 0x0000cc00011d7983 */ /* 0x000ea80000300800 */
[----:B------:R-:W2:Y:S04]  /*1fe640*/  LDL.LU R44, [R1+0x52c] ;  /* 0x00052c00012c7983 */ /* 0x000ea80000300800 */
[----:B------:R-:W2:Y:S04]  /*1fe650*/  LDL.LU R38, [R1+0x2cbc] ;  /* 0x002cbc0001267983 */ /* 0x000ea80000300800 */
[----:B------:R-:W2:Y:S04]  /*1fe660*/  LDL.LU R30, [R1+0x2bc8] ;  /* 0x002bc800011e7983 */ /* 0x000ea80000300800 */
[----:B------:R-:W2:Y:S01]  /*1fe670*/  LDL.LU R25, [R1+0x2c4c] ;  /* 0x002c4c0001197983 */ /* 0x000ea20000300800 */
[----:B------:R-:W-:-:S02]  /*1fe680*/  PRMT R4, R43, 0x5410, R49 ;  /* 0x000054102b047816 */ /* 0x000fc40000000031 */
[----:B------:R-:W-:Y:S02]  /*1fe690*/  LOP3.LUT R3, R27, 0xffff, RZ, 0xc0, !PT ;  /* 0x0000ffff1b037812 */ /* 0x000fe400078ec0ff */
[----:B---3--:R-:W-:Y:S01]  /*1fe6a0*/  LOP3.LUT R2, R28, 0xffff, RZ, 0xc0, !PT ;  /* 0x0000ffff1c027812 */ /* 0x008fe200078ec0ff */
[----:B------:R0:W-:Y:S03]  /*1fe6b0*/  STL [R1+0xc0], R4 ;  /* 0x0000c00401007387 */ /* 0x0001e60000100800 */
[----:B------:R-:W-:Y:S02]  /*1fe6c0*/  PRMT R9, R2, 0x3340, R0 ;  /* 0x0000334002097816 */ /* 0x000fe40000000000 */
[----:B0-----:R-:W-:-:S04]  /*1fe6d0*/  LOP3.LUT R4, R35, 0xffff, RZ, 0xc0, !PT ;  /* 0x0000ffff23047812 */ /* 0x001fc800078ec0ff */
        /* <DEDUP_REMOVED lines=10> */
[----:B------:R-:W-:Y:S01]  /*1fe780*/  STL [R1+0x538], R8 ;  /* 0x0005380801007387 */ /* 0x000fe20000100800 */
[----:B----4-:R-:W-:-:S03]  /*1fe790*/  PRMT R2, R37, 0x5410, R34 ;  /* 0x0000541025027816 */ /* 0x010fc60000000022 */
[----:B------:R0:W-:Y:S01]  /*1fe7a0*/  STL [R1+0x430], R4 ;  /* 0x0004300401007387 */ /* 0x0001e20000100800 */
[----:B------:R-:W-:-:S03]  /*1fe7b0*/  PRMT R54, R54, 0x5410, R47 ;  /* 0x0000541036367816 */ /* 0x000fc6000000002f */
[----:B0-----:R-:W3:Y:S04]  /*1fe7c0*/  LDL.LU R4, [R1+0xd0] ;  /* 0x0000d00001047983 */ /* 0x001ee80000300800 */
[----:B------:R2:W-:Y:S04]  /*1fe7d0*/  STL [R1+0x27c], R3 ;  /* 0x00027c0301007387 */ /* 0x0005e80000100800 */
        /* <DEDUP_REMOVED lines=8> */
[----:B------:R-:W4:Y:S01]  /*1fe860*/  LDL.LU R28, [R1+0x1af0] ;  /* 0x001af000011c7983 */ /* 0x000f220000300800 */
[----:B--2---:R-:W-:-:S02]  /*1fe870*/  PRMT R3, R44, 0x5410, R29 ;  /* 0x000054102c037816 */ /* 0x004fc4000000001d */
[----:B0-----:R-:W-:-:S03]  /*1fe880*/  LOP3.LUT R2, R38, 0xffff, RZ, 0xc0, !PT ;  /* 0x0000ffff26027812 */ /* 0x001fc600078ec0ff */
[----:B------:R0:W-:Y:S01]  /*1fe890*/  STL [R1+0xcc], R3 ;  /* 0x0000cc0301007387 */ /* 0x0001e20000100800 */
[----:B------:R-:W-:-:S03]  /*1fe8a0*/  LOP3.LUT R22, R30, 0xffff, RZ, 0xc0, !PT ;  /* 0x0000ffff1e167812 */ /* 0x000fc600078ec0ff */
[----:B------:R-:W2:Y:S01]  /*1fe8b0*/  LDL.LU R35, [R1+0xdc] ;  /* 0x0000dc0001237983 */ /* 0x000ea20000300800 */
[----:B0-----:R-:W-:-:S03]  /*1fe8c0*/  LOP3.LUT R3, R25, 0xffff, RZ, 0xc0, !PT ;  /* 0x0000ffff19037812 */ /* 0x001fc600078ec0ff */
[----:B------:R-:W2:Y:S01]  /*1fe8d0*/  LDL.LU R34, [R1+0x5a4] ;  /* 0x0005a40001227983 */ /* 0x000ea20000300800 */
[----:B------:R-:W-:Y:S02]  /*1fe8e0*/  PRMT R9, R22, 0x3340, R0 ;  /* 0x0000334016097816 */ /* 0x000fe40000000000 */
[----:B------:R-:W-:-:S04]  /*1fe8f0*/  PRMT R8, R2, 0x3340, R3 ;  /* 0x0000334002087816 */ /* 0x000fc80000000003 */
[----:B------:R-:W-:Y:S02]  /*1fe900*/  PRMT R8, R8, 0x5410, R9 ;  /* 0x0000541008087816 */ /* 0x000fe40000000009 */
[----:B------:R-:W-:-:S03]  /*1fe910*/  PRMT R45, R45, 0x5410, R17 ;  /* 0x000054102d2d7816 */ /* 0x000fc60000000011 */
[----:B------:R-:W-:Y:S04]  /*1fe920*/  STL [R1+0x52c], R8 ;  /* 0x00052c0801007387 */ /* 0x000fe80000100800 */
[----:B------:R-:W2:Y:S04]  /*1fe930*/  LDL.LU R17, [R1+0xe0] ;  /* 0x0000e00001117983 */ /* 0x000ea80000300800 */
[----:B------:R-:W2:Y:S04]  /*1fe940*/  LDL.LU R29, [R1+0x5a8] ;  /* 0x0005a800011d7983 */ /* 0x000ea80000300800 */
[----:B------:R-:W2:Y:S04]  /*1fe950*/  LDL.LU R44, [R1+0xe4] ;  /* 0x0000e400012c7983 */ /* 0x000ea80000300800 */
[----:B------:R-:W2:Y:S01]  /*1fe960*/  LDL.LU R38, [R1+0x59c] ;  /* 0x00059c0001267983 */ /* 0x000ea20000300800 */
[----:B------:R-:W-:-:S02]  /*1fe970*/  SHF.R.U32.HI R9, RZ, 0x8, R7 ;  /* 0x00000008ff097819 */ /* 0x000fc40000011607 */
[----:B------:R-:W-:Y:S01]  /*1fe980*/  SHF.R.U32.HI R2, RZ, 0x8, R2 ;  /* 0x00000008ff027819 */ /* 0x000fe20000011602 */
[----:B------:R-:W2:Y:S01]  /*1fe990*/  LDL.LU R30, [R1+0x1b68] ;  /* 0x001b6800011e7983 */ /* 0x000ea20000300800 */
[----:B------:R-:W-:Y:S02]  /*1fe9a0*/  SHF.R.U32.HI R3, RZ, 0x8, R3 ;  /* 0x00000008ff037819 */ /* 0x000fe40000011603 */
[----:B------:R-:W-:Y:S01]  /*1fe9b0*/  LOP3.LUT R9, R9, 0xffff, RZ, 0xc0, !PT ;  /* 0x0000ffff09097812 */ /* 0x000fe200078ec0ff */
[----:B------:R-:W2:Y:S01]  /*1fe9c0*/  LDL.LU R25, [R1+0x7f8] ;  /* 0x0007f80001197983 */ /* 0x000ea20000300800 */
[----:B------:R-:W-:Y:S02]  /*1fe9d0*/  LOP3.LUT R2, R2, 0xffff, RZ, 0xc0, !PT ;  /* 0x0000ffff02027812 */ /* 0x000fe400078ec0ff */
[----:B------:R-:W-:Y:S02]  /*1fe9e0*/  LOP3.LUT R3, R3, 0xffff, RZ, 0xc0, !PT ;  /* 0x0000ffff03037812 */ /* 0x000fe400078ec0ff */
[----:B------:R-:W-:-:S02]  /*1fe9f0*/  PRMT R7, R9, 0x3340, R0 ;  /* 0x0000334009077816 */ /* 0x000fc40000000000 */
[----:B------:R-:W-:-:S03]  /*1fea00*/  PRMT R3, R2, 0x3340, R3 ;  /* 0x0000334002037816 */ /* 0x000fc60000000003 */
[----:B------:R-:W-:Y:S01]  /*1fea10*/  STL [R1+0x280], R7 ;  /* 0x0002800701007387 */ /* 0x000fe20000100800 */
[----:B---3--:R-:W-:-:S03]  /*1fea20*/  PRMT R2, R37, 0x5410, R4 ;  /* 0x0000541025027816 */ /* 0x008fc60000000004 */
[----:B------:R-:W3:Y:S04]  /*1fea30*/  LDL.LU R37, [R1+0x1b44] ;  /* 0x001b440001257983 */ /* 0x000ee80000300800 */
        /* <DEDUP_REMOVED lines=20> */
[----:B------:R-:W-:Y:S01]  /*1feb80*/  STL [R1+0x284], R3 ;  /* 0x0002840301007387 */ /* 0x000fe20000100800 */
[----:B--2---:R-:W-:-:S05]  /*1feb90*/  PRMT R2, R34, 0x5410, R35 ;  /* 0x0000541022027816 */ /* 0x004fca0000000023 */
[----:B------:R0:W-:Y:S04]  /*1feba0*/  STL [R1+0xdc], R2 ;  /* 0x0000dc0201007387 */ /* 0x0001e80000100800 */
[----:B------:R-:W2:Y:S01]  /*1febb0*/  LDL.LU R40, [R1+0xec] ;  /* 0x0000ec0001287983 */ /* 0x000ea20000300800 */
[----:B------:R-:W-:-:S03]  /*1febc0*/  PRMT R49, R38, 0x5410, R44 ;  /* 0x0000541026317816 */ /* 0x000fc6000000002c */
[----:B------:R-:W2:Y:S04]  /*1febd0*/  LDL.LU R44, [R1+0x524] ;  /* 0x00052400012c7983 */ /* 0x000ea80000300800 */
[----:B0-----:R-:W4:Y:S04]  /*1febe0*/  LDL.LU R2, [R1+0xe8] ;  /* 0x0000e80001027983 */ /* 0x001f280000300800 */
[----:B------:R-:W4:Y:S04]  /*1febf0*/  LDL.LU R43, [R1+0x58c] ;  /* 0x00058c00012b7983 */ /* 0x000f280000300800 */
[----:B------:R-:W2:Y:S04]  /*1fec00*/  LDL.LU R3, [R1+0xfc] ;  /* 0x0000fc0001037983 */ /* 0x000ea80000300800 */
[----:B------:R-:W2:Y:S04]  /*1fec10*/  LDL.LU R7, [R1+0x514] ;  /* 0x0005140001077983 */ /* 0x000ea80000300800 */
[----:B------:R-:W2:Y:S04]  /*1fec20*/  LDL.LU R8, [R1+0x2cf8] ;  /* 0x002cf80001087983 */ /* 0x000ea80000300800 */
[----:B------:R-:W2:Y:S04]  /*1fec30*/  LDL.LU R51, [R1+0x2c0c] ;  /* 0x002c0c0001337983 */ /* 0x000ea80000300800 */
[----:B------:R-:W2:Y:S01]  /*1fec40*/  LDL.LU R28, [R1+0x2c88] ;  /* 0x002c8800011c7983 */ /* 0x000ea20000300800 */
[----:B------:R-:W-:-:S02]  /*1fec50*/  PRMT R52, R24, 0x5410, R48 ;  /* 0x0000541018347816 */ /* 0x000fc40000000030 */
[----:B------:R-:W-:Y:S02]  /*1fec60*/  PRMT R48, R29, 0x5410, R17 ;  /* 0x000054101d307816 */ /* 0x000fe40000000011 */
[----:B------:R-:W-:Y:S02]  /*1fec70*/  LOP3.LUT R4, R30, 0xffff, RZ, 0xc0, !PT ;  /* 0x0000ffff1e047812 */ /* 0x000fe400078ec0ff */
[----:B------:R-:W-:Y:S02]  /*1fec80*/  LOP3.LUT R60, R25, 0xffff, RZ, 0xc0, !PT ;  /* 0x0000ffff193c7812 */ /* 0x000fe400078ec0ff */
[----:B---3--:R-:W-:Y:S02]  /*1fec90*/  LOP3.LUT R17, R37, 0xffff, RZ, 0xc0, !PT ;  /* 0x0000ffff25117812 */ /* 0x008fe400078ec0ff */
[----:B------:R-:W-:Y:S02]  /*1feca0*/  PRMT R9, R60, 0x3340, R0 ;  /* 0x000033403c097816 */ /* 0x000fe40000000000 */
[----:B------:R-:W-:-:S02]  /*1fecb0*/  PRMT R24, R4, 0x3340, R17 ;  /* 0x0000334004187816 */ /* 0x000fc40000000011 */
[----:B------:R-:W-:Y:S02]  /*1fecc0*/  SHF.R.U32.HI R4, RZ, 0x8, R4 ;  /* 0x00000008ff047819 */ /* 0x000fe40000011604 */
[----:B------:R-:W-:Y:S02]  /*1fecd0*/  PRMT R24, R24, 0x5410, R9 ;  /* 0x0000541018187816 */ /* 0x000fe40000000009 */
[----:B------:R-:W-:Y:S02]  /*1fece0*/  SHF.R.U32.HI R9, RZ, 0x8, R22 ;  /* 0x00000008ff097819 */ /* 0x000fe40000011616 */
[----:B------:R-:W-:Y:S01]  /*1fecf0*/  LOP3.LUT R29, R4, 0xffff, RZ, 0xc0, !PT ;  /* 0x0000ffff041d7812 */ /* 0x000fe200078ec0ff */
[----:B------:R0:W-:Y:S01]  /*1fed00*/  STL [R1+0x530], R24 ;  /* 0x0005301801007387 */ /* 0x0001e20000100800 */
[----:B------:R-:W-:-:S03]  /*1fed10*/  SHF.R.U32.HI R30, RZ, 0x8, R17 ;  /* 0x00000008ff1e7819 */ /* 0x000fc60000011611 */
[----:B------:R-:W3:Y:S01]  /*1fed20*/  LDL.LU R4, [R1+0x18c] ;  /* 0x00018c0001047983 */ /* 0x000ee20000300800 */
[----:B------:R-:W-:-:S03]  /*1fed30*/  LOP3.LUT R9, R9, 0xffff, RZ, 0xc0, !PT ;  /* 0x0000ffff09097812 */ /* 0x000fc600078ec0ff */
[----:B------:R-:W3:Y:S01]  /*1fed40*/  LDL.LU R37, [R1+0x588] ;  /* 0x0005880001257983 */ /* 0x000ee20000300800 */
[----:B------:R-:W-:-:S03]  /*1fed50*/  LOP3.LUT R30, R30, 0xffff, RZ, 0xc0, !PT ;  /* 0x0000ffff1e1e7812 */ /* 0x000fc600078ec0ff */
[----:B0-----:R-:W3:Y:S01]  /*1fed60*/  LDL.LU R24, [R1+0x188] ;  /* 0x0001880001187983 */ /* 0x001ee20000300800 */
[----:B------:R-:W-:-:S03]  /*1fed70*/  PRMT R9, R9, 0x3340, R0 ;  /* 0x0000334009097816 */ /* 0x000fc60000000000 */
[----:B------:R-:W3:Y:S04]  /*1fed80*/  LDL.LU R22, [R1+0x410] ;  /* 0x0004100001167983 */ /* 0x000ee80000300800 */
[----:B------:R-:W3:Y:S01]  /*1fed90*/  LDL.LU R27, [R1+0x110] ;  /* 0x00011000011b7983 */ /* 0x000ee20000300800 */
[----:B------:R-:W-:-:S03]  /*1feda0*/  PRMT R47, R29, 0x3340, R30 ;  /* 0x000033401d2f7816 */ /* 0x000fc6000000001e */
[----:B------:R-:W3:Y:S04]  /*1fedb0*/  LDL.LU R38, [R1+0x520] ;  /* 0x0005200001267983 */ /* 0x000ee80000300800 */
[----:B------:R-:W3:Y:S04]  /*1fedc0*/  LDL.LU R35, [R1+0x114] ;  /* 0x0001140001237983 */ /* 0x000ee80000300800 */
[----:B------:R-:W3:Y:S04]  /*1fedd0*/  LDL.LU R34, [R1+0x2cc8] ;  /* 0x002cc80001227983 */ /* 0x000ee80000300800 */
[----:B------:R-:W3:Y:S04]  /*1fede0*/  LDL.LU R17, [R1+0x2bcc] ;  /* 0x002bcc0001117983 */ /* 0x000ee80000300800 */
[----:B------:R-:W3:Y:S04]  /*1fedf0*/  LDL.LU R25, [R1+0x2c5c] ;  /* 0x002c5c0001197983 */ /* 0x000ee80000300800 */
[----:B------:R-:W3:Y:S04]  /*1fee00*/  LDL.LU R30, [R1+0x2f7c] ;  /* 0x002f7c00011e7983 */ /* 0x000ee80000300800 */
[----:B------:R-:W-:Y:S04]  /*1fee10*/  STL [R1+0x26c], R9 ;  /* 0x00026c0901007387 */ /* 0x000fe80000100800 */
[----:B------:R-:W3:Y:S04]  /*1fee20*/  LDL.LU R29, [R1+0x2e38] ;  /* 0x002e3800011d7983 */ /* 0x000ee80000300800 */
[----:B------:R-:W-:Y:S01]  /*1fee30*/  STL [R1+0x9fa8], R47 ;  /* 0x009fa82f01007387 */ /* 0x000fe20000100800 */
[----:B----4-:R-:W-:-:S02]  /*1fee40*/  PRMT R43, R43, 0x5410, R2 ;  /* 0x000054102b2b7816 */ /* 0x010fc40000000002 */
[----:B--2---:R-:W-:Y:S02]  /*1fee50*/  PRMT R7, R7, 0x5410, R3 ;  /* 0x0000541007077816 */ /* 0x004fe40000000003 */
[----:B------:R-:W-:-:S03]  /*1fee60*/  LOP3.LUT R3, R8, 0xffff, RZ, 0xc0, !PT ;  /* 0x0000ffff08037812 */ /* 0x000fc600078ec0ff */
[----:B------:R0:W-:Y:S01]  /*1fee70*/  STL [R1+0x10c], R7 ;  /* 0x00010c0701007387 */ /* 0x0001e20000100800 */
[----:B------:R-:W-:Y:S02]  /*1fee80*/  LOP3.LUT R2, R51, 0xffff, RZ, 0xc0, !PT ;  /* 0x0000ffff33027812 */ /* 0x000fe400078ec0ff */
[----:B0-----:R-:W-:Y:S02]  /*1fee90*/  LOP3.LUT R7, R28, 0xffff, RZ, 0xc0, !PT ;  /* 0x0000ffff1c077812 */ /* 0x001fe400078ec0ff */
[----:B------:R-:W-:Y:S02]  /*1feea0*/  PRMT R9, R2, 0x3340, R0 ;  /* 0x0000334002097816 */ /* 0x000fe40000000000 */
[----:B------:R-:W-:-:S04]  /*1feeb0*/  PRMT R8, R3, 0x3340, R7 ;  /* 0x0000334003087816 */ /* 0x000fc80000000007 */
[----:B------:R-:W-:-:S05]  /*1feec0*/  PRMT R8, R8, 0x5410, R9 ;  /* 0x0000541008087816 */ /* 0x000fca0000000009 */
        /* <DEDUP_REMOVED lines=8> */
[----:B------:R-:W-:Y:S02]  /*1fef50*/  PRMT R7, R3, 0x3340, R9 ;  /* 0x0000334003077816 */ /* 0x000fe40000000009 */
[----:B------:R-:W-:Y:S02]  /*1fef60*/  PRMT R3, R2, 0x3340, R0 ;  /* 0x0000334002037816 */ /* 0x000fe40000000000 */
[----:B---3--:R-:W-:Y:S01]  /*1fef70*/  PRMT R2, R22, 0x5410, R24 ;  /* 0x0000541016027816 */ /* 0x008fe20000000018 */
[----:B------:R-:W-:Y:S04]  /*1fef80*/  STL [R1+0x414], R7 ;  /* 0x0004140701007387 */ /* 0x000fe80000100800 */
[----:B------:R0:W-:Y:S01]  /*1fef90*/  STL [R1+0x270], R3 ;  /* 0x0002700301007387 */ /* 0x0001e20000100800 */
[----:B------:R-:W-:-:S03]  /*1fefa0*/  PRMT R44, R44, 0x5410, R40 ;  /* 0x000054102c2c7816 */ /* 0x000fc60000000028 */
[----:B------:R1:W-:Y:S04]  /*1fefb0*/  STL [R1+0x858], R2 ;  /* 0x0008580201007387 */ /* 0x0003e80000100800 */
[----:B------:R-:W3:Y:S01]  /*1fefc0*/  LDL.LU R36, [R1+0x11c] ;  /* 0x00011c0001247983 */ /* 0x000ee20000300800 */
[----:B------:R-:W-:-:S03]  /*1fefd0*/  LOP3.LUT R47, R34, 0xffff, RZ, 0xc0, !PT ;  /* 0x0000ffff222f7812 */ /* 0x000fc600078ec0ff */
[----:B------:R-:W3:Y:S01]  /*1fefe0*/  LDL.LU R32, [R1+0x57c] ;  /* 0x00057c0001207983 */ /* 0x000ee20000300800 */
[----:B0-----:R-:W-:-:S03]  /*1feff0*/  LOP3.LUT R3, R17, 0xffff, RZ, 0xc0, !PT ;  /* 0x0000ffff11037812 */ /* 0x001fc600078ec0ff */
[----:B------:R-:W4:Y:S01]  /*1ff000*/  LDL.LU R31, [R1+0x118] ;  /* 0x00011800011f7983 */ /* 0x000f220000300800 */
[----:B------:R-:W-:-:S03]  /*1ff010*/  LOP3.LUT R25, R25, 0xffff, RZ, 0xc0, !PT ;  /* 0x0000ffff19197812 */ /* 0x000fc600078ec0ff */
[----:B------:R-:W4:Y:S01]  /*1ff020*/  LDL.LU R40, [R1+0x580] ;  /* 0x0005800001287983 */ /* 0x000f220000300800 */
[----:B------:R-:W-:Y:S02]  /*1ff030*/  PRMT R38, R38, 0x5410, R27 ;  /* 0x0000541026267816 */ /* 0x000fe4000000001b */
[----:B------:R-:W-:Y:S01]  /*1ff040*/  PRMT R9, R3, 0x3340, R0 ;  /* 0x0000334003097816 */ /* 0x000fe20000000000 */
[----:B------:R-:W3:Y:S01]  /*1ff050*/  LDL.LU R7, [R1+0x13c] ;  /* 0x00013c0001077983 */ /* 0x000ee20000300800 */
[----:B------:R-:W-:Y:S02]  /*1ff060*/  PRMT R27, R47, 0x3340, R25 ;  /* 0x000033402f1b7816 */ /* 0x000fe40000000019 */
[----:B------:R-:W-:Y:S01]  /*1ff070*/  PRMT R37, R37, 0x5410, R4 ;  /* 0x0000541025257816 */ /* 0x000fe20000000004 */
[----:B------:R-:W3:Y:S01]  /*1ff080*/  LDL.LU R8, [R1+0x518] ;  /* 0x0005180001087983 */ /* 0x000ee20000300800 */
[----:B------:R-:W-:-:S03]  /*1ff090*/  PRMT R41, R41, 0x5410, R35 ;  /* 0x0000541029297816 */ /* 0x000fc60000000023 */
[----:B------:R-:W3:Y:S01]  /*1ff0a0*/  LDL.LU R51, [R1+0x144] ;  /* 0x0001440001337983 */ /* 0x000ee20000300800 */
[----:B------:R-:W-:-:S03]  /*1ff0b0*/  PRMT R27, R27, 0x5410, R9 ;  /* 0x000054101b1b7816 */ /* 0x000fc60000000009 */
[----:B------:R-:W4:Y:S01]  /*1ff0c0*/  LDL.LU R4, [R1+0x43c] ;  /* 0x00043c0001047983 */ /* 0x000f220000300800 */
[----:B------:R-:W-:-:S03]  /*1ff0d0*/  LOP3.LUT R30, R30, 0xffff, RZ, 0xc0, !PT ;  /* 0x0000ffff1e1e7812 */ /* 0x000fc600078ec0ff */
[----:B------:R-:W4:Y:S01]  /*1ff0e0*/  LDL.LU R24, [R1+0x140] ;  /* 0x0001400001187983 */ /* 0x000f220000300800 */
[----:B-1----:R-:W-:-:S03]  /*1ff0f0*/  LOP3.LUT R2, R29, 0xffff, RZ, 0xc0, !PT ;  /* 0x0000ffff1d027812 */ /* 0x002fc600078ec0ff */
[----:B------:R-:W4:Y:S04]  /*1ff100*/  LDL.LU R22, [R1+0x4f0] ;  /* 0x0004f00001167983 */ /* 0x000f280000300800 */
[----:B------:R-:W4:Y:S04]  /*1ff110*/  LDL.LU R35, [R1+0x2ffc] ;  /* 0x002ffc0001237983 */ /* 0x000f280000300800 */
[----:B------:R-:W4:Y:S01]  /*1ff120*/  LDL.LU R34, [R1+0x2e4c] ;  /* 0x002e4c0001227983 */ /* 0x000f220000300800 */
[----:B------:R-:W-:-:S03]  /*1ff130*/  PRMT R9, R2, 0x3340, R0 ;  /* 0x0000334002097816 */ /* 0x000fc60000000000 */
[----:B------:R-:W4:Y:S04]  /*1ff140*/  LDL.LU R17, [R1+0x2f3c] ;  /* 0x002f3c0001117983 */ /* 0x000f280000300800 */
[----:B------:R-:W4:Y:S04]  /*1ff150*/  LDL.LU R29, [R1+0x2cec] ;  /* 0x002cec00011d7983 */ /* 0x000f280000300800 */
[----:B------:R0:W-:Y:S01]  /*1ff160*/  STL [R1+0x520], R27 ;  /* 0x0005201b01007387 */ /* 0x0001e20000100800 */
[----:B------:R-:W-:Y:S02]  /*1ff170*/  SHF.R.U32.HI R25, RZ, 0x8, R25 ;  /* 0x00000008ff197819 */ /* 0x000fe40000011619 */
[----:B------:R-:W-:-:S02]  /*1ff180*/  SHF.R.U32.HI R47, RZ, 0x8, R47 ;  /* 0x00000008ff2f7819 */ /* 0x000fc4000001162f */
[----:B------:R-:W-:Y:S02]  /*1ff190*/  LOP3.LUT R25, R25, 0xffff, RZ, 0xc0, !PT ;  /* 0x0000ffff19197812 */ /* 0x000fe400078ec0ff */
[----:B------:R-:W-:Y:S02]  /*1ff1a0*/  LOP3.LUT R47, R47, 0xffff, RZ, 0xc0, !PT ;  /* 0x0000ffff2f2f7812 */ /* 0x000fe400078ec0ff */
[----:B--2---:R-:W-:-:S04]  /*1ff1b0*/  LOP3.LUT R28, R28, 0xffff, RZ, 0xc0, !PT ;  /* 0x0000ffff1c1c7812 */ /* 0x004fc800078ec0ff */
[----:B0-----:R-:W-:-:S04]  /*1ff1c0*/  PRMT R27, R30, 0x3340, R28 ;  /* 0x000033401e1b7816 */ /* 0x001fc8000000001c */
[----:B------:R-:W-:Y:S02]  /*1ff1d0*/  PRMT R9, R27, 0x5410, R9 ;  /* 0x000054101b097816 */ /* 0x000fe40000000009 */
[----:B------:R-:W2:Y:S01]  /*1ff1e0*/  LDL.LU R27, [R1+0xa170] ;  /* 0x00a17000011b7983 */ /* 0x000ea20000300800 */
[----:B------:R-:W-:-:S03]  /*1ff1f0*/  SHF.R.U32.HI R30, RZ, 0x8, R30 ;  /* 0x00000008ff1e7819 */ /* 0x000fc6000001161e */
[----:B------:R0:W-:Y:S01]  /*1ff200*/  STL [R1+0x514], R9 ;  /* 0x0005140901007387 */ /* 0x0001e20000100800 */
[----:B------:R-:W-:Y:S02]  /*1ff210*/  LOP3.LUT R30, R30, 0xffff, RZ, 0xc0, !PT ;  /* 0x0000ffff1e1e7812 */ /* 0x000fe400078ec0ff */
[----:B0-----:R-:W-:Y:S02]  /*1ff220*/  SHF.R.U32.HI R9, RZ, 0x8, R28 ;  /* 0x00000008ff097819 */ /* 0x001fe4000001161c */
[----:B------:R-:W2:Y:S02]  /*1ff230*/  LDL.LU R28, [R1+0xa16c] ;  /* 0x00a16c00011c7983 */ /* 0x000ea40000300800 */
[----:B------:R-:W-:-:S04]  /*1ff240*/  LOP3.LUT R9, R9, 0xffff, RZ, 0xc0, !PT ;  /* 0x0000ffff09097812 */ /* 0x000fc800078ec0ff */
[----:B------:R-:W-:Y:S02]  /*1ff250*/  PRMT R9, R30, 0x3340, R9 ;  /* 0x000033401e097816 */ /* 0x000fe40000000009 */
[----:B------:R-:W2:Y:S04]  /*1ff260*/  LDL.LU R30, [R1+0xa168] ;  /* 0x00a16800011e7983 */ /* 0x000ea80000300800 */
[----:B------:R0:W-:Y:S02]  /*1ff270*/  STL [R1+0x410], R9 ;  /* 0x0004100901007387 */ /* 0x0001e40000100800 */
[----:B0-----:R-:W-:Y:S02]  /*1ff280*/  PRMT R9, R47, 0x3340, R25 ;  /* 0x000033402f097816 */ /* 0x001fe40000000019 */
[----:B------:R-:W2:Y:S01]  /*1ff290*/  LDL.LU R25, [R1+0xa164] ;  /* 0x00a1640001197983 */ /* 0x000ea20000300800 */
[----:B------:R-:W-:-:S03]  /*1ff2a0*/  SHF.R.U32.HI R2, RZ, 0x8, R2 ;  /* 0x00000008ff027819 */ /* 0x000fc60000011602 */
[----:B------:R0:W-:Y:S01]  /*1ff2b0*/  STL [R1+0x40c], R9 ;  /* 0x00040c0901007387 */ /* 0x0001e20000100800 */
[----:B------:R-:W-:Y:S02]  /*1ff2c0*/  LOP3.LUT R2, R2, 0xffff, RZ, 0xc0, !PT ;  /* 0x0000ffff02027812 */ /* 0x000fe400078ec0ff */
[----:B---3--:R-:W-:Y:S02]  /*1ff2d0*/  PRMT R32, R32, 0x5410, R36 ;  /* 0x0000541020207816 */ /* 0x008fe40000000024 */
[----:B0-----:R-:W-:-:S04]  /*1ff2e0*/  SHF.R.U32.HI R9, RZ, 0x8, R3 ;  /* 0x00000008ff097819 */ /* 0x001fc80000011603 */
[----:B------:R-:W-:Y:S02]  /*1ff2f0*/  LOP3.LUT R9, R9, 0xffff, RZ, 0xc0, !PT ;  /* 0x0000ffff09097812 */ /* 0x000fe400078ec0ff */
[----:B----4-:R-:W-:Y:S02]  /*1ff300*/  PRMT R31, R40, 0x5410, R31 ;  /* 0x00005410281f7816 */ /* 0x010fe4000000001f */
[--C-:B------:R-:W-:Y:S02]  /*1ff310*/  PRMT R9, R9, 0x3340, R0.reuse ;  /* 0x0000334009097816 */ /* 0x100fe40000000000 */
[----:B------:R-:W-:Y:S01]  /*1ff320*/  PRMT R3, R2, 0x3340, R0 ;  /* 0x0000334002037816 */ /* 0x000fe20000000000 */
[----:B------:R-:W-:Y:S01]  /*1ff330*/  STL [R1+0x11c], R32 ;  /* 0x00011c2001007387 */ /* 0x000fe20000100800 */
[----:B------:R-:W-:Y:S02]  /*1ff340*/  PRMT R2, R8, 0x5410, R7 ;  /* 0x0000541008027816 */ /* 0x000fe40000000007 */
[----:B------:R-:W-:Y:S01]  /*1ff350*/  PRMT R4, R4, 0x5410, R51 ;  /* 0x0000541004047816 */ /* 0x000fe20000000033 */
[----:B------:R-:W-:Y:S04]  /*1ff360*/  STL [R1+0x118], R31 ;  /* 0x0001181f01007387 */ /* 0x000fe80000100800 */
[----:B------:R-:W-:Y:S04]  /*1ff370*/  STL [R1+0x274], R9 ;  /* 0x0002740901007387 */ /* 0x000fe80000100800 */
[----:B------:R-:W-:Y:S04]  /*1ff380*/  STL [R1+0x278], R3 ;  /* 0x0002780301007387 */ /* 0x000fe80000100800 */
[----:B------:R2:W-:Y:S04]  /*1ff390*/  STL [R1+0x13c], R2 ;  /* 0x00013c0201007387 */ /* 0x0005e80000100800 */
[----:B------:R-:W-:Y:S01]  /*1ff3a0*/  STL [R1+0x144], R4 ;  /* 0x0001440401007387 */ /* 0x000fe20000100800 */
[----:B--2---:R-:W-:-:S03]  /*1ff3b0*/  PRMT R2, R25, 0x5410, R30 ;  /* 0x0000541019027816 */ /* 0x004fc6000000001e */
[----:B------:R-:W2:Y:S01]  /*1ff3c0*/  LDL.LU R30, [R1+0xa160] ;  /* 0x00a16000011e7983 */ /* 0x000ea20000300800 */
[----:B------:R-:W-:-:S05]  /*1ff3d0*/  PRMT R3, R22, 0x5410, R24 ;  /* 0x0000541016037816 */ /* 0x000fca0000000018 */
[----:B------:R0:W-:Y:S04]  /*1ff3e0*/  STL [R1+0x140], R3 ;  /* 0x0001400301007387 */ /* 0x0001e80000100800 */
[----:B------:R-:W3:Y:S04]  /*1ff3f0*/  LDL.LU R25, [R1+0xa15c] ;  /* 0x00a15c0001197983 */ /* 0x000ee80000300800 */
[----:B------:R1:W-:Y:S04]  /*1ff400*/  STL [R1+0x150], R2 ;  /* 0x0001500201007387 */ /* 0x0003e80000100800 */
[----:B------:R-:W4:Y:S01]  /*1ff410*/  LDL.LU R32, [R1+0x154] ;  /* 0x0001540001207983 */ /* 0x000f220000300800 */
[----:B------:R-:W-:-:S03]  /*1ff420*/  LOP3.LUT R8, R35, 0xffff, RZ, 0xc0, !PT ;  /* 0x0000ffff23087812 */ /* 0x000fc600078ec0ff */
[----:B------:R-:W4:Y:S04]  /*1ff430*/  LDL.LU R31, [R1+0x460] ;  /* 0x00046000011f7983 */ /* 0x000f280000300800 */
[----:B0-----:R-:W4:Y:S04]  /*1ff440*/  LDL.LU R3, [R1+0x148] ;  /* 0x0001480001037983 */ /* 0x001f280000300800 */
[----:B------:R-:W4:Y:S04]  /*1ff450*/  LDL.LU R7, [R1+0x46c] ;  /* 0x00046c0001077983 */ /* 0x000f280000300800 */
[----:B------:R-:W4:Y:S01]  /*1ff460*/  LDL.LU R24, [R1+0x160] ;  /* 0x0001600001187983 */ /* 0x000f220000300800 */
[----:B------:R-:W-:-:S03]  /*1ff470*/  LOP3.LUT R22, R34, 0xffff, RZ, 0xc0, !PT ;  /* 0x0000ffff22167812 */ /* 0x000fc600078ec0ff */
[----:B------:R-:W4:Y:S01]  /*1ff480*/  LDL.LU R35, [R1+0x3f8] ;  /* 0x0003f80001237983 */ /* 0x000f220000300800 */
[----:B------:R-:W-:-:S03]  /*1ff490*/  LOP3.LUT R4, R17, 0xffff, RZ, 0xc0, !PT ;  /* 0x0000ffff11047812 */ /* 0x000fc600078ec0ff */
[----:B------:R-:W4:Y:S04]  /*1ff4a0*/  LDL.LU R34, [R1+0x2f6c] ;  /* 0x002f6c0001227983 */ /* 0x000f280000300800 */
[----:B------:R-:W4:Y:S01]  /*1ff4b0*/  LDL.LU R17, [R1+0x2e28] ;  /* 0x002e280001117983 */ /* 0x000f220000300800 */
[----:B--2---:R-:W-:-:S03]  /*1ff4c0*/  LOP3.LUT R51, R30, 0xffff, RZ, 0xc0, !PT ;  /* 0x0000ffff1e337812 */ /* 0x004fc600078ec0ff */
[----:B------:R-:W2:Y:S01]  /*1ff4d0*/  LDL.LU R30, [R1+0xa158] ;  /* 0x00a15800011e7983 */ /* 0x000ea20000300800 */
[----:B-1----:R-:W-:Y:S02]  /*1ff4e0*/  LOP3.LUT R2, R29, 0xffff, RZ, 0xc0, !PT ;  /* 0x0000ffff1d027812 */ /* 0x002fe400078ec0ff */
[----:B------:R-:W-:Y:S02]  /*1ff4f0*/  PRMT R9, R22, 0x3340, R0 ;  /* 0x0000334016097816 */ /* 0x000fe40000000000 */
[----:B------:R-:W-:Y:S02]  /*1ff500*/  PRMT R29, R8, 0x3340, R4 ;  /* 0x00003340081d7816 */ /* 0x000fe40000000004 */
[----:B---3--:R-:W-:Y:S02]  /*1ff510*/  LOP3.LUT R25, R25, 0xffff, RZ, 0xc0, !PT ;  /* 0x0000ffff19197812 */ /* 0x008fe400078ec0ff */
[----:B------:R-:W-:Y:S02]  /*1ff520*/  PRMT R36, R29, 0x5410, R9 ;  /* 0x000054101d247816 */ /* 0x000fe40000000009 */
[----:B------:R-:W-:-:S02]  /*1ff530*/  PRMT R9, R51, 0x3340, R0 ;  /* 0x0000334033097816 */ /* 0x000fc40000000000 */
[----:B------:R-:W-:Y:S02]  /*1ff540*/  PRMT R29, R2, 0x3340, R25 ;  /* 0x00003340021d7816 */ /* 0x000fe40000000019 */
[----:B------:R-:W-:Y:S02]  /*1ff550*/  SHF.R.U32.HI R2, RZ, 0x8, R2 ;  /* 0x00000008ff027819 */ /* 0x000fe40000011602 */
[----:B------:R-:W-:Y:S02]  /*1ff560*/  PRMT R29, R29, 0x5410, R9 ;  /* 0x000054101d1d7816 */ /* 0x000fe40000000009 */
[----:B------:R-:W-:Y:S02]  /*1ff570*/  SHF.R.U32.HI R9, RZ, 0x8, R25 ;  /* 0x00000008ff097819 */ /* 0x000fe40000011619 */
[----:B------:R-:W-:Y:S02]  /*1ff580*/  SHF.R.U32.HI R8, RZ, 0x8, R8 ;  /* 0x00000008ff087819 */ /* 0x000fe40000011608 */
[----:B------:R-:W-:-:S02]  /*1ff590*/  SHF.R.U32.HI R4, RZ, 0x8, R4 ;  /* 0x00000008ff047819 */ /* 0x000fc40000011604 */
[----:B------:R-:W-:Y:S02]  /*1ff5a0*/  LOP3.LUT R2, R2, 0xffff, RZ, 0xc0, !PT ;  /* 0x0000ffff02027812 */ /* 0x000fe400078ec0ff */
[----:B------:R-:W-:Y:S01]  /*1ff5b0*/  LOP3.LUT R9, R9, 0xffff, RZ, 0xc0, !PT ;  /* 0x0000ffff09097812 */ /* 0x000fe200078ec0ff */
[----:B------:R0:W-:Y:S01]  /*1ff5c0*/  STL [R1+0x508], R36 ;  /* 0x0005082401007387 */ /* 0x0001e20000100800 */
[----:B------:R-:W-:Y:S02]  /*1ff5d0*/  LOP3.LUT R25, R8, 0xffff, RZ, 0xc0, !PT ;  /* 0x0000ffff08197812 */ /* 0x000fe400078ec0ff */
[----:B------:R-:W-:Y:S01]  /*1ff5e0*/  LOP3.LUT R47, R4, 0xffff, RZ, 0xc0, !PT ;  /* 0x0000ffff042f7812 */ /* 0x000fe200078ec0ff */
[----:B------:R1:W-:Y:S01]  /*1ff5f0*/  STL [R1+0x518], R29 ;  /* 0x0005181d01007387 */ /* 0x0003e20000100800 */
[----:B------:R-:W-:Y:S02]  /*1ff600*/  PRMT R4, R2, 0x3340, R9 ;  /* 0x0000334002047816 */ /* 0x000fe40000000009 */
[----:B------:R-:W-:Y:S01]  /*1ff610*/  PRMT R9, R25, 0x3340, R47 ;  /* 0x0000334019097816 */ /* 0x000fe2000000002f */
[----:B0-----:R-:W3:Y:S04]  /*1ff620*/  LDL.LU R36, [R1+0x168] ;  /* 0x0001680001247983 */ /* 0x001ee80000300800 */
[----:B------:R-:W3:Y:S04]  /*1ff630*/  LDL.LU R40, [R1+0x3e0] ;  /* 0x0003e00001287983 */ /* 0x000ee80000300800 */
[----:B------:R-:W3:Y:S04]  /*1ff640*/  LDL.LU R2, [R1+0x184] ;  /* 0x0001840001027983 */ /* 0x000ee80000300800 */
[----:B------:R-:W3:Y:S04]  /*1ff650*/  LDL.LU R8, [R1+0x44c] ;  /* 0x00044c0001087983 */ /* 0x000ee80000300800 */
[----:B-1----:R-:W3:Y:S01]  /*1ff660*/  LDL.LU R29, [R1+0x5348] ;  /* 0x00534800011d7983 */ /* 0x002ee20000300800 */
[----:B----4-:R-:W-:-:S03]  /*1ff670*/  PRMT R31, R31, 0x5410, R32 ;  /* 0x000054101f1f7816 */ /* 0x010fc60000000020 */
[----:B------:R0:W-:Y:S04]  /*1ff680*/  STL [R1+0x9fac], R4 ;  /* 0x009fac0401007387 */ /* 0x0001e80000100800 */
[----:B0-----:R-:W4:Y:S04]  /*1ff690*/  LDL.LU R4, [R1+0x45c] ;  /* 0x00045c0001047983 */ /* 0x001f280000300800 */
[----:B------:R-:W3:Y:S04]  /*1ff6a0*/  LDL.LU R25, [R1+0x5360] ;  /* 0x0053600001197983 */ /* 0x000ee80000300800 */
[----:B------:R0:W-:Y:S01]  /*1ff6b0*/  STL [R1+0x408], R9 ;  /* 0x0004080901007387 */ /* 0x0001e20000100800 */
[----:B------:R-:W-:-:S03]  /*1ff6c0*/  LOP3.LUT R17, R17, 0xffff, RZ, 0xc0, !PT ;  /* 0x0000ffff11117812 */ /* 0x000fc600078ec0ff */
[----:B------:R-:W-:Y:S01]  /*1ff6d0*/  STL [R1+0x154], R31 ;  /* 0x0001541f01007387 */ /* 0x000fe20000100800 */
[----:B0-----:R-:W-:Y:S02]  /*1ff6e0*/  PRMT R9, R7, 0x5410, R3 ;  /* 0x0000541007097816 */ /* 0x001fe40000000003 */
[----:B------:R-:W-:-:S03]  /*1ff6f0*/  PRMT R3, R35, 0x5410, R24 ;  /* 0x0000541023037816 */ /* 0x000fc60000000018 */
[----:B------:R0:W-:Y:S01]  /*1ff700*/  STL [R1+0x148], R9 ;  /* 0x0001480901007387 */ /* 0x0001e20000100800 */
[----:B------:R-:W-:-:S03]  /*1ff710*/  LOP3.LUT R7, R34, 0xffff, RZ, 0xc0, !PT ;  /* 0x0000ffff22077812 */ /* 0x000fc600078ec0ff */
[----:B------:R2:W-:Y:S01]  /*1ff720*/  STL [R1+0x160], R3 ;  /* 0x0001600301007387 */ /* 0x0005e20000100800 */
[----:B0-----:R-:W-:Y:S02]  /*1ff730*/  PRMT R9, R17, 0x3340, R0 ;  /* 0x0000334011097816 */ /* 0x001fe40000000000 */
[----:B--2---:R-:W-:-:S04]  /*1ff740*/  LOP3.LUT R3, R30, 0xffff, RZ, 0xc0, !PT ;  /* 0x0000ffff1e037812 */ /* 0x004fc800078ec0ff */
[----:B------:R-:W-:-:S04]  /*1ff750*/  PRMT R24, R7, 0x3340, R3 ;  /* 0x0000334007187816 */ /* 0x000fc80000000003 */
[----:B------:R-:W-:Y:S02]  /*1ff760*/  PRMT R24, R24, 0x5410, R9 ;  /* 0x0000541018187816 */ /* 0x000fe40000000009 */
[----:B------:R-:W-:Y:S02]  /*1ff770*/  SHF.R.U32.HI R9, RZ, 0x8, R22 ;  /* 0x00000008ff097819 */ /* 0x000fe40000011616 */
[----:B------:R-:W-:Y:S01]  /*1ff780*/  SHF.R.U32.HI R3, RZ, 0x8, R3 ;  /* 0x00000008ff037819 */ /* 0x000fe20000011603 */
[----:B------:R0:W-:Y:S01]  /*1ff790*/  STL [R1+0x504], R24 ;  /* 0x0005041801007387 */ /* 0x0001e20000100800 */
[----:B------:R-:W-:Y:S02]  /*1ff7a0*/  SHF.R.U32.HI R7, RZ, 0x8, R7 ;  /* 0x00000008ff077819 */ /* 0x000fe40000011607 */
[----:B------:R-:W-:Y:S01]  /*1ff7b0*/  LOP3.LUT R9, R9, 0xffff, RZ, 0xc0, !PT ;  /* 0x0000ffff09097812 */ /* 0x000fe200078ec0ff */
[----:B------:R-:W2:Y:S01]  /*1ff7c0*/  LDL.LU R47, [R1+0x180] ;  /* 0x00018000012f7983 */ /* 0x000ea20000300800 */
[----:B------:R-:W-:-:S03]  /*1ff7d0*/  LOP3.LUT R34, R3, 0xffff, RZ, 0xc0, !PT ;  /* 0x0000ffff03227812 */ /* 0x000fc600078ec0ff */
[----:B------:R-:W2:Y:S01]  /*1ff7e0*/  LDL.LU R32, [R1+0x438] ;  /* 0x0004380001207983 */ /* 0x000ea20000300800 */
[----:B------:R-:W-:Y:S02]  /*1ff7f0*/  LOP3.LUT R30, R7, 0xffff, RZ, 0xc0, !PT ;  /* 0x0000ffff071e7812 */ /* 0x000fe400078ec0ff */
[----:B------:R-:W-:Y:S01]  /*1ff800*/  PRMT R9, R9, 0x3340, R0 ;  /* 0x0000334009097816 */ /* 0x000fe20000000000 */
[----:B------:R-:W2:Y:S04]  /*1ff810*/  LDL.LU R31, [R1+0x17c] ;  /* 0x00017c00011f7983 */ /* 0x000ea80000300800 */
[----:B------:R-:W2:Y:S04]  /*1ff820*/  LDL.LU R3, [R1+0x448] ;  /* 0x0004480001037983 */ /* 0x000ea80000300800 */
[----:B------:R-:W2:Y:S04]  /*1ff830*/  LDL.LU R7, [R1+0x174] ;  /* 0x0001740001077983 */ /* 0x000ea80000300800 */
[----:B0-----:R-:W2:Y:S04]  /*1ff840*/  LDL.LU R24, [R1+0x3dc] ;  /* 0x0003dc0001187983 */ /* 0x001ea80000300800 */
[----:B------:R-:W2:Y:S01]  /*1ff850*/  LDL.LU R22, [R1+0x5358] ;  /* 0x0053580001167983 */ /* 0x000ea20000300800 */
[----:B------:R-:W-:-:S03]  /*1ff860*/  PRMT R30, R30, 0x3340, R34 ;  /* 0x000033401e1e7816 */ /* 0x000fc60000000022 */
[----:B------:R-:W2:Y:S04]  /*1ff870*/  LDL.LU R35, [R1+0x52dc] ;  /* 0x0052dc0001237983 */ /* 0x000ea80000300800 */
[----:B------:R0:W-:Y:S04]  /*1ff880*/  STL [R1+0x268], R9 ;  /* 0x0002680901007387 */ /* 0x0001e80000100800 */
[----:B0-----:R-:W4:Y:S04]  /*1ff890*/  LDL.LU R9, [R1+0x164] ;  /* 0x0001640001097983 */ /* 0x001f280000300800 */
[----:B------:R-:W2:Y:S04]  /*1ff8a0*/  LDL.LU R34, [R1+0xa154] ;  /* 0x00a1540001227983 */ /* 0x000ea80000300800 */
[----:B------:R0:W-:Y:S04]  /*1ff8b0*/  STL [R1+0x3f8], R30 ;  /* 0x0003f81e01007387 */ /* 0x0001e80000100800 */
[----:B0-----:R-:W2:Y:S01]  /*1ff8c0*/  LDL.LU R30, [R1+0xa150] ;  /* 0x00a15000011e7983 */ /* 0x001ea20000300800 */
[----:B---3--:R-:W-:-:S02]  /*1ff8d0*/  PRMT R8, R8, 0x5410, R2 ;  /* 0x0000541008087816 */ /* 0x008fc40000000002 */
[----:B----4-:R-:W-:Y:S02]  /*1ff8e0*/  PRMT R4, R4, 0x5410, R9 ;  /* 0x0000541004047816 */ /* 0x010fe40000000009 */
[----:B------:R-:W-:-:S03]  /*1ff8f0*/  PRMT R9, R40, 0x5410, R36 ;  /* 0x0000541028097816 */ /* 0x000fc60000000024 */
[----:B------:R0:W-:Y:S04]  /*1ff900*/  STL [R1+0x164], R4 ;  /* 0x0001640401007387 */ /* 0x0001e80000100800 */
[----:B------:R-:W-:Y:S04]  /*1ff910*/  STL [R1+0x168], R9 ;  /* 0x0001680901007387 */ /* 0x000fe80000100800 */
[----:B------:R1:W-:Y:S01]  /*1ff920*/  STL [R1+0x18c], R8 ;  /* 0x00018c0801007387 */ /* 0x0003e20000100800 */
[----:B--2---:R-:W-:-:S03]  /*1ff930*/  LOP3.LUT R2, R30, 0xffff, RZ, 0xc0, !PT ;  /* 0x0000ffff1e027812 */ /* 0x004fc600078ec0ff */
[----:B------:R-:W2:Y:S01]  /*1ff940*/  LDL.LU R30, [R1+0xa14c] ;  /* 0x00a14c00011e7983 */ /* 0x000ea20000300800 */
[----:B0-----:R-:W-:Y:S02]  /*1ff950*/  LOP3.LUT R4, R29, 0xffff, RZ, 0xc0, !PT ;  /* 0x0000ffff1d047812 */ /* 0x001fe400078ec0ff */
[----:B-1----:R-:W-:Y:S02]  /*1ff960*/  LOP3.LUT R8, R25, 0xffff, RZ, 0xc0, !PT ;  /* 0x0000ffff19087812 */ /* 0x002fe400078ec0ff */
        /* <DEDUP_REMOVED lines=10> */
[----:B------:R-:W-:Y:S02]  /*1ffa10*/  STL [R1+0x4f4], R25 ;  /* 0x0004f41901007387 */ /* 0x000fe40000100800 */
[----:B------:R-:W-:-:S02]  /*1ffa20*/  IMAD.MOV.U32 R9, RZ, RZ, R2 ;  /* 0x000000ffff097224 */ /* 0x000fc400078e0002 */
[----:B------:R-:W3:Y:S04]  /*1ffa30*/  LDL.LU R29, [R1+0x178] ;  /* 0x00017800011d7983 */ /* 0x000ee80000300800 */
[----:B------:R0:W-:Y:S01]  /*1ffa40*/  STL [R1+0x3e0], R4 ;  /* 0x0003e00401007387 */ /* 0x0001e20000100800 */
[----:B------:R-:W-:Y:S02]  /*1ffa50*/  PRMT R9, R9, 0x3340, R0 ;  /* 0x0000334009097816 */ /* 0x000fe40000000000 */
[----:B------:R-:W-:Y:S01]  /*1ffa60*/  PRMT R31, R3, 0x5410, R31 ;  /* 0x00005410031f7816 */ /* 0x000fe2000000001f */
[----:B0-----:R-:W4:Y:S04]  /*1ffa70*/  LDL.LU R4, [R1+0x424] ;  /* 0x0004240001047983 */ /* 0x001f280000300800 */
[----:B------:R-:W3:Y:S04]  /*1ffa80*/  LDL.LU R36, [R1+0x16c] ;  /* 0x00016c0001247983 */ /* 0x000ee80000300800 */
[----:B------:R-:W3:Y:S04]  /*1ffa90*/  LDL.LU R40, [R1+0x25c] ;  /* 0x00025c0001287983 */ /* 0x000ee80000300800 */
[----:B------:R-:W3:Y:S04]  /*1ffaa0*/  LDL.LU R2, [R1+0x5330] ;  /* 0x0053300001027983 */ /* 0x000ee80000300800 */
[----:B------:R-:W3:Y:S01]  /*1ffab0*/  LDL.LU R8, [R1+0x52ac] ;  /* 0x0052ac0001087983 */ /* 0x000ee20000300800 */
[----:B------:R-:W-:-:S03]  /*1ffac0*/  PRMT R3, R24, 0x5410, R7 ;  /* 0x0000541018037816 */ /* 0x000fc60000000007 */
[----:B------:R-:W3:Y:S04]  /*1ffad0*/  LDL.LU R25, [R1+0x5340] ;  /* 0x0053400001197983 */ /* 0x000ee80000300800 */
[----:B------:R0:W-:Y:S01]  /*1ffae0*/  STL [R1+0x264], R9 ;  /* 0x0002640901007387 */ /* 0x0001e20000100800 */
[----:B------:R-:W-:Y:S02]  /*1ffaf0*/  LOP3.LUT R7, R22, 0xffff, RZ, 0xc0, !PT ;  /* 0x0000ffff16077812 */ /* 0x000fe400078ec0ff */
[----:B------:R-:W-:Y:S02]  /*1ffb00*/  LOP3.LUT R22, R35, 0xffff, RZ, 0xc0, !PT ;  /* 0x0000ffff23167812 */ /* 0x000fe400078ec0ff */
[----:B0-----:R-:W-:-:S05]  /*1ffb10*/  PRMT R9, R32, 0x5410, R47 ;  /* 0x0000541020097816 */ /* 0x001fca000000002f */
[----:B------:R0:W-:Y:S04]  /*1ffb20*/  STL [R1+0x1ac], R9 ;  /* 0x0001ac0901007387 */ /* 0x0001e80000100800 */
[----:B------:R2:W-:Y:S01]  /*1ffb30*/  STL [R1+0x214], R3 ;  /* 0x0002140301007387 */ /* 0x0005e20000100800 */
[----:B0-----:R-:W-:Y:S02]  /*1ffb40*/  PRMT R9, R22, 0x3340, R0 ;  /* 0x0000334016097816 */ /* 0x001fe40000000000 */
[----:B--2---:R-:W-:-:S04]  /*1ffb50*/  LOP3.LUT R3, R30, 0xffff, RZ, 0xc0, !PT ;  /* 0x0000ffff1e037812 */ /* 0x004fc800078ec0ff */
[----:B------:R-:W-:-:S04]  /*1ffb60*/  PRMT R24, R7, 0x3340, R3 ;  /* 0x0000334007187816 */ /* 0x000fc80000000003 */
[----:B------:R-:W-:Y:S02]  /*1ffb70*/  PRMT R24, R24, 0x5410, R9 ;  /* 0x0000541018187816 */ /* 0x000fe40000000009 */
[----:B------:R-:W-:Y:S02]  /*1ffb80*/  SHF.R.U32.HI R9, RZ, 0x8, R17 ;  /* 0x00000008ff097819 */ /* 0x000fe40000011611 */
[----:B------:R-:W-:Y:S02]  /*1ffb90*/  SHF.R.U32.HI R7, RZ, 0x8, R7 ;  /* 0x00000008ff077819 */ /* 0x000fe40000011607 */
[----:B------:R-:W-:Y:S02]  /*1ffba0*/  SHF.R.U32.HI R3, RZ, 0x8, R3 ;  /* 0x00000008ff037819 */ /* 0x000fe40000011603 */
[----:B------:R-:W-:Y:S01]  /*1ffbb0*/  LOP3.LUT R9, R9, 0xffff, RZ, 0xc0, !PT ;  /* 0x0000ffff09097812 */ /* 0x000fe200078ec0ff */
[----:B------:R0:W-:Y:S01]  /*1ffbc0*/  STL [R1+0x4f0], R24 ;  /* 0x0004f01801007387 */ /* 0x0001e20000100800 */
[----:B------:R-:W-:-:S02]  /*1ffbd0*/  LOP3.LUT R30, R7, 0xffff, RZ, 0xc0, !PT ;  /* 0x0000ffff071e7812 */ /* 0x000fc400078ec0ff */
[----:B------:R-:W-:Y:S01]  /*1ffbe0*/  LOP3.LUT R17, R3, 0xffff, RZ, 0xc0, !PT ;  /* 0x0000ffff03117812 */ /* 0x000fe200078ec0ff */
[----:B------:R-:W2:Y:S01]  /*1ffbf0*/  LDL.LU R47, [R1+0x15c] ;  /* 0x00015c00012f7983 */ /* 0x000ea20000300800 */
[----:B------:R-:W-:-:S03]  /*1ffc00*/  PRMT R35, R9, 0x3340, R0 ;  /* 0x0000334009237816 */ /* 0x000fc60000000000 */
[----:B------:R-:W2:Y:S01]  /*1ffc10*/  LDL.LU R32, [R1+0x428] ;  /* 0x0004280001207983 */ /* 0x000ea20000300800 */
[----:B------:R-:W-:-:S03]  /*1ffc20*/  PRMT R30, R30, 0x3340, R17 ;  /* 0x000033401e1e7816 */ /* 0x000fc60000000011 */
[----:B------:R-:W2:Y:S04]  /*1ffc30*/  LDL.LU R3, [R1+0x158] ;  /* 0x0001580001037983 */ /* 0x000ea80000300800 */
[----:B------:R-:W2:Y:S04]  /*1ffc40*/  LDL.LU R7, [R1+0x400] ;  /* 0x0004000001077983 */ /* 0x000ea80000300800 */
[----:B------:R-:W4:Y:S04]  /*1ffc50*/  LDL.LU R9, [R1+0x170] ;  /* 0x0001700001097983 */ /* 0x000f280000300800 */
[----:B0-----:R-:W2:Y:S04]  /*1ffc60*/  LDL.LU R24, [R1+0x533c] ;  /* 0x00533c0001187983 */ /* 0x001ea80000300800 */
[----:B------:R0:W-:Y:S04]  /*1ffc70*/  STL [R1+0x260], R35 ;  /* 0x0002602301007387 */ /* 0x0001e80000100800 */
[----:B0-----:R-:W2:Y:S04]  /*1ffc80*/  LDL.LU R35, [R1+0x52bc] ;  /* 0x0052bc0001237983 */ /* 0x001ea80000300800 */
[----:B------:R-:W2:Y:S04]  /*1ffc90*/  LDL.LU R17, [R1+0xa148] ;  /* 0x00a1480001117983 */ /* 0x000ea80000300800 */
[----:B------:R0:W-:Y:S04]  /*1ffca0*/  STL [R1+0x9fc8], R30 ;  /* 0x009fc81e01007387 */ /* 0x0001e80000100800 */
[----:B0-----:R-:W2:Y:S01]  /*1ffcb0*/  LDL.LU R30, [R1+0x42c] ;  /* 0x00042c00011e7983 */ /* 0x001ea20000300800 */
[----:B---3--:R-:W-:-:S02]  /*1ffcc0*/  LOP3.LUT R2, R2, 0xffff, RZ, 0xc0, !PT ;  /* 0x0000ffff02027812 */ /* 0x008fc400078ec0ff */
[----:B----4-:R-:W-:Y:S02]  /*1ffcd0*/  PRMT R4, R4, 0x5410, R9 ;  /* 0x0000541004047816 */ /* 0x010fe40000000009 */
[----:B------:R-:W-:Y:S02]  /*1ffce0*/  PRMT R9, R40, 0x5410, R36 ;  /* 0x0000541028097816 */ /* 0x000fe40000000024 */
[----:B--2---:R-:W-:Y:S02]  /*1ffcf0*/  PRMT R30, R30, 0x5410, R29 ;  /* 0x000054101e1e7816 */ /* 0x004fe4000000001d */
[----:B------:R-:W2:Y:S04]  /*1ffd00*/  LDL.LU R29, [R1+0xa144] ;  /* 0x00a14400011d7983 */ /* 0x000ea80000300800 */
[----:B------:R-:W-:Y:S04]  /*1ffd10*/  STL [R1+0x224], R30 ;  /* 0x0002241e01007387 */ /* 0x000fe80000100800 */
[----:B------:R0:W-:Y:S04]  /*1ffd20*/  STL [R1+0x228], R4 ;  /* 0x0002280401007387 */ /* 0x0001e80000100800 */
[----:B------:R1:W-:Y:S01]  /*1ffd30*/  STL [R1+0x230], R9 ;  /* 0x0002300901007387 */ /* 0x0003e20000100800 */
[----:B0-----:R-:W-:-:S02]  /*1ffd40*/  LOP3.LUT R4, R8, 0xffff, RZ, 0xc0, !PT ;  /* 0x0000ffff08047812 */ /* 0x001fc400078ec0ff */
[----:B------:R-:W-:Y:S02]  /*1ffd50*/  LOP3.LUT R8, R25, 0xffff, RZ, 0xc0, !PT ;  /* 0x0000ffff19087812 */ /* 0x000fe400078ec0ff */
[----:B-1----:R-:W-:Y:S02]  /*1ffd60*/  PRMT R9, R4, 0x3340, R0 ;  /* 0x0000334004097816 */ /* 0x002fe40000000000 */
[----:B------:R-:W-:-:S04]  /*1ffd70*/  PRMT R25, R2, 0x3340, R8 ;  /* 0x0000334002197816 */ /* 0x000fc80000000008 */
[----:B------:R-:W-:Y:S02]  /*1ffd80*/  PRMT R25, R25, 0x5410, R9 ;  /* 0x0000541019197816 */ /* 0x000fe40000000009 */
[----:B------:R-:W-:Y:S02]  /*1ffd90*/  SHF.R.U32.HI R2, RZ, 0x8, R2 ;  /* 0x00000008ff027819 */ /* 0x000fe40000011602 */
[----:B------:R-:W-:Y:S01]  /*1ffda0*/  SHF.R.U32.HI R9, RZ, 0x8, R8 ;  /* 0x00000008ff097819 */ /* 0x000fe20000011608 */
[----:B------:R0:W-:Y:S01]  /*1ffdb0*/  STL [R1+0x4cc], R25 ;  /* 0x0004cc1901007387 */ /* 0x0001e20000100800 */
[----:B------:R-:W-:Y:S02]  /*1ffdc0*/  LOP3.LUT R30, R2, 0xffff, RZ, 0xc0, !PT ;  /* 0x0000ffff021e7812 */ /* 0x000fe400078ec0ff */
[----:B------:R-:W-:Y:S02]  /*1ffdd0*/  LOP3.LUT R9, R9, 0xffff, RZ, 0xc0, !PT ;  /* 0x0000ffff09097812 */ /* 0x000fe400078ec0ff */
[----:B0-----:R-:W-:-:S02]  /*1ffde0*/  SHF.R.U32.HI R25, RZ, 0x8, R4 ;  /* 0x00000008ff197819 */ /* 0x001fc40000011604 */
[----:B------:R-:W3:Y:S02]  /*1ffdf0*/  LDL.LU R4, [R1+0x3f4] ;  /* 0x0003f40001047983 */ /* 0x000ee40000300800 */
[----:B------:R-:W-:Y:S02]  /*1ffe00*/  LOP3.LUT R25, R25, 0xffff, RZ, 0xc0, !PT ;  /* 0x0000ffff19197812 */ /* 0x000fe400078ec0ff */
[----:B------:R-:W4:Y:S01]  /*1ffe10*/  LDL.LU R36, [R1+0x134] ;  /* 0x0001340001247983 */ /* 0x000f220000300800 */
[----:B------:R-:W-:-:S03]  /*1ffe20*/  PRMT R30, R30, 0x3340, R9 ;  /* 0x000033401e1e7816 */ /* 0x000fc60000000009 */
[----:B------:R-:W4:Y:S01]  /*1ffe30*/  LDL.LU R40, [R1+0x3fc] ;  /* 0x0003fc0001287983 */ /* 0x000f220000300800 */
[----:B------:R-:W-:-:S03]  /*1ffe40*/  IMAD.MOV.U32 R9, RZ, RZ, R25 ;  /* 0x000000ffff097224 */ /* 0x000fc600078e0019 */
[----:B------:R-:W3:Y:S04]  /*1ffe50*/  LDL.LU R2, [R1+0x130] ;  /* 0x0001300001027983 */ /* 0x000ee80000300800 */
[----:B------:R-:W3:Y:S04]  /*1ffe60*/  LDL.LU R8, [R1+0x2228] ;  /* 0x0022280001087983 */ /* 0x000ee80000300800 */
[----:B------:R-:W3:Y:S01]  /*1ffe70*/  LDL.LU R25, [R1+0xa140] ;  /* 0x00a1400001197983 */ /* 0x000ee20000300800 */
[----:B------:R-:W-:-:S03]  /*1ffe80*/  PRMT R9, R9, 0x3340, R0 ;  /* 0x0000334009097816 */ /* 0x000fc60000000000 */
[----:B------:R0:W-:Y:S01]  /*1ffe90*/  STL [R1+0x9fd0], R30 ;  /* 0x009fd01e01007387 */ /* 0x0001e20000100800 */
[----:B------:R-:W-:-:S03]  /*1ffea0*/  PRMT R3, R7, 0x5410, R3 ;  /* 0x0000541007037816 */ /* 0x000fc60000000003 */
[----:B0-----:R-:W4:Y:S04]  /*1ffeb0*/  LDL.LU R30, [R1+0x138] ;  /* 0x00013800011e7983 */ /* 0x001f280000300800 */
[----:B------:R0:W-:Y:S01]  /*1ffec0*/  STL [R1+0x25c], R9 ;  /* 0x00025c0901007387 */ /* 0x0001e20000100800 */
[----:B------:R-:W-:Y:S02]  /*1ffed0*/  LOP3.LUT R7, R24, 0xffff, RZ, 0xc0, !PT ;  /* 0x0000ffff18077812 */ /* 0x000fe400078ec0ff */
[----:B0-----:R-:W-:-:S05]  /*1ffee0*/  PRMT R9, R32, 0x5410, R47 ;  /* 0x0000541020097816 */ /* 0x001fca000000002f */
[----:B------:R0:W-:Y:S01]  /*1ffef0*/  STL [R1+0x22c], R9 ;  /* 0x00022c0901007387 */ /* 0x0001e20000100800 */
[----:B------:R-:W-:-:S04]  /*1fff00*/  LOP3.LUT R24, R35, 0xffff, RZ, 0xc0, !PT ;  /* 0x0000ffff23187812 */ /* 0x000fc800078ec0ff */
[----:B0-----:R-:W-:Y:S02]  /*1fff10*/  PRMT R9, R24, 0x3340, R0 ;  /* 0x0000334018097816 */ /* 0x001fe40000000000 */
[----:B--2---:R-:W-:Y:S02]  /*1fff20*/  PRMT R32, R29, 0x5410, R17 ;  /* 0x000054101d207816 */ /* 0x004fe40000000011 */
[----:B------:R-:W2:Y:S04]  /*1fff30*/  LDL.LU R17, [R1+0xa13c] ;  /* 0x00a13c0001117983 */ /* 0x000ea80000300800 */
[----:B------:R3:W-:Y:S04]  /*1fff40*/  STL [R1+0x244], R3 ;  /* 0x0002440301007387 */ /* 0x0007e80000100800 */
[----:B------:R-:W2:Y:S01]  /*1fff50*/  LDL.LU R29, [R1+0xa138] ;  /* 0x00a13800011d7983 */ /* 0x000ea20000300800 */
[----:B---3--:R-:W-:-:S04]  /*1fff60*/  LOP3.LUT R3, R25, 0xffff, RZ, 0xc0, !PT ;  /* 0x0000ffff19037812 */ /* 0x008fc800078ec0ff */
[--C-:B------:R-:W-:Y:S02]  /*1fff70*/  PRMT R25, R7, 0x3340, R3.reuse ;  /* 0x0000334007197816 */ /* 0x100fe40000000003 */
[----:B------:R-:W-:Y:S02]  /*1fff80*/  SHF.R.U32.HI R35, RZ, 0x8, R3 ;  /* 0x00000008ff237819 */ /* 0x000fe40000011603 */
[----:B------:R-:W-:Y:S02]  /*1fff90*/  PRMT R25, R25, 0x5410, R9 ;  /* 0x0000541019197816 */ /* 0x000fe40000000009 */
[----:B------:R-:W-:Y:S02]  /*1fffa0*/  SHF.R.U32.HI R9, RZ, 0x8, R22 ;  /* 0x00000008ff097819 */ /* 0x000fe40000011616 */
[----:B------:R-:W-:Y:S01]  /*1fffb0*/  SHF.R.U32.HI R22, RZ, 0x8, R7 ;  /* 0x00000008ff167819 */ /* 0x000fe20000011607 */
[----:B------:R0:W-:Y:S01]  /*1fffc0*/  STL [R1+0x46c], R25 ;  /* 0x00046c1901007387 */ /* 0x0001e20000100800 */
[----:B------:R-:W-:-:S03]  /*1fffd0*/  LOP3.LUT R35, R35, 0xffff, RZ, 0xc0, !PT ;  /* 0x0000ffff23237812 */ /* 0x000fc600078ec0ff */
[----:B------:R-:W3:Y:S04]  /*1fffe0*/  LDL.LU R47, [R1+0x12c] ;  /* 0x00012c00012f7983 */ /* 0x000ee80000300800 */
[----:B------:R-:W3:Y:S01]  /*1ffff0*/  LDL.LU R3, [R1+0x3f0] ;  /* 0x0003f00001037983 */ /* 0x000ee20000300800 */
[----:B0-----:R-:W-:-:S03]  /*200000*/  LOP3.LUT R25, R22, 0xffff, RZ, 0xc0, !PT ;  /* 0x0000ffff16197812 */ /* 0x001fc600078ec0ff */
[----:B------:R-:W3:Y:S01]  /*200010*/  LDL.LU R7, [R1+0x128] ;  /* 0x0001280001077983 */ /* 0x000ee20000300800 */
[----:B------:R-:W-:-:S03]  /*200020*/  PRMT R25, R25, 0x3340, R35 ;  /* 0x0000334019197816 */ /* 0x000fc60000000023 */
[----:B------:R-:W3:Y:S04]  /*200030*/  LDL.LU R22, [R1+0x222c] ;  /* 0x00222c0001167983 */ /* 0x000ee80000300800 */
[----:B------:R-:W3:Y:S01]  /*200040*/  LDL.LU R35, [R1+0xa134] ;  /* 0x00a1340001237983 */ /* 0x000ee20000300800 */
[----:B------:R-:W-:-:S04]  /*200050*/  LOP3.LUT R9, R9, 0xffff, RZ, 0xc0, !PT ;  /* 0x0000ffff09097812 */ /* 0x000fc800078ec0ff */
[----:B------:R-:W-:Y:S02]  /*200060*/  PRMT R9, R9, 0x3340, R0 ;  /* 0x0000334009097816 */ /* 0x000fe40000000000 */
[----:B----4-:R-:W-:Y:S02]  /*200070*/  PRMT R30, R4, 0x5410, R30 ;  /* 0x00005410041e7816 */ /* 0x010fe4000000001e */
[----:B------:R-:W-:Y:S01]  /*200080*/  PRMT R4, R40, 0x5410, R36 ;  /* 0x0000541028047816 */ /* 0x000fe20000000024 */
[----:B------:R-:W-:Y:S04]  /*200090*/  STL [R1+0x258], R9 ;  /* 0x0002580901007387 */ /* 0x000fe80000100800 */
[----:B------:R0:W-:Y:S02]  /*2000a0*/  STL [R1+0x9fcc], R25 ;  /* 0x009fcc1901007387 */ /* 0x0001e40000100800 */
[----:B0-----:R-:W-:-:S02]  /*2000b0*/  PRMT R25, R34, 0x5410, R2 ;  /* 0x0000541022197816 */ /* 0x001fc40000000002 */
[----:B------:R-:W4:Y:S04]  /*2000c0*/  LDL.LU R34, [R1+0xa130] ;  /* 0x00a1300001227983 */ /* 0x000f280000300800 */
[----:B------:R0:W-:Y:S02]  /*2000d0*/  STL [R1+0x240], R4 ;  /* 0x0002400401007387 */ /* 0x0001e40000100800 */
[----:B0-----:R-:W-:Y:S02]  /*2000e0*/  LOP3.LUT R4, R8, 0xffff, RZ, 0xc0, !PT ;  /* 0x0000ffff08047812 */ /* 0x001fe400078ec0ff */
[----:B--2---:R-:W-:Y:S02]  /*2000f0*/  LOP3.LUT R8, R17, 0xffff, RZ, 0xc0, !PT ;  /* 0x0000ffff11087812 */ /* 0x004fe400078ec0ff */
[----:B------:R-:W2:Y:S02]  /*200100*/  LDL.LU R17, [R1+0xa12c] ;  /* 0x00a12c0001117983 */ /* 0x000ea40000300800 */
[----:B------:R-:W-:-:S02]  /*200110*/  PRMT R9, R8, 0x3340, R0 ;  /* 0x0000334008097816 */ /* 0x000fc40000000000 */
[----:B------:R-:W-:-:S04]  /*200120*/  LOP3.LUT R2, R29, 0xffff, RZ, 0xc0, !PT ;  /* 0x0000ffff1d027812 */ /* 0x000fc800078ec0ff */
[----:B------:R-:W-:-:S04]  /*200130*/  PRMT R29, R4, 0x3340, R2 ;  /* 0x00003340041d7816 */ /* 0x000fc80000000002 */
[----:B------:R-:W-:Y:S02]  /*200140*/  PRMT R29, R29, 0x5410, R9 ;  /* 0x000054101d1d7816 */ /* 0x000fe40000000009 */
[----:B------:R-:W-:Y:S02]  /*200150*/  SHF.R.U32.HI R9, RZ, 0x8, R24 ;  /* 0x00000008ff097819 */ /* 0x000fe40000011618 */
[----:B------:R-:W-:Y:S02]  /*200160*/  SHF.R.U32.HI R4, RZ, 0x8, R4 ;  /* 0x00000008ff047819 */ /* 0x000fe40000011604 */
[----:B------:R-:W-:Y:S02]  /*200170*/  SHF.R.U32.HI R2, RZ, 0x8, R2 ;  /* 0x00000008ff027819 */ /* 0x000fe40000011602 */
[----:B------:R-:W-:Y:S01]  /*200180*/  LOP3.LUT R9, R9, 0xffff, RZ, 0xc0, !PT ;  /* 0x0000ffff09097812 */ /* 0x000fe200078ec0ff */
[----:B------:R0:W-:Y:S01]  /*200190*/  STL [R1+0x460], R29 ;  /* 0x0004601d01007387 */ /* 0x0001e20000100800 */
[----:B------:R-:W-:-:S03]  /*2001a0*/  LOP3.LUT R4, R4, 0xffff, RZ, 0xc0, !PT ;  /* 0x0000ffff04047812 */ /* 0x000fc600078ec0ff */
[----:B------:R-:W2:Y:S04]  /*2001b0*/  LDL.LU R36, [R1+0x108] ;  /* 0x0001080001247983 */ /* 0x000ea80000300800 */
[----:B------:R-:W2:Y:S01]  /*2001c0*/  LDL.LU R40, [R1+0x3c0] ;  /* 0x0003c00001287983 */ /* 0x000ea20000300800 */
[----:B0-----:R-:W-:Y:S02]  /*2001d0*/  LOP3.LUT R29, R2, 0xffff, RZ, 0xc0, !PT ;  /* 0x0000ffff021d7812 */ /* 0x001fe400078ec0ff */
[----:B------:R-:W-:Y:S02]  /*2001e0*/  PRMT R2, R9, 0x3340, R0 ;  /* 0x0000334009027816 */ /* 0x000fe40000000000 */
[----:B------:R-:W-:-:S03]  /*2001f0*/  PRMT R29, R4, 0x3340, R29 ;  /* 0x00003340041d7816 */ /* 0x000fc6000000001d */
[----:B------:R0:W-:Y:S04]  /*200200*/  STL [R1+0x254], R2 ;  /* 0x0002540201007387 */ /* 0x0001e80000100800 */
[----:B0-----:R-:W2:Y:S04]  /*200210*/  LDL.LU R2, [R1+0x104] ;  /* 0x0001040001027983 */ /* 0x001ea80000300800 */
[----:B------:R-:W2:Y:S04]  /*200220*/  LDL.LU R24, [R1+0x3b8] ;  /* 0x0003b80001187983 */ /* 0x000ea80000300800 */
[----:B------:R-:W-:Y:S01]  /*200230*/  STL [R1+0x9fd4], R29 ;  /* 0x009fd41d01007387 */ /* 0x000fe20000100800 */
[----:B---3--:R-:W-:-:S02]  /*200240*/  PRMT R3, R3, 0x5410, R47 ;  /* 0x0000541003037816 */ /* 0x008fc4000000002f */
[----:B------:R-:W-:Y:S02]  /*200250*/  PRMT R35, R35, 0x5410, R7 ;  /* 0x0000541023237816 */ /* 0x000fe40000000007 */
[----:B------:R-:W-:-:S03]  /*200260*/  PRMT R7, R28, 0x5410, R27 ;  /* 0x000054101c077816 */ /* 0x000fc6000000001b */
[----:B------:R-:W-:Y:S04]  /*200270*/  STL [R1+0x9fb0], R35 ;  /* 0x009fb02301007387 */ /* 0x000fe80000100800 */
[----:B------:R4:W-:Y:S04]  /*200280*/  STL [R1+0x82c], R3 ;  /* 0x00082c0301007387 */ /* 0x0009e80000100800 */
[----:B------:R-:W3:Y:S01]  /*200290*/  LDL.LU R27, [R1+0xa128] ;  /* 0x00a12800011b7983 */ /* 0x000ee20000300800 */
[----:B------:R-:W-:-:S03]  /*2002a0*/  LOP3.LUT R4, R22, 0xffff, RZ, 0xc0, !PT ;  /* 0x0000ffff16047812 */ /* 0x000fc600078ec0ff */
[----:B------:R-:W3:Y:S04]  /*2002b0*/  LDL.LU R28, [R1+0xa124] ;  /* 0x00a12400011c7983 */ /* 0x000ee80000300800 */
[----:B------:R2:W-:Y:S01]  /*2002c0*/  STL [R1+0x81c], R7 ;  /* 0x00081c0701007387 */ /* 0x0005e20000100800 */
[----:B----4-:R-:W-:-:S04]  /*2002d0*/  LOP3.LUT R3, R34, 0xffff, RZ, 0xc0, !PT ;  /* 0x0000ffff22037812 */ /* 0x010fc800078ec0ff */
[----:B------:R-:W-:Y:S02]  /*2002e0*/  PRMT R9, R3, 0x3340, R0 ;  /* 0x0000334003097816 */ /* 0x000fe40000000000 */
[----:B------:R-:W-:-:S04]  /*2002f0*/  SHF.R.U32.HI R3, RZ, 0x8, R3 ;  /* 0x00000008ff037819 */ /* 0x000fc80000011603 */
[----:B------:R-:W-:Y:S02]  /*200300*/  LOP3.LUT R3, R3, 0xffff, RZ, 0xc0, !PT ;  /* 0x0000ffff03037812 */ /* 0x000fe400078ec0ff */
[----:B--2---:R-:W-:-:S04]  /*200310*/  LOP3.LUT R7, R17, 0xffff, RZ, 0xc0, !PT ;  /* 0x0000ffff11077812 */ /* 0x004fc800078ec0ff */
[----:B------:R-:W-:Y:S02]  /*200320*/  PRMT R17, R4, 0x3340, R7 ;  /* 0x0000334004117816 */ /* 0x000fe40000000007 */
[----:B------:R-:W-:Y:S02]  /*200330*/  SHF.R.U32.HI R4, RZ, 0x8, R4 ;  /* 0x00000008ff047819 */ /* 0x000fe40000011604 */
[----:B------:R-:W-:Y:S02]  /*200340*/  PRMT R17, R17, 0x5410, R9 ;  /* 0x0000541011117816 */ /* 0x000fe40000000009 */
[----:B------:R-:W-:Y:S02]  /*200350*/  SHF.R.U32.HI R9, RZ, 0x8, R7 ;  /* 0x00000008ff097819 */ /* 0x000fe40000011607 */
[----:B------:R-:W-:Y:S02]  /*200360*/  LOP3.LUT R4, R4, 0xffff, RZ, 0xc0, !PT ;  /* 0x0000ffff04047812 */ /* 0x000fe400078ec0ff */
[----:B------:R-:W-:Y:S01]  /*200370*/  LOP3.LUT R9, R9, 0xffff, RZ, 0xc0, !PT ;  /* 0x0000ffff09097812 */ /* 0x000fe200078ec0ff */
[----:B------:R0:W-:Y:S03]  /*200380*/  STL [R1+0x45c], R17 ;  /* 0x00045c1101007387 */ /* 0x0001e60000100800 */
[----:B------:R-:W-:-:S02]  /*200390*/  PRMT R34, R4, 0x3340, R9 ;  /* 0x0000334004227816 */ /* 0x000fc40000000009 */
[----:B0-----:R-:W-:-:S03]  /*2003a0*/  PRMT R17, R3, 0x3340, R0 ;  /* 0x0000334003117816 */ /* 0x001fc60000000000 */
[----:B------:R-:W-:Y:S04]  /*2003b0*/  STL [R1+0x9fd8], R34 ;  /* 0x009fd82201007387 */ /* 0x000fe80000100800 */
[----:B------:R0:W-:Y:S01]  /*2003c0*/  STL [R1+0x9fdc], R17 ;  /* 0x009fdc1101007387 */ /* 0x0001e20000100800 */
[----:B---3--:R-:W-:-:S03]  /*2003d0*/  PRMT R3, R27, 0x5410, R33 ;  /* 0x000054101b037816 */ /* 0x008fc60000000021 */
[----:B------:R-:W2:Y:S04]  /*2003e0*/  LDL.LU R33, [R1+0xa120] ;  /* 0x00a1200001217983 */ /* 0x000ea80000300800 */
[----:B------:R-:W3:Y:S01]  /*2003f0*/  LDL.LU R27, [R1+0xa11c] ;  /* 0x00a11c00011b7983 */ /* 0x000ee20000300800 */
[----:B------:R-:W-:-:S03]  /*200400*/  PRMT R9, R40, 0x5410, R36 ;  /* 0x0000541028097816 */ /* 0x000fc60000000024 */
[----:B------:R-:W4:Y:S01]  /*200410*/  LDL.LU R22, [R1+0x100] ;  /* 0x0001000001167983 */ /* 0x000f220000300800 */
[----:B------:R-:W-:-:S03]  /*200420*/  PRMT R2, R24, 0x5410, R2 ;  /* 0x0000541018027816 */ /* 0x000fc60000000002 */
[----:B0-----:R-:W4:Y:S04]  /*200430*/  LDL.LU R17, [R1+0xf4] ;  /* 0x0000f40001117983 */ /* 0x001f280000300800 */
[----:B------:R0:W-:Y:S04]  /*200440*/  STL [R1+0x80c], R3 ;  /* 0x00080c0301007387 */ /* 0x0001e80000100800 */
[----:B------:R-:W4:Y:S04]  /*200450*/  LDL.LU R34, [R1+0x3a8] ;  /* 0x0003a80001227983 */ /* 0x000f280000300800 */
[----:B------:R-:W4:Y:S04]  /*200460*/  LDL.LU R7, [R1+0x1bac] ;  /* 0x001bac0001077983 */ /* 0x000f280000300800 */
[----:B0-----:R-:W4:Y:S01]  /*200470*/  LDL.LU R3, [R1+0x198c] ;  /* 0x00198c0001037983 */ /* 0x001f220000300800 */
[----:B------:R-:W-:-:S03]  /*200480*/  LOP3.LUT R28, R28, 0xffff, RZ, 0xc0, !PT ;  /* 0x0000ffff1c1c7812 */ /* 0x000fc600078ec0ff */
[----:B------:R-:W4:Y:S04]  /*200490*/  LDL.LU R35, [R1+0x1b8c] ;  /* 0x001b8c0001237983 */ /* 0x000f280000300800 */
[----:B------:R0:W-:Y:S04]  /*2004a0*/  STL [R1+0x7fc], R9 ;  /* 0x0007fc0901007387 */ /* 0x0001e80000100800 */
[----:B------:R3:W-:Y:S01]  /*2004b0*/  STL [R1+0x7ec], R2 ;  /* 0x0007ec0201007387 */ /* 0x0007e20000100800 */
[----:B0-----:R-:W-:Y:S02]  /*2004c0*/  PRMT R9, R28, 0x3340, R0 ;  /* 0x000033401c097816 */ /* 0x001fe40000000000 */
[----:B--2---:R-:W-:-:S02]  /*2004d0*/  LOP3.LUT R4, R33, 0xffff, RZ, 0xc0, !PT ;  /* 0x0000ffff21047812 */ /* 0x004fc400078ec0ff */
[----:B---3--:R-:W-:-:S04]  /*2004e0*/  LOP3.LUT R2, R27, 0xffff, RZ, 0xc0, !PT ;  /* 0x0000ffff1b027812 */ /* 0x008fc800078ec0ff */
        /* <DEDUP_REMOVED lines=10> */
[----:B------:R-:W-:Y:S02]  /*200590*/  PRMT R33, R9, 0x3340, R0 ;  /* 0x0000334009217816 */ /* 0x000fe40000000000 */
[----:B0-----:R-:W-:Y:S01]  /*2005a0*/  LOP3.LUT R24, R2, 0xffff, RZ, 0xc0, !PT ;  /* 0x0000ffff02187812 */ /* 0x001fe200078ec0ff */
[----:B------:R-:W3:Y:S04]  /*2005b0*/  LDL.LU R47, [R1+0xac] ;  /* 0x0000ac00012f7983 */ /* 0x000ee80000300800 */
[----:B------:R-:W2:Y:S01]  /*2005c0*/  LDL.LU R2, [R1+0x2df8] ;  /* 0x002df80001027983 */ /* 0x000ea20000300800 */
[----:B------:R-:W-:-:S03]  /*2005d0*/  PRMT R27, R27, 0x3340, R24 ;  /* 0x000033401b1b7816 */ /* 0x000fc60000000018 */
[----:B------:R-:W2:Y:S04]  /*2005e0*/  LDL.LU R36, [R1+0x2cdc] ;  /* 0x002cdc0001247983 */ /* 0x000ea80000300800 */
[----:B------:R-:W2:Y:S04]  /*2005f0*/  LDL.LU R8, [R1+0x2dec] ;  /* 0x002dec0001087983 */ /* 0x000ea80000300800 */
[----:B------:R-:W2:Y:S04]  /*200600*/  LDL.LU R40, [R1+0x2cd8] ;  /* 0x002cd80001287983 */ /* 0x000ea80000300800 */
[----:B------:R-:W2:Y:S04]  /*200610*/  LDL.LU R9, [R1+0x3b4] ;  /* 0x0003b40001097983 */ /* 0x000ea80000300800 */
[----:B------:R0:W-:Y:S04]  /*200620*/  STL [R1+0x9fe0], R33 ;  /* 0x009fe02101007387 */ /* 0x0001e80000100800 */
[----:B0-----:R-:W2:Y:S04]  /*200630*/  LDL.LU R33, [R1+0xf8] ;  /* 0x0000f80001217983 */ /* 0x001ea80000300800 */
[----:B------:R-:W3:Y:S04]  /*200640*/  LDL.LU R24, [R1+0xa118] ;  /* 0x00a1180001187983 */ /* 0x000ee80000300800 */
[----:B------:R0:W-:Y:S04]  /*200650*/  STL [R1+0x9fe4], R27 ;  /* 0x009fe41b01007387 */ /* 0x0001e80000100800 */
[----:B0-----:R-:W2:Y:S01]  /*200660*/  LDL.LU R27, [R1+0x3bc] ;  /* 0x0003bc00011b7983 */ /* 0x001ea20000300800 */
[----:B----4-:R-:W-:-:S02]  /*200670*/  LOP3.LUT R7, R7, 0xffff, RZ, 0xc0, !PT ;  /* 0x0000ffff07077812 */ /* 0x010fc400078ec0ff */
[----:B------:R-:W-:Y:S02]  /*200680*/  LOP3.LUT R3, R3, 0xffff, RZ, 0xc0, !PT ;  /* 0x0000ffff03037812 */ /* 0x000fe400078ec0ff */
[----:B------:R-:W-:Y:S02]  /*200690*/  SHF.R.U32.HI R16, RZ, 0x8, R16 ;  /* 0x00000008ff107819 */ /* 0x000fe40000011610 */
[----:B--2---:R-:W-:Y:S02]  /*2006a0*/  PRMT R27, R27, 0x5410, R22 ;  /* 0x000054101b1b7816 */ /* 0x004fe40000000016 */
[----:B------:R-:W2:Y:S04]  /*2006b0*/  LDL.LU R22, [R1+0xa114] ;  /* 0x00a1140001167983 */ /* 0x000ea80000300800 */
[----:B------:R0:W-:Y:S02]  /*2006c0*/  STL [R1+0x7dc], R27 ;  /* 0x0007dc1b01007387 */ /* 0x0001e40000100800 */
[----:B0-----:R-:W-:-:S02]  /*2006d0*/  PRMT R27, R9, 0x5410, R33 ;  /* 0x00005410091b7816 */ /* 0x001fc40000000021 */
[----:B------:R-:W-:Y:S02]  /*2006e0*/  PRMT R9, R34, 0x5410, R17 ;  /* 0x0000541022097816 */ /* 0x000fe40000000011 */
[----:B------:R-:W-:Y:S01]  /*2006f0*/  LOP3.LUT R17, R35, 0xffff, RZ, 0xc0, !PT ;  /* 0x0000ffff23117812 */ /* 0x000fe200078ec0ff */
[----:B------:R0:W-:Y:S04]  /*200700*/  STL [R1+0x7c8], R27 ;  /* 0x0007c81b01007387 */ /* 0x0001e80000100800 */
[----:B------:R1:W-:Y:S01]  /*200710*/  STL [R1+0x7cc], R9 ;  /* 0x0007cc0901007387 */ /* 0x0003e20000100800 */
[----:B0-----:R-:W-:Y:S02]  /*200720*/  PRMT R27, R7, 0x3340, R17 ;  /* 0x00003340071b7816 */ /* 0x001fe40000000011 */
[----:B-1----:R-:W-:-:S02]  /*200730*/  PRMT R9, R3, 0x3340, R0 ;  /* 0x0000334003097816 */ /* 0x002fc40000000000 */
[----:B------:R-:W-:Y:S02]  /*200740*/  SHF.R.U32.HI R7, RZ, 0x8, R7 ;  /* 0x00000008ff077819 */ /* 0x000fe40000011607 */
[----:B------:R-:W-:Y:S02]  /*200750*/  PRMT R27, R27, 0x5410, R9 ;  /* 0x000054101b1b7816 */ /* 0x000fe40000000009 */
[----:B------:R-:W-:Y:S02]  /*200760*/  SHF.R.U32.HI R9, RZ, 0x8, R28 ;  /* 0x00000008ff097819 */ /* 0x000fe4000001161c */
[----:B------:R-:W-:Y:S02]  /*200770*/  SHF.R.U32.HI R17, RZ, 0x8, R17 ;  /* 0x00000008ff117819 */ /* 0x000fe40000011611 */
[----:B------:R-:W-:Y:S02]  /*200780*/  LOP3.LUT R9, R9, 0xffff, RZ, 0xc0, !PT ;  /* 0x0000ffff09097812 */ /* 0x000fe400078ec0ff */
[----:B------:R-:W-:-:S02]  /*200790*/  LOP3.LUT R7, R7, 0xffff, RZ, 0xc0, !PT ;  /* 0x0000ffff07077812 */ /* 0x000fc400078ec0ff */
[----:B------:R-:W-:Y:S02]  /*2007a0*/  LOP3.LUT R17, R17, 0xffff, RZ, 0xc0, !PT ;  /* 0x0000ffff11117812 */ /* 0x000fe400078ec0ff */
[----:B------:R-:W-:Y:S02]  /*2007b0*/  PRMT R28, R9, 0x3340, R0 ;  /* 0x00003340091c7816 */ /* 0x000fe40000000000 */
[----:B------:R-:W-:Y:S01]  /*2007c0*/  PRMT R7, R7, 0x3340, R17 ;  /* 0x0000334007077816 */ /* 0x000fe20000000011 */
[----:B------:R-:W-:Y:S01]  /*2007d0*/  STL [R1+0x448], R27 ;  /* 0x0004481b01007387 */ /* 0x000fe20000100800 */
[----:B------:R-:W-:-:S03]  /*2007e0*/  LOP3.LUT R16, R16, 0xffff, RZ, 0xc0, !PT ;  /* 0x0000ffff10107812 */ /* 0x000fc600078ec0ff */
[----:B------:R-:W-:Y:S01]  /*2007f0*/  STL [R1+0x9fe8], R28 ;  /* 0x009fe81c01007387 */ /* 0x000fe20000100800 */
[----:B------:R-:W-:-:S03]  /*200800*/  PRMT R4, R4, 0x5410, R29 ;  /* 0x0000541004047816 */ /* 0x000fc6000000001d */
[----:B------:R3:W-:Y:S01]  /*200810*/  STL [R1+0x9fb4], R7 ;  /* 0x009fb40701007387 */ /* 0x0007e20000100800 */
[----:B------:R-:W-:Y:S02]  /*200820*/  PRMT R16, R16, 0x3340, R0 ;  /* 0x0000334010107816 */ /* 0x000fe40000000000 */
[----:B---3--:R-:W-:Y:S02]  /*200830*/  PRMT R7, R24, 0x5410, R47 ;  /* 0x0000541018077816 */ /* 0x008fe4000000002f */
[----:B------:R-:W3:Y:S04]  /*200840*/  LDL.LU R24, [R1+0xa110] ;  /* 0x00a1100001187983 */ /* 0x000ee80000300800 */
[----:B------:R2:W-:Y:S02]  /*200850*/  STL [R1+0x7c4], R4 ;  /* 0x0007c40401007387 */ /* 0x0005e40000100800 */
[----:B--2---:R-:W-:-:S02]  /*200860*/  PRMT R4, R22, 0x5410, R16 ;  /* 0x0000541016047816 */ /* 0x004fc40000000010 */
[----:B------:R-:W2:Y:S04]  /*200870*/  LDL.LU R16, [R1+0xa10c] ;  /* 0x00a10c0001107983 */ /* 0x000ea80000300800 */
[----:B------:R0:W-:Y:S04]  /*200880*/  STL [R1+0x7ac], R7 ;  /* 0x0007ac0701007387 */ /* 0x0001e80000100800 */
[----:B------:R-:W4:Y:S01]  /*200890*/  LDL.LU R22, [R1+0xa108] ;  /* 0x00a1080001167983 */ /* 0x000f220000300800 */
[----:B0-----:R-:W-:-:S03]  /*2008a0*/  PRMT R7, R23, 0x5410, R26 ;  /* 0x0000541017077816 */ /* 0x001fc6000000001a */
[----:B------:R-:W2:Y:S04]  /*2008b0*/  LDL.LU R26, [R1+0xa104] ;  /* 0x00a10400011a7983 */ /* 0x000ea80000300800 */
[----:B------:R0:W-:Y:S04]  /*2008c0*/  STL [R1+0x78c], R4 ;  /* 0x00078c0401007387 */ /* 0x0001e80000100800 */
[----:B------:R-:W2:Y:S01]  /*2008d0*/  LDL.LU R23, [R1+0xa100] ;  /* 0x00a1000001177983 */ /* 0x000ea20000300800 */
[----:B------:R-:W-:Y:S02]  /*2008e0*/  LOP3.LUT R2, R2, 0xffff, RZ, 0xc0, !PT ;  /* 0x0000ffff02027812 */ /* 0x000fe400078ec0ff */
[----:B0-----:R-:W-:-:S04]  /*2008f0*/  LOP3.LUT R4, R36, 0xffff, RZ, 0xc0, !PT ;  /* 0x0000ffff24047812 */ /* 0x001fc800078ec0ff */
[----:B------:R-:W-:Y:S01]  /*200900*/  PRMT R9, R4, 0x3340, R0 ;  /* 0x0000334004097816 */ /* 0x000fe20000000000 */
[----:B------:R0:W-:Y:S01]  /*200910*/  STL [R1+0x79c], R7 ;  /* 0x00079c0701007387 */ /* 0x0001e20000100800 */
[----:B------:R-:W-:-:S03]  /*200920*/  LOP3.LUT R8, R8, 0xffff, RZ, 0xc0, !PT ;  /* 0x0000ffff08087812 */ /* 0x000fc600078ec0ff */
[----:B------:R-:W2:Y:S01]  /*200930*/  LDL.LU R36, [R1+0x1db0] ;  /* 0x001db00001247983 */ /* 0x000ea20000300800 */
[----:B0-----:R-:W-:-:S03]  /*200940*/  LOP3.LUT R7, R40, 0xffff, RZ, 0xc0, !PT ;  /* 0x0000ffff28077812 */ /* 0x001fc600078ec0ff */
[----:B------:R-:W2:Y:S01]  /*200950*/  LDL.LU R40, [R1+0x2c58] ;  /* 0x002c580001287983 */ /* 0x000ea20000300800 */
[----:B---3--:R-:W-:-:S04]  /*200960*/  LOP3.LUT R24, R24, 0xffff, RZ, 0xc0, !PT ;  /* 0x0000ffff18187812 */ /* 0x008fc800078ec0ff */
[----:B------:R-:W-:-:S04]  /*200970*/  PRMT R17, R2, 0x3340, R24 ;  /* 0x0000334002117816 */ /* 0x000fc80000000018 */
[----:B------:R-:W-:-:S05]  /*200980*/  PRMT R9, R17, 0x5410, R9 ;  /* 0x0000541011097816 */ /* 0x000fca0000000009 */
[----:B------:R0:W-:Y:S02]  /*200990*/  STL [R1+0x42c], R9 ;  /* 0x00042c0901007387 */ /* 0x0001e40000100800 */
[----:B0-----:R-:W-:Y:S02]  /*2009a0*/  PRMT R9, R7, 0x3340, R0 ;  /* 0x0000334007097816 */ /* 0x001fe40000000000 */
[----:B------:R-:W-:-:S04]  /*2009b0*/  SHF.R.U32.HI R20, RZ, 0x8, R20 ;  /* 0x00000008ff147819 */ /* 0x000fc80000011614 */
[----:B------:R-:W-:-:S04]  /*2009c0*/  LOP3.LUT R20, R20, 0xffff, RZ, 0xc0, !PT ;  /* 0x0000ffff14147812 */ /* 0x000fc800078ec0ff */
[----:B------:R-:W-:Y:S02]  /*2009d0*/  PRMT R20, R20, 0x3340, R0 ;  /* 0x0000334014147816 */ /* 0x000fe40000000000 */
[----:B----4-:R-:W-:-:S04]  /*2009e0*/  LOP3.LUT R22, R22, 0xffff, RZ, 0xc0, !PT ;  /* 0x0000ffff16167812 */ /* 0x010fc800078ec0ff */
[----:B------:R-:W-:-:S04]  /*2009f0*/  PRMT R17, R8, 0x3340, R22 ;  /* 0x0000334008117816 */ /* 0x000fc80000000016 */
[----:B------:R-:W-:Y:S02]  /*200a00*/  PRMT R9, R17, 0x5410, R9 ;  /* 0x0000541011097816 */ /* 0x000fe40000000009 */
[----:B------:R-:W-:Y:S02]  /*200a10*/  SHF.R.U32.HI R17, RZ, 0x8, R8 ;  /* 0x00000008ff117819 */ /* 0x000fe40000011608 */
[----:B------:R-:W-:Y:S01]  /*200a20*/  SHF.R.U32.HI R8, RZ, 0x8, R2 ;  /* 0x00000008ff087819 */ /* 0x000fe20000011602 */
[----:B------:R0:W-:Y:S01]  /*200a30*/  STL [R1+0x428], R9 ;  /* 0x0004280901007387 */ /* 0x0001e20000100800 */
[----:B------:R-:W-:-:S03]  /*200a40*/  LOP3.LUT R17, R17, 0xffff, RZ, 0xc0, !PT ;  /* 0x0000ffff11117812 */ /* 0x000fc600078ec0ff */
[----:B------:R-:W3:Y:S01]  /*200a50*/  LDL.LU R2, [R1+0x1d9c] ;  /* 0x001d9c0001027983 */ /* 0x000ee20000300800 */
[----:B0-----:R-:W-:Y:S02]  /*200a60*/  SHF.R.U32.HI R9, RZ, 0x8, R24 ;  /* 0x00000008ff097819 */ /* 0x001fe40000011618 */
[----:B------:R-:W-:Y:S02]  /*200a70*/  SHF.R.U32.HI R24, RZ, 0x8, R22 ;  /* 0x00000008ff187819 */ /* 0x000fe40000011616 */
[----:B------:R-:W-:Y:S02]  /*200a80*/  LOP3.LUT R22, R8, 0xffff, RZ, 0xc0, !PT ;  /* 0x0000ffff08167812 */ /* 0x000fe400078ec0ff */
[----:B------:R-:W-:Y:S01]  /*200a90*/  LOP3.LUT R9, R9, 0xffff, RZ, 0xc0, !PT ;  /* 0x0000ffff09097812 */ /* 0x000fe200078ec0ff */
[----:B------:R-:W4:Y:S01]  /*200aa0*/  LDL.LU R8, [R1+0x2ddc] ;  /* 0x002ddc0001087983 */ /* 0x000f220000300800 */
[----:B------:R-:W-:Y:S02]  /*200ab0*/  LOP3.LUT R24, R24, 0xffff, RZ, 0xc0, !PT ;  /* 0x0000ffff18187812 */ /* 0x000fe400078ec0ff */
[----:B------:R-:W-:-:S02]  /*200ac0*/  PRMT R22, R22, 0x3340, R9 ;  /* 0x0000334016167816 */ /* 0x000fc40000000009 */
[----:B------:R-:W-:Y:S02]  /*200ad0*/  PRMT R24, R17, 0x3340, R24 ;  /* 0x0000334011187816 */ /* 0x000fe40000000018 */
[----:B------:R-:W-:Y:S01]  /*200ae0*/  PRMT R17, R21, 0x5410, R20 ;  /* 0x0000541015117816 */ /* 0x000fe20000000014 */
[----:B------:R0:W-:Y:S01]  /*200af0*/  STL [R1+0x9fec], R22 ;  /* 0x009fec1601007387 */ /* 0x0001e20000100800 */
[----:B--2---:R-:W-:-:S03]  /*200b00*/  LOP3.LUT R9, R23, 0xffff, RZ, 0xc0, !PT ;  /* 0x0000ffff17097812 */ /* 0x004fc600078ec0ff */
[----:B------:R-:W-:Y:S04]  /*200b10*/  STL [R1+0x9ff0], R24 ;  /* 0x009ff01801007387 */ /* 0x000fe80000100800 */
[----:B------:R-:W2:Y:S04]  /*200b20*/  LDL.LU R20, [R1+0xa0fc] ;  /* 0x00a0fc0001147983 */ /* 0x000ea80000300800 */
[----:B------:R-:W2:Y:S04]  /*200b30*/  LDL.LU R21, [R1+0xa0f8] ;  /* 0x00a0f80001157983 */ /* 0x000ea80000300800 */
[----:B------:R-:W2:Y:S01]  /*200b40*/  LDL.LU R23, [R1+0xa0f4] ;  /* 0x00a0f40001177983 */ /* 0x000ea20000300800 */
[----:B------:R-:W-:-:S02]  /*200b50*/  SHF.R.U32.HI R7, RZ, 0x8, R7 ;  /* 0x00000008ff077819 */ /* 0x000fc40000011607 */
[--C-:B0-----:R-:W-:Y:S01]  /*200b60*/  PRMT R22, R26, 0x4210, R9.reuse ;  /* 0x000042101a167816 */ /* 0x101fe20000000009 */
[----:B------:R0:W-:Y:S02]  /*200b70*/  STL [R1+0x74c], R17 ;  /* 0x00074c1101007387 */ /* 0x0001e40000100800 */
[----:B0-----:R-:W-:Y:S02]  /*200b80*/  PRMT R17, R10, 0x5210, R9 ;  /* 0x000052100a117816 */ /* 0x001fe40000000009 */
[----:B------:R-:W-:Y:S02]  /*200b90*/  LOP3.LUT R9, R7, 0xffff, RZ, 0xc0, !PT ;  /* 0x0000ffff07097812 */ /* 0x000fe400078ec0ff */
[----:B------:R-:W-:Y:S02]  /*200ba0*/  SHF.R.U32.HI R10, RZ, 0x8, R4 ;  /* 0x00000008ff0a7819 */ /* 0x000fe40000011604 */
[----:B------:R-:W-:Y:S02]  /*200bb0*/  PRMT R26, R9, 0x3340, R0 ;  /* 0x00003340091a7816 */ /* 0x000fe40000000000 */
[----:B------:R-:W-:Y:S01]  /*200bc0*/  LOP3.LUT R9, R10, 0xffff, RZ, 0xc0, !PT ;  /* 0x0000ffff0a097812 */ /* 0x000fe200078ec0ff */
[----:B------:R-:W-:Y:S04]  /*200bd0*/  STL [R1+0x850], R22 ;  /* 0x0008501601007387 */ /* 0x000fe80000100800 */
[----:B------:R-:W-:Y:S04]  /*200be0*/  STL [R1+0x7c0], R17 ;  /* 0x0007c01101007387 */ /* 0x000fe80000100800 */
[----:B------:R-:W-:Y:S01]  /*200bf0*/  STL [R1+0x9ff4], R26 ;  /* 0x009ff41a01007387 */ /* 0x000fe20000100800 */
[----:B--2---:R-:W-:-:S02]  /*200c00*/  LOP3.LUT R10, R23, 0xffff, RZ, 0xc0, !PT ;  /* 0x0000ffff170a7812 */ /* 0x004fc400078ec0ff */
[----:B------:R-:W-:Y:S02]  /*200c10*/  PRMT R23, R9, 0x3340, R0 ;  /* 0x0000334009177816 */ /* 0x000fe40000000000 */
[--C-:B------:R-:W-:Y:S02]  /*200c20*/  PRMT R7, R36, 0x4210, R10.reuse ;  /* 0x0000421024077816 */ /* 0x100fe4000000000a */
[----:B------:R-:W-:Y:S01]  /*200c30*/  PRMT R4, R12, 0x5210, R10 ;  /* 0x000052100c047816 */ /* 0x000fe2000000000a */
[----:B------:R-:W-:Y:S01]  /*200c40*/  STL [R1+0x9ff8], R23 ;  /* 0x009ff81701007387 */ /* 0x000fe20000100800 */
[----:B------:R-:W-:Y:S02]  /*200c50*/  LOP3.LUT R9, R40, 0xffff, RZ, 0xc0, !PT ;  /* 0x0000ffff28097812 */ /* 0x000fe400078ec0ff */
[----:B------:R-:W-:Y:S01]  /*200c60*/  LOP3.LUT R10, R21, 0xffff, RZ, 0xc0, !PT ;  /* 0x0000ffff150a7812 */ /* 0x000fe200078ec0ff */
[----:B------:R0:W-:Y:S01]  /*200c70*/  STL [R1+0x840], R7 ;  /* 0x0008400701007387 */ /* 0x0001e20000100800 */
[----:B------:R-:W-:-:S03]  /*200c80*/  PRMT R12, R20, 0x4210, R9 ;  /* 0x00004210140c7816 */ /* 0x000fc60000000009 */
[----:B------:R3:W-:Y:S04]  /*200c90*/  STL [R1+0x7b0], R4 ;  /* 0x0007b00401007387 */ /* 0x0007e80000100800 */
[----:B------:R-:W2:Y:S04]  /*200ca0*/  LDL.LU R21, [R1+0xa0f0] ;  /* 0x00a0f00001157983 */ /* 0x000ea80000300800 */
[----:B------:R-:W2:Y:S01]  /*200cb0*/  LDL.LU R20, [R1+0xa0ec] ;  /* 0x00a0ec0001147983 */ /* 0x000ea20000300800 */
[----:B0-----:R-:W-:Y:S02]  /*200cc0*/  PRMT R7, R11, 0x5210, R9 ;  /* 0x000052100b077816 */ /* 0x001fe40000000009 */
[--C-:B---3--:R-:W-:Y:S01]  /*200cd0*/  PRMT R4, R2, 0x4210, R10.reuse ;  /* 0x0000421002047816 */ /* 0x108fe2000000000a */
[----:B------:R-:W-:Y:S01]  /*200ce0*/  STL [R1+0x844], R12 ;  /* 0x0008440c01007387 */ /* 0x000fe20000100800 */
[----:B------:R-:W-:-:S03]  /*200cf0*/  PRMT R2, R13, 0x5210, R10 ;  /* 0x000052100d027816 */ /* 0x000fc6000000000a */
[----:B------:R0:W-:Y:S04]  /*200d00*/  STL [R1+0x7b4], R7 ;  /* 0x0007b40701007387 */ /* 0x0001e80000100800 */
[----:B------:R-:W3:Y:S04]  /*200d10*/  LDL.LU R22, [R1+0x2eec] ;  /* 0x002eec0001167983 */ /* 0x000ee80000300800 */
[----:B------:R-:W-:Y:S04]  /*200d20*/  STL [R1+0x848], R4 ;  /* 0x0008480401007387 */ /* 0x000fe80000100800 */
[----:B0-----:R-:W3:Y:S04]  /*200d30*/  LDL.LU R7, [R1+0x2edc] ;  /* 0x002edc0001077983 */ /* 0x001ee80000300800 */
[----:B------:R0:W-:Y:S04]  /*200d40*/  STL [R1+0x7b8], R2 ;  /* 0x0007b80201007387 */ /* 0x0001e80000100800 */
[----:B------:R-:W3:Y:S01]  /*200d50*/  LDL.LU R28, [R1+0x1d98] ;  /* 0x001d9800011c7983 */ /* 0x000ee20000300800 */
[----:B----4-:R-:W-:-:S03]  /*200d60*/  LOP3.LUT R13, R8, 0xffff, RZ, 0xc0, !PT ;  /* 0x0000ffff080d7812 */ /* 0x010fc600078ec0ff */
[----:B------:R-:W4:Y:S04]  /*200d70*/  LDL.LU R27, [R1+0x52a0] ;  /* 0x0052a000011b7983 */ /* 0x000f280000300800 */
[----:B------:R-:W4:Y:S04]  /*200d80*/  LDL.LU R33, [R1+0x2fec] ;  /* 0x002fec0001217983 */ /* 0x000f280000300800 */
[----:B------:R-:W4:Y:S04]  /*200d90*/  LDL.LU R17, [R1+0x306c] ;  /* 0x00306c0001117983 */ /* 0x000f280000300800 */
[----:B------:R-:W4:Y:S04]  /*200da0*/  LDL.LU R34, [R1+0x1d94] ;  /* 0x001d940001227983 */ /* 0x000f280000300800 */
[----:B------:R-:W4:Y:S01]  /*200db0*/  LDL.LU R35, [R1+0x52ec] ;  /* 0x0052ec0001237983 */ /* 0x000f220000300800 */
[----:B--2---:R-:W-:-:S02]  /*200dc0*/  LOP3.LUT R11, R21, 0xffff, RZ, 0xc0, !PT ;  /* 0x0000ffff150b7812 */ /* 0x004fc400078ec0ff */
[----:B------:R-:W-:Y:S02]  /*200dd0*/  LOP3.LUT R12, R20, 0xffff, RZ, 0xc0, !PT ;  /* 0x0000ffff140c7812 */ /* 0x000fe400078ec0ff */
[----:B------:R-:W-:Y:S02]  /*200de0*/  PRMT R9, R11, 0x3340, R0 ;  /* 0x000033400b097816 */ /* 0x000fe40000000000 */
[----:B------:R-:W-:-:S04]  /*200df0*/  PRMT R10, R13, 0x3340, R12 ;  /* 0x000033400d0a7816 */ /* 0x000fc8000000000c */
[----:B0-----:R-:W-:Y:S02]  /*200e00*/  PRMT R2, R10, 0x5410, R9 ;  /* 0x000054100a027816 */ /* 0x001fe40000000009 */
[----:B------:R-:W-:Y:S02]  /*200e10*/  SHF.R.U32.HI R10, RZ, 0x8, R13 ;  /* 0x00000008ff0a7819 */ /* 0x000fe4000001160d */
[----:B------:R-:W-:Y:S02]  /*200e20*/  SHF.R.U32.HI R9, RZ, 0x8, R12 ;  /* 0x00000008ff097819 */ /* 0x000fe4000001160c */
[----:B------:R-:W-:Y:S02]  /*200e30*/  SHF.R.U32.HI R11, RZ, 0x8, R11 ;  /* 0x00000008ff0b7819 */ /* 0x000fe4000001160b */
[----:B------:R-:W-:Y:S02]  /*200e40*/  LOP3.LUT R10, R10, 0xffff, RZ, 0xc0, !PT ;  /* 0x0000ffff0a0a7812 */ /* 0x000fe400078ec0ff */
[----:B------:R-:W-:Y:S01]  /*200e50*/  LOP3.LUT R9, R9, 0xffff, RZ, 0xc0, !PT ;  /* 0x0000ffff09097812 */ /* 0x000fe200078ec0ff */
[----:B------:R0:W-:Y:S01]  /*200e60*/  STL [R1+0x424], R2 ;  /* 0x0004240201007387 */ /* 0x0001e20000100800 */
[----:B------:R-:W-:-:S02]  /*200e70*/  LOP3.LUT R11, R11, 0xffff, RZ, 0xc0, !PT ;  /* 0x0000ffff0b0b7812 */ /* 0x000fc400078ec0ff */
[----:B------:R-:W-:Y:S01]  /*200e80*/  PRMT R20, R10, 0x3340, R9 ;  /* 0x000033400a147816 */ /* 0x000fe20000000009 */
[----:B------:R-:W2:Y:S01]  /*200e90*/  LDL.LU R29, [R1+0x52e8] ;  /* 0x0052e800011d7983 */ /* 0x000ea20000300800 */
[----:B---3--:R-:W-:-:S03]  /*200ea0*/  LOP3.LUT R9, R22, 0xffff, RZ, 0xc0, !PT ;  /* 0x0000ffff16097812 */ /* 0x008fc600078ec0ff */
[----:B------:R-:W3:Y:S01]  /*200eb0*/  LDL.LU R4, [R1+0x1d80] ;  /* 0x001d800001047983 */ /* 0x000ee20000300800 */
[----:B------:R-:W-:-:S03]  /*200ec0*/  PRMT R21, R11, 0x3340, R0 ;  /* 0x000033400b157816 */ /* 0x000fc60000000000 */
[----:B------:R-:W2:Y:S01]  /*200ed0*/  LDL.LU R47, [R1+0x4] ;  /* 0x00000400012f7983 */ /* 0x000ea20000300800 */
[----:B------:R-:W-:-:S03]  /*200ee0*/  PRMT R11, R28, 0x4210, R9 ;  /* 0x000042101c0b7816 */ /* 0x000fc60000000009 */
[----:B------:R-:W2:Y:S01]  /*200ef0*/  LDL.LU R36, [R1+0x1d7c] ;  /* 0x001d7c0001247983 */ /* 0x000ea20000300800 */
[----:B------:R-:W-:-:S03]  /*200f00*/  LOP3.LUT R10, R7, 0xffff, RZ, 0xc0, !PT ;  /* 0x0000ffff070a7812 */ /* 0x000fc600078ec0ff */
[----:B------:R-:W2:Y:S01]  /*200f10*/  LDL.LU R40, [R1+0x8] ;  /* 0x0000080001287983 */ /* 0x000ea20000300800 */
[----:B------:R-:W-:-:S03]  /*200f20*/  PRMT R7, R14, 0x5210, R9 ;  /* 0x000052100e077816 */ /* 0x000fc60000000009 */
[----:B0-----:R-:W2:Y:S01]  /*200f30*/  LDL.LU R2, [R1+0x2dfc] ;  /* 0x002dfc0001027983 */ /* 0x001ea20000300800 */
[----:B------:R-:W-:-:S03]  /*200f40*/  PRMT R9, R16, 0x4210, R10 ;  /* 0x0000421010097816 */ /* 0x000fc6000000000a */
[----:B------:R-:W2:Y:S04]  /*200f50*/  LDL.LU R8, [R1+0x2ce8] ;  /* 0x002ce80001087983 */ /* 0x000ea80000300800 */
[----:B------:R-:W-:Y:S04]  /*200f60*/  STL [R1+0x9ffc], R20 ;  /* 0x009ffc1401007387 */ /* 0x000fe80000100800 */
[----:B------:R-:W-:Y:S04]  /*200f70*/  STL [R1+0xa000], R21 ;  /* 0x00a0001501007387 */ /* 0x000fe80000100800 */
[----:B------:R0:W-:Y:S04]  /*200f80*/  STL [R1+0x830], R11 ;  /* 0x0008300b01007387 */ /* 0x0001e80000100800 */
[----:B------:R-:W2:Y:S01]  /*200f90*/  LDL.LU R16, [R1+0xa0e8] ;  /* 0x00a0e80001107983 */ /* 0x000ea20000300800 */
[----:B----4-:R-:W-:-:S02]  /*200fa0*/  LOP3.LUT R12, R27, 0xffff, RZ, 0xc0, !PT ;  /* 0x0000ffff1b0c7812 */ /* 0x010fc400078ec0ff */
[----:B------:R-:W-:Y:S01]  /*200fb0*/  LOP3.LUT R13, R33, 0xffff, RZ, 0xc0, !PT ;  /* 0x0000ffff210d7812 */ /* 0x000fe200078ec0ff */
[----:B------:R1:W-:Y:S01]  /*200fc0*/  STL [R1+0x770], R7 ;  /* 0x0007700701007387 */ /* 0x0003e20000100800 */
[----:B0-----:R-:W-:-:S03]  /*200fd0*/  LOP3.LUT R11, R17, 0xffff, RZ, 0xc0, !PT ;  /* 0x0000ffff110b7812 */ /* 0x001fc600078ec0ff */
[----:B------:R0:W-:Y:S01]  /*200fe0*/  STL [R1+0x834], R9 ;  /* 0x0008340901007387 */ /* 0x0001e20000100800 */
[----:B-1----:R-:W-:Y:S02]  /*200ff0*/  PRMT R7, R15, 0x5210, R10 ;  /* 0x000052100f077816 */ /* 0x002fe4000000000a */
[----:B------:R-:W-:Y:S02]  /*201000*/  PRMT R10, R12, 0x3340, R11 ;  /* 0x000033400c0a7816 */ /* 0x000fe4000000000b */
[----:B0-----:R-:W-:Y:S01]  /*201010*/  PRMT R9, R13, 0x3340, R0 ;  /* 0x000033400d097816 */ /* 0x001fe20000000000 */
[----:B------:R0:W-:Y:S03]  /*201020*/  STL [R1+0x774], R7 ;  /* 0x0007740701007387 */ /* 0x0001e60000100800 */
[----:B0-----:R-:W-:Y:S02]  /*201030*/  PRMT R7, R10, 0x5410, R9 ;  /* 0x000054100a077816 */ /* 0x001fe40000000009 */
[----:B------:R-:W-:-:S02]  /*201040*/  SHF.R.U32.HI R10, RZ, 0x8, R12 ;  /* 0x00000008ff0a7819 */ /* 0x000fc4000001160c */
[----:B------:R-:W-:Y:S02]  /*201050*/  SHF.R.U32.HI R9, RZ, 0x8, R11 ;  /* 0x00000008ff097819 */ /* 0x000fe4000001160b */
[----:B------:R-:W-:Y:S02]  /*201060*/  LOP3.LUT R10, R10, 0xffff, RZ, 0xc0, !PT ;  /* 0x0000ffff0a0a7812 */ /* 0x000fe400078ec0ff */
[----:B------:R-:W-:Y:S01]  /*201070*/  LOP3.LUT R9, R9, 0xffff, RZ, 0xc0, !PT ;  /* 0x0000ffff09097812 */ /* 0x000fe200078ec0ff */
[----:B------:R0:W-:Y:S01]  /*201080*/  STL [R1+0x404], R7 ;  /* 0x0004040701007387 */ /* 0x0001e20000100800 */
[----:B--2---:R-:W-:Y:S02]  /*201090*/  LOP3.LUT R11, R16, 0xffff, RZ, 0xc0, !PT ;  /* 0x0000ffff100b7812 */ /* 0x004fe400078ec0ff */
[----:B------:R-:W-:Y:S02]  /*2010a0*/  PRMT R16, R10, 0x3340, R9 ;  /* 0x000033400a107816 */ /* 0x000fe40000000009 */
[----:B------:R-:W-:-:S02]  /*2010b0*/  PRMT R9, R34, 0x4210, R11 ;  /* 0x0000421022097816 */ /* 0x000fc4000000000b */
[----:B0-----:R-:W-:Y:S01]  /*2010c0*/  PRMT R7, R19, 0x5210, R11 ;  /* 0x0000521013077816 */ /* 0x001fe2000000000b */
[----:B------:R-:W-:Y:S04]  /*2010d0*/  STL [R1+0xa004], R16 ;  /* 0x00a0041001007387 */ /* 0x000fe80000100800 */
[----:B------:R-:W2:Y:S04]  /*2010e0*/  LDL.LU R19, [R1+0xa0e4] ;  /* 0x00a0e40001137983 */ /* 0x000ea80000300800 */
[----:B------:R0:W-:Y:S01]  /*2010f0*/  STL [R1+0x838], R9 ;  /* 0x0008380901007387 */ /* 0x0001e20000100800 */
[----:B------:R-:W-:-:S02]  /*201100*/  LOP3.LUT R10, R29, 0xffff, RZ, 0xc0, !PT ;  /* 0x0000ffff1d0a7812 */ /* 0x000fc400078ec0ff */
[----:B0-----:R-:W-:-:S04]  /*201110*/  LOP3.LUT R9, R35, 0xffff, RZ, 0xc0, !PT ;  /* 0x0000ffff23097812 */ /* 0x001fc800078ec0ff */
[--C-:B---3--:R-:W-:Y:S01]  /*201120*/  PRMT R4, R4, 0x4210, R9.reuse ;  /* 0x0000421004047816 */ /* 0x108fe20000000009 */
[----:B------:R0:W-:Y:S01]  /*201130*/  STL [R1+0x778], R7 ;  /* 0x0007780701007387 */ /* 0x0001e20000100800 */
[----:B------:R-:W-:-:S03]  /*201140*/  PRMT R9, R47, 0x5210, R9 ;  /* 0x000052102f097816 */ /* 0x000fc60000000009 */
[----:B------:R1:W-:Y:S01]  /*201150*/  STL [R1+0x760], R4 ;  /* 0x0007600401007387 */ /* 0x0003e20000100800 */
[----:B0-----:R-:W-:-:S03]  /*201160*/  PRMT R7, R36, 0x4210, R10 ;  /* 0x0000421024077816 */ /* 0x001fc6000000000a */
[----:B------:R-:W-:Y:S01]  /*201170*/  STL [R1+0x690], R9 ;  /* 0x0006900901007387 */ /* 0x000fe20000100800 */
[----:B-1----:R-:W-:-:S03]  /*201180*/  PRMT R4, R40, 0x5210, R10 ;  /* 0x0000521028047816 */ /* 0x002fc6000000000a */
[----:B------:R0:W-:Y:S04]  /*201190*/  STL [R1+0x764], R7 ;  /* 0x0007640701007387 */ /* 0x0001e80000100800 */
[----:B------:R1:W-:Y:S04]  /*2011a0*/  STL [R1+0x694], R4 ;  /* 0x0006940401007387 */ /* 0x0003e80000100800 */
[----:B------:R-:W3:Y:S04]  /*2011b0*/  LDL.LU R20, [R1+0x52c4] ;  /* 0x0052c40001147983 */ /* 0x000ee80000300800 */
        /* <DEDUP_REMOVED lines=8> */
[----:B------:R-:W4:Y:S04]  /*201240*/  LDL R17, [R1+0x10] ;  /* 0x0000100001117983 */ /* 0x000f280000100800 */
[----:B------:R-:W4:Y:S04]  /*201250*/  LDL.LU R34, [R1+0x1d64] ;  /* 0x001d640001227983 */ /* 0x000f280000300800 */
[----:B------:R-:W4:Y:S04]  /*201260*/  LDL.LU R35, [R1+0x18] ;  /* 0x0000180001237983 */ /* 0x000f280000300800 */
[----:B------:R-:W4:Y:S04]  /*201270*/  LDL.LU R29, [R1+0x52b8] ;  /* 0x0052b800011d7983 */ /* 0x000f280000300800 */
[----:B-1----:R-:W4:Y:S04]  /*201280*/  LDL.LU R4, [R1+0x3018] ;  /* 0x0030180001047983 */ /* 0x002f280000300800 */
[----:B------:R-:W4:Y:S04]  /*201290*/  LDL.LU R47, [R1+0x3108] ;  /* 0x00310800012f7983 */ /* 0x000f280000300800 */
[----:B------:R-:W4:Y:S04]  /*2012a0*/  LDL.LU R36, [R1+0x5280] ;  /* 0x0052800001247983 */ /* 0x000f280000300800 */
[----:B------:R-:W4:Y:S01]  /*2012b0*/  LDL.LU R40, [R1+0x2f78] ;  /* 0x002f780001287983 */ /* 0x000f220000300800 */
[----:B------:R-:W-:-:S03]  /*2012c0*/  LOP3.LUT R16, R8, 0xffff, RZ, 0xc0, !PT ;  /* 0x0000ffff08107812 */ /* 0x000fc600078ec0ff */
[----:B------:R-:W4:Y:S01]  /*2012d0*/  LDL.LU R8, [R1+0x3068] ;  /* 0x0030680001087983 */ /* 0x000f220000300800 */
[----:B------:R-:W-:Y:S02]  /*2012e0*/  LOP3.LUT R12, R2, 0xffff, RZ, 0xc0, !PT ;  /* 0x0000ffff020c7812 */ /* 0x000fe400078ec0ff */
[----:B------:R-:W-:Y:S02]  /*2012f0*/  PRMT R9, R16, 0x3340, R0 ;  /* 0x0000334010097816 */ /* 0x000fe40000000000 */
[----:B--2---:R-:W-:-:S04]  /*201300*/  LOP3.LUT R11, R19, 0xffff, RZ, 0xc0, !PT ;  /* 0x0000ffff130b7812 */ /* 0x004fc800078ec0ff */
[----:B------:R-:W-:Y:S02]  /*201310*/  PRMT R10, R12, 0x3340, R11 ;  /* 0x000033400c0a7816 */ /* 0x000fe4000000000b */
[----:B------:R-:W-:Y:S02]  /*201320*/  SHF.R.U32.HI R12, RZ, 0x8, R12 ;  /* 0x00000008ff0c7819 */ /* 0x000fe4000001160c */
[----:B------:R-:W-:Y:S02]  /*201330*/  PRMT R2, R10, 0x5410, R9 ;  /* 0x000054100a027816 */ /* 0x000fe40000000009 */
[----:B------:R-:W-:Y:S02]  /*201340*/  SHF.R.U32.HI R9, RZ, 0x8, R13 ;  /* 0x00000008ff097819 */ /* 0x000fe4000001160d */
[----:B------:R-:W-:Y:S02]  /*201350*/  SHF.R.U32.HI R10, RZ, 0x8, R11 ;  /* 0x00000008ff0a7819 */ /* 0x000fe4000001160b */
[----:B------:R-:W-:-:S02]  /*201360*/  LOP3.LUT R9, R9, 0xffff, RZ, 0xc0, !PT ;  /* 0x0000ffff09097812 */ /* 0x000fc400078ec0ff */
[----:B------:R-:W-:Y:S02]  /*201370*/  LOP3.LUT R11, R12, 0xffff, RZ, 0xc0, !PT ;  /* 0x0000ffff0c0b7812 */ /* 0x000fe400078ec0ff */
[----:B------:R-:W-:Y:S01]  /*201380*/  LOP3.LUT R10, R10, 0xffff, RZ, 0xc0, !PT ;  /* 0x0000ffff0a0a7812 */ /* 0x000fe200078ec0ff */
[----:B------:R0:W-:Y:S01]  /*201390*/  STL [R1+0x420], R2 ;  /* 0x0004200201007387 */ /* 0x0001e20000100800 */
[----:B------:R-:W-:-:S05]  /*2013a0*/  PRMT R19, R9, 0x3340, R0 ;  /* 0x0000334009137816 */ /* 0x000fca0000000000 */
[----:B------:R-:W-:Y:S01]  /*2013b0*/  STL [R1+0xa008], R19 ;  /* 0x00a0081301007387 */ /* 0x000fe20000100800 */
[----:B0-----:R-:W-:-:S05]  /*2013c0*/  PRMT R2, R11, 0x3340, R10 ;  /* 0x000033400b027816 */ /* 0x001fca000000000a */
[----:B------:R0:W-:Y:S01]  /*2013d0*/  STL [R1+0x9fb8], R2 ;  /* 0x009fb80201007387 */ /* 0x0001e20000100800 */
[----:B---3--:R-:W-:Y:S02]  /*2013e0*/  LOP3.LUT R9, R20, 0xffff, RZ, 0xc0, !PT ;  /* 0x0000ffff14097812 */ /* 0x008fe400078ec0ff */
[----:B----4-:R-:W-:Y:S02]  /*2013f0*/  LOP3.LUT R10, R23, 0xffff, RZ, 0xc0, !PT ;  /* 0x0000ffff170a7812 */ /* 0x010fe400078ec0ff */
[--C-:B0-----:R-:W-:Y:S02]  /*201400*/  PRMT R2, R26, 0x4210, R9.reuse ;  /* 0x000042101a027816 */ /* 0x101fe40000000009 */
[----:B------:R-:W-:-:S03]  /*201410*/  PRMT R9, R24, 0x5210, R9 ;  /* 0x0000521018097816 */ /* 0x000fc60000000009 */
[----:B------:R0:W-:Y:S01]  /*201420*/  STL [R1+0x768], R2 ;  /* 0x0007680201007387 */ /* 0x0001e20000100800 */
[----:B------:R-:W-:-:S03]  /*201430*/  PRMT R11, R22, 0x4210, R10 ;  /* 0x00004210160b7816 */ /* 0x000fc6000000000a */
[----:B------:R1:W-:Y:S01]  /*201440*/  STL [R1+0x698], R9 ;  /* 0x0006980901007387 */ /* 0x0003e20000100800 */
[----:B0-----:R-:W-:-:S03]  /*201450*/  PRMT R2, R7, 0x5210, R10 ;  /* 0x0000521007027816 */ /* 0x001fc6000000000a */
[----:B------:R-:W-:Y:S01]  /*201460*/  STL [R1+0x76c], R11 ;  /* 0x00076c0b01007387 */ /* 0x000fe20000100800 */
[----:B-1----:R-:W-:-:S03]  /*201470*/  LOP3.LUT R9, R28, 0xffff, RZ, 0xc0, !PT ;  /* 0x0000ffff1c097812 */ /* 0x002fc600078ec0ff */
[----:B------:R0:W-:Y:S01]  /*201480*/  STL [R1+0x69c], R2 ;  /* 0x00069c0201007387 */ /* 0x0001e20000100800 */
[----:B------:R-:W-:Y:S02]  /*201490*/  LOP3.LUT R10, R27, 0xffff, RZ, 0xc0, !PT ;  /* 0x0000ffff1b0a7812 */ /* 0x000fe400078ec0ff */
[--C-:B0-----:R-:W-:Y:S02]  /*2014a0*/  PRMT R2, R33, 0x4210, R9.reuse ;  /* 0x0000421021027816 */ /* 0x101fe40000000009 */
[----:B------:R-:W-:Y:S02]  /*2014b0*/  PRMT R9, R17, 0x5210, R9 ;  /* 0x0000521011097816 */ /* 0x000fe40000000009 */
[--C-:B------:R-:W-:Y:S01]  /*2014c0*/  PRMT R7, R34, 0x4210, R10.reuse ;  /* 0x0000421022077816 */ /* 0x100fe2000000000a */
[----:B------:R0:W-:Y:S04]  /*2014d0*/  STL [R1+0x820], R2 ;  /* 0x0008200201007387 */ /* 0x0001e80000100800 */
[----:B------:R1:W-:Y:S01]  /*2014e0*/  STL [R1+0x750], R9 ;  /* 0x0007500901007387 */ /* 0x0003e20000100800 */
[----:B0-----:R-:W-:-:S03]  /*2014f0*/  PRMT R2, R35, 0x5210, R10 ;  /* 0x0000521023027816 */ /* 0x001fc6000000000a */
[----:B------:R-:W-:Y:S04]  /*201500*/  STL [R1+0x824], R7 ;  /* 0x0008240701007387 */ /* 0x000fe80000100800 */
[----:B------:R0:W-:Y:S01]  /*201510*/  STL [R1+0x754], R2 ;  /* 0x0007540201007387 */ /* 0x0001e20000100800 */
[----:B------:R-:W-:-:S03]  /*201520*/  LOP3.LUT R14, R29, 0xffff, RZ, 0xc0, !PT ;  /* 0x0000ffff1d0e7812 */ /* 0x000fc600078ec0ff */
[----:B------:R-:W2:Y:S01]  /*201530*/  LDL.LU R33, [R1+0x6e0] ;  /* 0x0006e00001217983 */ /* 0x000ea20000300800 */
[----:B------:R-:W-:-:S03]  /*201540*/  LOP3.LUT R12, R47, 0xffff, RZ, 0xc0, !PT ;  /* 0x0000ffff2f0c7812 */ /* 0x000fc600078ec0ff */
[----:B------:R-:W3:Y:S04]  /*201550*/  LDL.LU R34, [R1+0x2c98] ;  /* 0x002c980001227983 */ /* 0x000ee80000300800 */
[----:B------:R-:W4:Y:S04]  /*201560*/  LDL.LU R29, [R1+0x1d60] ;  /* 0x001d6000011d7983 */ /* 0x000f280000300800 */
[----:B------:R-:W4:Y:S01]  /*201570*/  LDL.LU R47, [R1+0x1c] ;  /* 0x00001c00012f7983 */ /* 0x000f220000300800 */
[----:B------:R-:W-:Y:S02]  /*201580*/  LOP3.LUT R13, R36, 0xffff, RZ, 0xc0, !PT ;  /* 0x0000ffff240d7812 */ /* 0x000fe400078ec0ff */
[----:B------:R-:W-:Y:S01]  /*201590*/  LOP3.LUT R15, R40, 0xffff, RZ, 0xc0, !PT ;  /* 0x0000ffff280f7812 */ /* 0x000fe200078ec0ff */
[----:B------:R-:W4:Y:S04]  /*2015a0*/  LDL.LU R36, [R1+0x1d5c] ;  /* 0x001d5c0001247983 */ /* 0x000f280000300800 */
[----:B------:R-:W4:Y:S01]  /*2015b0*/  LDL.LU R40, [R1+0x20] ;  /* 0x0000200001287983 */ /* 0x000f220000300800 */
[----:B------:R-:W-:-:S02]  /*2015c0*/  LOP3.LUT R17, R4, 0xffff, RZ, 0xc0, !PT ;  /* 0x0000ffff04117812 */ /* 0x000fc400078ec0ff */
[----:B------:R-:W-:Y:S02]  /*2015d0*/  PRMT R10, R14, 0x3340, R12 ;  /* 0x000033400e0a7816 */ /* 0x000fe4000000000c */
[--C-:B-1----:R-:W-:Y:S02]  /*2015e0*/  PRMT R9, R17, 0x3340, R0.reuse ;  /* 0x0000334011097816 */ /* 0x102fe40000000000 */
[----:B------:R-:W-:Y:S02]  /*2015f0*/  LOP3.LUT R11, R8, 0xffff, RZ, 0xc0, !PT ;  /* 0x0000ffff080b7812 */ /* 0x000fe400078ec0ff */
[----:B0-----:R-:W-:Y:S02]  /*201600*/  PRMT R2, R10, 0x5410, R9 ;  /* 0x000054100a027816 */ /* 0x001fe40000000009 */
[----:B------:R-:W-:Y:S02]  /*201610*/  PRMT R9, R15, 0x3340, R0 ;  /* 0x000033400f097816 */ /* 0x000fe40000000000 */
[----:B------:R-:W-:Y:S01]  /*201620*/  PRMT R10, R13, 0x3340, R11 ;  /* 0x000033400d0a7816 */ /* 0x000fe2000000000b */
[----:B------:R0:W-:Y:S04]  /*201630*/  STL [R1+0x400], R2 ;  /* 0x0004000201007387 */ /* 0x0001e80000100800 */
[----:B------:R-:W4:Y:S04]  /*201640*/  LDL.LU R35, [R1+0x2c9c] ;  /* 0x002c9c0001237983 */ /* 0x000f280000300800 */
[----:B------:R-:W4:Y:S01]  /*201650*/  LDL.LU R4, [R1+0x2c7c] ;  /* 0x002c7c0001047983 */ /* 0x000f220000300800 */
[----:B0-----:R-:W-:-:S05]  /*201660*/  PRMT R2, R10, 0x5410, R9 ;  /* 0x000054100a027816 */ /* 0x001fca0000000009 */
[----:B------:R0:W-:Y:S04]  /*201670*/  STL [R1+0x3fc], R2 ;  /* 0x0003fc0201007387 */ /* 0x0001e80000100800 */
[----:B------:R-:W4:Y:S01]  /*201680*/  LDL.LU R22, [R1+0x1d48] ;  /* 0x001d480001167983 */ /* 0x000f220000300800 */
[----:B------:R-:W-:Y:S02]  /*201690*/  SHF.R.U32.HI R10, RZ, 0x8, R14 ;  /* 0x00000008ff0a7819 */ /* 0x000fe4000001160e */
[----:B------:R-:W-:Y:S01]  /*2016a0*/  SHF.R.U32.HI R9, RZ, 0x8, R12 ;  /* 0x00000008ff097819 */ /* 0x000fe2000001160c */
[----:B------:R-:W4:Y:S01]  /*2016b0*/  LDL.LU R8, [R1+0x1d34] ;  /* 0x001d340001087983 */ /* 0x000f220000300800 */
[----:B------:R-:W-:Y:S02]  /*2016c0*/  LOP3.LUT R10, R10, 0xffff, RZ, 0xc0, !PT ;  /* 0x0000ffff0a0a7812 */ /* 0x000fe400078ec0ff */
[----:B------:R-:W-:-:S02]  /*2016d0*/  LOP3.LUT R9, R9, 0xffff, RZ, 0xc0, !PT ;  /* 0x0000ffff09097812 */ /* 0x000fc400078ec0ff */
[----:B------:R-:W-:Y:S02]  /*2016e0*/  SHF.R.U32.HI R13, RZ, 0x8, R13 ;  /* 0x00000008ff0d7819 */ /* 0x000fe4000001160d */
[----:B------:R-:W-:Y:S02]  /*2016f0*/  SHF.R.U32.HI R11, RZ, 0x8, R11 ;  /* 0x00000008ff0b7819 */ /* 0x000fe4000001160b */
[----:B0-----:R-:W-:Y:S02]  /*201700*/  PRMT R2, R10, 0x3340, R9 ;  /* 0x000033400a027816 */ /* 0x001fe40000000009 */
[----:B------:R-:W-:Y:S02]  /*201710*/  LOP3.LUT R12, R13, 0xffff, RZ, 0xc0, !PT ;  /* 0x0000ffff0d0c7812 */ /* 0x000fe400078ec0ff */
[----:B------:R-:W-:Y:S01]  /*201720*/  LOP3.LUT R11, R11, 0xffff, RZ, 0xc0, !PT ;  /* 0x0000ffff0b0b7812 */ /* 0x000fe200078ec0ff */
[----:B------:R0:W-:Y:S03]  /*201730*/  STL [R1+0x9fbc], R2 ;  /* 0x009fbc0201007387 */ /* 0x0001e60000100800 */
[----:B0-----:R-:W-:-:S05]  /*201740*/  PRMT R2, R12, 0x3340, R11 ;  /* 0x000033400c027816 */ /* 0x001fca000000000b */
[----:B------:R4:W-:Y:S04]  /*201750*/  STL [R1+0xa00c], R2 ;  /* 0x00a00c0201007387 */ /* 0x0009e80000100800 */
[----:B------:R-:W4:Y:S04]  /*201760*/  LDL.LU R7, [R1+0x5410] ;  /* 0x0054100001077983 */ /* 0x000f280000300800 */
[----:B------:R-:W4:Y:S04]  /*201770*/  LDL.LU R28, [R1+0x53dc] ;  /* 0x0053dc00011c7983 */ /* 0x000f280000300800 */
[----:B------:R-:W4:Y:S01]  /*201780*/  LDL.LU R27, [R1+0x542c] ;  /* 0x00542c00011b7983 */ /* 0x000f220000300800 */
[----:B--2---:R-:W-:-:S02]  /*201790*/  LOP3.LUT R9, R33, 0xffff, RZ, 0xc0, !PT ;  /* 0x0000ffff21097812 */ /* 0x004fc400078ec0ff */
[----:B---3--:R-:W-:Y:S02]  /*2017a0*/  LOP3.LUT R10, R34, 0xffff, RZ, 0xc0, !PT ;  /* 0x0000ffff220a7812 */ /* 0x008fe400078ec0ff */
[--C-:B----4-:R-:W-:Y:S02]  /*2017b0*/  PRMT R2, R29, 0x4210, R9.reuse ;  /* 0x000042101d027816 */ /* 0x110fe40000000009 */
[----:B------:R-:W-:-:S03]  /*2017c0*/  PRMT R9, R47, 0x5210, R9 ;  /* 0x000052102f097816 */ /* 0x000fc60000000009 */
[----:B------:R0:W-:Y:S04]  /*2017d0*/  STL [R1+0x828], R2 ;  /* 0x0008280201007387 */ /* 0x0001e80000100800 */
[----:B------:R1:W-:Y:S01]  /*2017e0*/  STL [R1+0x758], R9 ;  /* 0x0007580901007387 */ /* 0x0003e20000100800 */
[--C-:B------:R-:W-:Y:S02]  /*2017f0*/  PRMT R11, R36, 0x4210, R10.reuse ;  /* 0x00004210240b7816 */ /* 0x100fe4000000000a */
[----:B0-----:R-:W-:Y:S02]  /*201800*/  PRMT R2, R40, 0x5210, R10 ;  /* 0x0000521028027816 */ /* 0x001fe4000000000a */
[----:B-1----:R-:W-:Y:S01]  /*201810*/  SHF.R.U32.HI R9, RZ, 0x8, R15 ;  /* 0x00000008ff097819 */ /* 0x002fe2000001160f */
[----:B------:R-:W-:Y:S01]  /*201820*/  STL [R1+0x810], R11 ;  /* 0x0008100b01007387 */ /* 0x000fe20000100800 */
[----:B------:R-:W-:-:S02]  /*201830*/  SHF.R.U32.HI R10, RZ, 0x8, R17 ;  /* 0x00000008ff0a7819 */ /* 0x000fc40000011611 */
[----:B------:R-:W-:Y:S01]  /*201840*/  LOP3.LUT R9, R9, 0xffff, RZ, 0xc0, !PT ;  /* 0x0000ffff09097812 */ /* 0x000fe200078ec0ff */
[----:B------:R0:W-:Y:S01]  /*201850*/  STL [R1+0x730], R2 ;  /* 0x0007300201007387 */ /* 0x0001e20000100800 */
[----:B------:R-:W-:Y:S02]  /*201860*/  LOP3.LUT R10, R10, 0xffff, RZ, 0xc0, !PT ;  /* 0x0000ffff0a0a7812 */ /* 0x000fe400078ec0ff */
[--C-:B------:R-:W-:Y:S01]  /*201870*/  PRMT R9, R9, 0x3340, R0.reuse ;  /* 0x0000334009097816 */ /* 0x100fe20000000000 */
[----:B------:R-:W2:Y:S04]  /*201880*/  LDL.LU R47, [R1+0x2f48] ;  /* 0x002f4800012f7983 */ /* 0x000ea80000300800 */
[----:B------:R-:W3:Y:S01]  /*201890*/  LDL.LU R29, [R1+0x1d44] ;  /* 0x001d4400011d7983 */ /* 0x000ee20000300800 */
[----:B0-----:R-:W-:-:S03]  /*2018a0*/  PRMT R2, R10, 0x3340, R0 ;  /* 0x000033400a027816 */ /* 0x001fc60000000000 */
[----:B------:R0:W-:Y:S04]  /*2018b0*/  STL [R1+0x208], R9 ;  /* 0x0002080901007387 */ /* 0x0001e80000100800 */
[----:B------:R-:W4:Y:S04]  /*2018c0*/  LDL.LU R36, [R1+0x2c] ;  /* 0x00002c0001247983 */ /* 0x000f280000300800 */
[----:B------:R-:W4:Y:S04]  /*2018d0*/  LDL.LU R40, [R1+0x2f4c] ;  /* 0x002f4c0001287983 */ /* 0x000f280000300800 */
[----:B------:R1:W-:Y:S04]  /*2018e0*/  STL [R1+0x218], R2 ;  /* 0x0002180201007387 */ /* 0x0003e80000100800 */
[----:B------:R-:W4:Y:S01]  /*2018f0*/  LDL.LU R33, [R1+0x2f18] ;  /* 0x002f180001217983 */ /* 0x000f220000300800 */
[----:B0-----:R-:W-:-:S03]  /*201900*/  LOP3.LUT R9, R35, 0xffff, RZ, 0xc0, !PT ;  /* 0x0000ffff23097812 */ /* 0x001fc600078ec0ff */
[----:B------:R-:W4:Y:S01]  /*201910*/  LDL.LU R17, [R1+0x1d30] ;  /* 0x001d300001117983 */ /* 0x000f220000300800 */
[----:B------:R-:W-:-:S03]  /*201920*/  LOP3.LUT R10, R4, 0xffff, RZ, 0xc0, !PT ;  /* 0x0000ffff040a7812 */ /* 0x000fc600078ec0ff */
[----:B------:R-:W4:Y:S04]  /*201930*/  LDL.LU R34, [R1+0x30] ;  /* 0x0000300001227983 */ /* 0x000f280000300800 */
[----:B------:R-:W4:Y:S01]  /*201940*/  LDL.LU R35, [R1+0x1d24] ;  /* 0x001d240001237983 */ /* 0x000f220000300800 */
[----:B------:R-:W-:-:S03]  /*201950*/  PRMT R11, R22, 0x4210, R9 ;  /* 0x00004210160b7816 */ /* 0x000fc60000000009 */
[----:B------:R-:W4:Y:S01]  /*201960*/  LDL.LU R4, [R1+0x34] ;  /* 0x0000340001047983 */ /* 0x000f220000300800 */
[----:B-1----:R-:W-:-:S03]  /*201970*/  PRMT R2, R56, 0x5210, R9 ;  /* 0x0000521038027816 */ /* 0x002fc60000000009 */
[----:B------:R0:W-:Y:S04]  /*201980*/  STL [R1+0x814], R11 ;  /* 0x0008140b01007387 */ /* 0x0001e80000100800 */
[----:B------:R-:W4:Y:S01]  /*201990*/  LDL.LU R56, [R1+0x5418] ;  /* 0x0054180001387983 */ /* 0x000f220000300800 */
[----:B------:R-:W-:-:S03]  /*2019a0*/  PRMT R8, R8, 0x4210, R10 ;  /* 0x0000421008087816 */ /* 0x000fc6000000000a */
[----:B------:R1:W-:Y:S01]  /*2019b0*/  STL [R1+0x734], R2 ;  /* 0x0007340201007387 */ /* 0x0003e20000100800 */
[----:B------:R-:W-:-:S03]  /*2019c0*/  LOP3.LUT R12, R7, 0xffff, RZ, 0xc0, !PT ;  /* 0x0000ffff070c7812 */ /* 0x000fc600078ec0ff */
[----:B------:R1:W-:Y:S01]  /*2019d0*/  STL [R1+0x818], R8 ;  /* 0x0008180801007387 */ /* 0x0003e20000100800 */
[----:B------:R-:W-:Y:S02]  /*2019e0*/  LOP3.LUT R14, R28, 0xffff, RZ, 0xc0, !PT ;  /* 0x0000ffff1c0e7812 */ /* 0x000fe400078ec0ff */
[----:B0-----:R-:W-:Y:S02]  /*2019f0*/  LOP3.LUT R11, R27, 0xffff, RZ, 0xc0, !PT ;  /* 0x0000ffff1b0b7812 */ /* 0x001fe400078ec0ff */
[----:B-1----:R-:W-:Y:S01]  /*201a00*/  PRMT R2, R6, 0x5210, R10 ;  /* 0x0000521006027816 */ /* 0x002fe2000000000a */
[----:B------:R-:W4:Y:S01]  /*201a10*/  LDL.LU R8, [R1+0x53e0] ;  /* 0x0053e00001087983 */ /* 0x000f220000300800 */
[----:B------:R-:W-:Y:S02]  /*201a20*/  PRMT R9, R14, 0x3340, R0 ;  /* 0x000033400e097816 */ /* 0x000fe40000000000 */
[----:B------:R-:W-:Y:S01]  /*201a30*/  PRMT R10, R12, 0x3340, R11 ;  /* 0x000033400c0a7816 */ /* 0x000fe2000000000b */
[----:B------:R-:W4:Y:S04]  /*201a40*/  LDL.LU R6, [R1+0x543c] ;  /* 0x00543c0001067983 */ /* 0x000f280000300800 */
[----:B------:R0:W-:Y:S02]  /*201a50*/  STL [R1+0x738], R2 ;  /* 0x0007380201007387 */ /* 0x0001e40000100800 */
[----:B0-----:R-:W-:-:S02]  /*201a60*/  PRMT R2, R10, 0x5410, R9 ;  /* 0x000054100a027816 */ /* 0x001fc40000000009 */
[----:B------:R-:W-:Y:S02]  /*201a70*/  SHF.R.U32.HI R10, RZ, 0x8, R12 ;  /* 0x00000008ff0a7819 */ /* 0x000fe4000001160c */
[----:B------:R-:W-:Y:S02]  /*201a80*/  SHF.R.U32.HI R9, RZ, 0x8, R11 ;  /* 0x00000008ff097819 */ /* 0x000fe4000001160b */
[----:B------:R-:W-:Y:S02]  /*201a90*/  LOP3.LUT R10, R10, 0xffff, RZ, 0xc0, !PT ;  /* 0x0000ffff0a0a7812 */ /* 0x000fe400078ec0ff */
[----:B------:R-:W-:Y:S01]  /*201aa0*/  LOP3.LUT R9, R9, 0xffff, RZ, 0xc0, !PT ;  /* 0x0000ffff09097812 */ /* 0x000fe200078ec0ff */
[----:B------:R4:W-:Y:S01]  /*201ab0*/  STL [R1+0x3f4], R2 ;  /* 0x0003f40201007387 */ /* 0x0009e20000100800 */
[----:B--2---:R-:W-:Y:S02]  /*201ac0*/  LOP3.LUT R11, R47, 0xffff, RZ, 0xc0, !PT ;  /* 0x0000ffff2f0b7812 */ /* 0x004fe400078ec0ff */
[----:B------:R-:W-:-:S02]  /*201ad0*/  PRMT R47, R10, 0x3340, R9 ;  /* 0x000033400a2f7816 */ /* 0x000fc40000000009 */
[----:B---3--:R-:W-:-:S03]  /*201ae0*/  PRMT R7, R29, 0x4210, R11 ;  /* 0x000042101d077816 */ /* 0x008fc6000000000b */
[----:B------:R-:W-:Y:S04]  /*201af0*/  STL [R1+0x9fc0], R47 ;  /* 0x009fc02f01007387 */ /* 0x000fe80000100800 */
[----:B------:R-:W2:Y:S01]  /*201b00*/  LDL.LU R29, [R1+0x5368] ;  /* 0x00536800011d7983 */ /* 0x000ea20000300800 */
[----:B----4-:R-:W-:-:S03]  /*201b10*/  PRMT R2, R36, 0x5210, R11 ;  /* 0x0000521024027816 */ /* 0x010fc6000000000b */
[----:B------:R-:W-:Y:S01]  /*201b20*/  STL [R1+0x800], R7 ;  /* 0x0008000701007387 */ /* 0x000fe20000100800 */
[----:B------:R-:W-:-:S03]  /*201b30*/  LOP3.LUT R9, R40, 0xffff, RZ, 0xc0, !PT ;  /* 0x0000ffff28097812 */ /* 0x000fc600078ec0ff */
[----:B------:R-:W3:Y:S04]  /*201b40*/  LDL.LU R36, [R1+0x1d20] ;  /* 0x001d200001247983 */ /* 0x000ee80000300800 */
[----:B------:R0:W-:Y:S01]  /*201b50*/  STL [R1+0x720], R2 ;  /* 0x0007200201007387 */ /* 0x0001e20000100800 */
[----:B------:R-:W-:-:S03]  /*201b60*/  LOP3.LUT R10, R33, 0xffff, RZ, 0xc0, !PT ;  /* 0x0000ffff210a7812 */ /* 0x000fc600078ec0ff */
[----:B------:R-:W4:Y:S01]  /*201b70*/  LDL.LU R40, [R1+0x38] ;  /* 0x0000380001287983 */ /* 0x000f220000300800 */
[--C-:B0-----:R-:W-:Y:S02]  /*201b80*/  PRMT R2, R17, 0x4210, R9.reuse ;  /* 0x0000421011027816 */ /* 0x101fe40000000009 */
[----:B------:R-:W-:Y:S02]  /*201b90*/  PRMT R9, R34, 0x5210, R9 ;  /* 0x0000521022097816 */ /* 0x000fe40000000009 */
[--C-:B------:R-:W-:Y:S01]  /*201ba0*/  PRMT R7, R35, 0x4210, R10.reuse ;  /* 0x0000421023077816 */ /* 0x100fe2000000000a */
[----:B------:R0:W-:Y:S04]  /*201bb0*/  STL [R1+0x804], R2 ;  /* 0x0008040201007387 */ /* 0x0001e80000100800 */
[----:B------:R1:W-:Y:S04]  /*201bc0*/  STL [R1+0x724], R9 ;  /* 0x0007240901007387 */ /* 0x0003e80000100800 */
[----:B------:R-:W4:Y:S01]  /*201bd0*/  LDL.LU R28, [R1+0x5370] ;  /* 0x00537000011c7983 */ /* 0x000f220000300800 */
[----:B0-----:R-:W-:-:S03]  /*201be0*/  PRMT R2, R4, 0x5210, R10 ;  /* 0x0000521004027816 */ /* 0x001fc6000000000a */
[----:B------:R-:W-:Y:S04]  /*201bf0*/  STL [R1+0x808], R7 ;  /* 0x0008080701007387 */ /* 0x000fe80000100800 */
[----:B------:R-:W4:Y:S04]  /*201c00*/  LDL.LU R27, [R1+0x532c] ;  /* 0x00532c00011b7983 */ /* 0x000f280000300800 */
[----:B------:R0:W-:Y:S01]  /*201c10*/  STL [R1+0x728], R2 ;  /* 0x0007280201007387 */ /* 0x0001e20000100800 */
[----:B------:R-:W-:-:S03]  /*201c20*/  LOP3.LUT R12, R56, 0xffff, RZ, 0xc0, !PT ;  /* 0x0000ffff380c7812 */ /* 0x000fc600078ec0ff */
[----:B------:R-:W4:Y:S04]  /*201c30*/  LDL.LU R33, [R1+0x1d18] ;  /* 0x001d180001217983 */ /* 0x000f280000300800 */
[----:B------:R-:W4:Y:S01]  /*201c40*/  LDL.LU R56, [R1+0x1cf8] ;  /* 0x001cf80001387983 */ /* 0x000f220000300800 */
[----:B------:R-:W-:Y:S02]  /*201c50*/  LOP3.LUT R13, R8, 0xffff, RZ, 0xc0, !PT ;  /* 0x0000ffff080d7812 */ /* 0x000fe400078ec0ff */
[----:B------:R-:W-:Y:S01]  /*201c60*/  LOP3.LUT R11, R6, 0xffff, RZ, 0xc0, !PT ;  /* 0x0000ffff060b7812 */ /* 0x000fe200078ec0ff */
[----:B------:R-:W4:Y:S01]  /*201c70*/  LDL.LU R4, [R1+0x5404] ;  /* 0x0054040001047983 */ /* 0x000f220000300800 */
[----:B-1----:R-:W-:Y:S02]  /*201c80*/  PRMT R9, R13, 0x3340, R0 ;  /* 0x000033400d097816 */ /* 0x002fe40000000000 */
[----:B------:R-:W-:Y:S01]  /*201c90*/  PRMT R10, R12, 0x3340, R11 ;  /* 0x000033400c0a7816 */ /* 0x000fe2000000000b */
[----:B------:R-:W4:Y:S03]  /*201ca0*/  LDL.LU R8, [R1+0x53b8] ;  /* 0x0053b80001087983 */ /* 0x000f260000300800 */
[----:B0-----:R-:W-:Y:S01]  /*201cb0*/  PRMT R2, R10, 0x5410, R9 ;  /* 0x000054100a027816 */ /* 0x001fe20000000009 */
[----:B------:R-:W4:Y:S01]  /*201cc0*/  LDL.LU R6, [R1+0x5414] ;  /* 0x0054140001067983 */ /* 0x000f220000300800 */
[----:B------:R-:W-:-:S02]  /*201cd0*/  SHF.R.U32.HI R10, RZ, 0x8, R12 ;  /* 0x00000008ff0a7819 */ /* 0x000fc4000001160c */
[----:B------:R-:W-:Y:S02]  /*201ce0*/  SHF.R.U32.HI R9, RZ, 0x8, R11 ;  /* 0x00000008ff097819 */ /* 0x000fe4000001160b */
[----:B------:R-:W-:Y:S02]  /*201cf0*/  LOP3.LUT R10, R10, 0xffff, RZ, 0xc0, !PT ;  /* 0x0000ffff0a0a7812 */ /* 0x000fe400078ec0ff */
[----:B------:R-:W-:Y:S02]  /*201d00*/  LOP3.LUT R9, R9, 0xffff, RZ, 0xc0, !PT ;  /* 0x0000ffff09097812 */ /* 0x000fe400078ec0ff */
[----:B------:R-:W-:Y:S02]  /*201d10*/  SHF.R.U32.HI R13, RZ, 0x8, R13 ;  /* 0x00000008ff0d7819 */ /* 0x000fe4000001160d */
[----:B------:R-:W-:Y:S02]  /*201d20*/  PRMT R35, R10, 0x3340, R9 ;  /* 0x000033400a237816 */ /* 0x000fe40000000009 */
[----:B------:R-:W-:Y:S01]  /*201d30*/  LOP3.LUT R9, R13, 0xffff, RZ, 0xc0, !PT ;  /* 0x0000ffff0d097812 */ /* 0x000fe200078ec0ff */
[----:B------:R-:W-:Y:S03]  /*201d40*/  STL [R1+0x3f0], R2 ;  /* 0x0003f00201007387 */ /* 0x000fe60000100800 */
[----:B------:R-:W-:Y:S01]  /*201d50*/  PRMT R7, R9, 0x3340, R0 ;  /* 0x0000334009077816 */ /* 0x000fe20000000000 */
[----:B------:R-:W-:Y:S04]  /*201d60*/  STL [R1+0xa010], R35 ;  /* 0x00a0102301007387 */ /* 0x000fe80000100800 */
[----:B------:R3:W-:Y:S04]  /*201d70*/  STL [R1+0xa014], R7 ;  /* 0x00a0140701007387 */ /* 0x0007e80000100800 */
[----:B------:R-:W4:Y:S01]  /*201d80*/  LDL.LU R17, [R1+0x5334] ;  /* 0x0053340001117983 */ /* 0x000f220000300800 */
[----:B--2---:R-:W-:-:S04]  /*201d90*/  LOP3.LUT R10, R29, 0xffff, RZ, 0xc0, !PT ;  /* 0x0000ffff1d0a7812 */ /* 0x004fc800078ec0ff */
[----:B---3--:R-:W-:-:S05]  /*201da0*/  PRMT R7, R36, 0x4210, R10 ;  /* 0x0000421024077816 */ /* 0x008fca000000000a */
[----:B------:R-:W-:Y:S01]  /*201db0*/  STL [R1+0x710], R7 ;  /* 0x0007100701007387 */ /* 0x000fe20000100800 */
[----:B----4-:R-:W-:-:S03]  /*201dc0*/  PRMT R2, R40, 0x5210, R10 ;  /* 0x0000521028027816 */ /* 0x010fc6000000000a */
[----:B------:R-:W2:Y:S04]  /*201dd0*/  LDL.LU R34, [R1+0x164c] ;  /* 0x00164c0001227983 */ /* 0x000ea80000300800 */
[----:B------:R0:W-:Y:S04]  /*201de0*/  STL [R1+0x680], R2 ;  /* 0x0006800201007387 */ /* 0x0001e80000100800 */
[----:B------:R-:W3:Y:S04]  /*201df0*/  LDL.LU R29, [R1+0x1d1c] ;  /* 0x001d1c00011d7983 */ /* 0x000ee80000300800 */
[----:B------:R-:W4:Y:S04]  /*201e00*/  LDL.LU R36, [R1+0x50] ;  /* 0x0000500001247983 */ /* 0x000f280000300800 */
[----:B------:R-:W4:Y:S01]  /*201e10*/  LDL.LU R40, [R1+0x1d08] ;  /* 0x001d080001287983 */ /* 0x000f220000300800 */
[----:B------:R-:W-:-:S02]  /*201e20*/  LOP3.LUT R9, R28, 0xffff, RZ, 0xc0, !PT ;  /* 0x0000ffff1c097812 */ /* 0x000fc400078ec0ff */
[----:B------:R-:W-:Y:S02]  /*201e30*/  LOP3.LUT R10, R27, 0xffff, RZ, 0xc0, !PT ;  /* 0x0000ffff1b0a7812 */ /* 0x000fe400078ec0ff */
        /* <DEDUP_REMOVED lines=9> */
[----:B------:R0:W-:Y:S04]  /*201ed0*/  STL [R1+0x688], R2 ;  /* 0x0006880201007387 */ /* 0x0001e80000100800 */
[----:B------:R-:W4:Y:S01]  /*201ee0*/  LDL.LU R53, [R1+0x5424] ;  /* 0x0054240001357983 */ /* 0x000f220000300800 */
[----:B------:R-:W-:-:S02]  /*201ef0*/  LOP3.LUT R12, R4, 0xffff, RZ, 0xc0, !PT ;  /* 0x0000ffff040c7812 */ /* 0x000fc400078ec0ff */
[----:B------:R-:W-:Y:S02]  /*201f00*/  LOP3.LUT R15, R8, 0xffff, RZ, 0xc0, !PT ;  /* 0x0000ffff080f7812 */ /* 0x000fe400078ec0ff */
[----:B------:R-:W-:Y:S02]  /*201f10*/  LOP3.LUT R11, R6, 0xffff, RZ, 0xc0, !PT ;  /* 0x0000ffff060b7812 */ /* 0x000fe400078ec0ff */
[----:B-1----:R-:W-:Y:S01]  /*201f20*/  PRMT R9, R15, 0x3340, R0 ;  /* 0x000033400f097816 */ /* 0x002fe20000000000 */
[----:B------:R-:W4:Y:S01]  /*201f30*/  LDL.LU R6, [R1+0x1660] ;  /* 0x0016600001067983 */ /* 0x000f220000300800 */
        /* <DEDUP_REMOVED lines=8> */
[----:B------:R-:W-:Y:S02]  /*201fc0*/  PRMT R4, R9, 0x3340, R0 ;  /* 0x0000334009047816 */ /* 0x000fe40000000000 */
[----:B------:R-:W-:Y:S01]  /*201fd0*/  LOP3.LUT R9, R17, 0xffff, RZ, 0xc0, !PT ;  /* 0x0000ffff11097812 */ /* 0x000fe200078ec0ff */
[----:B------:R-:W-:Y:S01]  /*201fe0*/  STL [R1+0x3ec], R2 ;  /* 0x0003ec0201007387 */ /* 0x000fe20000100800 */
[----:B------:R-:W-:-:S03]  /*201ff0*/  PRMT R8, R11, 0x3340, R10 ;  /* 0x000033400b087816 */ /* 0x000fc6000000000a */
[----:B------:R4:W-:Y:S04]  /*202000*/  STL [R1+0xa018], R4 ;  /* 0x00a0180401007387 */ /* 0x0009e80000100800 */
[----:B------:R-:W-:Y:S01]  /*202010*/  STL [R1+0xa01c], R8 ;  /* 0x00a01c0801007387 */ /* 0x000fe20000100800 */
[----:B--2---:R-:W-:Y:S02]  /*202020*/  LOP3.LUT R10, R34, 0xffff, RZ, 0xc0, !PT ;  /* 0x0000ffff220a7812 */ /* 0x004fe400078ec0ff */
[--C-:B---3--:R-:W-:Y:S02]  /*202030*/  PRMT R7, R29, 0x4210, R9.reuse ;  /* 0x000042101d077816 */ /* 0x108fe40000000009 */
[----:B----4-:R-:W-:-:S03]  /*202040*/  PRMT R4, R36, 0x5210, R9 ;  /* 0x0000521024047816 */ /* 0x010fc60000000009 */
[----:B------:R-:W-:Y:S01]  /*202050*/  STL [R1+0x71c], R7 ;  /* 0x00071c0701007387 */ /* 0x000fe20000100800 */
[----:B------:R-:W-:-:S03]  /*202060*/  PRMT R2, R40, 0x4210, R10 ;  /* 0x0000421028027816 */ /* 0x000fc6000000000a */
[----:B------:R-:W2:Y:S04]  /*202070*/  LDL.LU R20, [R1+0x1cfc] ;  /* 0x001cfc0001147983 */ /* 0x000ea80000300800 */
[----:B------:R-:W-:Y:S04]  /*202080*/  STL [R1+0x68c], R4 ;  /* 0x00068c0401007387 */ /* 0x000fe80000100800 */
[----:B------:R-:W3:Y:S04]  /*202090*/  LDL.LU R23, [R1+0x58] ;  /* 0x0000580001177983 */ /* 0x000ee80000300800 */
[----:B------:R0:W-:Y:S04]  /*2020a0*/  STL [R1+0x7f0], R2 ;  /* 0x0007f00201007387 */ /* 0x0001e80000100800 */
[----:B------:R-:W4:Y:S04]  /*2020b0*/  LDL.LU R26, [R1+0x6e4] ;  /* 0x0006e400011a7983 */ /* 0x000f280000300800 */
[----:B------:R-:W4:Y:S01]  /*2020c0*/  LDL.LU R24, [R1+0x6f0] ;  /* 0x0006f00001187983 */ /* 0x000f220000300800 */
[----:B0-----:R-:W-:-:S03]  /*2020d0*/  PRMT R2, R18, 0x5210, R10 ;  /* 0x0000521012027816 */ /* 0x001fc6000000000a */
[----:B------:R-:W4:Y:S01]  /*2020e0*/  LDL.LU R36, [R1+0x5c] ;  /* 0x00005c0001247983 */ /* 0x000f220000300800 */
[----:B------:R-:W-:-:S03]  /*2020f0*/  LOP3.LUT R12, R58, 0xffff, RZ, 0xc0, !PT ;  /* 0x0000ffff3a0c7812 */ /* 0x000fc600078ec0ff */
[----:B------:R0:W-:Y:S04]  /*202100*/  STL [R1+0x700], R2 ;  /* 0x0007000201007387 */ /* 0x0001e80000100800 */
[----:B------:R-:W4:Y:S01]  /*202110*/  LDL.LU R18, [R1+0x2d0c] ;  /* 0x002d0c0001127983 */ /* 0x000f220000300800 */
[----:B------:R-:W-:-:S03]  /*202120*/  LOP3.LUT R13, R56, 0xffff, RZ, 0xc0, !PT ;  /* 0x0000ffff380d7812 */ /* 0x000fc600078ec0ff */
[----:B------:R-:W4:Y:S01]  /*202130*/  LDL.LU R22, [R1+0x1cf0] ;  /* 0x001cf00001167983 */ /* 0x000f220000300800 */
[----:B------:R-:W-:-:S03]  /*202140*/  PRMT R9, R13, 0x3340, R0 ;  /* 0x000033400d097816 */ /* 0x000fc60000000000 */
[----:B------:R-:W4:Y:S01]  /*202150*/  LDL.LU R28, [R1+0x64] ;  /* 0x00006400011c7983 */ /* 0x000f220000300800 */
[----:B------:R-:W-:-:S04]  /*202160*/  LOP3.LUT R11, R53, 0xffff, RZ, 0xc0, !PT ;  /* 0x0000ffff350b7812 */ /* 0x000fc800078ec0ff */
[----:B------:R-:W-:-:S04]  /*202170*/  PRMT R10, R12, 0x3340, R11 ;  /* 0x000033400c0a7816 */ /* 0x000fc8000000000b */
[----:B0-----:R-:W-:-:S05]  /*202180*/  PRMT R2, R10, 0x5410, R9 ;  /* 0x000054100a027816 */ /* 0x001fca0000000009 */
[----:B------:R3:W-:Y:S04]  /*202190*/  STL [R1+0x3e4], R2 ;  /* 0x0003e40201007387 */ /* 0x0007e80000100800 */
[----:B------:R-:W4:Y:S04]  /*2021a0*/  LDL.LU R27, [R1+0x2d18] ;  /* 0x002d1800011b7983 */ /* 0x000f280000300800 */
[----:B------:R-:W4:Y:S04]  /*2021b0*/  LDL.LU R33, [R1+0x2ccc] ;  /* 0x002ccc0001217983 */ /* 0x000f280000300800 */
[----:B------:R-:W4:Y:S04]  /*2021c0*/  LDL.LU R17, [R1+0x6f4] ;  /* 0x0006f40001117983 */ /* 0x000f280000300800 */
[----:B------:R-:W4:Y:S04]  /*2021d0*/  LDL.LU R34, [R1+0x60] ;  /* 0x0000600001227983 */ /* 0x000f280000300800 */
[----:B------:R-:W4:Y:S01]  /*2021e0*/  LDL.LU R53, [R1+0x1cec] ;  /* 0x001cec0001357983 */ /* 0x000f220000300800 */
[----:B------:R-:W-:-:S02]  /*2021f0*/  SHF.R.U32.HI R10, RZ, 0x8, R12 ;  /* 0x00000008ff0a7819 */ /* 0x000fc4000001160c */
[----:B------:R-:W-:Y:S01]  /*202200*/  SHF.R.U32.HI R9, RZ, 0x8, R11 ;  /* 0x00000008ff097819 */ /* 0x000fe2000001160b */
[----:B------:R-:W4:Y:S01]  /*202210*/  LDL.LU R29, [R1+0x68] ;  /* 0x00006800011d7983 */ /* 0x000f220000300800 */
[----:B------:R-:W-:Y:S02]  /*202220*/  LOP3.LUT R10, R10, 0xffff, RZ, 0xc0, !PT ;  /* 0x0000ffff0a0a7812 */ /* 0x000fe400078ec0ff */
[----:B------:R-:W-:Y:S01]  /*202230*/  LOP3.LUT R9, R9, 0xffff, RZ, 0xc0, !PT ;  /* 0x0000ffff09097812 */ /* 0x000fe200078ec0ff */
[----:B------:R-:W4:Y:S01]  /*202240*/  LDL.LU R58, [R1+0x52f4] ;  /* 0x0052f400013a7983 */ /* 0x000f220000300800 */
[----:B------:R-:W-:Y:S02]  /*202250*/  LOP3.LUT R11, R6, 0xffff, RZ, 0xc0, !PT ;  /* 0x0000ffff060b7812 */ /* 0x000fe400078ec0ff */
[----:B------:R-:W-:Y:S01]  /*202260*/  PRMT R40, R10, 0x3340, R9 ;  /* 0x000033400a287816 */ /* 0x000fe20000000009 */
[----:B------:R-:W4:Y:S01]  /*202270*/  LDL.LU R56, [R1+0x305c] ;  /* 0x00305c0001387983 */ /* 0x000f220000300800 */
[----:B------:R-:W-:-:S03]  /*202280*/  SHF.R.U32.HI R13, RZ, 0x8, R13 ;  /* 0x00000008ff0d7819 */ /* 0x000fc6000001160d */
[----:B------:R-:W4:Y:S04]  /*202290*/  LDL.LU R6, [R1+0x527c] ;  /* 0x00527c0001067983 */ /* 0x000f280000300800 */
[----:B------:R-:W-:Y:S01]  /*2022a0*/  STL [R1+0xa028], R40 ;  /* 0x00a0282801007387 */ /* 0x000fe20000100800 */
[----:B------:R-:W-:Y:S02]  /*2022b0*/  SHF.R.U32.HI R15, RZ, 0x8, R15 ;  /* 0x00000008ff0f7819 */ /* 0x000fe4000001160f */
[--C-:B--2---:R-:W-:Y:S02]  /*2022c0*/  PRMT R4, R20, 0x4210, R11.reuse ;  /* 0x0000421014047816 */ /* 0x104fe4000000000b */
[----:B---3--:R-:W-:-:S03]  /*2022d0*/  PRMT R2, R23, 0x5210, R11 ;  /* 0x0000521017027816 */ /* 0x008fc6000000000b */
[----:B------:R0:W-:Y:S04]  /*2022e0*/  STL [R1+0x7f4], R4 ;  /* 0x0007f40401007387 */ /* 0x0001e80000100800 */
[----:B------:R1:W-:Y:S01]  /*2022f0*/  STL [R1+0x704], R2 ;  /* 0x0007040201007387 */ /* 0x0003e20000100800 */
[----:B----4-:R-:W-:-:S04]  /*202300*/  LOP3.LUT R9, R26, 0xffff, RZ, 0xc0, !PT ;  /* 0x0000ffff1a097812 */ /* 0x010fc800078ec0ff */
[--C-:B0-----:R-:W-:Y:S02]  /*202310*/  PRMT R4, R24, 0x4210, R9.reuse ;  /* 0x0000421018047816 */ /* 0x101fe40000000009 */
[----:B-1----:R-:W-:Y:S02]  /*202320*/  PRMT R2, R36, 0x5210, R9 ;  /* 0x0000521024027816 */ /* 0x002fe40000000009 */
[----:B------:R-:W-:-:S04]  /*202330*/  LOP3.LUT R9, R13, 0xffff, RZ, 0xc0, !PT ;  /* 0x0000ffff0d097812 */ /* 0x000fc800078ec0ff */
[--C-:B------:R-:W-:Y:S02]  /*202340*/  PRMT R36, R9, 0x3340, R0.reuse ;  /* 0x0000334009247816 */ /* 0x100fe40000000000 */
[----:B------:R-:W-:Y:S02]  /*202350*/  LOP3.LUT R9, R15, 0xffff, RZ, 0xc0, !PT ;  /* 0x0000ffff0f097812 */ /* 0x000fe400078ec0ff */
[----:B------:R-:W-:Y:S01]  /*202360*/  LOP3.LUT R10, R18, 0xffff, RZ, 0xc0, !PT ;  /* 0x0000ffff120a7812 */ /* 0x000fe200078ec0ff */
[----:B------:R0:W-:Y:S01]  /*202370*/  STL [R1+0x7f8], R4 ;  /* 0x0007f80401007387 */ /* 0x0001e20000100800 */
[----:B------:R-:W-:-:S03]  /*202380*/  PRMT R18, R9, 0x3340, R0 ;  /* 0x0000334009127816 */ /* 0x000fc60000000000 */
[----:B------:R1:W-:Y:S01]  /*202390*/  STL [R1+0x708], R2 ;  /* 0x0007080201007387 */ /* 0x0003e20000100800 */
[----:B0-----:R-:W-:-:S03]  /*2023a0*/  PRMT R4, R22, 0x4210, R10 ;  /* 0x0000421016047816 */ /* 0x001fc6000000000a */
[----:B------:R-:W-:Y:S01]  /*2023b0*/  STL [R1+0xa02c], R36 ;  /* 0x00a02c2401007387 */ /* 0x000fe20000100800 */
[----:B-1----:R-:W-:-:S03]  /*2023c0*/  PRMT R2, R28, 0x5210, R10 ;  /* 0x000052101c027816 */ /* 0x002fc6000000000a */
[----:B------:R-:W-:Y:S04]  /*2023d0*/  STL [R1+0xa030], R18 ;  /* 0x00a0301201007387 */ /* 0x000fe80000100800 */
[----:B------:R0:W-:Y:S01]  /*2023e0*/  STL [R1+0x7e0], R4 ;  /* 0x0007e00401007387 */ /* 0x0001e20000100800 */
[----:B------:R-:W-:-:S03]  /*2023f0*/  LOP3.LUT R9, R27, 0xffff, RZ, 0xc0, !PT ;  /* 0x0000ffff1b097812 */ /* 0x000fc600078ec0ff */
[----:B------:R1:W-:Y:S01]  /*202400*/  STL [R1+0x6f0], R2 ;  /* 0x0006f00201007387 */ /* 0x0003e20000100800 */
[----:B------:R-:W-:Y:S02]  /*202410*/  LOP3.LUT R10, R33, 0xffff, RZ, 0xc0, !PT ;  /* 0x0000ffff210a7812 */ /* 0x000fe400078ec0ff */
[--C-:B------:R-:W-:Y:S02]  /*202420*/  PRMT R7, R17, 0x4210, R9.reuse ;  /* 0x0000421011077816 */ /* 0x100fe40000000009 */
[----:B0-----:R-:W-:-:S03]  /*202430*/  PRMT R4, R34, 0x5210, R9 ;  /* 0x0000521022047816 */ /* 0x001fc60000000009 */
[----:B------:R-:W-:Y:S01]  /*202440*/  STL [R1+0x7e4], R7 ;  /* 0x0007e40701007387 */ /* 0x000fe20000100800 */
[----:B-1----:R-:W-:-:S03]  /*202450*/  PRMT R2, R53, 0x4210, R10 ;  /* 0x0000421035027816 */ /* 0x002fc6000000000a */
[----:B------:R-:W2:Y:S04]  /*202460*/  LDL.LU R21, [R1+0x3008] ;  /* 0x0030080001157983 */ /* 0x000ea80000300800 */
[----:B------:R-:W-:Y:S04]  /*202470*/  STL [R1+0x6f4], R4 ;  /* 0x0006f40401007387 */ /* 0x000fe80000100800 */
[----:B------:R-:W3:Y:S04]  /*202480*/  LDL.LU R28, [R1+0x2ff8] ;  /* 0x002ff800011c7983 */ /* 0x000ee80000300800 */
[----:B------:R0:W-:Y:S04]  /*202490*/  STL [R1+0x7e8], R2 ;  /* 0x0007e80201007387 */ /* 0x0001e80000100800 */
[----:B------:R-:W4:Y:S04]  /*2024a0*/  LDL.LU R27, [R1+0x6d0] ;  /* 0x0006d000011b7983 */ /* 0x000f280000300800 */
[----:B------:R-:W4:Y:S01]  /*2024b0*/  LDL.LU R33, [R1+0x6c] ;  /* 0x00006c0001217983 */ /* 0x000f220000300800 */
[----:B------:R-:W-:-:S02]  /*2024c0*/  LOP3.LUT R13, R58, 0xffff, RZ, 0xc0, !PT ;  /* 0x0000ffff3a0d7812 */ /* 0x000fc400078ec0ff */
[----:B------:R-:W-:Y:S01]  /*2024d0*/  LOP3.LUT R11, R56, 0xffff, RZ, 0xc0, !PT ;  /* 0x0000ffff380b7812 */ /* 0x000fe200078ec0ff */
[----:B------:R-:W4:Y:S01]  /*2024e0*/  LDL.LU R53, [R1+0x6d4] ;  /* 0x0006d40001357983 */ /* 0x000f220000300800 */
[----:B------:R-:W-:Y:S02]  /*2024f0*/  LOP3.LUT R12, R6, 0xffff, RZ, 0xc0, !PT ;  /* 0x0000ffff060c7812 */ /* 0x000fe400078ec0ff */
[----:B0-----:R-:W-:Y:S02]  /*202500*/  PRMT R2, R29, 0x5210, R10 ;  /* 0x000052101d027816 */ /* 0x001fe4000000000a */
[----:B------:R-:W-:Y:S02]  /*202510*/  PRMT R9, R11, 0x3340, R0 ;  /* 0x000033400b097816 */ /* 0x000fe40000000000 */
[----:B------:R-:W-:Y:S01]  /*202520*/  PRMT R10, R13, 0x3340, R12 ;  /* 0x000033400d0a7816 */ /* 0x000fe2000000000c */
[----:B------:R0:W-:Y:S04]  /*202530*/  STL [R1+0x6f8], R2 ;  /* 0x0006f80201007387 */ /* 0x0001e80000100800 */
[----:B------:R-:W4:Y:S04]  /*202540*/  LDL.LU R20, [R1+0x2f68] ;  /* 0x002f680001147983 */ /* 0x000f280000300800 */
[----:B------:R-:W4:Y:S01]  /*202550*/  LDL.LU R23, [R1+0x2f5c] ;  /* 0x002f5c0001177983 */ /* 0x000f220000300800 */
[----:B0-----:R-:W-:-:S02]  /*202560*/  PRMT R2, R10, 0x5410, R9 ;  /* 0x000054100a027816 */ /* 0x001fc40000000009 */
[----:B------:R-:W-:-:S03]  /*202570*/  SHF.R.U32.HI R10, RZ, 0x8, R13 ;  /* 0x00000008ff0a7819 */ /* 0x000fc6000001160d */
[----:B------:R4:W-:Y:S01]  /*202580*/  STL [R1+0x3e8], R2 ;  /* 0x0003e80201007387 */ /* 0x0009e20000100800 */
[----:B------:R-:W-:-:S03]  /*202590*/  SHF.R.U32.HI R9, RZ, 0x8, R12 ;  /* 0x00000008ff097819 */ /* 0x000fc6000001160c */
[----:B------:R-:W4:Y:S04]  /*2025a0*/  LDL.LU R26, [R1+0x1cb8] ;  /* 0x001cb800011a7983 */ /* 0x000f280000300800 */
[----:B------:R-:W4:Y:S04]  /*2025b0*/  LDL.LU R24, [R1+0x74] ;  /* 0x0000740001187983 */ /* 0x000f280000300800 */
[----:B------:R-:W4:Y:S01]  /*2025c0*/  LDL.LU R22, [R1+0x1cd0] ;  /* 0x001cd00001167983 */ /* 0x000f220000300800 */
[----:B------:R-:W-:-:S03]  /*2025d0*/  SHF.R.U32.HI R11, RZ, 0x8, R11 ;  /* 0x00000008ff0b7819 */ /* 0x000fc6000001160b */
[----:B------:R-:W4:Y:S01]  /*2025e0*/  LDL.LU R17, [R1+0x78] ;  /* 0x0000780001117983 */ /* 0x000f220000300800 */
[----:B------:R-:W-:-:S03]  /*2025f0*/  LOP3.LUT R10, R10, 0xffff, RZ, 0xc0, !PT ;  /* 0x0000ffff0a0a7812 */ /* 0x000fc600078ec0ff */
[----:B------:R-:W4:Y:S01]  /*202600*/  LDL.LU R34, [R1+0x5328] ;  /* 0x0053280001227983 */ /* 0x000f220000300800 */
[----:B------:R-:W-:-:S03]  /*202610*/  LOP3.LUT R9, R9, 0xffff, RZ, 0xc0, !PT ;  /* 0x0000ffff09097812 */ /* 0x000fc600078ec0ff */
[----:B------:R-:W4:Y:S04]  /*202620*/  LDL.LU R29, [R1+0x3078] ;  /* 0x00307800011d7983 */ /* 0x000f280000300800 */
[----:B------:R-:W4:Y:S01]  /*202630*/  LDL.LU R6, [R1+0x52a4] ;  /* 0x0052a40001067983 */ /* 0x000f220000300800 */
[----:B------:R-:W-:Y:S02]  /*202640*/  LOP3.LUT R11, R11, 0xffff, RZ, 0xc0, !PT ;  /* 0x0000ffff0b0b7812 */ /* 0x000fe400078ec0ff */
[----:B------:R-:W-:Y:S02]  /*202650*/  PRMT R56, R10, 0x3340, R9 ;  /* 0x000033400a387816 */ /* 0x000fe40000000009 */
[----:B------:R-:W-:-:S03]  /*202660*/  PRMT R58, R11, 0x3340, R0 ;  /* 0x000033400b3a7816 */ /* 0x000fc60000000000 */
[----:B------:R-:W-:Y:S04]  /*202670*/  STL [R1+0xa034], R56 ;  /* 0x00a0343801007387 */ /* 0x000fe80000100800 */
[----:B------:R-:W-:Y:S01]  /*202680*/  STL [R1+0xa038], R58 ;  /* 0x00a0383a01007387 */ /* 0x000fe20000100800 */
[----:B--2---:R-:W-:Y:S02]  /*202690*/  LOP3.LUT R9, R21, 0xffff, RZ, 0xc0, !PT ;  /* 0x0000ffff15097812 */ /* 0x004fe400078ec0ff */
[----:B---3--:R-:W-:Y:S02]  /*2026a0*/  LOP3.LUT R10, R28, 0xffff, RZ, 0xc0, !PT ;  /* 0x0000ffff1c0a7812 */ /* 0x008fe400078ec0ff */
[--C-:B----4-:R-:W-:Y:S02]  /*2026b0*/  PRMT R2, R27, 0x4210, R9.reuse ;  /* 0x000042101b027816 */ /* 0x110fe40000000009 */
[----:B------:R-:W-:-:S03]  /*2026c0*/  PRMT R7, R33, 0x5210, R9 ;  /* 0x0000521021077816 */ /* 0x000fc60000000009 */
[----:B------:R0:W-:Y:S04]  /*2026d0*/  STL [R1+0x6d0], R2 ;  /* 0x0006d00201007387 */ /* 0x0001e80000100800 */
[----:B------:R-:W-:Y:S01]  /*2026e0*/  STL [R1+0xa0], R7 ;  /* 0x0000a00701007387 */ /* 0x000fe20000100800 */
[----:B0-----:R-:W-:-:S03]  /*2026f0*/  PRMT R2, R5, 0x5210, R10 ;  /* 0x0000521005027816 */ /* 0x001fc6000000000a */
[----:B------:R-:W2:Y:S01]  /*202700*/  LDL.LU R5, [R1+0x53b0] ;  /* 0x0053b00001057983 */ /* 0x000ea20000300800 */
[----:B------:R-:W-:Y:S02]  /*202710*/  SHF.R.U32.HI R9, RZ, 0x8, R16 ;  /* 0x00000008ff097819 */ /* 0x000fe40000011610 */
[----:B------:R-:W-:Y:S02]  /*202720*/  PRMT R4, R53, 0x4210, R10 ;  /* 0x0000421035047816 */ /* 0x000fe4000000000a */
[----:B------:R-:W-:Y:S02]  /*202730*/  SHF.R.U32.HI R10, RZ, 0x8, R3 ;  /* 0x00000008ff0a7819 */ /* 0x000fe40000011603 */
[----:B------:R-:W-:Y:S02]  /*202740*/  LOP3.LUT R9, R9, 0xffff, RZ, 0xc0, !PT ;  /* 0x0000ffff09097812 */ /* 0x000fe400078ec0ff */
[----:B------:R-:W-:Y:S02]  /*202750*/  LOP3.LUT R10, R10, 0xffff, RZ, 0xc0, !PT ;  /* 0x0000ffff0a0a7812 */ /* 0x000fe400078ec0ff */
[----:B------:R-:W-:-:S02]  /*202760*/  PRMT R53, R9, 0x3340, R0 ;  /* 0x0000334009357816 */ /* 0x000fc40000000000 */
[----:B------:R-:W-:Y:S01]  /*202770*/  LOP3.LUT R9, R20, 0xffff, RZ, 0xc0, !PT ;  /* 0x0000ffff14097812 */ /* 0x000fe200078ec0ff */
[----:B------:R-:W-:Y:S01]  /*202780*/  STL [R1+0x6d4], R4 ;  /* 0x0006d40401007387 */ /* 0x000fe20000100800 */
[----:B------:R-:W-:-:S03]  /*202790*/  PRMT R3, R10, 0x3340, R0 ;  /* 0x000033400a037816 */ /* 0x000fc60000000000 */
[----:B------:R0:W-:Y:S01]  /*2027a0*/  STL [R1+0xa4], R2 ;  /* 0x0000a40201007387 */ /* 0x0001e20000100800 */
[----:B------:R-:W-:-:S03]  /*2027b0*/  LOP3.LUT R10, R23, 0xffff, RZ, 0xc0, !PT ;  /* 0x0000ffff170a7812 */ /* 0x000fc600078ec0ff */
[----:B------:R-:W3:Y:S04]  /*2027c0*/  LDL.LU R28, [R1+0x1cac] ;  /* 0x001cac00011c7983 */ /* 0x000ee80000300800 */
[----:B------:R-:W4:Y:S01]  /*2027d0*/  LDL.LU R27, [R1+0x53b4] ;  /* 0x0053b400011b7983 */ /* 0x000f220000300800 */
[----:B0-----:R-:W-:-:S03]  /*2027e0*/  PRMT R2, R26, 0x4210, R9 ;  /* 0x000042101a027816 */ /* 0x001fc60000000009 */
[----:B------:R-:W4:Y:S01]  /*2027f0*/  LDL.LU R33, [R1+0x1cc0] ;  /* 0x001cc00001217983 */ /* 0x000f220000300800 */
[----:B------:R-:W-:-:S03]  /*202800*/  PRMT R4, R24, 0x5210, R9 ;  /* 0x0000521018047816 */ /* 0x000fc60000000009 */
[----:B------:R-:W-:Y:S01]  /*202810*/  STL [R1+0xa03c], R53 ;  /* 0x00a03c3501007387 */ /* 0x000fe20000100800 */
[----:B------:R-:W-:-:S03]  /*202820*/  LOP3.LUT R12, R34, 0xffff, RZ, 0xc0, !PT ;  /* 0x0000ffff220c7812 */ /* 0x000fc600078ec0ff */
[----:B------:R0:W-:Y:S01]  /*202830*/  STL [R1+0xa040], R3 ;  /* 0x00a0400301007387 */ /* 0x0001e20000100800 */
[----:B------:R-:W-:Y:S02]  /*202840*/  LOP3.LUT R13, R29, 0xffff, RZ, 0xc0, !PT ;  /* 0x0000ffff1d0d7812 */ /* 0x000fe400078ec0ff */
[----:B------:R-:W-:Y:S01]  /*202850*/  LOP3.LUT R11, R6, 0xffff, RZ, 0xc0, !PT ;  /* 0x0000ffff060b7812 */ /* 0x000fe200078ec0ff */
[----:B------:R1:W-:Y:S01]  /*202860*/  STL [R1+0x6d8], R2 ;  /* 0x0006d80201007387 */ /* 0x0003e20000100800 */
[----:B------:R-:W-:Y:S02]  /*202870*/  PRMT R9, R13, 0x3340, R0 ;  /* 0x000033400d097816 */ /* 0x000fe40000000000 */
[--C-:B0-----:R-:W-:Y:S01]  /*202880*/  PRMT R3, R22, 0x4210, R10.reuse ;  /* 0x0000421016037816 */ /* 0x101fe2000000000a */
[----:B------:R-:W-:Y:S01]  /*202890*/  STL [R1+0xa8], R4 ;  /* 0x0000a80401007387 */ /* 0x000fe20000100800 */
[----:B-1----:R-:W-:Y:S02]  /*2028a0*/  PRMT R2, R17, 0x5210, R10 ;  /* 0x0000521011027816 */ /* 0x002fe4000000000a */
[----:B------:R-:W-:Y:S01]  /*2028b0*/  PRMT R10, R12, 0x3340, R11 ;  /* 0x000033400c0a7816 */ /* 0x000fe2000000000b */
[----:B------:R-:W-:Y:S04]  /*2028c0*/  STL [R1+0x6dc], R3 ;  /* 0x0006dc0301007387 */ /* 0x000fe80000100800 */
[----:B------:R0:W-:Y:S04]  /*2028d0*/  STL [R1+0xac], R2 ;  /* 0x0000ac0201007387 */ /* 0x0001e80000100800 */
[----:B------:R-:W4:Y:S04]  /*2028e0*/  LDL.LU R6, [R1+0x5398] ;  /* 0x0053980001067983 */ /* 0x000f280000300800 */
[----:B------:R-:W4:Y:S01]  /*2028f0*/  LDL.LU R17, [R1+0x84] ;  /* 0x0000840001117983 */ /* 0x000f220000300800 */
[----:B0-----:R-:W-:-:S02]  /*202900*/  PRMT R2, R10, 0x5410, R9 ;  /* 0x000054100a027816 */ /* 0x001fc40000000009 */
[----:B------:R-:W-:Y:S01]  /*202910*/  SHF.R.U32.HI R10, RZ, 0x8, R12 ;  /* 0x00000008ff0a7819 */ /* 0x000fe2000001160c */
[----:B------:R-:W4:Y:S01]  /*202920*/  LDL.LU R34, [R1+0x19c0] ;  /* 0x0019c00001227983 */ /* 0x000f220000300800 */
[----:B------:R-:W-:Y:S02]  /*202930*/  SHF.R.U32.HI R9, RZ, 0x8, R11 ;  /* 0x00000008ff097819 */ /* 0x000fe4000001160b */
[----:B------:R-:W-:Y:S02]  /*202940*/  LOP3.LUT R10, R10, 0xffff, RZ, 0xc0, !PT ;  /* 0x0000ffff0a0a7812 */ /* 0x000fe400078ec0ff */
[----:B------:R-:W-:Y:S01]  /*202950*/  LOP3.LUT R9, R9, 0xffff, RZ, 0xc0, !PT ;  /* 0x0000ffff09097812 */ /* 0x000fe200078ec0ff */
[----:B------:R0:W-:Y:S04]  /*202960*/  STL [R1+0x438], R2 ;  /* 0x0004380201007387 */ /* 0x0001e80000100800 */
[----:B------:R-:W4:Y:S01]  /*202970*/  LDL.LU R29, [R1+0x6c0] ;  /* 0x0006c000011d7983 */ /* 0x000f220000300800 */
[----:B--2---:R-:W-:-:S02]  /*202980*/  LOP3.LUT R11, R5, 0xffff, RZ, 0xc0, !PT ;  /* 0x0000ffff050b7812 */ /* 0x004fc400078ec0ff */
[----:B------:R-:W-:Y:S02]  /*202990*/  PRMT R5, R10, 0x3340, R9 ;  /* 0x000033400a057816 */ /* 0x000fe40000000009 */
[----:B0-----:R-:W-:-:S03]  /*2029a0*/  PRMT R2, R39, 0x5210, R11 ;  /* 0x0000521027027816 */ /* 0x001fc6000000000b */
[----:B------:R-:W-:Y:S04]  /*2029b0*/  STL [R1+0xa044], R5 ;  /* 0x00a0440501007387 */ /* 0x000fe80000100800 */
[----:B------:R-:W2:Y:S01]  /*2029c0*/  LDL.LU R39, [R1+0xa0e0] ;  /* 0x00a0e00001277983 */ /* 0x000ea20000300800 */
[----:B------:R-:W-:Y:S02]  /*2029d0*/  SHF.R.U32.HI R13, RZ, 0x8, R13 ;  /* 0x00000008ff0d7819 */ /* 0x000fe4000001160d */
[----:B---3--:R-:W-:Y:S02]  /*2029e0*/  PRMT R3, R28, 0x4210, R11 ;  /* 0x000042101c037816 */ /* 0x008fe4000000000b */
[----:B----4-:R-:W-:-:S03]  /*2029f0*/  LOP3.LUT R9, R27, 0xffff, RZ, 0xc0, !PT ;  /* 0x0000ffff1b097812 */ /* 0x010fc600078ec0ff */
[----:B------:R0:W-:Y:S01]  /*202a00*/  STL [R1+0x7d0], R3 ;  /* 0x0007d00301007387 */ /* 0x0001e20000100800 */
[----:B------:R-:W-:-:S03]  /*202a10*/  SHF.R.U32.HI R10, RZ, 0x8, R51 ;  /* 0x00000008ff0a7819 */ /* 0x000fc60000011633 */
[----:B------:R1:W-:Y:S01]  /*202a20*/  STL [R1+0x6e0], R2 ;  /* 0x0006e00201007387 */ /* 0x0003e20000100800 */
[--C-:B0-----:R-:W-:Y:S02]  /*202a30*/  PRMT R3, R33, 0x4210, R9.reuse ;  /* 0x0000421021037816 */ /* 0x101fe40000000009 */
[----:B-1----:R-:W-:Y:S02]  /*202a40*/  PRMT R2, R46, 0x5210, R9 ;  /* 0x000052102e027816 */ /* 0x002fe40000000009 */
[----:B------:R-:W-:Y:S01]  /*202a50*/  LOP3.LUT R9, R13, 0xffff, RZ, 0xc0, !PT ;  /* 0x0000ffff0d097812 */ /* 0x000fe200078ec0ff */
[----:B------:R-:W3:Y:S03]  /*202a60*/  LDL.LU R46, [R1+0x1a14] ;  /* 0x001a1400012e7983 */ /* 0x000ee60000300800 */
[----:B------:R-:W-:Y:S01]  /*202a70*/  PRMT R51, R9, 0x3340, R0 ;  /* 0x0000334009337816 */ /* 0x000fe20000000000 */
[----:B------:R-:W-:Y:S01]  /*202a80*/  STL [R1+0x7d4], R3 ;  /* 0x0007d40301007387 */ /* 0x000fe20000100800 */
[----:B------:R-:W-:-:S03]  /*202a90*/  LOP3.LUT R9, R10, 0xffff, RZ, 0xc0, !PT ;  /* 0x0000ffff0a097812 */ /* 0x000fc600078ec0ff */
[----:B------:R0:W-:Y:S04]  /*202aa0*/  STL [R1+0x6e4], R2 ;  /* 0x0006e40201007387 */ /* 0x0001e80000100800 */
[----:B------:R-:W4:Y:S04]  /*202ab0*/  LDL.LU R20, [R1+0x6c4] ;  /* 0x0006c40001147983 */ /* 0x000f280000300800 */
[----:B------:R-:W4:Y:S01]  /*202ac0*/  LDL.LU R23, [R1+0x8c] ;  /* 0x00008c0001177983 */ /* 0x000f220000300800 */
[----:B------:R-:W-:-:S03]  /*202ad0*/  LOP3.LUT R10, R6, 0xffff, RZ, 0xc0, !PT ;  /* 0x0000ffff060a7812 */ /* 0x000fc600078ec0ff */
[----:B------:R-:W4:Y:S01]  /*202ae0*/  LDL.LU R26, [R1+0x1664] ;  /* 0x00166400011a7983 */ /* 0x000f220000300800 */
[----:B------:R-:W-:-:S03]  /*202af0*/  PRMT R6, R9, 0x3340, R0 ;  /* 0x0000334009067816 */ /* 0x000fc60000000000 */
[----:B------:R-:W4:Y:S01]  /*202b00*/  LDL.LU R24, [R1+0x1b4] ;  /* 0x0001b40001187983 */ /* 0x000f220000300800 */
[----:B0-----:R-:W-:-:S03]  /*202b10*/  PRMT R2, R17, 0x5210, R10 ;  /* 0x0000521011027816 */ /* 0x001fc6000000000a */
[----:B------:R-:W4:Y:S04]  /*202b20*/  LDL.LU R22, [R1+0x1c84] ;  /* 0x001c840001167983 */ /* 0x000f280000300800 */
[----:B------:R-:W-:Y:S04]  /*202b30*/  STL [R1+0xa048], R51 ;  /* 0x00a0483301007387 */ /* 0x000fe80000100800 */
[----:B------:R-:W-:Y:S01]  /*202b40*/  STL [R1+0xa04c], R6 ;  /* 0x00a04c0601007387 */ /* 0x000fe20000100800 */
[----:B--2---:R-:W-:-:S03]  /*202b50*/  PRMT R3, R39, 0x4210, R10 ;  /* 0x0000421027037816 */ /* 0x004fc6000000000a */
[----:B------:R-:W2:Y:S01]  /*202b60*/  LDL.LU R39, [R1+0x2d6c] ;  /* 0x002d6c0001277983 */ /* 0x000ea20000300800 */
[----:B------:R-:W-:-:S03]  /*202b70*/  SHF.R.U32.HI R10, RZ, 0x8, R60 ;  /* 0x00000008ff0a7819 */ /* 0x000fc6000001163c */
[----:B------:R0:W-:Y:S04]  /*202b80*/  STL [R1+0x7d8], R3 ;  /* 0x0007d80301007387 */ /* 0x0001e80000100800 */
[----:B------:R-:W2:Y:S04]  /*202b90*/  LDL.LU R28, [R1+0x1c74] ;  /* 0x001c7400011c7983 */ /* 0x000ea80000300800 */
[----:B------:R1:W-:Y:S04]  /*202ba0*/  STL [R1+0x6e8], R2 ;  /* 0x0006e80201007387 */ /* 0x0003e80000100800 */
[----:B------:R-:W2:Y:S01]  /*202bb0*/  LDL.LU R60, [R1+0xa0dc] ;  /* 0x00a0dc00013c7983 */ /* 0x000ea20000300800 */
[----:B------:R-:W-:-:S03]  /*202bc0*/  LOP3.LUT R9, R34, 0xffff, RZ, 0xc0, !PT ;  /* 0x0000ffff22097812 */ /* 0x000fc600078ec0ff */
[----:B------:R-:W2:Y:S01]  /*202bd0*/  LDL.LU R27, [R1+0x2d78] ;  /* 0x002d7800011b7983 */ /* 0x000ea20000300800 */
[--C-:B0-----:R-:W-:Y:S02]  /*202be0*/  PRMT R3, R29, 0x4210, R9.reuse ;  /* 0x000042101d037816 */ /* 0x101fe40000000009 */
[----:B-1----:R-:W-:Y:S01]  /*202bf0*/  PRMT R2, R42, 0x5210, R9 ;  /* 0x000052102a027816 */ /* 0x002fe20000000009 */
[----:B------:R-:W2:Y:S01]  /*202c00*/  LDL.LU R33, [R1+0x2d28] ;  /* 0x002d280001217983 */ /* 0x000ea20000300800 */
[----:B------:R-:W-:Y:S02]  /*202c10*/  LOP3.LUT R9, R10, 0xffff, RZ, 0xc0, !PT ;  /* 0x0000ffff0a097812 */ /* 0x000fe400078ec0ff */
[----:B------:R-:W-:Y:S01]  /*202c20*/  SHF.R.U32.HI R10, RZ, 0x8, R50 ;  /* 0x00000008ff0a7819 */ /* 0x000fe20000011632 */
[----:B------:R-:W2:Y:S01]  /*202c30*/  LDL.LU R42, [R1+0xa0d8] ;  /* 0x00a0d800012a7983 */ /* 0x000ea20000300800 */
[----:B------:R-:W-:Y:S02]  /*202c40*/  PRMT R50, R9, 0x3340, R0 ;  /* 0x0000334009327816 */ /* 0x000fe40000000000 */
[----:B------:R-:W-:-:S02]  /*202c50*/  LOP3.LUT R9, R10, 0xffff, RZ, 0xc0, !PT ;  /* 0x0000ffff0a097812 */ /* 0x000fc400078ec0ff */
[----:B---3--:R-:W-:Y:S01]  /*202c60*/  LOP3.LUT R10, R46, 0xffff, RZ, 0xc0, !PT ;  /* 0x0000ffff2e0a7812 */ /* 0x008fe200078ec0ff */
[----:B------:R4:W-:Y:S01]  /*202c70*/  STL [R1+0x7a0], R3 ;  /* 0x0007a00301007387 */ /* 0x0009e20000100800 */
[----:B------:R-:W-:-:S03]  /*202c80*/  PRMT R46, R9, 0x3340, R0 ;  /* 0x00003340092e7816 */ /* 0x000fc60000000000 */
[----:B------:R0:W-:Y:S04]  /*202c90*/  STL [R1+0x6c0], R2 ;  /* 0x0006c00201007387 */ /* 0x0001e80000100800 */
[----:B------:R-:W3:Y:S01]  /*202ca0*/  LDL.LU R17, [R1+0x1c60] ;  /* 0x001c600001117983 */ /* 0x000ee20000300800 */
[----:B----4-:R-:W-:-:S03]  /*202cb0*/  PRMT R3, R20, 0x4210, R10 ;  /* 0x0000421014037816 */ /* 0x010fc6000000000a */
[----:B------:R-:W4:Y:S01]  /*202cc0*/  LDL.LU R34, [R1+0x5350] ;  /* 0x0053500001227983 */ /* 0x000f220000300800 */
[----:B0-----:R-:W-:-:S03]  /*202cd0*/  PRMT R2, R23, 0x5210, R10 ;  /* 0x0000521017027816 */ /* 0x001fc6000000000a */
[----:B------:R-:W3:Y:S01]  /*202ce0*/  LDL.LU R29, [R1+0x3118] ;  /* 0x00311800011d7983 */ /* 0x000ee20000300800 */
[----:B------:R-:W-:-:S03]  /*202cf0*/  LOP3.LUT R9, R26, 0xffff, RZ, 0xc0, !PT ;  /* 0x0000ffff1a097812 */ /* 0x000fc600078ec0ff */
[----:B------:R-:W-:Y:S04]  /*202d00*/  STL [R1+0xa050], R50 ;  /* 0x00a0503201007387 */ /* 0x000fe80000100800 */
[----:B------:R-:W-:Y:S04]  /*202d10*/  STL [R1+0xa054], R46 ;  /* 0x00a0542e01007387 */ /* 0x000fe80000100800 */
[----:B------:R-:W-:Y:S04]  /*202d20*/  STL [R1+0x7a4], R3 ;  /* 0x0007a40301007387 */ /* 0x000fe80000100800 */
[----:B------:R2:W-:Y:S02]  /*202d30*/  STL [R1+0x6c4], R2 ;  /* 0x0006c40201007387 */ /* 0x0005e40000100800 */
[----:B--2---:R-:W-:-:S02]  /*202d40*/  PRMT R2, R60, 0x5210, R9 ;  /* 0x000052103c027816 */ /* 0x004fc40000000009 */
[----:B------:R-:W2:Y:S01]  /*202d50*/  LDL.LU R60, [R1+0xa0d4] ;  /* 0x00a0d400013c7983 */ /* 0x000ea20000300800 */
[----:B------:R-:W-:Y:S02]  /*202d60*/  SHF.R.U32.HI R10, RZ, 0x8, R24 ;  /* 0x00000008ff0a7819 */ /* 0x000fe40000011618 */
[----:B------:R-:W-:Y:S02]  /*202d70*/  PRMT R3, R22, 0x4210, R9 ;  /* 0x0000421016037816 */ /* 0x000fe40000000009 */
[----:B------:R-:W-:Y:S02]  /*202d80*/  LOP3.LUT R9, R10, 0xffff, RZ, 0xc0, !PT ;  /* 0x0000ffff0a097812 */ /* 0x000fe400078ec0ff */
[----:B------:R-:W-:Y:S02]  /*202d90*/  SHF.R.U32.HI R10, RZ, 0x8, R42 ;  /* 0x00000008ff0a7819 */ /* 0x000fe4000001162a */
[----:B------:R-:W-:Y:S02]  /*202da0*/  PRMT R42, R9, 0x3340, R0 ;  /* 0x00003340092a7816 */ /* 0x000fe40000000000 */
[----:B------:R-:W-:-:S02]  /*202db0*/  LOP3.LUT R9, R10, 0xffff, RZ, 0xc0, !PT ;  /* 0x0000ffff0a097812 */ /* 0x000fc400078ec0ff */
[----:B------:R-:W-:Y:S01]  /*202dc0*/  LOP3.LUT R10, R39, 0xffff, RZ, 0xc0, !PT ;  /* 0x0000ffff270a7812 */ /* 0x000fe200078ec0ff */
[----:B------:R0:W-:Y:S01]  /*202dd0*/  STL [R1+0x7a8], R3 ;  /* 0x0007a80301007387 */ /* 0x0001e20000100800 */
[----:B------:R-:W-:-:S03]  /*202de0*/  PRMT R39, R9, 0x3340, R0 ;  /* 0x0000334009277816 */ /* 0x000fc60000000000 */
[----:B------:R1:W-:Y:S01]  /*202df0*/  STL [R1+0x6c8], R2 ;  /* 0x0006c80201007387 */ /* 0x0003e20000100800 */
[----:B------:R-:W-:-:S03]  /*202e00*/  LOP3.LUT R9, R27, 0xffff, RZ, 0xc0, !PT ;  /* 0x0000ffff1b097812 */ /* 0x000fc600078ec0ff */
[----:B------:R-:W-:Y:S01]  /*202e10*/  STL [R1+0xa058], R42 ;  /* 0x00a0582a01007387 */ /* 0x000fe20000100800 */
[----:B0-----:R-:W-:-:S03]  /*202e20*/  PRMT R3, R28, 0x4210, R10 ;  /* 0x000042101c037816 */ /* 0x001fc6000000000a */
[----:B------:R-:W-:Y:S01]  /*202e30*/  STL [R1+0xa05c], R39 ;  /* 0x00a05c2701007387 */ /* 0x000fe20000100800 */
[----:B-1----:R-:W-:-:S03]  /*202e40*/  PRMT R2, R57, 0x5210, R10 ;  /* 0x0000521039027816 */ /* 0x002fc6000000000a */
[----:B------:R-:W3:Y:S04]  /*202e50*/  LDL.LU R57, [R1+0xa0d0] ;  /* 0x00a0d00001397983 */ /* 0x000ee80000300800 */
[----:B------:R-:W-:Y:S04]  /*202e60*/  STL [R1+0x790], R3 ;  /* 0x0007900301007387 */ /* 0x000fe80000100800 */
[----:B------:R2:W-:Y:S01]  /*202e70*/  STL [R1+0x6b0], R2 ;  /* 0x0006b00201007387 */ /* 0x0005e20000100800 */
[----:B------:R-:W-:Y:S02]  /*202e80*/  LOP3.LUT R10, R33, 0xffff, RZ, 0xc0, !PT ;  /* 0x0000ffff210a7812 */ /* 0x000fe400078ec0ff */
[----:B--2---:R-:W-:-:S02]  /*202e90*/  PRMT R2, R60, 0x4210, R9 ;  /* 0x000042103c027816 */ /* 0x004fc40000000009 */
[----:B------:R-:W2:Y:S04]  /*202ea0*/  LDL.LU R60, [R1+0xa0cc] ;  /* 0x00a0cc00013c7983 */ /* 0x000ea80000300800 */
[----:B------:R-:W2:Y:S04]  /*202eb0*/  LDL.LU R20, [R1+0x1c5c] ;  /* 0x001c5c0001147983 */ /* 0x000ea80000300800 */
[----:B------:R-:W2:Y:S04]  /*202ec0*/  LDL.LU R23, [R1+0xb4] ;  /* 0x0000b40001177983 */ /* 0x000ea80000300800 */
[----:B------:R0:W-:Y:S04]  /*202ed0*/  STL [R1+0x794], R2 ;  /* 0x0007940201007387 */ /* 0x0001e80000100800 */
[----:B------:R-:W2:Y:S01]  /*202ee0*/  LDL.LU R26, [R1+0x3058] ;  /* 0x00305800011a7983 */ /* 0x000ea20000300800 */
[----:B0-----:R-:W-:-:S03]  /*202ef0*/  PRMT R2, R59, 0x5210, R9 ;  /* 0x000052103b027816 */ /* 0x001fc60000000009 */
[----:B------:R-:W2:Y:S04]  /*202f00*/  LDL.LU R59, [R1+0xa0c8] ;  /* 0x00a0c800013b7983 */ /* 0x000ea80000300800 */
[----:B------:R-:W2:Y:S04]  /*202f10*/  LDL.LU R24, [R1+0x6a4] ;  /* 0x0006a40001187983 */ /* 0x000ea80000300800 */
[----:B------:R0:W-:Y:S02]  /*202f20*/  STL [R1+0x6b4], R2 ;  /* 0x0006b40201007387 */ /* 0x0001e40000100800 */
[----:B0-----:R-:W-:-:S02]  /*202f30*/  PRMT R2, R61, 0x5210, R10 ;  /* 0x000052103d027816 */ /* 0x001fc4000000000a */
[----:B------:R-:W2:Y:S01]  /*202f40*/  LDL.LU R61, [R1+0xa0c4] ;  /* 0x00a0c400013d7983 */ /* 0x000ea20000300800 */
[----:B----4-:R-:W-:Y:S02]  /*202f50*/  LOP3.LUT R12, R34, 0xffff, RZ, 0xc0, !PT ;  /* 0x0000ffff220c7812 */ /* 0x010fe400078ec0ff */
[----:B---3--:R-:W-:Y:S02]  /*202f60*/  LOP3.LUT R13, R29, 0xffff, RZ, 0xc0, !PT ;  /* 0x0000ffff1d0d7812 */ /* 0x008fe400078ec0ff */
[----:B------:R-:W-:Y:S02]  /*202f70*/  PRMT R3, R17, 0x4210, R10 ;  /* 0x0000421011037816 */ /* 0x000fe4000000000a */
[----:B------:R-:W-:-:S03]  /*202f80*/  PRMT R9, R13, 0x3340, R0 ;  /* 0x000033400d097816 */ /* 0x000fc60000000000 */
[----:B------:R-:W-:Y:S04]  /*202f90*/  STL [R1+0x798], R3 ;  /* 0x0007980301007387 */ /* 0x000fe80000100800 */
[----:B------:R0:W-:Y:S01]  /*202fa0*/  STL [R1+0x6b8], R2 ;  /* 0x0006b80201007387 */ /* 0x0001e20000100800 */
[----:B------:R-:W-:-:S03]  /*202fb0*/  SHF.R.U32.HI R13, RZ, 0x8, R13 ;  /* 0x00000008ff0d7819 */ /* 0x000fc6000001160d */
[----:B------:R-:W3:Y:S04]  /*202fc0*/  LDL.LU R22, [R1+0x6a8] ;  /* 0x0006a80001167983 */ /* 0x000ee80000300800 */
[----:B------:R-:W4:Y:S01]  /*202fd0*/  LDL.LU R28, [R1+0xbc] ;  /* 0x0000bc00011c7983 */ /* 0x000f220000300800 */
[----:B--2---:R-:W-:-:S04]  /*202fe0*/  LOP3.LUT R11, R60, 0xffff, RZ, 0xc0, !PT ;  /* 0x0000ffff3c0b7812 */ /* 0x004fc800078ec0ff */
[----:B------:R-:W-:-:S04]  /*202ff0*/  PRMT R10, R12, 0x3340, R11 ;  /* 0x000033400c0a7816 */ /* 0x000fc8000000000b */
[----:B0-----:R-:W-:Y:S02]  /*203000*/  PRMT R2, R10, 0x5410, R9 ;  /* 0x000054100a027816 */ /* 0x001fe40000000009 */
[----:B------:R-:W-:Y:S02]  /*203010*/  SHF.R.U32.HI R10, RZ, 0x8, R12 ;  /* 0x00000008ff0a7819 */ /* 0x000fe4000001160c */
[----:B------:R-:W-:Y:S02]  /*203020*/  SHF.R.U32.HI R9, RZ, 0x8, R11 ;  /* 0x00000008ff097819 */ /* 0x000fe4000001160b */
[----:B------:R-:W-:Y:S02]  /*203030*/  LOP3.LUT R10, R10, 0xffff, RZ, 0xc0, !PT ;  /* 0x0000ffff0a0a7812 */ /* 0x000fe400078ec0ff */
[----:B------:R-:W-:Y:S01]  /*203040*/  LOP3.LUT R9, R9, 0xffff, RZ, 0xc0, !PT ;  /* 0x0000ffff09097812 */ /* 0x000fe200078ec0ff */
[----:B------:R0:W-:Y:S03]  /*203050*/  STL [R1+0x1988], R2 ;  /* 0x0019880201007387 */ /* 0x0001e60000100800 */
[----:B------:R-:W-:Y:S01]  /*203060*/  PRMT R60, R10, 0x3340, R9 ;  /* 0x000033400a3c7816 */ /* 0x000fe20000000009 */
[----:B------:R-:W2:Y:S01]  /*203070*/  LDL.LU R27, [R1+0x53ec] ;  /* 0x0053ec00011b7983 */ /* 0x000ea20000300800 */
[----:B------:R-:W-:-:S03]  /*203080*/  LOP3.LUT R9, R13, 0xffff, RZ, 0xc0, !PT ;  /* 0x0000ffff0d097812 */ /* 0x000fc600078ec0ff */
[----:B------:R-:W2:Y:S04]  /*203090*/  LDL.LU R33, [R1+0x53e8] ;  /* 0x0053e80001217983 */ /* 0x000ea80000300800 */
[----:B------:R-:W2:Y:S04]  /*2030a0*/  LDL.LU R17, [R1+0x1c44] ;  /* 0x001c440001117983 */ /* 0x000ea80000300800 */
[----:B------:R-:W2:Y:S04]  /*2030b0*/  LDL.LU R34, [R1+0xc0] ;  /* 0x0000c00001227983 */ /* 0x000ea80000300800 */
[----:B------:R-:W2:Y:S01]  /*2030c0*/  LDL.LU R29, [R1+0x2f58] ;  /* 0x002f5800011d7983 */ /* 0x000ea20000300800 */
[----:B------:R-:W-:-:S02]  /*2030d0*/  LOP3.LUT R10, R61, 0xffff, RZ, 0xc0, !PT ;  /* 0x0000ffff3d0a7812 */ /* 0x000fc400078ec0ff */
[----:B------:R-:W-:Y:S02]  /*2030e0*/  PRMT R61, R9, 0x3340, R0 ;  /* 0x00003340093d7816 */ /* 0x000fe40000000000 */
[--C-:B------:R-:W-:Y:S02]  /*2030f0*/  PRMT R3, R20, 0x4210, R10.reuse ;  /* 0x0000421014037816 */ /* 0x100fe4000000000a */
[----:B0-----:R-:W-:Y:S01]  /*203100*/  PRMT R2, R23, 0x5210, R10 ;  /* 0x0000521017027816 */ /* 0x001fe2000000000a */
[----:B------:R-:W-:Y:S01]  /*203110*/  STL [R1+0xa060], R60 ;  /* 0x00a0603c01007387 */ /* 0x000fe20000100800 */
[----:B------:R-:W-:-:S03]  /*203120*/  SHF.R.U32.HI R10, RZ, 0x8, R57 ;  /* 0x00000008ff0a7819 */ /* 0x000fc60000011639 */
[----:B------:R-:W-:Y:S04]  /*203130*/  STL [R1+0xa064], R61 ;  /* 0x00a0643d01007387 */ /* 0x000fe80000100800 */
[----:B------:R-:W-:Y:S04]  /*203140*/  STL [R1+0x780], R3 ;  /* 0x0007800301007387 */ /* 0x000fe80000100800 */
[----:B------:R0:W-:Y:S04]  /*203150*/  STL [R1+0x6a0], R2 ;  /* 0x0006a00201007387 */ /* 0x0001e80000100800 */
[----:B------:R-:W2:Y:S01]  /*203160*/  LDL.LU R57, [R1+0xa0c0] ;  /* 0x00a0c00001397983 */ /* 0x000ea20000300800 */
[----:B------:R-:W-:-:S04]  /*203170*/  LOP3.LUT R9, R26, 0xffff, RZ, 0xc0, !PT ;  /* 0x0000ffff1a097812 */ /* 0x000fc800078ec0ff */
[--C-:B0-----:R-:W-:Y:S02]  /*203180*/  PRMT R2, R55, 0x5210, R9.reuse ;  /* 0x0000521037027816 */ /* 0x101fe40000000009 */
[----:B------:R-:W4:Y:S01]  /*203190*/  LDL.LU R55, [R1+0xa0bc] ;  /* 0x00a0bc0001377983 */ /* 0x000f220000300800 */
[----:B------:R-:W-:Y:S02]  /*2031a0*/  PRMT R3, R24, 0x4210, R9 ;  /* 0x0000421018037816 */ /* 0x000fe40000000009 */
[----:B------:R-:W-:Y:S02]  /*2031b0*/  LOP3.LUT R9, R10, 0xffff, RZ, 0xc0, !PT ;  /* 0x0000ffff0a097812 */ /* 0x000fe400078ec0ff */
[----:B------:R-:W-:Y:S02]  /*2031c0*/  SHF.R.U32.HI R10, RZ, 0x8, R59 ;  /* 0x00000008ff0a7819 */ /* 0x000fe4000001163b */
[----:B------:R-:W-:Y:S02]  /*2031d0*/  PRMT R59, R9, 0x3340, R0 ;  /* 0x00003340093b7816 */ /* 0x000fe40000000000 */
[----:B------:R-:W-:Y:S01]  /*2031e0*/  LOP3.LUT R9, R10, 0xffff, RZ, 0xc0, !PT ;  /* 0x0000ffff0a097812 */ /* 0x000fe200078ec0ff */
[----:B------:R3:W-:Y:S04]  /*2031f0*/  STL [R1+0x784], R3 ;  /* 0x0007840301007387 */ /* 0x0007e80000100800 */
[----:B------:R4:W-:Y:S04]  /*203200*/  STL [R1+0x6a4], R2 ;  /* 0x0006a40201007387 */ /* 0x0009e80000100800 */
[----:B------:R-:W-:Y:S01]  /*203210*/  STL [R1+0xa068], R59 ;  /* 0x00a0683b01007387 */ /* 0x000fe20000100800 */
[----:B--2---:R-:W-:-:S02]  /*203220*/  LOP3.LUT R10, R57, 0xffff, RZ, 0xc0, !PT ;  /* 0x0000ffff390a7812 */ /* 0x004fc400078ec0ff */
[----:B------:R-:W-:Y:S02]  /*203230*/  PRMT R57, R9, 0x3340, R0 ;  /* 0x0000334009397816 */ /* 0x000fe40000000000 */
[--C-:B---3--:R-:W-:Y:S02]  /*203240*/  PRMT R3, R22, 0x4210, R10.reuse ;  /* 0x0000421016037816 */ /* 0x108fe4000000000a */
[----:B----4-:R-:W-:Y:S01]  /*203250*/  PRMT R2, R28, 0x5210, R10 ;  /* 0x000052101c027816 */ /* 0x010fe2000000000a */
[----:B------:R-:W-:Y:S01]  /*203260*/  STL [R1+0xa06c], R57 ;  /* 0x00a06c3901007387 */ /* 0x000fe20000100800 */
[----:B------:R-:W-:-:S03]  /*203270*/  LOP3.LUT R9, R27, 0xffff, RZ, 0xc0, !PT ;  /* 0x0000ffff1b097812 */ /* 0x000fc600078ec0ff */
[----:B------:R-:W-:Y:S01]  /*203280*/  STL [R1+0x788], R3 ;  /* 0x0007880301007387 */ /* 0x000fe20000100800 */
[----:B------:R-:W-:-:S03]  /*203290*/  PRMT R4, R54, 0x5210, R9 ;  /* 0x0000521036047816 */ /* 0x000fc60000000009 */
[----:B------:R0:W-:Y:S02]  /*2032a0*/  STL [R1+0x6a8], R2 ;  /* 0x0006a80201007387 */ /* 0x0001e40000100800 */
[----:B0-----:R-:W-:Y:S02]  /*2032b0*/  PRMT R2, R55, 0x4210, R9 ;  /* 0x0000421037027816 */ /* 0x001fe40000000009 */
[----:B------:R-:W2:Y:S04]  /*2032c0*/  LDL.LU R55, [R1+0xa0b8] ;  /* 0x00a0b80001377983 */ /* 0x000ea80000300800 */
[----:B------:R-:W3:Y:S04]  /*2032d0*/  LDL.LU R54, [R1+0xa0b4] ;  /* 0x00a0b40001367983 */ /* 0x000ee80000300800 */
[----:B------:R0:W-:Y:S04]  /*2032e0*/  STL [R1+0x120], R2 ;  /* 0x0001200201007387 */ /* 0x0001e80000100800 */
[----:B------:R-:W-:Y:S04]  /*2032f0*/  STL [R1+0x50], R4 ;  /* 0x0000500401007387 */ /* 0x000fe80000100800 */
[----:B------:R-:W4:Y:S01]  /*203300*/  LDL.LU R27, [R1+0x53d4] ;  /* 0x0053d400011b7983 */ /* 0x000f220000300800 */
[----:B------:R-:W-:-:S02]  /*203310*/  LOP3.LUT R10, R33, 0xffff, RZ, 0xc0, !PT ;  /* 0x0000ffff210a7812 */ /* 0x000fc400078ec0ff */
[----:B------:R-:W-:Y:S02]  /*203320*/  LOP3.LUT R13, R29, 0xffff, RZ, 0xc0, !PT ;  /* 0x0000ffff1d0d7812 */ /* 0x000fe400078ec0ff */
[--C-:B------:R-:W-:Y:S02]  /*203330*/  PRMT R3, R17, 0x4210, R10.reuse ;  /* 0x0000421011037816 */ /* 0x100fe4000000000a */
[----:B0-----:R-:W-:-:S03]  /*203340*/  PRMT R2, R34, 0x5210, R10 ;  /* 0x0000521022027816 */ /* 0x001fc6000000000a */
[----:B------:R-:W-:Y:S04]  /*203350*/  STL [R1+0x124], R3 ;  /* 0x0001240301007387 */ /* 0x000fe80000100800 */
[----:B------:R-:W4:Y:S04]  /*203360*/  LDL.LU R33, [R1+0x53cc] ;  /* 0x0053cc0001217983 */ /* 0x000f280000300800 */
[----:B------:R0:W-:Y:S04]  /*203370*/  STL [R1+0x54], R2 ;  /* 0x0000540201007387 */ /* 0x0001e80000100800 */
[----:B------:R-:W4:Y:S04]  /*203380*/  LDL.LU R17, [R1+0x1a34] ;  /* 0x001a340001117983 */ /* 0x000f280000300800 */
[----:B------:R-:W4:Y:S04]  /*203390*/  LDL.LU R34, [R1+0x1c38] ;  /* 0x001c380001227983 */ /* 0x000f280000300800 */
[----:B------:R-:W4:Y:S04]  /*2033a0*/  LDL.LU R35, [R1+0xc8] ;  /* 0x0000c80001237983 */ /* 0x000f280000300800 */
[----:B------:R-:W4:Y:S01]  /*2033b0*/  LDL.LU R47, [R1+0x1a1c] ;  /* 0x001a1c00012f7983 */ /* 0x000f220000300800 */
[----:B--2---:R-:W-:-:S02]  /*2033c0*/  LOP3.LUT R11, R55, 0xffff, RZ, 0xc0, !PT ;  /* 0x0000ffff370b7812 */ /* 0x004fc400078ec0ff */
[----:B---3--:R-:W-:Y:S02]  /*2033d0*/  LOP3.LUT R12, R54, 0xffff, RZ, 0xc0, !PT ;  /* 0x0000ffff360c7812 */ /* 0x008fe400078ec0ff */
[----:B------:R-:W-:Y:S02]  /*2033e0*/  PRMT R9, R11, 0x3340, R0 ;  /* 0x000033400b097816 */ /* 0x000fe40000000000 */
[----:B------:R-:W-:-:S04]  /*2033f0*/  PRMT R10, R13, 0x3340, R12 ;  /* 0x000033400d0a7816 */ /* 0x000fc8000000000c */
[----:B0-----:R-:W-:Y:S02]  /*203400*/  PRMT R2, R10, 0x5410, R9 ;  /* 0x000054100a027816 */ /* 0x001fe40000000009 */
[----:B------:R-:W-:Y:S02]  /*203410*/  SHF.R.U32.HI R10, RZ, 0x8, R13 ;  /* 0x00000008ff0a7819 */ /* 0x000fe4000001160d */
[----:B------:R-:W-:Y:S02]  /*203420*/  SHF.R.U32.HI R9, RZ, 0x8, R12 ;  /* 0x00000008ff097819 */ /* 0x000fe4000001160c */
[----:B------:R-:W-:Y:S01]  /*203430*/  SHF.R.U32.HI R11, RZ, 0x8, R11 ;  /* 0x00000008ff0b7819 */ /* 0x000fe2000001160b */
[----:B------:R0:W-:Y:S01]  /*203440*/  STL [R1+0x198c], R2 ;  /* 0x00198c0201007387 */ /* 0x0001e20000100800 */
[----:B------:R-:W-:Y:S02]  /*203450*/  LOP3.LUT R10, R10, 0xffff, RZ, 0xc0, !PT ;  /* 0x0000ffff0a0a7812 */ /* 0x000fe400078ec0ff */
[----:B------:R-:W-:-:S02]  /*203460*/  LOP3.LUT R9, R9, 0xffff, RZ, 0xc0, !PT ;  /* 0x0000ffff09097812 */ /* 0x000fc400078ec0ff */
[----:B------:R-:W-:Y:S01]  /*203470*/  LOP3.LUT R11, R11, 0xffff, RZ, 0xc0, !PT ;  /* 0x0000ffff0b0b7812 */ /* 0x000fe200078ec0ff */
[----:B0-----:R-:W2:Y:S01]  /*203480*/  LDL.LU R2, [R1+0x1a18] ;  /* 0x001a180001027983 */ /* 0x001ea20000300800 */
[----:B------:R-:W-:-:S03]  /*203490*/  PRMT R54, R10, 0x3340, R9 ;  /* 0x000033400a367816 */ /* 0x000fc60000000009 */
[----:B------:R-:W3:Y:S01]  /*2034a0*/  LDL.LU R19, [R1+0x740] ;  /* 0x0007400001137983 */ /* 0x000ee20000300800 */
[----:B------:R-:W-:-:S03]  /*2034b0*/  PRMT R55, R11, 0x3340, R0 ;  /* 0x000033400b377816 */ /* 0x000fc60000000000 */
[----:B------:R-:W3:Y:S01]  /*2034c0*/  LDL.LU R16, [R1+0xcc] ;  /* 0x0000cc0001107983 */ /* 0x000ee20000300800 */
[----:B----4-:R-:W-:-:S03]  /*2034d0*/  LOP3.LUT R9, R27, 0xffff, RZ, 0xc0, !PT ;  /* 0x0000ffff1b097812 */ /* 0x010fc600078ec0ff */
[----:B------:R-:W4:Y:S04]  /*2034e0*/  LDL.LU R21, [R1+0xd0] ;  /* 0x0000d00001157983 */ /* 0x000f280000300800 */
[----:B------:R-:W4:Y:S04]  /*2034f0*/  LDL.LU R20, [R1+0x537c] ;  /* 0x00537c0001147983 */ /* 0x000f280000300800 */
[----:B------:R-:W4:Y:S04]  /*203500*/  LDL.LU R23, [R1+0x5374] ;  /* 0x0053740001177983 */ /* 0x000f280000300800 */
[----:B------:R-:W4:Y:S01]  /*203510*/  LDL.LU R26, [R1+0x525c] ;  /* 0x00525c00011a7983 */ /* 0x000f220000300800 */
[----:B------:R-:W-:-:S03]  /*203520*/  PRMT R4, R45, 0x5210, R9 ;  /* 0x000052102d047816 */ /* 0x000fc60000000009 */
[----:B------:R-:W4:Y:S04]  /*203530*/  LDL.LU R24, [R1+0x5268] ;  /* 0x0052680001187983 */ /* 0x000f280000300800 */
[----:B------:R-:W4:Y:S04]  /*203540*/  LDL.LU R29, [R1+0x52d8] ;  /* 0x0052d800011d7983 */ /* 0x000f280000300800 */
[----:B------:R-:W-:Y:S04]  /*203550*/  STL [R1+0xa070], R54 ;  /* 0x00a0703601007387 */ /* 0x000fe80000100800 */
[----:B------:R-:W-:Y:S04]  /*203560*/  STL [R1+0xa074], R55 ;  /* 0x00a0743701007387 */ /* 0x000fe80000100800 */
[----:B------:R-:W4:Y:S01]  /*203570*/  LDL.LU R45, [R1+0xa0b0] ;  /* 0x00a0b000012d7983 */ /* 0x000f220000300800 */
[----:B------:R-:W-:-:S02]  /*203580*/  PRMT R3, R17, 0x4210, R9 ;  /* 0x0000421011037816 */ /* 0x000fc40000000009 */
[----:B------:R-:W-:-:S03]  /*203590*/  LOP3.LUT R10, R33, 0xffff, RZ, 0xc0, !PT ;  /* 0x0000ffff210a7812 */ /* 0x000fc600078ec0ff */
[----:B------:R0:W-:Y:S01]  /*2035a0*/  STL [R1+0x128], R3 ;  /* 0x0001280301007387 */ /* 0x0001e20000100800 */
[----:B------:R-:W-:-:S03]  /*2035b0*/  LOP3.LUT R9, R47, 0xffff, RZ, 0xc0, !PT ;  /* 0x0000ffff2f097812 */ /* 0x000fc600078ec0ff */
[----:B------:R-:W4:Y:S01]  /*2035c0*/  LDL.LU R22, [R1+0x5394] ;  /* 0x0053940001167983 */ /* 0x000f220000300800 */
[----:B0-----:R-:W-:-:S03]  /*2035d0*/  PRMT R3, R34, 0x4210, R10 ;  /* 0x0000421022037816 */ /* 0x001fc6000000000a */
[----:B------:R-:W-:Y:S04]  /*2035e0*/  STL [R1+0x58], R4 ;  /* 0x0000580401007387 */ /* 0x000fe80000100800 */
[----:B------:R-:W4:Y:S04]  /*2035f0*/  LDL.LU R33, [R1+0x538c] ;  /* 0x00538c0001217983 */ /* 0x000f280000300800 */
[----:B------:R0:W-:Y:S04]  /*203600*/  STL [R1+0x12c], R3 ;  /* 0x00012c0301007387 */ /* 0x0001e80000100800 */
[----:B------:R-:W4:Y:S04]  /*203610*/  LDL.LU R28, [R1+0x5298] ;  /* 0x00529800011c7983 */ /* 0x000f280000300800 */
[----:B------:R-:W4:Y:S01]  /*203620*/  LDL.LU R27, [R1+0x5290] ;  /* 0x00529000011b7983 */ /* 0x000f220000300800 */
[----:B0-----:R-:W-:-:S03]  /*203630*/  PRMT R3, R35, 0x5210, R10 ;  /* 0x0000521023037816 */ /* 0x001fc6000000000a */
[----:B------:R-:W4:Y:S04]  /*203640*/  LDL.LU R17, [R1+0x5318] ;  /* 0x0053180001117983 */ /* 0x000f280000300800 */
[----:B------:R-:W4:Y:S04]  /*203650*/  LDL.LU R34, [R1+0x530c] ;  /* 0x00530c0001227983 */ /* 0x000f280000300800 */
[----:B------:R4:W-:Y:S01]  /*203660*/  STL [R1+0x5c], R3 ;  /* 0x00005c0301007387 */ /* 0x0009e20000100800 */
[----:B--2---:R-:W-:Y:S02]  /*203670*/  LOP3.LUT R10, R2, 0xffff, RZ, 0xc0, !PT ;  /* 0x0000ffff020a7812 */ /* 0x004fe400078ec0ff */
[----:B---3--:R-:W-:-:S05]  /*203680*/  PRMT R4, R19, 0x4210, R9 ;  /* 0x0000421013047816 */ /* 0x008fca0000000009 */
[----:B------:R-:W-:Y:S01]  /*203690*/  STL [R1+0x740], R4 ;  /* 0x0007400401007387 */ /* 0x000fe20000100800 */
[----:B------:R-:W-:Y:S02]  /*2036a0*/  PRMT R2, R16, 0x5210, R9 ;  /* 0x0000521010027816 */ /* 0x000fe40000000009 */
[----:B----4-:R-:W-:Y:S02]  /*2036b0*/  PRMT R3, R45, 0x4210, R10 ;  /* 0x000042102d037816 */ /* 0x010fe4000000000a */
[----:B------:R-:W2:Y:S04]  /*2036c0*/  LDL.LU R45, [R1+0xa0ac] ;  /* 0x00a0ac00012d7983 */ /* 0x000ea80000300800 */
[----:B------:R0:W-:Y:S01]  /*2036d0*/  STL [R1+0x130], R2 ;  /* 0x0001300201007387 */ /* 0x0001e20000100800 */
[----:B------:R-:W-:-:S03]  /*2036e0*/  LOP3.LUT R42, R24, 0xffff, RZ, 0xc0, !PT ;  /* 0x0000ffff182a7812 */ /* 0x000fc600078ec0ff */
[----:B------:R1:W-:Y:S01]  /*2036f0*/  STL [R1+0x744], R3 ;  /* 0x0007440301007387 */ /* 0x0003e20000100800 */
[----:B0-----:R-:W-:-:S05]  /*203700*/  PRMT R2, R21, 0x5210, R10 ;  /* 0x0000521015027816 */ /* 0x001fca000000000a */
[----:B------:R0:W-:Y:S04]  /*203710*/  STL [R1+0x134], R2 ;  /* 0x0001340201007387 */ /* 0x0001e80000100800 */
[----:B------:R-:W3:Y:S04]  /*203720*/  LDL.LU R24, [R1+0x5390] ;  /* 0x0053900001187983 */ /* 0x000ee80000300800 */
[----:B------:R-:W4:Y:S01]  /*203730*/  LDL.LU R16, [R1+0x5380] ;  /* 0x0053800001107983 */ /* 0x000f220000300800 */
[----:B------:R-:W-:Y:S02]  /*203740*/  LOP3.LUT R6, R23, 0xffff, RZ, 0xc0, !PT ;  /* 0x0000ffff17067812 */ /* 0x000fe400078ec0ff */
[----:B------:R-:W-:-:S02]  /*203750*/  LOP3.LUT R5, R26, 0xffff, RZ, 0xc0, !PT ;  /* 0x0000ffff1a057812 */ /* 0x000fc400078ec0ff */
[----:B------:R-:W-:Y:S01]  /*203760*/  LOP3.LUT R7, R29, 0xffff, RZ, 0xc0, !PT ;  /* 0x0000ffff1d077812 */ /* 0x000fe200078ec0ff */
[----:B------:R-:W3:Y:S01]  /*203770*/  LDL.LU R26, [R1+0x5294] ;  /* 0x00529400011a7983 */ /* 0x000ee20000300800 */
[----:B------:R-:W-:Y:S02]  /*203780*/  LOP3.LUT R36, R20, 0xffff, RZ, 0xc0, !PT ;  /* 0x0000ffff14247812 */ /* 0x000fe400078ec0ff */
[--C-:B------:R-:W-:Y:S02]  /*203790*/  PRMT R10, R5, 0x3340, R0.reuse ;  /* 0x00003340050a7816 */ /* 0x100fe40000000000 */
[----:B------:R-:W-:Y:S02]  /*2037a0*/  PRMT R12, R6, 0x3340, R7 ;  /* 0x00003340060c7816 */ /* 0x000fe40000000007 */
[----:B------:R-:W-:Y:S02]  /*2037b0*/  PRMT R9, R42, 0x3340, R0 ;  /* 0x000033402a097816 */ /* 0x000fe40000000000 */
[----:B-1----:R-:W-:-:S05]  /*2037c0*/  PRMT R3, R12, 0x5410, R10 ;  /* 0x000054100c037816 */ /* 0x002fca000000000a */
[----:B------:R1:W-:Y:S04]  /*2037d0*/  STL [R1+0x1af0], R3 ;  /* 0x001af00301007387 */ /* 0x0003e80000100800 */
[----:B------:R-:W3:Y:S01]  /*2037e0*/  LDL.LU R47, [R1+0x5284] ;  /* 0x00528400012f7983 */ /* 0x000ee20000300800 */
[----:B------:R-:W-:Y:S02]  /*2037f0*/  LOP3.LUT R40, R22, 0xffff, RZ, 0xc0, !PT ;  /* 0x0000ffff16287812 */ /* 0x000fe400078ec0ff */
[----:B------:R-:W-:Y:S02]  /*203800*/  LOP3.LUT R14, R28, 0xffff, RZ, 0xc0, !PT ;  /* 0x0000ffff1c0e7812 */ /* 0x000fe400078ec0ff */
[----:B------:R-:W-:Y:S02]  /*203810*/  LOP3.LUT R15, R17, 0xffff, RZ, 0xc0, !PT ;  /* 0x0000ffff110f7812 */ /* 0x000fe400078ec0ff */
[----:B------:R-:W-:-:S02]  /*203820*/  LOP3.LUT R33, R33, 0xffff, RZ, 0xc0, !PT ;  /* 0x0000ffff21217812 */ /* 0x000fc400078ec0ff */
[----:B------:R-:W-:Y:S02]  /*203830*/  LOP3.LUT R23, R27, 0xffff, RZ, 0xc0, !PT ;  /* 0x0000ffff1b177812 */ /* 0x000fe400078ec0ff */
[----:B------:R-:W-:Y:S02]  /*203840*/  LOP3.LUT R28, R34, 0xffff, RZ, 0xc0, !PT ;  /* 0x0000ffff221c7812 */ /* 0x000fe400078ec0ff */
[----:B------:R-:W-:Y:S02]  /*203850*/  PRMT R10, R14, 0x3340, R0 ;  /* 0x000033400e0a7816 */ /* 0x000fe40000000000 */
[----:B------:R-:W-:Y:S02]  /*203860*/  PRMT R12, R33, 0x3340, R28 ;  /* 0x00003340210c7816 */ /* 0x000fe4000000001c */
[----:B--2---:R-:W-:-:S04]  /*203870*/  LOP3.LUT R45, R45, 0xffff, RZ, 0xc0, !PT ;  /* 0x0000ffff2d2d7812 */ /* 0x004fc800078ec0ff */
[----:B------:R-:W-:-:S04]  /*203880*/  PRMT R11, R36, 0x3340, R45 ;  /* 0x00003340240b7816 */ /* 0x000fc8000000002d */
[----:B0-----:R-:W-:-:S05]  /*203890*/  PRMT R2, R11, 0x5410, R9 ;  /* 0x000054100b027816 */ /* 0x001fca0000000009 */
[----:B------:R0:W-:Y:S04]  /*2038a0*/  STL [R1+0x1a18], R2 ;  /* 0x001a180201007387 */ /* 0x0001e80000100800 */
[----:B------:R-:W2:Y:S04]  /*2038b0*/  LDL.LU R29, [R1+0x5314] ;  /* 0x00531400011d7983 */ /* 0x000ea80000300800 */
[----:B------:R-:W2:Y:S01]  /*2038c0*/  LDL.LU R20, [R1+0x5300] ;  /* 0x0053000001147983 */ /* 0x000ea20000300800 */
[----:B------:R-:W-:-:S03]  /*2038d0*/  PRMT R11, R40, 0x3340, R15 ;  /* 0x00003340280b7816 */ /* 0x000fc6000000000f */
[----:B------:R-:W2:Y:S01]  /*2038e0*/  LDL.LU R22, [R1+0x5388] ;  /* 0x0053880001167983 */ /* 0x000ea20000300800 */
[----:B------:R-:W-:-:S03]  /*2038f0*/  PRMT R9, R23, 0x3340, R0 ;  /* 0x0000334017097816 */ /* 0x000fc60000000000 */
[----:B------:R-:W2:Y:S04]  /*203900*/  LDL.LU R19, [R1+0x5288] ;  /* 0x0052880001137983 */ /* 0x000ea80000300800 */
[----:B------:R-:W2:Y:S04]  /*203910*/  LDL.LU R34, [R1+0x2e3c] ;  /* 0x002e3c0001227983 */ /* 0x000ea80000300800 */
[----:B------:R-:W2:Y:S01]  /*203920*/  LDL.LU R27, [R1+0x2f8c] ;  /* 0x002f8c00011b7983 */ /* 0x000ea20000300800 */
[----:B-1----:R-:W-:-:S03]  /*203930*/  PRMT R3, R11, 0x5410, R10 ;  /* 0x000054100b037816 */ /* 0x002fc6000000000a */
[----:B------:R-:W2:Y:S01]  /*203940*/  LDL.LU R17, [R1+0x2f28] ;  /* 0x002f280001117983 */ /* 0x000ea20000300800 */
[----:B0-----:R-:W-:-:S03]  /*203950*/  PRMT R2, R12, 0x5410, R9 ;  /* 0x000054100c027816 */ /* 0x001fc60000000009 */
[----:B------:R-:W2:Y:S04]  /*203960*/  LDL.LU R21, [R1+0x5308] ;  /* 0x0053080001157983 */ /* 0x000ea80000300800 */
[----:B------:R-:W-:Y:S01]  /*203970*/  STL [R1+0x19c0], R3 ;  /* 0x0019c00301007387 */ /* 0x000fe20000100800 */
[----:B----4-:R-:W-:-:S03]  /*203980*/  LOP3.LUT R35, R16, 0xffff, RZ, 0xc0, !PT ;  /* 0x0000ffff10237812 */ /* 0x010fc600078ec0ff */
[----:B------:R0:W-:Y:S04]  /*203990*/  STL [R1+0x1a14], R2 ;  /* 0x001a140201007387 */ /* 0x0001e80000100800 */
        /* <DEDUP_REMOVED lines=8> */
[----:B---3--:R-:W-:-:S02]  /*203a20*/  LOP3.LUT R24, R24, 0xffff, RZ, 0xc0, !PT ;  /* 0x0000ffff18187812 */ /* 0x008fc400078ec0ff */
[----:B------:R-:W-:Y:S02]  /*203a30*/  LOP3.LUT R26, R26, 0xffff, RZ, 0xc0, !PT ;  /* 0x0000ffff1a1a7812 */ /* 0x000fe400078ec0ff */
[----:B------:R-:W-:Y:S02]  /*203a40*/  LOP3.LUT R39, R47, 0xffff, RZ, 0xc0, !PT ;  /* 0x0000ffff2f277812 */ /* 0x000fe400078ec0ff */
[--C-:B------:R-:W-:Y:S02]  /*203a50*/  PRMT R10, R26, 0x3340, R0.reuse ;  /* 0x000033401a0a7816 */ /* 0x100fe40000000000 */
[----:B------:R-:W-:Y:S02]  /*203a60*/  PRMT R9, R39, 0x3340, R0 ;  /* 0x0000334027097816 */ /* 0x000fe40000000000 */
[----:B--2---:R-:W-:-:S04]  /*203a70*/  LOP3.LUT R29, R29, 0xffff, RZ, 0xc0, !PT ;  /* 0x0000ffff1d1d7812 */ /* 0x004fc800078ec0ff */
[----:B------:R-:W-:Y:S02]  /*203a80*/  PRMT R11, R24, 0x3340, R29 ;  /* 0x00003340180b7816 */ /* 0x000fe4000000001d */
[----:B------:R-:W-:Y:S02]  /*203a90*/  LOP3.LUT R20, R20, 0xffff, RZ, 0xc0, !PT ;  /* 0x0000ffff14147812 */ /* 0x000fe400078ec0ff */
[----:B------:R-:W-:Y:S02]  /*203aa0*/  PRMT R10, R11, 0x5410, R10 ;  /* 0x000054100b0a7816 */ /* 0x000fe4000000000a */
[----:B------:R-:W-:Y:S02]  /*203ab0*/  PRMT R12, R35, 0x3340, R20 ;  /* 0x00003340230c7816 */ /* 0x000fe40000000014 */
[----:B------:R-:W-:Y:S02]  /*203ac0*/  LOP3.LUT R22, R22, 0xffff, RZ, 0xc0, !PT ;  /* 0x0000ffff16167812 */ /* 0x000fe400078ec0ff */
[----:B------:R-:W-:-:S02]  /*203ad0*/  LOP3.LUT R19, R19, 0xffff, RZ, 0xc0, !PT ;  /* 0x0000ffff13137812 */ /* 0x000fc400078ec0ff */
[----:B------:R-:W-:Y:S01]  /*203ae0*/  LOP3.LUT R34, R34, 0xffff, RZ, 0xc0, !PT ;  /* 0x0000ffff22227812 */ /* 0x000fe200078ec0ff */
[----:B------:R0:W-:Y:S01]  /*203af0*/  STL [R1+0x1a1c], R10 ;  /* 0x001a1c0a01007387 */ /* 0x0001e20000100800 */
[----:B------:R-:W-:Y:S02]  /*203b00*/  LOP3.LUT R27, R27, 0xffff, RZ, 0xc0, !PT ;  /* 0x0000ffff1b1b7812 */ /* 0x000fe400078ec0ff */
[----:B------:R-:W-:Y:S02]  /*203b10*/  LOP3.LUT R17, R17, 0xffff, RZ, 0xc0, !PT ;  /* 0x0000ffff11117812 */ /* 0x000fe400078ec0ff */
[----:B------:R-:W-:Y:S02]  /*203b20*/  PRMT R3, R12, 0x5410, R9 ;  /* 0x000054100c037816 */ /* 0x000fe40000000009 */
[----:B------:R-:W-:Y:S02]  /*203b30*/  LOP3.LUT R21, R21, 0xffff, RZ, 0xc0, !PT ;  /* 0x0000ffff15157812 */ /* 0x000fe400078ec0ff */
[----:B0-----:R-:W-:-:S02]  /*203b40*/  PRMT R10, R34, 0x3340, R0 ;  /* 0x00003340220a7816 */ /* 0x001fc40000000000 */
[----:B------:R-:W-:Y:S02]  /*203b50*/  PRMT R11, R27, 0x3340, R17 ;  /* 0x000033401b0b7816 */ /* 0x000fe40000000011 */
[----:B------:R-:W-:Y:S02]  /*203b60*/  PRMT R9, R19, 0x3340, R0 ;  /* 0x0000334013097816 */ /* 0x000fe40000000000 */
[----:B------:R-:W-:Y:S01]  /*203b70*/  PRMT R12, R22, 0x3340, R21 ;  /* 0x00003340160c7816 */ /* 0x000fe20000000015 */
[----:B------:R0:W-:Y:S01]  /*203b80*/  STL [R1+0x1a30], R3 ;  /* 0x001a300301007387 */ /* 0x0001e20000100800 */
[----:B------:R-:W-:Y:S02]  /*203b90*/  PRMT R10, R11, 0x5410, R10 ;  /* 0x000054100b0a7816 */ /* 0x000fe4000000000a */
[----:B----4-:R-:W-:Y:S01]  /*203ba0*/  LOP3.LUT R8, R8, 0xffff, RZ, 0xc0, !PT ;  /* 0x0000ffff08087812 */ /* 0x010fe200078ec0ff */
[----:B------:R-:W2:Y:S01]  /*203bb0*/  LDL.LU R47, [R1+0x378] ;  /* 0x00037800012f7983 */ /* 0x000ea20000300800 */
[----:B0-----:R-:W-:-:S03]  /*203bc0*/  PRMT R3, R12, 0x5410, R9 ;  /* 0x000054100c037816 */ /* 0x001fc60000000009 */
[----:B------:R0:W-:Y:S01]  /*203bd0*/  STL [R1+0x1a34], R10 ;  /* 0x001a340a01007387 */ /* 0x0001e20000100800 */
[----:B------:R-:W-:Y:S02]  /*203be0*/  LOP3.LUT R18, R18, 0xffff, RZ, 0xc0, !PT ;  /* 0x0000ffff12127812 */ /* 0x000fe400078ec0ff */
[----:B------:R-:W-:Y:S01]  /*203bf0*/  LOP3.LUT R16, R16, 0xffff, RZ, 0xc0, !PT ;  /* 0x0000ffff10107812 */ /* 0x000fe200078ec0ff */
[----:B------:R1:W-:Y:S01]  /*203c00*/  STL [R1+0x1a38], R3 ;  /* 0x001a380301007387 */ /* 0x0003e20000100800 */
[----:B------:R-:W-:Y:S02]  /*203c10*/  LOP3.LUT R4, R4, 0xffff, RZ, 0xc0, !PT ;  /* 0x0000ffff04047812 */ /* 0x000fe400078ec0ff */
[----:B------:R-:W-:Y:S01]  /*203c20*/  LOP3.LUT R2, R2, 0xffff, RZ, 0xc0, !PT ;  /* 0x0000ffff02027812 */ /* 0x000fe200078ec0ff */
[----:B------:R-:W3:Y:S01]  /*203c30*/  LDL.LU R57, [R1+0x2e18] ;  /* 0x002e180001397983 */ /* 0x000ee20000300800 */
[----:B0-----:R-:W-:Y:S02]  /*203c40*/  PRMT R10, R16, 0x3340, R0 ;  /* 0x00003340100a7816 */ /* 0x001fe40000000000 */
[----:B------:R-:W-:Y:S01]  /*203c50*/  PRMT R12, R8, 0x3340, R18 ;  /* 0x00003340080c7816 */ /* 0x000fe20000000012 */
[----:B------:R-:W4:Y:S01]  /*203c60*/  LDL.LU R59, [R1+0x2e1c] ;  /* 0x002e1c00013b7983 */ /* 0x000f220000300800 */
[----:B-1----:R-:W-:-:S02]  /*203c70*/  LOP3.LUT R3, R53, 0xffff, RZ, 0xc0, !PT ;  /* 0x0000ffff35037812 */ /* 0x002fc400078ec0ff */
[----:B------:R-:W-:Y:S02]  /*203c80*/  PRMT R9, R2, 0x3340, R0 ;  /* 0x0000334002097816 */ /* 0x000fe40000000000 */
[----:B------:R-:W-:Y:S02]  /*203c90*/  PRMT R11, R4, 0x3340, R3 ;  /* 0x00003340040b7816 */ /* 0x000fe40000000003 */
[----:B------:R-:W-:Y:S02]  /*203ca0*/  PRMT R10, R12, 0x5410, R10 ;  /* 0x000054100c0a7816 */ /* 0x000fe4000000000a */
[----:B------:R-:W-:Y:S02]  /*203cb0*/  PRMT R9, R11, 0x5410, R9 ;  /* 0x000054100b097816 */ /* 0x000fe40000000009 */
[----:B------:R-:W-:Y:S01]  /*203cc0*/  LOP3.LUT R13, R58, 0xffff, RZ, 0xc0, !PT ;  /* 0x0000ffff3a0d7812 */ /* 0x000fe200078ec0ff */
[----:B------:R-:W-:Y:S04]  /*203cd0*/  STL [R1+0x1a3c], R10 ;  /* 0x001a3c0a01007387 */ /* 0x000fe80000100800 */
[----:B------:R-:W3:Y:S04]  /*203ce0*/  LDL.LU R61, [R1+0x1c4c] ;  /* 0x001c4c00013d7983 */ /* 0x000ee80000300800 */
[----:B------:R0:W-:Y:S04]  /*203cf0*/  STL [R1+0x1af4], R9 ;  /* 0x001af40901007387 */ /* 0x0001e80000100800 */
[----:B------:R-:W3:Y:S04]  /*203d00*/  LDL.LU R53, [R1+0xd8] ;  /* 0x0000d80001357983 */ /* 0x000ee80000300800 */
[----:B------:R-:W3:Y:S01]  /*203d10*/  LDL.LU R60, [R1+0x2d9c] ;  /* 0x002d9c00013c7983 */ /* 0x000ee20000300800 */
[----:B0-----:R-:W-:-:S03]  /*203d20*/  PRMT R9, R56, 0x4210, R13 ;  /* 0x0000421038097816 */ /* 0x001fc6000000000d */
[----:B------:R-:W3:Y:S04]  /*203d30*/  LDL.LU R46, [R1+0x1c28] ;  /* 0x001c2800012e7983 */ /* 0x000ee80000300800 */
[----:B------:R0:W-:Y:S04]  /*203d40*/  STL [R1+0x748], R9 ;  /* 0x0007480901007387 */ /* 0x0001e80000100800 */
[----:B------:R-:W3:Y:S01]  /*203d50*/  LDL.LU R58, [R1+0xdc] ;  /* 0x0000dc00013a7983 */ /* 0x000ee20000300800 */
[----:B0-----:R-:W-:-:S03]  /*203d60*/  PRMT R9, R52, 0x5210, R13 ;  /* 0x0000521034097816 */ /* 0x001fc6000000000d */
[----:B------:R-:W3:Y:S04]  /*203d70*/  LDL.LU R52, [R1+0xa0a8] ;  /* 0x00a0a80001347983 */ /* 0x000ee80000300800 */
[----:B------:R-:W4:Y:S01]  /*203d80*/  LDL.LU R56, [R1+0x5278] ;  /* 0x0052780001387983 */ /* 0x000f220000300800 */
[----:B------:R-:W-:-:S03]  /*203d90*/  SHF.R.U32.HI R11, RZ, 0x8, R40 ;  /* 0x00000008ff0b7819 */ /* 0x000fc60000011628 */
[----:B------:R0:W-:Y:S01]  /*203da0*/  STL [R1+0x138], R9 ;  /* 0x0001380901007387 */ /* 0x0001e20000100800 */
[----:B------:R-:W-:Y:S02]  /*203db0*/  SHF.R.U32.HI R12, RZ, 0x8, R14 ;  /* 0x00000008ff0c7819 */ /* 0x000fe4000001160e */
[----:B------:R-:W-:Y:S01]  /*203dc0*/  LOP3.LUT R11, R11, 0xffff, RZ, 0xc0, !PT ;  /* 0x0000ffff0b0b7812 */ /* 0x000fe200078ec0ff */
[----:B------:R-:W4:Y:S01]  /*203dd0*/  LDL.LU R50, [R1+0x5274] ;  /* 0x0052740001327983 */ /* 0x000f220000300800 */
[----:B------:R-:W-:-:S03]  /*203de0*/  LOP3.LUT R12, R12, 0xffff, RZ, 0xc0, !PT ;  /* 0x0000ffff0c0c7812 */ /* 0x000fc600078ec0ff */
[----:B------:R-:W4:Y:S01]  /*203df0*/  LDL.LU R51, [R1+0x1c2c] ;  /* 0x001c2c0001337983 */ /* 0x000f220000300800 */
[----:B0-----:R-:W-:Y:S02]  /*203e00*/  SHF.R.U32.HI R9, RZ, 0x8, R15 ;  /* 0x00000008ff097819 */ /* 0x001fe4000001160f */
[----:B------:R-:W-:Y:S01]  /*203e10*/  PRMT R12, R12, 0x3340, R0 ;  /* 0x000033400c0c7816 */ /* 0x000fe20000000000 */
[----:B------:R-:W4:Y:S01]  /*203e20*/  LDL.LU R40, [R1+0x1c24] ;  /* 0x001c240001287983 */ /* 0x000f220000300800 */
[----:B------:R-:W-:Y:S02]  /*203e30*/  LOP3.LUT R9, R9, 0xffff, RZ, 0xc0, !PT ;  /* 0x0000ffff09097812 */ /* 0x000fe400078ec0ff */
[----:B--2---:R-:W-:Y:S02]  /*203e40*/  SHF.R.U32.HI R10, RZ, 0x8, R47 ;  /* 0x00000008ff0a7819 */ /* 0x004fe4000001162f */
[----:B------:R-:W2:Y:S02]  /*203e50*/  LDL.LU R47, [R1+0x1c20] ;  /* 0x001c2000012f7983 */ /* 0x000ea40000300800 */
[----:B------:R-:W-:-:S04]  /*203e60*/  LOP3.LUT R10, R10, 0xffff, RZ, 0xc0, !PT ;  /* 0x0000ffff0a0a7812 */ /* 0x000fc800078ec0ff */
[----:B------:R-:W-:-:S05]  /*203e70*/  PRMT R10, R10, 0x3340, R0 ;  /* 0x000033400a0a7816 */ /* 0x000fca0000000000 */
[----:B------:R0:W-:Y:S01]  /*203e80*/  STL [R1+0xa078], R10 ;  /* 0x00a0780a01007387 */ /* 0x0001e20000100800 */
[----:B---3--:R-:W-:Y:S02]  /*203e90*/  SHF.R.U32.HI R13, RZ, 0x8, R52 ;  /* 0x00000008ff0d7819 */ /* 0x008fe40000011634 */
[----:B------:R-:W-:Y:S02]  /*203ea0*/  PRMT R52, R11, 0x3340, R9 ;  /* 0x000033400b347816 */ /* 0x000fe40000000009 */
[----:B------:R-:W-:Y:S02]  /*203eb0*/  LOP3.LUT R9, R57, 0xffff, RZ, 0xc0, !PT ;  /* 0x0000ffff39097812 */ /* 0x000fe400078ec0ff */
[----:B------:R-:W-:Y:S01]  /*203ec0*/  LOP3.LUT R13, R13, 0xffff, RZ, 0xc0, !PT ;  /* 0x0000ffff0d0d7812 */ /* 0x000fe200078ec0ff */
[----:B------:R-:W-:Y:S01]  /*203ed0*/  STL [R1+0xa07c], R52 ;  /* 0x00a07c3401007387 */ /* 0x000fe20000100800 */
[----:B0-----:R-:W-:-:S03]  /*203ee0*/  PRMT R10, R53, 0x5210, R9 ;  /* 0x00005210350a7816 */ /* 0x001fc60000000009 */
[----:B------:R0:W-:Y:S01]  /*203ef0*/  STL [R1+0xa080], R12 ;  /* 0x00a0800c01007387 */ /* 0x0001e20000100800 */
[----:B------:R-:W-:Y:S02]  /*203f00*/  PRMT R11, R13, 0x3340, R0 ;  /* 0x000033400d0b7816 */ /* 0x000fe40000000000 */
[----:B----4-:R-:W-:Y:S01]  /*203f10*/  LOP3.LUT R13, R59, 0xffff, RZ, 0xc0, !PT ;  /* 0x0000ffff3b0d7812 */ /* 0x010fe200078ec0ff */
[----:B------:R-:W3:Y:S01]  /*203f20*/  LDL.LU R53, [R1+0x311c] ;  /* 0x00311c0001357983 */ /* 0x000ee20000300800 */
[----:B0-----:R-:W-:-:S05]  /*203f30*/  PRMT R12, R61, 0x4210, R9 ;  /* 0x000042103d0c7816 */ /* 0x001fca0000000009 */
[----:B------:R0:W-:Y:S01]  /*203f40*/  STL [R1+0x1c0], R12 ;  /* 0x0001c00c01007387 */ /* 0x0001e20000100800 */
[----:B------:R-:W-:-:S03]  /*203f50*/  LOP3.LUT R9, R60, 0xffff, RZ, 0xc0, !PT ;  /* 0x0000ffff3c097812 */ /* 0x000fc600078ec0ff */
[----:B------:R1:W-:Y:S01]  /*203f60*/  STL [R1+0x100], R10 ;  /* 0x0001000a01007387 */ /* 0x0003e20000100800 */
[--C-:B0-----:R-:W-:Y:S02]  /*203f70*/  PRMT R12, R46, 0x4210, R13.reuse ;  /* 0x000042102e0c7816 */ /* 0x101fe4000000000d */
[----:B-1----:R-:W-:Y:S02]  /*203f80*/  PRMT R10, R58, 0x5210, R13 ;  /* 0x000052103a0a7816 */ /* 0x002fe4000000000d */
[----:B------:R-:W4:Y:S01]  /*203f90*/  LDL.LU R58, [R1+0x1c1c] ;  /* 0x001c1c00013a7983 */ /* 0x000f220000300800 */
[----:B------:R-:W-:-:S03]  /*203fa0*/  LOP3.LUT R13, R56, 0xffff, RZ, 0xc0, !PT ;  /* 0x0000ffff380d7812 */ /* 0x000fc600078ec0ff */
[----:B------:R-:W-:Y:S04]  /*203fb0*/  STL [R1+0x1c4], R12 ;  /* 0x0001c40c01007387 */ /* 0x000fe80000100800 */
[----:B------:R0:W-:Y:S04]  /*203fc0*/  STL [R1+0x104], R10 ;  /* 0x0001040a01007387 */ /* 0x0001e80000100800 */
[----:B------:R-:W3:Y:S01]  /*203fd0*/  LDL.LU R56, [R1+0x1c10] ;  /* 0x001c100001387983 */ /* 0x000ee20000300800 */
[----:B0-----:R-:W-:-:S03]  /*203fe0*/  PRMT R10, R48, 0x5210, R9 ;  /* 0x00005210300a7816 */ /* 0x001fc60000000009 */
[----:B------:R-:W3:Y:S01]  /*203ff0*/  LDL.LU R48, [R1+0xa0a4] ;  /* 0x00a0a40001307983 */ /* 0x000ee20000300800 */
[----:B------:R-:W-:Y:S02]  /*204000*/  PRMT R12, R51, 0x4210, R9 ;  /* 0x00004210330c7816 */ /* 0x000fe40000000009 */
[----:B------:R-:W-:Y:S02]  /*204010*/  LOP3.LUT R14, R50, 0xffff, RZ, 0xc0, !PT ;  /* 0x0000ffff320e7812 */ /* 0x000fe400078ec0ff */
[--C-:B------:R-:W-:Y:S01]  /*204020*/  PRMT R9, R40, 0x4210, R13.reuse ;  /* 0x0000421028097816 */ /* 0x100fe2000000000d */
[----:B------:R0:W-:Y:S04]  /*204030*/  STL [R1+0x1c8], R12 ;  /* 0x0001c80c01007387 */ /* 0x0001e80000100800 */
[----:B------:R-:W-:Y:S01]  /*204040*/  STL [R1+0x108], R10 ;  /* 0x0001080a01007387 */ /* 0x000fe20000100800 */
[----:B0-----:R-:W-:-:S03]  /*204050*/  PRMT R12, R49, 0x5210, R13 ;  /* 0x00005210310c7816 */ /* 0x001fc6000000000d */
[----:B------:R-:W4:Y:S04]  /*204060*/  LDL.LU R49, [R1+0xa0a0] ;  /* 0x00a0a00001317983 */ /* 0x000f280000300800 */
[----:B------:R0:W-:Y:S04]  /*204070*/  STL [R1+0x1b0], R9 ;  /* 0x0001b00901007387 */ /* 0x0001e80000100800 */
[----:B------:R-:W-:Y:S01]  /*204080*/  STL [R1+0xf0], R12 ;  /* 0x0000f00c01007387 */ /* 0x000fe20000100800 */
[----:B0-----:R-:W-:-:S03]  /*204090*/  PRMT R9, R43, 0x5210, R14 ;  /* 0x000052102b097816 */ /* 0x001fc6000000000e */
[----:B------:R-:W4:Y:S01]  /*2040a0*/  LDL.LU R43, [R1+0xa09c] ;  /* 0x00a09c00012b7983 */ /* 0x000f220000300800 */
[----:B--2---:R-:W-:-:S05]  /*2040b0*/  PRMT R10, R47, 0x4210, R14 ;  /* 0x000042102f0a7816 */ /* 0x004fca000000000e */
[----:B------:R-:W-:Y:S01]  /*2040c0*/  STL [R1+0x1b4], R10 ;  /* 0x0001b40a01007387 */ /* 0x000fe20000100800 */
[----:B---3--:R-:W-:-:S03]  /*2040d0*/  SHF.R.U32.HI R14, RZ, 0x8, R48 ;  /* 0x00000008ff0e7819 */ /* 0x008fc60000011630 */
[----:B------:R-:W2:Y:S01]  /*2040e0*/  LDL.LU R48, [R1+0xa098] ;  /* 0x00a0980001307983 */ /* 0x000ea20000300800 */
[----:B------:R-:W-:-:S03]  /*2040f0*/  SHF.R.U32.HI R13, RZ, 0x8, R33 ;  /* 0x00000008ff0d7819 */ /* 0x000fc60000011621 */
[----:B------:R0:W-:Y:S01]  /*204100*/  STL [R1+0xf4], R9 ;  /* 0x0000f40901007387 */ /* 0x0001e20000100800 */
[----:B------:R-:W-:Y:S02]  /*204110*/  SHF.R.U32.HI R15, RZ, 0x8, R23 ;  /* 0x00000008ff0f7819 */ /* 0x000fe40000011617 */
[----:B------:R-:W-:Y:S01]  /*204120*/  LOP3.LUT R13, R13, 0xffff, RZ, 0xc0, !PT ;  /* 0x0000ffff0d0d7812 */ /* 0x000fe200078ec0ff */
[----:B------:R-:W3:Y:S01]  /*204130*/  LDL.LU R40, [R1+0x5430] ;  /* 0x0054300001287983 */ /* 0x000ee20000300800 */
[----:B0-----:R-:W-:-:S03]  /*204140*/  SHF.R.U32.HI R9, RZ, 0x8, R28 ;  /* 0x00000008ff097819 */ /* 0x001fc6000001161c */
[----:B------:R-:W3:Y:S01]  /*204150*/  LDL.LU R47, [R1+0x1bd0] ;  /* 0x001bd000012f7983 */ /* 0x000ee20000300800 */
[----:B----4-:R-:W-:Y:S02]  /*204160*/  SHF.R.U32.HI R10, RZ, 0x8, R49 ;  /* 0x00000008ff0a7819 */ /* 0x010fe40000011631 */
[----:B------:R-:W-:Y:S01]  /*204170*/  LOP3.LUT R9, R9, 0xffff, RZ, 0xc0, !PT ;  /* 0x0000ffff09097812 */ /* 0x000fe200078ec0ff */
[----:B------:R-:W4:Y:S01]  /*204180*/  LDL.LU R23, [R1+0x1c14] ;  /* 0x001c140001177983 */ /* 0x000f220000300800 */
[----:B------:R-:W-:Y:S02]  /*204190*/  LOP3.LUT R15, R15, 0xffff, RZ, 0xc0, !PT ;  /* 0x0000ffff0f0f7812 */ /* 0x000fe400078ec0ff */
[----:B------:R-:W-:Y:S01]  /*2041a0*/  PRMT R49, R13, 0x3340, R9 ;  /* 0x000033400d317816 */ /* 0x000fe20000000009 */
[----:B------:R-:W3:Y:S01]  /*2041b0*/  LDL.LU R28, [R1+0x10c] ;  /* 0x00010c00011c7983 */ /* 0x000ee20000300800 */
[----:B------:R-:W-:Y:S02]  /*2041c0*/  LOP3.LUT R9, R10, 0xffff, RZ, 0xc0, !PT ;  /* 0x0000ffff0a097812 */ /* 0x000fe400078ec0ff */
[----:B------:R-:W-:Y:S01]  /*2041d0*/  LOP3.LUT R10, R53, 0xffff, RZ, 0xc0, !PT ;  /* 0x0000ffff350a7812 */ /* 0x000fe200078ec0ff */
[----:B------:R-:W3:Y:S01]  /*2041e0*/  LDL.LU R33, [R1+0x1c08] ;  /* 0x001c080001217983 */ /* 0x000ee20000300800 */
[----:B------:R-:W-:-:S02]  /*2041f0*/  PRMT R13, R15, 0x3340, R0 ;  /* 0x000033400f0d7816 */ /* 0x000fc40000000000 */
[----:B------:R-:W-:Y:S02]  /*204200*/  PRMT R12, R44, 0x5210, R10 ;  /* 0x000052102c0c7816 */ /* 0x000fe4000000000a */
[----:B------:R-:W3:Y:S01]  /*204210*/  LDL.LU R44, [R1+0xa094] ;  /* 0x00a09400012c7983 */ /* 0x000ee20000300800 */
[----:B--2---:R-:W-:Y:S02]  /*204220*/  LOP3.LUT R15, R48, 0xffff, RZ, 0xc0, !PT ;  /* 0x0000ffff300f7812 */ /* 0x004fe400078ec0ff */
[----:B------:R-:W-:Y:S02]  /*204230*/  PRMT R48, R9, 0x3340, R0 ;  /* 0x0000334009307816 */ /* 0x000fe40000000000 */
[----:B------:R-:W-:Y:S02]  /*204240*/  PRMT R9, R58, 0x4210, R10 ;  /* 0x000042103a097816 */ /* 0x000fe4000000000a */
[----:B------:R-:W-:-:S03]  /*204250*/  PRMT R10, R56, 0x4210, R15 ;  /* 0x00004210380a7816 */ /* 0x000fc6000000000f */
[----:B------:R0:W-:Y:S04]  /*204260*/  STL [R1+0x1b8], R9 ;  /* 0x0001b80901007387 */ /* 0x0001e80000100800 */
[----:B------:R1:W-:Y:S01]  /*204270*/  STL [R1+0xf8], R12 ;  /* 0x0000f80c01007387 */ /* 0x0003e20000100800 */
[----:B0-----:R-:W-:-:S03]  /*204280*/  PRMT R9, R37, 0x5210, R15 ;  /* 0x0000521025097816 */ /* 0x001fc6000000000f */
[----:B------:R-:W2:Y:S01]  /*204290*/  LDL.LU R37, [R1+0xa090] ;  /* 0x00a0900001257983 */ /* 0x000ea20000300800 */
[----:B------:R-:W-:-:S03]  /*2042a0*/  SHF.R.U32.HI R15, RZ, 0x8, R43 ;  /* 0x00000008ff0f7819 */ /* 0x000fc6000001162b */
[----:B------:R-:W-:Y:S04]  /*2042b0*/  STL [R1+0x1a0], R10 ;  /* 0x0001a00a01007387 */ /* 0x000fe80000100800 */
[----:B------:R0:W-:Y:S04]  /*2042c0*/  STL [R1+0xe0], R9 ;  /* 0x0000e00901007387 */ /* 0x0001e80000100800 */
[----:B------:R-:W2:Y:S01]  /*2042d0*/  LDL.LU R43, [R1+0xa08c] ;  /* 0x00a08c00012b7983 */ /* 0x000ea20000300800 */
[----:B------:R-:W-:Y:S02]  /*2042e0*/  SHF.R.U32.HI R36, RZ, 0x8, R36 ;  /* 0x00000008ff247819 */ /* 0x000fe40000011624 */
[----:B-1----:R-:W-:-:S02]  /*2042f0*/  SHF.R.U32.HI R12, RZ, 0x8, R42 ;  /* 0x00000008ff0c7819 */ /* 0x002fc4000001162a */
[----:B0-----:R-:W-:Y:S02]  /*204300*/  SHF.R.U32.HI R9, RZ, 0x8, R45 ;  /* 0x00000008ff097819 */ /* 0x001fe4000001162d */
[----:B------:R-:W-:Y:S02]  /*204310*/  LOP3.LUT R36, R36, 0xffff, RZ, 0xc0, !PT ;  /* 0x0000ffff24247812 */ /* 0x000fe400078ec0ff */
[----:B------:R-:W-:Y:S02]  /*204320*/  LOP3.LUT R9, R9, 0xffff, RZ, 0xc0, !PT ;  /* 0x0000ffff09097812 */ /* 0x000fe400078ec0ff */
[----:B---3--:R-:W-:Y:S02]  /*204330*/  SHF.R.U32.HI R10, RZ, 0x8, R44 ;  /* 0x00000008ff0a7819 */ /* 0x008fe4000001162c */
[----:B------:R-:W-:Y:S02]  /*204340*/  LOP3.LUT R12, R12, 0xffff, RZ, 0xc0, !PT ;  /* 0x0000ffff0c0c7812 */ /* 0x000fe400078ec0ff */
[----:B------:R-:W-:-:S02]  /*204350*/  PRMT R44, R36, 0x3340, R9 ;  /* 0x00003340242c7816 */ /* 0x000fc40000000009 */
[----:B------:R-:W-:Y:S02]  /*204360*/  PRMT R45, R12, 0x3340, R0 ;  /* 0x000033400c2d7816 */ /* 0x000fe40000000000 */
[----:B------:R-:W-:Y:S02]  /*204370*/  LOP3.LUT R12, R40, 0xffff, RZ, 0xc0, !PT ;  /* 0x0000ffff280c7812 */ /* 0x000fe400078ec0ff */
[----:B------:R-:W-:Y:S02]  /*204380*/  LOP3.LUT R10, R10, 0xffff, RZ, 0xc0, !PT ;  /* 0x0000ffff0a0a7812 */ /* 0x000fe400078ec0ff */
[----:B--2---:R-:W-:-:S04]  /*204390*/  LOP3.LUT R9, R43, 0xffff, RZ, 0xc0, !PT ;  /* 0x0000ffff2b097812 */ /* 0x004fc800078ec0ff */
[--C-:B----4-:R-:W-:Y:S02]  /*2043a0*/  PRMT R36, R23, 0x4210, R9.reuse ;  /* 0x0000421017247816 */ /* 0x110fe40000000009 */
[----:B------:R-:W-:Y:S02]  /*2043b0*/  PRMT R28, R28, 0x5210, R9 ;  /* 0x000052101c1c7816 */ /* 0x000fe40000000009 */
[----:B------:R-:W-:Y:S01]  /*2043c0*/  PRMT R23, R33, 0x4210, R12 ;  /* 0x0000421021177816 */ /* 0x000fe2000000000c */
[----:B------:R-:W-:Y:S01]  /*2043d0*/  STL [R1+0x1a4], R36 ;  /* 0x0001a42401007387 */ /* 0x000fe20000100800 */
[----:B------:R-:W-:Y:S02]  /*2043e0*/  PRMT R43, R10, 0x3340, R0 ;  /* 0x000033400a2b7816 */ /* 0x000fe40000000000 */
[----:B------:R-:W-:Y:S01]  /*2043f0*/  PRMT R9, R38, 0x5210, R12 ;  /* 0x0000521026097816 */ /* 0x000fe2000000000c */
[----:B------:R0:W-:Y:S01]  /*204400*/  STL [R1+0xe4], R28 ;  /* 0x0000e41c01007387 */ /* 0x0001e20000100800 */
[----:B------:R-:W-:-:S03]  /*204410*/  LOP3.LUT R10, R47, 0xffff, RZ, 0xc0, !PT ;  /* 0x0000ffff2f0a7812 */ /* 0x000fc600078ec0ff */
[----:B------:R-:W2:Y:S01]  /*204420*/  LDL.LU R38, [R1+0xa088] ;  /* 0x00a0880001267983 */ /* 0x000ea20000300800 */
[----:B------:R-:W-:-:S03]  /*204430*/  PRMT R12, R37, 0x4210, R10 ;  /* 0x00004210250c7816 */ /* 0x000fc6000000000a */
[----:B------:R-:W-:Y:S04]  /*204440*/  STL [R1+0x1a8], R23 ;  /* 0x0001a81701007387 */ /* 0x000fe80000100800 */
[----:B------:R-:W3:Y:S04]  /*204450*/  LDL.LU R60, [R1+0x1bc8] ;  /* 0x001bc800013c7983 */ /* 0x000ee80000300800 */
[----:B0-----:R-:W4:Y:S04]  /*204460*/  LDL.LU R28, [R1+0x1bf0] ;  /* 0x001bf000011c7983 */ /* 0x001f280000300800 */
[----:B------:R0:W-:Y:S04]  /*204470*/  STL [R1+0xe8], R9 ;  /* 0x0000e80901007387 */ /* 0x0001e80000100800 */
[----:B------:R-:W2:Y:S04]  /*204480*/  LDL.LU R37, [R1+0xa084] ;  /* 0x00a0840001257983 */ /* 0x000ea80000300800 */
[----:B------:R-:W3:Y:S01]  /*204490*/  LDL.LU R33, [R1+0x118] ;  /* 0x0001180001217983 */ /* 0x000ee20000300800 */
[----:B0-----:R-:W-:-:S03]  /*2044a0*/  PRMT R9, R41, 0x5210, R10 ;  /* 0x0000521029097816 */ /* 0x001fc6000000000a */
[----:B------:R0:W-:Y:S04]  /*2044b0*/  STL [R1+0x190], R12 ;  /* 0x0001900c01007387 */ /* 0x0001e80000100800 */
[----:B------:R-:W3:Y:S04]  /*2044c0*/  LDL.LU R42, [R1+0x2054] ;  /* 0x00205400012a7983 */ /* 0x000ee80000300800 */
[----:B------:R-:W3:Y:S04]  /*2044d0*/  LDL.LU R46, [R1+0x1bec] ;  /* 0x001bec00012e7983 */ /* 0x000ee80000300800 */
[----:B------:R1:W-:Y:S04]  /*2044e0*/  STL [R1+0xd0], R9 ;  /* 0x0000d00901007387 */ /* 0x0003e80000100800 */
[----:B------:R-:W3:Y:S04]  /*2044f0*/  LDL.LU R50, [R1+0x11c] ;  /* 0x00011c0001327983 */ /* 0x000ee80000300800 */
[----:B------:R-:W3:Y:S04]  /*204500*/  LDL.LU R51, [R1+0x205c] ;  /* 0x00205c0001337983 */ /* 0x000ee80000300800 */
[----:B------:R-:W3:Y:S04]  /*204510*/  LDL.LU R47, [R1+0x2060] ;  /* 0x00206000012f7983 */ /* 0x000ee80000300800 */
[----:B------:R-:W3:Y:S01]  /*204520*/  LDL.LU R23, [R1+0x2064] ;  /* 0x0020640001177983 */ /* 0x000ee20000300800 */
[----:B0-----:R-:W-:-:S03]  /*204530*/  SHF.R.U32.HI R12, RZ, 0x8, R29 ;  /* 0x00000008ff0c7819 */ /* 0x001fc6000001161d */
[----:B------:R-:W3:Y:S01]  /*204540*/  LDL.LU R29, [R1+0x2e7c] ;  /* 0x002e7c00011d7983 */ /* 0x000ee20000300800 */
[----:B------:R-:W-:Y:S02]  /*204550*/  SHF.R.U32.HI R24, RZ, 0x8, R24 ;  /* 0x00000008ff187819 */ /* 0x000fe40000011618 */
[----:B------:R-:W-:Y:S01]  /*204560*/  SHF.R.U32.HI R10, RZ, 0x8, R26 ;  /* 0x00000008ff0a7819 */ /* 0x000fe2000001161a */
[----:B------:R-:W3:Y:S01]  /*204570*/  LDL.LU R53, [R1+0x2e78] ;  /* 0x002e780001357983 */ /* 0x000ee20000300800 */
[----:B------:R-:W-:Y:S02]  /*204580*/  LOP3.LUT R26, R12, 0xffff, RZ, 0xc0, !PT ;  /* 0x0000ffff0c1a7812 */ /* 0x000fe400078ec0ff */
[----:B------:R-:W-:Y:S01]  /*204590*/  LOP3.LUT R24, R24, 0xffff, RZ, 0xc0, !PT ;  /* 0x0000ffff18187812 */ /* 0x000fe200078ec0ff */
[----:B------:R-:W3:Y:S01]  /*2045a0*/  LDL.LU R58, [R1+0x2e48] ;  /* 0x002e4800013a7983 */ /* 0x000ee20000300800 */
[----:B------:R-:W-:-:S03]  /*2045b0*/  LOP3.LUT R12, R10, 0xffff, RZ, 0xc0, !PT ;  /* 0x0000ffff0a0c7812 */ /* 0x000fc600078ec0ff */
[----:B------:R-:W3:Y:S04]  /*2045c0*/  LDL.LU R56, [R1+0x1be0] ;  /* 0x001be00001387983 */ /* 0x000ee80000300800 */
[----:B------:R-:W3:Y:S01]  /*2045d0*/  LDL.LU R36, [R1+0x13c] ;  /* 0x00013c0001247983 */ /* 0x000ee20000300800 */
[----:B--2---:R-:W-:Y:S02]  /*2045e0*/  LOP3.LUT R10, R37, 0xffff, RZ, 0xc0, !PT ;  /* 0x0000ffff250a7812 */ /* 0x004fe400078ec0ff */
[----:B------:R-:W-:Y:S02]  /*2045f0*/  PRMT R37, R24, 0x3340, R26 ;  /* 0x0000334018257816 */ /* 0x000fe4000000001a */
[----:B------:R-:W2:Y:S04]  /*204600*/  LDL.LU R26, [R1+0x84c] ;  /* 0x00084c00011a7983 */ /* 0x000ea80000300800 */
[----:B------:R-:W2:Y:S04]  /*204610*/  LDL.LU R40, [R1+0x140] ;  /* 0x0001400001287983 */ /* 0x000ea80000300800 */
[----:B------:R-:W2:Y:S01]  /*204620*/  LDL.LU R24, [R1+0x7bc] ;  /* 0x0007bc0001187983 */ /* 0x000ea20000300800 */
[----:B-1----:R-:W-:-:S02]  /*204630*/  SHF.R.U32.HI R9, RZ, 0x8, R38 ;  /* 0x00000008ff097819 */ /* 0x002fc40000011626 */
[----:B------:R-:W-:Y:S02]  /*204640*/  PRMT R38, R12, 0x3340, R0 ;  /* 0x000033400c267816 */ /* 0x000fe40000000000 */
[----:B------:R-:W-:Y:S02]  /*204650*/  LOP3.LUT R9, R9, 0xffff, RZ, 0xc0, !PT ;  /* 0x0000ffff09097812 */ /* 0x000fe400078ec0ff */
[--C-:B----4-:R-:W-:Y:S02]  /*204660*/  PRMT R12, R28, 0x4210, R10.reuse ;  /* 0x000042101c0c7816 */ /* 0x110fe4000000000a */
[----:B---3--:R-:W-:Y:S01]  /*204670*/  PRMT R10, R33, 0x5210, R10 ;  /* 0x00005210210a7816 */ /* 0x008fe2000000000a */
[----:B------:R-:W3:Y:S01]  /*204680*/  LDL.LU R28, [R1+0x144] ;  /* 0x00014400011c7983 */ /* 0x000ee20000300800 */
[----:B------:R-:W-:Y:S02]  /*204690*/  PRMT R41, R9, 0x3340, R0 ;  /* 0x0000334009297816 */ /* 0x000fe40000000000 */
[----:B------:R-:W-:Y:S01]  /*2046a0*/  LOP3.LUT R9, R60, 0xffff, RZ, 0xc0, !PT ;  /* 0x0000ffff3c097812 */ /* 0x000fe200078ec0ff */
[----:B------:R0:W-:Y:S04]  /*2046b0*/  STL [R1+0x194], R12 ;  /* 0x0001940c01007387 */ /* 0x0001e80000100800 */
[----:B------:R-:W4:Y:S04]  /*2046c0*/  LDL.LU R33, [R1+0x2074] ;  /* 0x0020740001217983 */ /* 0x000f280000300800 */
[----:B------:R1:W-:Y:S01]  /*2046d0*/  STL [R1+0xd4], R10 ;  /* 0x0000d40a01007387 */ /* 0x0003e20000100800 */
[----:B------:R-:W-:-:S02]  /*2046e0*/  SHF.R.U32.HI R42, RZ, 0x8, R42 ;  /* 0x00000008ff2a7819 */ /* 0x000fc4000001162a */
[----:B0-----:R-:W-:Y:S02]  /*2046f0*/  SHF.R.U32.HI R12, RZ, 0x8, R51 ;  /* 0x00000008ff0c7819 */ /* 0x001fe40000011633 */
[--C-:B-1----:R-:W-:Y:S02]  /*204700*/  PRMT R10, R46, 0x4210, R9.reuse ;  /* 0x000042102e0a7816 */ /* 0x102fe40000000009 */
[----:B------:R-:W-:-:S03]  /*204710*/  PRMT R9, R50, 0x5210, R9 ;  /* 0x0000521032097816 */ /* 0x000fc60000000009 */
[----:B------:R0:W-:Y:S01]  /*204720*/  STL [R1+0x198], R10 ;  /* 0x0001980a01007387 */ /* 0x0001e20000100800 */
[----:B------:R-:W-:-:S03]  /*204730*/  SHF.R.U32.HI R23, RZ, 0x8, R23 ;  /* 0x00000008ff177819 */ /* 0x000fc60000011617 */
[----:B------:R1:W-:Y:S01]  /*204740*/  STL [R1+0xd8], R9 ;  /* 0x0000d80901007387 */ /* 0x0003e20000100800 */
[----:B------:R-:W-:Y:S02]  /*204750*/  LOP3.LUT R12, R12, 0xffff, RZ, 0xc0, !PT ;  /* 0x0000ffff0c0c7812 */ /* 0x000fe400078ec0ff */
[----:B0-----:R-:W-:Y:S02]  /*204760*/  SHF.R.U32.HI R10, RZ, 0x8, R47 ;  /* 0x00000008ff0a7819 */ /* 0x001fe4000001162f */
[----:B------:R-:W4:Y:S01]  /*204770*/  LDL.LU R47, [R1+0x52e4] ;  /* 0x0052e400012f7983 */ /* 0x000f220000300800 */
[----:B-1----:R-:W-:Y:S02]  /*204780*/  LOP3.LUT R9, R42, 0xffff, RZ, 0xc0, !PT ;  /* 0x0000ffff2a097812 */ /* 0x002fe400078ec0ff */
[----:B------:R-:W-:Y:S02]  /*204790*/  LOP3.LUT R10, R10, 0xffff, RZ, 0xc0, !PT ;  /* 0x0000ffff0a0a7812 */ /* 0x000fe400078ec0ff */
[----:B------:R-:W-:-:S02]  /*2047a0*/  PRMT R42, R9, 0x3340, R0 ;  /* 0x00003340092a7816 */ /* 0x000fc40000000000 */
[----:B------:R-:W-:Y:S02]  /*2047b0*/  LOP3.LUT R9, R23, 0xffff, RZ, 0xc0, !PT ;  /* 0x0000ffff17097812 */ /* 0x000fe400078ec0ff */
[--C-:B------:R-:W-:Y:S02]  /*2047c0*/  PRMT R23, R12, 0x3340, R0.reuse ;  /* 0x000033400c177816 */ /* 0x100fe40000000000 */
[----:B------:R-:W-:Y:S01]  /*2047d0*/  PRMT R10, R10, 0x3340, R0 ;  /* 0x000033400a0a7816 */ /* 0x000fe20000000000 */
[----:B------:R-:W-:Y:S01]  /*2047e0*/  STL [R1+0x17c], R42 ;  /* 0x00017c2a01007387 */ /* 0x000fe20000100800 */
[----:B------:R-:W-:-:S03]  /*2047f0*/  LOP3.LUT R12, R29, 0xffff, RZ, 0xc0, !PT ;  /* 0x0000ffff1d0c7812 */ /* 0x000fc600078ec0ff */
[----:B------:R0:W-:Y:S04]  /*204800*/  STL [R1+0x16c], R23 ;  /* 0x00016c1701007387 */ /* 0x0001e80000100800 */
[----:B------:R-:W-:Y:S04]  /*204810*/  STL [R1+0x15c], R10 ;  /* 0x00015c0a01007387 */ /* 0x000fe80000100800 */
[----:B0-----:R-:W4:Y:S04]  /*204820*/  LDL.LU R23, [R1+0x52e0] ;  /* 0x0052e00001177983 */ /* 0x001f280000300800 */
[----:B------:R-:W4:Y:S01]  /*204830*/  LDL.LU R29, [R1+0x77c] ;  /* 0x00077c00011d7983 */ /* 0x000f220000300800 */
[----:B------:R-:W-:-:S02]  /*204840*/  PRMT R9, R9, 0x3340, R0 ;  /* 0x0000334009097816 */ /* 0x000fc40000000000 */
[----:B------:R-:W-:-:S03]  /*204850*/  PRMT R42, R56, 0x4210, R12 ;  /* 0x00004210382a7816 */ /* 0x000fc6000000000c */
[----:B------:R0:W-:Y:S01]  /*204860*/  STL [R1+0x14c], R9 ;  /* 0x00014c0901007387 */ /* 0x0001e20000100800 */
[----:B------:R-:W-:-:S03]  /*204870*/  PRMT R12, R36, 0x5210, R12 ;  /* 0x00005210240c7816 */ /* 0x000fc6000000000c */
[----:B------:R-:W-:Y:S01]  /*204880*/  STL [R1+0x180], R42 ;  /* 0x0001802a01007387 */ /* 0x000fe20000100800 */
[----:B0-----:R-:W-:Y:S02]  /*204890*/  LOP3.LUT R9, R53, 0xffff, RZ, 0xc0, !PT ;  /* 0x0000ffff35097812 */ /* 0x001fe400078ec0ff */
[----:B------:R-:W-:Y:S02]  /*2048a0*/  LOP3.LUT R10, R58, 0xffff, RZ, 0xc0, !PT ;  /* 0x0000ffff3a0a7812 */ /* 0x000fe400078ec0ff */
[--C-:B--2---:R-:W-:Y:S02]  /*2048b0*/  PRMT R36, R26, 0x4210, R9.reuse ;  /* 0x000042101a247816 */ /* 0x104fe40000000009 */
[----:B------:R-:W2:Y:S04]  /*2048c0*/  LDL.LU R26, [R1+0x150] ;  /* 0x00015000011a7983 */ /* 0x000ea80000300800 */
[----:B------:R0:W-:Y:S04]  /*2048d0*/  STL [R1+0xc0], R12 ;  /* 0x0000c00c01007387 */ /* 0x0001e80000100800 */
[----:B------:R-:W-:Y:S01]  /*2048e0*/  STL [R1+0x184], R36 ;  /* 0x0001842401007387 */ /* 0x000fe20000100800 */
[----:B0-----:R-:W-:-:S02]  /*2048f0*/  PRMT R12, R40, 0x5210, R9 ;  /* 0x00005210280c7816 */ /* 0x001fc40000000009 */
[--C-:B------:R-:W-:Y:S02]  /*204900*/  PRMT R9, R24, 0x4210, R10.reuse ;  /* 0x0000421018097816 */ /* 0x100fe4000000000a */
[----:B------:R-:W2:Y:S01]  /*204910*/  LDL.LU R24, [R1+0x6fc] ;  /* 0x0006fc0001187983 */ /* 0x000ea20000300800 */
[----:B---3--:R-:W-:-:S03]  /*204920*/  PRMT R10, R28, 0x5210, R10 ;  /* 0x000052101c0a7816 */ /* 0x008fc6000000000a */
[----:B------:R-:W-:Y:S04]  /*204930*/  STL [R1+0xc4], R12 ;  /* 0x0000c40c01007387 */ /* 0x000fe80000100800 */
[----:B------:R4:W-:Y:S04]  /*204940*/  STL [R1+0x188], R9 ;  /* 0x0001880901007387 */ /* 0x0009e80000100800 */
[----:B------:R-:W3:Y:S04]  /*204950*/  LDL.LU R28, [R1+0x148] ;  /* 0x00014800011c7983 */ /* 0x000ee80000300800 */
[----:B------:R0:W-:Y:S01]  /*204960*/  STL [R1+0xc8], R10 ;  /* 0x0000c80a01007387 */ /* 0x0001e20000100800 */
[----:B----4-:R-:W-:-:S03]  /*204970*/  SHF.R.U32.HI R9, RZ, 0x8, R33 ;  /* 0x00000008ff097819 */ /* 0x010fc60000011621 */
[----:B------:R-:W4:Y:S01]  /*204980*/  LDL.LU R33, [R1+0x20a4] ;  /* 0x0020a40001217983 */ /* 0x000f220000300800 */
[----:B------:R-:W-:-:S03]  /*204990*/  LOP3.LUT R9, R9, 0xffff, RZ, 0xc0, !PT ;  /* 0x0000ffff09097812 */ /* 0x000fc600078ec0ff */
[----:B------:R-:W4:Y:S01]  /*2049a0*/  LDL.LU R58, [R1+0x20b0] ;  /* 0x0020b000013a7983 */ /* 0x000f220000300800 */
[----:B------:R-:W-:Y:S02]  /*2049b0*/  SHF.R.U32.HI R12, RZ, 0x8, R35 ;  /* 0x00000008ff0c7819 */ /* 0x000fe40000011623 */
[----:B0-----:R-:W-:Y:S01]  /*2049c0*/  SHF.R.U32.HI R10, RZ, 0x8, R20 ;  /* 0x00000008ff0a7819 */ /* 0x001fe20000011614 */
[----:B------:R-:W4:Y:S01]  /*2049d0*/  LDL.LU R56, [R1+0x52a8] ;  /* 0x0052a80001387983 */ /* 0x000f220000300800 */
[----:B------:R-:W-:Y:S02]  /*2049e0*/  PRMT R9, R9, 0x3340, R0 ;  /* 0x0000334009097816 */ /* 0x000fe40000000000 */
[----:B------:R-:W-:Y:S02]  /*2049f0*/  LOP3.LUT R12, R12, 0xffff, RZ, 0xc0, !PT ;  /* 0x0000ffff0c0c7812 */ /* 0x000fe400078ec0ff */
[----:B------:R-:W-:Y:S01]  /*204a00*/  LOP3.LUT R20, R10, 0xffff, RZ, 0xc0, !PT ;  /* 0x0000ffff0a147812 */ /* 0x000fe200078ec0ff */
[----:B------:R0:W-:Y:S01]  /*204a10*/  STL [R1+0x13c], R9 ;  /* 0x00013c0901007387 */ /* 0x0001e20000100800 */
[----:B------:R-:W-:-:S03]  /*204a20*/  LOP3.LUT R10, R47, 0xffff, RZ, 0xc0, !PT ;  /* 0x0000ffff2f0a7812 */ /* 0x000fc600078ec0ff */
[----:B------:R-:W4:Y:S04]  /*204a30*/  LDL.LU R36, [R1+0x5470] ;  /* 0x0054700001247983 */ /* 0x000f280000300800 */
[----:B------:R-:W4:Y:S01]  /*204a40*/  LDL.LU R40, [R1+0x70c] ;  /* 0x00070c0001287983 */ /* 0x000f220000300800 */
[----:B0-----:R-:W-:-:S05]  /*204a50*/  PRMT R9, R12, 0x3340, R20 ;  /* 0x000033400c097816 */ /* 0x001fca0000000014 */
[----:B------:R0:W-:Y:S04]  /*204a60*/  STL [R1+0x380], R9 ;  /* 0x0003800901007387 */ /* 0x0001e80000100800 */
[----:B------:R-:W4:Y:S04]  /*204a70*/  LDL.LU R35, [R1+0x154] ;  /* 0x0001540001237983 */ /* 0x000f280000300800 */
[----:B------:R-:W4:Y:S01]  /*204a80*/  LDL.LU R47, [R1+0x5474] ;  /* 0x00547400012f7983 */ /* 0x000f220000300800 */
[----:B------:R-:W-:-:S05]  /*204a90*/  PRMT R12, R29, 0x4210, R10 ;  /* 0x000042101d0c7816 */ /* 0x000fca000000000a */
[----:B------:R-:W-:Y:S04]  /*204aa0*/  STL [R1+0x170], R12 ;  /* 0x0001700c01007387 */ /* 0x000fe80000100800 */
[----:B------:R-:W4:Y:S04]  /*204ab0*/  LDL.LU R20, [R1+0x6ec] ;  /* 0x0006ec0001147983 */ /* 0x000f280000300800 */
[----:B------:R-:W4:Y:S01]  /*204ac0*/  LDL.LU R29, [R1+0x160] ;  /* 0x00016000011d7983 */ /* 0x000f220000300800 */
[----:B0-----:R-:W-:-:S03]  /*204ad0*/  LOP3.LUT R9, R23, 0xffff, RZ, 0xc0, !PT ;  /* 0x0000ffff17097812 */ /* 0x001fc600078ec0ff */
[----:B------:R-:W4:Y:S01]  /*204ae0*/  LDL.LU R23, [R1+0x545c] ;  /* 0x00545c0001177983 */ /* 0x000f220000300800 */
[----:B--2---:R-:W-:-:S03]  /*204af0*/  PRMT R10, R26, 0x5210, R10 ;  /* 0x000052101a0a7816 */ /* 0x004fc6000000000a */
[----:B------:R-:W2:Y:S04]  /*204b00*/  LDL.LU R26, [R1+0x6cc] ;  /* 0x0006cc00011a7983 */ /* 0x000ea80000300800 */
[----:B------:R0:W-:Y:S02]  /*204b10*/  STL [R1+0x90], R10 ;  /* 0x0000900a01007387 */ /* 0x0001e40000100800 */
[----:B0-----:R-:W-:-:S05]  /*204b20*/  PRMT R10, R24, 0x4210, R9 ;  /* 0x00004210180a7816 */ /* 0x001fca0000000009 */
[----:B------:R4:W-:Y:S04]  /*204b30*/  STL [R1+0x174], R10 ;  /* 0x0001740a01007387 */ /* 0x0009e80000100800 */
[----:B------:R-:W2:Y:S01]  /*204b40*/  LDL.LU R24, [R1+0x164] ;  /* 0x0001640001187983 */ /* 0x000ea20000300800 */
[----:B---3--:R-:W-:Y:S02]  /*204b50*/  PRMT R9, R28, 0x5210, R9 ;  /* 0x000052101c097816 */ /* 0x008fe40000000009 */
[----:B------:R-:W-:-:S03]  /*204b60*/  SHF.R.U32.HI R12, RZ, 0x8, R39 ;  /* 0x00000008ff0c7819 */ /* 0x000fc60000011627 */
[----:B------:R0:W-:Y:S01]  /*204b70*/  STL [R1+0x94], R9 ;  /* 0x0000940901007387 */ /* 0x0001e20000100800 */
[----:B----4-:R-:W-:-:S03]  /*204b80*/  SHF.R.U32.HI R10, RZ, 0x8, R33 ;  /* 0x00000008ff0a7819 */ /* 0x010fc60000011621 */
[----:B------:R-:W3:Y:S04]  /*204b90*/  LDL.LU R28, [R1+0x6ac] ;  /* 0x0006ac00011c7983 */ /* 0x000ee80000300800 */
[----:B------:R-:W4:Y:S01]  /*204ba0*/  LDL.LU R33, [R1+0x168] ;  /* 0x0001680001217983 */ /* 0x000f220000300800 */
[----:B0-----:R-:W-:Y:S02]  /*204bb0*/  LOP3.LUT R9, R12, 0xffff, RZ, 0xc0, !PT ;  /* 0x0000ffff0c097812 */ /* 0x001fe400078ec0ff */
[----:B------:R-:W-:Y:S02]  /*204bc0*/  SHF.R.U32.HI R12, RZ, 0x8, R58 ;  /* 0x00000008ff0c7819 */ /* 0x000fe4000001163a */
[----:B------:R-:W-:Y:S02]  /*204bd0*/  LOP3.LUT R10, R10, 0xffff, RZ, 0xc0, !PT ;  /* 0x0000ffff0a0a7812 */ /* 0x000fe400078ec0ff */
[----:B------:R-:W-:-:S02]  /*204be0*/  PRMT R39, R9, 0x3340, R0 ;  /* 0x0000334009277816 */ /* 0x000fc40000000000 */
[----:B------:R-:W-:Y:S02]  /*204bf0*/  LOP3.LUT R9, R12, 0xffff, RZ, 0xc0, !PT ;  /* 0x0000ffff0c097812 */ /* 0x000fe400078ec0ff */
[----:B------:R-:W-:Y:S01]  /*204c00*/  PRMT R12, R10, 0x3340, R0 ;  /* 0x000033400a0c7816 */ /* 0x000fe20000000000 */
[----:B------:R0:W-:Y:S01]  /*204c10*/  STL [R1+0x11c], R39 ;  /* 0x00011c2701007387 */ /* 0x0001e20000100800 */
[----:B------:R-:W-:-:S03]  /*204c20*/  LOP3.LUT R10, R56, 0xffff, RZ, 0xc0, !PT ;  /* 0x0000ffff380a7812 */ /* 0x000fc600078ec0ff */
[----:B------:R1:W-:Y:S01]  /*204c30*/  STL [R1+0x10c], R12 ;  /* 0x00010c0c01007387 */ /* 0x0003e20000100800 */
[----:B0-----:R-:W-:Y:S02]  /*204c40*/  PRMT R39, R9, 0x3340, R0 ;  /* 0x0000334009277816 */ /* 0x001fe40000000000 */
[----:B-1----:R-:W-:-:S03]  /*204c50*/  PRMT R12, R40, 0x4210, R10 ;  /* 0x00004210280c7816 */ /* 0x002fc6000000000a */
[----:B------:R-:W-:Y:S01]  /*204c60*/  STL [R1+0xfc], R39 ;  /* 0x0000fc2701007387 */ /* 0x000fe20000100800 */
[----:B------:R-:W-:-:S03]  /*204c70*/  LOP3.LUT R9, R36, 0xffff, RZ, 0xc0, !PT ;  /* 0x0000ffff24097812 */ /* 0x000fc600078ec0ff */
[----:B------:R-:W4:Y:S04]  /*204c80*/  LDL.LU R40, [R1+0x20ec] ;  /* 0x0020ec0001287983 */ /* 0x000f280000300800 */
[----:B------:R0:W-:Y:S02]  /*204c90*/  STL [R1+0x178], R12 ;  /* 0x0001780c01007387 */ /* 0x0001e40000100800 */
[----:B0-----:R-:W-:Y:S02]  /*204ca0*/  PRMT R12, R35, 0x5210, R10 ;  /* 0x00005210230c7816 */ /* 0x001fe4000000000a */
[----:B------:R-:W-:-:S03]  /*204cb0*/  PRMT R20, R20, 0x4210, R9 ;  /* 0x0000421014147816 */ /* 0x000fc60000000009 */
[----:B------:R0:W-:Y:S04]  /*204cc0*/  STL [R1+0x98], R12 ;  /* 0x0000980c01007387 */ /* 0x0001e80000100800 */
[----:B------:R1:W-:Y:S01]  /*204cd0*/  STL [R1+0x20], R20 ;  /* 0x0000201401007387 */ /* 0x0003e20000100800 */
[----:B0-----:R-:W-:-:S03]  /*204ce0*/  PRMT R12, R29, 0x5210, R9 ;  /* 0x000052101d0c7816 */ /* 0x001fc60000000009 */
[----:B------:R-:W4:Y:S01]  /*204cf0*/  LDL.LU R29, [R1+0x5464] ;  /* 0x00546400011d7983 */ /* 0x000f220000300800 */
[----:B------:R-:W-:-:S03]  /*204d00*/  LOP3.LUT R10, R47, 0xffff, RZ, 0xc0, !PT ;  /* 0x0000ffff2f0a7812 */ /* 0x000fc600078ec0ff */
[----:B------:R2:W-:Y:S01]  /*204d10*/  STL [R1], R12 ;  /* 0x0000000c01007387 */ /* 0x0005e20000100800 */
[----:B------:R-:W-:-:S03]  /*204d20*/  LOP3.LUT R9, R23, 0xffff, RZ, 0xc0, !PT ;  /* 0x0000ffff17097812 */ /* 0x000fc600078ec0ff */
[----:B------:R-:W4:Y:S04]  /*204d30*/  LDL.LU R47, [R1+0x1bfc] ;  /* 0x001bfc00012f7983 */ /* 0x000f280000300800 */
[----:B-1----:R-:W4:Y:S01]  /*204d40*/  LDL.LU R20, [R1+0x6bc] ;  /* 0x0006bc0001147983 */ /* 0x002f220000300800 */
[----:B--2---:R-:W-:-:S05]  /*204d50*/  PRMT R12, R26, 0x4210, R10 ;  /* 0x000042101a0c7816 */ /* 0x004fca000000000a */
[----:B------:R0:W-:Y:S04]  /*204d60*/  STL [R1+0x24], R12 ;  /* 0x0000240c01007387 */ /* 0x0001e80000100800 */
[----:B------:R-:W2:Y:S04]  /*204d70*/  LDL.LU R23, [R1+0x18c] ;  /* 0x00018c0001177983 */ /* 0x000ea80000300800 */
[----:B------:R-:W2:Y:S01]  /*204d80*/  LDL.LU R26, [R1+0x1c00] ;  /* 0x001c0000011a7983 */ /* 0x000ea20000300800 */
[----:B------:R-:W-:-:S03]  /*204d90*/  PRMT R10, R24, 0x5210, R10 ;  /* 0x00005210180a7816 */ /* 0x000fc6000000000a */
[----:B------:R-:W2:Y:S04]  /*204da0*/  LDL.LU R24, [R1+0x67c] ;  /* 0x00067c0001187983 */ /* 0x000ea80000300800 */
[----:B------:R3:W-:Y:S01]  /*204db0*/  STL [R1+0x4], R10 ;  /* 0x0000040a01007387 */ /* 0x0007e20000100800 */
[----:B0-----:R-:W-:Y:S02]  /*204dc0*/  SHF.R.U32.HI R12, RZ, 0x8, R27 ;  /* 0x00000008ff0c7819 */ /* 0x001fe4000001161b */
[--C-:B---3--:R-:W-:Y:S02]  /*204dd0*/  PRMT R10, R28, 0x4210, R9.reuse ;  /* 0x000042101c0a7816 */ /* 0x108fe40000000009 */
[----:B----4-:R-:W-:Y:S01]  /*204de0*/  PRMT R9, R33, 0x5210, R9 ;  /* 0x0000521021097816 */ /* 0x010fe20000000009 */
[----:B------:R-:W3:Y:S04]  /*204df0*/  LDL.LU R28, [R1+0x1be4] ;  /* 0x001be400011c7983 */ /* 0x000ee80000300800 */
[----:B------:R-:W-:Y:S04]  /*204e00*/  STL [R1+0x28], R10 ;  /* 0x0000280a01007387 */ /* 0x000fe80000100800 */
[----:B------:R-:W4:Y:S04]  /*204e10*/  LDL.LU R33, [R1+0x678] ;  /* 0x0006780001217983 */ /* 0x000f280000300800 */
[----:B------:R0:W-:Y:S04]  /*204e20*/  STL [R1+0x8], R9 ;  /* 0x0000080901007387 */ /* 0x0001e80000100800 */
[----:B------:R-:W4:Y:S01]  /*204e30*/  LDL.LU R27, [R1+0x1ac] ;  /* 0x0001ac00011b7983 */ /* 0x000f220000300800 */
[----:B0-----:R-:W-:-:S03]  /*204e40*/  SHF.R.U32.HI R9, RZ, 0x8, R17 ;  /* 0x00000008ff097819 */ /* 0x001fc60000011611 */
[----:B------:R-:W4:Y:S01]  /*204e50*/  LDL.LU R17, [R1+0x63c] ;  /* 0x00063c0001117983 */ /* 0x000f220000300800 */
[----:B------:R-:W-:-:S03]  /*204e60*/  SHF.R.U32.HI R10, RZ, 0x8, R34 ;  /* 0x00000008ff0a7819 */ /* 0x000fc60000011622 */
[----:B------:R-:W4:Y:S01]  /*204e70*/  LDL.LU R34, [R1+0x214] ;  /* 0x0002140001227983 */ /* 0x000f220000300800 */
[----:B------:R-:W-:Y:S02]  /*204e80*/  LOP3.LUT R35, R12, 0xffff, RZ, 0xc0, !PT ;  /* 0x0000ffff0c237812 */ /* 0x000fe400078ec0ff */
[----:B------:R-:W-:Y:S02]  /*204e90*/  LOP3.LUT R9, R9, 0xffff, RZ, 0xc0, !PT ;  /* 0x0000ffff09097812 */ /* 0x000fe400078ec0ff */
[----:B------:R-:W-:Y:S02]  /*204ea0*/  SHF.R.U32.HI R12, RZ, 0x8, R40 ;  /* 0x00000008ff0c7819 */ /* 0x000fe40000011628 */
[----:B------:R-:W-:Y:S02]  /*204eb0*/  LOP3.LUT R10, R10, 0xffff, RZ, 0xc0, !PT ;  /* 0x0000ffff0a0a7812 */ /* 0x000fe400078ec0ff */
[----:B------:R-:W-:Y:S02]  /*204ec0*/  PRMT R35, R35, 0x3340, R9 ;  /* 0x0000334023237816 */ /* 0x000fe40000000009 */
[----:B------:R-:W-:-:S02]  /*204ed0*/  LOP3.LUT R9, R12, 0xffff, RZ, 0xc0, !PT ;  /* 0x0000ffff0c097812 */ /* 0x000fc400078ec0ff */
[----:B------:R-:W-:Y:S01]  /*204ee0*/  PRMT R12, R10, 0x3340, R0 ;  /* 0x000033400a0c7816 */ /* 0x000fe20000000000 */
[----:B------:R-:W-:Y:S01]  /*204ef0*/  STL [R1+0x37c], R35 ;  /* 0x00037c2301007387 */ /* 0x000fe20000100800 */
[----:B------:R-:W-:-:S03]  /*204f00*/  LOP3.LUT R10, R29, 0xffff, RZ, 0xc0, !PT ;  /* 0x0000ffff1d0a7812 */ /* 0x000fc600078ec0ff */
[----:B------:R-:W4:Y:S04]  /*204f10*/  LDL.LU R29, [R1+0x20f0] ;  /* 0x0020f000011d7983 */ /* 0x000f280000300800 */
[----:B------:R0:W-:Y:S02]  /*204f20*/  STL [R1+0xec], R12 ;  /* 0x0000ec0c01007387 */ /* 0x0001e40000100800 */
[----:B0-----:R-:W-:Y:S02]  /*204f30*/  PRMT R12, R9, 0x3340, R0 ;  /* 0x00003340090c7816 */ /* 0x001fe40000000000 */
[----:B------:R-:W-:-:S03]  /*204f40*/  PRMT R20, R20, 0x4210, R10 ;  /* 0x0000421014147816 */ /* 0x000fc6000000000a */
[----:B------:R2:W-:Y:S01]  /*204f50*/  STL [R1+0xdc], R12 ;  /* 0x0000dc0c01007387 */ /* 0x0005e20000100800 */
[----:B------:R-:W-:-:S03]  /*204f60*/  LOP3.LUT R9, R47, 0xffff, RZ, 0xc0, !PT ;  /* 0x0000ffff2f097812 */ /* 0x000fc600078ec0ff */
[----:B------:R-:W-:Y:S01]  /*204f70*/  STL [R1+0x2c], R20 ;  /* 0x00002c1401007387 */ /* 0x000fe20000100800 */
[----:B--2---:R-:W-:-:S05]  /*204f80*/  PRMT R12, R23, 0x5210, R10 ;  /* 0x00005210170c7816 */ /* 0x004fca000000000a */
[----:B------:R0:W-:Y:S02]  /*204f90*/  STL [R1+0xc], R12 ;  /* 0x00000c0c01007387 */ /* 0x0001e40000100800 */
[--C-:B0-----:R-:W-:Y:S02]  /*204fa0*/  PRMT R12, R24, 0x4210, R9.reuse ;  /* 0x00004210180c7816 */ /* 0x101fe40000000009 */
[----:B------:R-:W-:Y:S02]  /*204fb0*/  PRMT R9, R31, 0x5210, R9 ;  /* 0x000052101f097816 */ /* 0x000fe40000000009 */
[----:B------:R-:W2:Y:S01]  /*204fc0*/  LDL.LU R31, [R1+0x2f38] ;  /* 0x002f3800011f7983 */ /* 0x000ea20000300800 */
[----:B------:R-:W-:-:S03]  /*204fd0*/  LOP3.LUT R10, R26, 0xffff, RZ, 0xc0, !PT ;  /* 0x0000ffff1a0a7812 */ /* 0x000fc600078ec0ff */
[----:B------:R-:W-:Y:S04]  /*204fe0*/  STL [R1+0x160], R12 ;  /* 0x0001600c01007387 */ /* 0x000fe80000100800 */
[----:B------:R3:W-:Y:S02]  /*204ff0*/  STL [R1+0x80], R9 ;  /* 0x0000800901007387 */ /* 0x0007e40000100800 */
[----:B---3--:R-:W-:Y:S02]  /*205000*/  LOP3.LUT R9, R28, 0xffff, RZ, 0xc0, !PT ;  /* 0x0000ffff1c097812 */ /* 0x008fe400078ec0ff */
[--C-:B----4-:R-:W-:Y:S02]  /*205010*/  PRMT R20, R33, 0x4210, R10.reuse ;  /* 0x0000421021147816 */ /* 0x110fe4000000000a */
[----:B------:R-:W3:Y:S01]  /*205020*/  LDL.LU R33, [R1+0x2f2c] ;  /* 0x002f2c0001217983 */ /* 0x000ee20000300800 */
[----:B------:R-:W-:-:S03]  /*205030*/  PRMT R12, R27, 0x5210, R10 ;  /* 0x000052101b0c7816 */ /* 0x000fc6000000000a */
[----:B------:R0:W-:Y:S04]  /*205040*/  STL [R1+0x164], R20 ;  /* 0x0001641401007387 */ /* 0x0001e80000100800 */
[----:B------:R1:W-:Y:S01]  /*205050*/  STL [R1+0x84], R12 ;  /* 0x0000840c01007387 */ /* 0x0003e20000100800 */
[----:B------:R-:W-:-:S03]  /*205060*/  PRMT R10, R17, 0x4210, R9 ;  /* 0x00004210110a7816 */ /* 0x000fc60000000009 */
[----:B------:R-:W4:Y:S01]  /*205070*/  LDL.LU R17, [R1+0x674] ;  /* 0x0006740001117983 */ /* 0x000f220000300800 */
[----:B------:R-:W-:-:S03]  /*205080*/  PRMT R9, R34, 0x5210, R9 ;  /* 0x0000521022097816 */ /* 0x000fc60000000009 */
[----:B------:R1:W-:Y:S04]  /*205090*/  STL [R1+0x168], R10 ;  /* 0x0001680a01007387 */ /* 0x0003e80000100800 */
[----:B0-----:R-:W4:Y:S04]  /*2050a0*/  LDL.LU R20, [R1+0x224] ;  /* 0x0002240001147983 */ /* 0x001f280000300800 */
[----:B------:R-:W4:Y:S04]  /*2050b0*/  LDL.LU R23, [R1+0x638] ;  /* 0x0006380001177983 */ /* 0x000f280000300800 */
[----:B------:R0:W-:Y:S04]  /*2050c0*/  STL [R1+0x88], R9 ;  /* 0x0000880901007387 */ /* 0x0001e80000100800 */
[----:B------:R-:W4:Y:S01]  /*2050d0*/  LDL.LU R34, [R1+0x228] ;  /* 0x0002280001227983 */ /* 0x000f220000300800 */
[----:B-1----:R-:W-:-:S03]  /*2050e0*/  SHF.R.U32.HI R12, RZ, 0x8, R22 ;  /* 0x00000008ff0c7819 */ /* 0x002fc60000011616 */
[----:B------:R-:W4:Y:S01]  /*2050f0*/  LDL.LU R26, [R1+0x20f8] ;  /* 0x0020f800011a7983 */ /* 0x000f220000300800 */
[----:B------:R-:W-:Y:S02]  /*205100*/  SHF.R.U32.HI R10, RZ, 0x8, R19 ;  /* 0x00000008ff0a7819 */ /* 0x000fe40000011613 */
[----:B------:R-:W-:Y:S02]  /*205110*/  LOP3.LUT R19, R12, 0xffff, RZ, 0xc0, !PT ;  /* 0x0000ffff0c137812 */ /* 0x000fe400078ec0ff */
[----:B------:R-:W-:Y:S02]  /*205120*/  SHF.R.U32.HI R12, RZ, 0x8, R29 ;  /* 0x00000008ff0c7819 */ /* 0x000fe4000001161d */
[----:B------:R-:W4:Y:S01]  /*205130*/  LDL.LU R29, [R1+0x2efc] ;  /* 0x002efc00011d7983 */ /* 0x000f220000300800 */
[----:B0-----:R-:W-:-:S04]  /*205140*/  SHF.R.U32.HI R9, RZ, 0x8, R21 ;  /* 0x00000008ff097819 */ /* 0x001fc80000011615 */
[----:B------:R-:W-:Y:S02]  /*205150*/  LOP3.LUT R9, R9, 0xffff, RZ, 0xc0, !PT ;  /* 0x0000ffff09097812 */ /* 0x000fe400078ec0ff */
[----:B------:R-:W-:Y:S02]  /*205160*/  LOP3.LUT R10, R10, 0xffff, RZ, 0xc0, !PT ;  /* 0x0000ffff0a0a7812 */ /* 0x000fe400078ec0ff */
[----:B------:R-:W-:Y:S02]  /*205170*/  PRMT R19, R19, 0x3340, R9 ;  /* 0x0000334013137816 */ /* 0x000fe40000000009 */
[----:B------:R-:W-:-:S03]  /*205180*/  PRMT R10, R10, 0x3340, R0 ;  /* 0x000033400a0a7816 */ /* 0x000fc60000000000 */
[----:B------:R-:W-:Y:S04]  /*205190*/  STL [R1+0x370], R19 ;  /* 0x0003701301007387 */ /* 0x000fe80000100800 */
[----:B------:R-:W4:Y:S04]  /*2051a0*/  LDL.LU R24, [R1+0x5338] ;  /* 0x0053380001187983 */ /* 0x000f280000300800 */
[----:B------:R-:W4:Y:S04]  /*2051b0*/  LDL.LU R22, [R1+0x618] ;  /* 0x0006180001167983 */ /* 0x000f280000300800 */
[----:B------:R2:W-:Y:S04]  /*2051c0*/  STL [R1+0xcc], R10 ;  /* 0x0000cc0a01007387 */ /* 0x0005e80000100800 */
[----:B------:R-:W4:Y:S01]  /*2051d0*/  LDL.LU R28, [R1+0x230] ;  /* 0x00023000011c7983 */ /* 0x000f220000300800 */
[----:B--2---:R-:W-:-:S03]  /*2051e0*/  LOP3.LUT R10, R31, 0xffff, RZ, 0xc0, !PT ;  /* 0x0000ffff1f0a7812 */ /* 0x004fc600078ec0ff */
[----:B------:R-:W2:Y:S01]  /*2051f0*/  LDL.LU R31, [R1+0x61c] ;  /* 0x00061c00011f7983 */ /* 0x000ea20000300800 */
[----:B------:R-:W-:-:S03]  /*205200*/  LOP3.LUT R9, R12, 0xffff, RZ, 0xc0, !PT ;  /* 0x0000ffff0c097812 */ /* 0x000fc600078ec0ff */
[----:B------:R-:W2:Y:S01]  /*205210*/  LDL.LU R27, [R1+0x22c] ;  /* 0x00022c00011b7983 */ /* 0x000ea20000300800 */
[----:B------:R-:W-:-:S05]  /*205220*/  PRMT R12, R9, 0x3340, R0 ;  /* 0x00003340090c7816 */ /* 0x000fca0000000000 */
[----:B------:R4:W-:Y:S01]  /*205230*/  STL [R1+0xbc], R12 ;  /* 0x0000bc0c01007387 */ /* 0x0009e20000100800 */
[----:B---3--:R-:W-:-:S03]  /*205240*/  LOP3.LUT R9, R33, 0xffff, RZ, 0xc0, !PT ;  /* 0x0000ffff21097812 */ /* 0x008fc600078ec0ff */
[----:B------:R-:W3:Y:S01]  /*205250*/  LDL.LU R33, [R1+0x20f4] ;  /* 0x0020f40001217983 */ /* 0x000ee20000300800 */
[----:B----4-:R-:W-:-:S03]  /*205260*/  PRMT R12, R17, 0x4210, R10 ;  /* 0x00004210110c7816 */ /* 0x010fc6000000000a */
[----:B------:R-:W4:Y:S01]  /*205270*/  LDL.LU R17, [R1+0x20fc] ;  /* 0x0020fc0001117983 */ /* 0x000f220000300800 */
[----:B------:R-:W-:-:S03]  /*205280*/  PRMT R10, R20, 0x5210, R10 ;  /* 0x00005210140a7816 */ /* 0x000fc6000000000a */
[----:B------:R0:W-:Y:S04]  /*205290*/  STL [R1+0x150], R12 ;  /* 0x0001500c01007387 */ /* 0x0001e80000100800 */
[----:B------:R1:W-:Y:S01]  /*2052a0*/  STL [R1+0x70], R10 ;  /* 0x0000700a01007387 */ /* 0x0003e20000100800 */
[--C-:B0-----:R-:W-:Y:S02]  /*2052b0*/  PRMT R12, R23, 0x4210, R9.reuse ;  /* 0x00004210170c7816 */ /* 0x101fe40000000009 */
[----:B-1----:R-:W-:Y:S02]  /*2052c0*/  PRMT R10, R34, 0x5210, R9 ;  /* 0x00005210220a7816 */ /* 0x002fe40000000009 */
[----:B------:R-:W-:Y:S01]  /*2052d0*/  SHF.R.U32.HI R9, RZ, 0x8, R26 ;  /* 0x00000008ff097819 */ /* 0x000fe2000001161a */
[----:B------:R0:W-:Y:S03]  /*2052e0*/  STL [R1+0x154], R12 ;  /* 0x0001540c01007387 */ /* 0x0001e60000100800 */
[----:B------:R-:W-:Y:S01]  /*2052f0*/  LOP3.LUT R9, R9, 0xffff, RZ, 0xc0, !PT ;  /* 0x0000ffff09097812 */ /* 0x000fe200078ec0ff */
[----:B------:R-:W4:Y:S04]  /*205300*/  LDL.LU R34, [R1+0x5344] ;  /* 0x0053440001227983 */ /* 0x000f280000300800 */
[----:B------:R1:W-:Y:S01]  /*205310*/  STL [R1+0x74], R10 ;  /* 0x0000740a01007387 */ /* 0x0003e20000100800 */
[----:B0-----:R-:W-:-:S02]  /*205320*/  PRMT R12, R9, 0x3340, R0 ;  /* 0x00003340090c7816 */ /* 0x001fc40000000000 */
[----:B------:R-:W-:Y:S02]  /*205330*/  LOP3.LUT R9, R29, 0xffff, RZ, 0xc0, !PT ;  /* 0x0000ffff1d097812 */ /* 0x000fe400078ec0ff */
[----:B------:R-:W4:Y:S01]  /*205340*/  LDL.LU R29, [R1+0x610] ;  /* 0x00061000011d7983 */ /* 0x000f220000300800 */
[----:B------:R-:W-:Y:S02]  /*205350*/  SHF.R.U32.HI R8, RZ, 0x8, R8 ;  /* 0x00000008ff087819 */ /* 0x000fe40000011608 */
[----:B-1----:R-:W-:Y:S02]  /*205360*/  SHF.R.U32.HI R10, RZ, 0x8, R18 ;  /* 0x00000008ff0a7819 */ /* 0x002fe40000011612 */
[----:B------:R-:W-:Y:S02]  /*205370*/  LOP3.LUT R8, R8, 0xffff, RZ, 0xc0, !PT ;  /* 0x0000ffff08087812 */ /* 0x000fe400078ec0ff */
[----:B------:R-:W-:Y:S01]  /*205380*/  LOP3.LUT R10, R10, 0xffff, RZ, 0xc0, !PT ;  /* 0x0000ffff0a0a7812 */ /* 0x000fe200078ec0ff */
[----:B------:R0:W-:Y:S03]  /*205390*/  STL [R1+0xb8], R12 ;  /* 0x0000b80c01007387 */ /* 0x0001e60000100800 */
[----:B0-----:R-:W-:-:S02]  /*2053a0*/  PRMT R12, R8, 0x3340, R10 ;  /* 0x00003340080c7816 */ /* 0x001fc4000000000a */
[----:B------:R-:W-:-:S03]  /*2053b0*/  PRMT R10, R22, 0x4210, R9 ;  /* 0x00004210160a7816 */ /* 0x000fc60000000009 */
[----:B------:R0:W-:Y:S01]  /*2053c0*/  STL [R1+0x378], R12 ;  /* 0x0003780c01007387 */ /* 0x0001e20000100800 */
[----:B------:R-:W-:-:S03]  /*2053d0*/  LOP3.LUT R8, R24, 0xffff, RZ, 0xc0, !PT ;  /* 0x0000ffff18087812 */ /* 0x000fc600078ec0ff */
[----:B------:R2:W-:Y:S01]  /*2053e0*/  STL [R1+0x158], R10 ;  /* 0x0001580a01007387 */ /* 0x0005e20000100800 */
[----:B0-----:R-:W-:-:S05]  /*2053f0*/  PRMT R12, R28, 0x5210, R9 ;  /* 0x000052101c0c7816 */ /* 0x001fca0000000009 */
[----:B------:R0:W-:Y:S01]  /*205400*/  STL [R1+0x78], R12 ;  /* 0x0000780c01007387 */ /* 0x0001e20000100800 */
[----:B--2---:R-:W-:-:S03]  /*205410*/  PRMT R10, R31, 0x4210, R8 ;  /* 0x000042101f0a7816 */ /* 0x004fc60000000008 */
[----:B------:R-:W2:Y:S01]  /*205420*/  LDL.LU R31, [R1+0x1fcc] ;  /* 0x001fcc00011f7983 */ /* 0x000ea20000300800 */
[----:B------:R-:W-:Y:S02]  /*205430*/  SHF.R.U32.HI R9, RZ, 0x8, R16 ;  /* 0x00000008ff097819 */ /* 0x000fe40000011610 */
[----:B------:R-:W-:Y:S01]  /*205440*/  PRMT R8, R27, 0x5210, R8 ;  /* 0x000052101b087816 */ /* 0x000fe20000000008 */
[----:B------:R3:W-:Y:S01]  /*205450*/  STL [R1+0x140], R10 ;  /* 0x0001400a01007387 */ /* 0x0007e20000100800 */
[----:B------:R-:W-:-:S04]  /*205460*/  LOP3.LUT R9, R9, 0xffff, RZ, 0xc0, !PT ;  /* 0x0000ffff09097812 */ /* 0x000fc800078ec0ff */
[----:B0-----:R-:W-:Y:S01]  /*205470*/  PRMT R12, R9, 0x3340, R0 ;  /* 0x00003340090c7816 */ /* 0x001fe20000000000 */
[----:B------:R4:W-:Y:S01]  /*205480*/  STL [R1+0x60], R8 ;  /* 0x0000600801007387 */ /* 0x0009e20000100800 */
[----:B---3--:R-:W-:-:S04]  /*205490*/  SHF.R.U32.HI R10, RZ, 0x8, R33 ;  /* 0x00000008ff0a7819 */ /* 0x008fc80000011621 */
[----:B------:R-:W-:Y:S01]  /*2054a0*/  LOP3.LUT R9, R10, 0xffff, RZ, 0xc0, !PT ;  /* 0x0000ffff0a097812 */ /* 0x000fe200078ec0ff */
[----:B------:R-:W-:Y:S03]  /*2054b0*/  STL [R1+0xb4], R12 ;  /* 0x0000b40c01007387 */ /* 0x000fe60000100800 */
[----:B------:R-:W-:Y:S01]  /*2054c0*/  PRMT R9, R9, 0x3340, R0 ;  /* 0x0000334009097816 */ /* 0x000fe20000000000 */
[----:B------:R-:W3:Y:S04]  /*2054d0*/  LDL.LU R23, [R1+0x5310] ;  /* 0x0053100001177983 */ /* 0x000ee80000300800 */
[----:B------:R-:W3:Y:S01]  /*2054e0*/  LDL.LU R26, [R1+0x54ac] ;  /* 0x0054ac00011a7983 */ /* 0x000ee20000300800 */
[----:B----4-:R-:W-:-:S03]  /*2054f0*/  SHF.R.U32.HI R8, RZ, 0x8, R17 ;  /* 0x00000008ff087819 */ /* 0x010fc60000011611 */
[----:B------:R-:W4:Y:S01]  /*205500*/  LDL.LU R24, [R1+0x614] ;  /* 0x0006140001187983 */ /* 0x000f220000300800 */
[----:B------:R-:W-:-:S03]  /*205510*/  LOP3.LUT R10, R8, 0xffff, RZ, 0xc0, !PT ;  /* 0x0000ffff080a7812 */ /* 0x000fc600078ec0ff */
[----:B------:R0:W-:Y:S04]  /*205520*/  STL [R1+0x9c], R9 ;  /* 0x00009c0901007387 */ /* 0x0001e80000100800 */
[----:B------:R-:W4:Y:S04]  /*205530*/  LDL.LU R22, [R1+0x244] ;  /* 0x0002440001167983 */ /* 0x000f280000300800 */
[----:B------:R-:W4:Y:S01]  /*205540*/  LDL.LU R28, [R1+0x5f8] ;  /* 0x0005f800011c7983 */ /* 0x000f220000300800 */
[----:B0-----:R-:W-:-:S03]  /*205550*/  PRMT R9, R10, 0x3340, R0 ;  /* 0x000033400a097816 */ /* 0x001fc60000000000 */
[----:B------:R-:W4:Y:S04]  /*205560*/  LDL.LU R27, [R1+0x240] ;  /* 0x00024000011b7983 */ /* 0x000f280000300800 */
[----:B------:R0:W-:Y:S04]  /*205570*/  STL [R1+0x8c], R9 ;  /* 0x00008c0901007387 */ /* 0x0001e80000100800 */
[----:B------:R-:W4:Y:S01]  /*205580*/  LDL.LU R33, [R1+0x2100] ;  /* 0x0021000001217983 */ /* 0x000f220000300800 */
[----:B------:R-:W-:-:S04]  /*205590*/  LOP3.LUT R8, R34, 0xffff, RZ, 0xc0, !PT ;  /* 0x0000ffff22087812 */ /* 0x000fc800078ec0ff */
[--C-:B0-----:R-:W-:Y:S02]  /*2055a0*/  PRMT R9, R29, 0x4210, R8.reuse ;  /* 0x000042101d097816 */ /* 0x101fe40000000008 */
[----:B------:R-:W-:-:S03]  /*2055b0*/  PRMT R8, R32, 0x5210, R8 ;  /* 0x0000521020087816 */ /* 0x000fc60000000008 */
[----:B------:R0:W-:Y:S04]  /*2055c0*/  STL [R1+0x144], R9 ;  /* 0x0001440901007387 */ /* 0x0001e80000100800 */
[----:B------:R-:W-:Y:S04]  /*2055d0*/  STL [R1+0x64], R8 ;  /* 0x0000640801007387 */ /* 0x000fe80000100800 */
[----:B------:R-:W4:Y:S04]  /*2055e0*/  LDL.LU R17, [R1+0x54b0] ;  /* 0x0054b00001117983 */ /* 0x000f280000300800 */
[----:B------:R-:W4:Y:S04]  /*2055f0*/  LDL.LU R34, [R1+0x5488] ;  /* 0x0054880001227983 */ /* 0x000f280000300800 */
[----:B------:R-:W4:Y:S04]  /*205600*/  LDL.LU R29, [R1+0x60c] ;  /* 0x00060c00011d7983 */ /* 0x000f280000300800 */
[----:B------:R-:W4:Y:S01]  /*205610*/  LDL.LU R32, [R1+0x5f4] ;  /* 0x0005f40001207983 */ /* 0x000f220000300800 */
[----:B------:R-:W-:-:S02]  /*205620*/  SHF.R.U32.HI R6, RZ, 0x8, R6 ;  /* 0x00000008ff067819 */ /* 0x000fc40000011606 */
[----:B0-----:R-:W-:Y:S02]  /*205630*/  SHF.R.U32.HI R9, RZ, 0x8, R7 ;  /* 0x00000008ff097819 */ /* 0x001fe40000011607 */
[----:B------:R-:W-:Y:S02]  /*205640*/  LOP3.LUT R7, R6, 0xffff, RZ, 0xc0, !PT ;  /* 0x0000ffff06077812 */ /* 0x000fe400078ec0ff */
[----:B--2---:R-:W-:Y:S02]  /*205650*/  SHF.R.U32.HI R6, RZ, 0x8, R31 ;  /* 0x00000008ff067819 */ /* 0x004fe4000001161f */
[----:B------:R-:W2:Y:S01]  /*205660*/  LDL.LU R31, [R1+0x72c] ;  /* 0x00072c00011f7983 */ /* 0x000ea20000300800 */
[----:B------:R-:W-:Y:S02]  /*205670*/  LOP3.LUT R9, R9, 0xffff, RZ, 0xc0, !PT ;  /* 0x0000ffff09097812 */ /* 0x000fe400078ec0ff */
[----:B------:R-:W-:Y:S02]  /*205680*/  SHF.R.U32.HI R5, RZ, 0x8, R5 ;  /* 0x00000008ff057819 */ /* 0x000fe40000011605 */
[----:B------:R-:W-:-:S02]  /*205690*/  PRMT R7, R7, 0x3340, R9 ;  /* 0x0000334007077816 */ /* 0x000fc40000000009 */
[----:B------:R-:W-:Y:S02]  /*2056a0*/  LOP3.LUT R5, R5, 0xffff, RZ, 0xc0, !PT ;  /* 0x0000ffff05057812 */ /* 0x000fe400078ec0ff */
[----:B------:R-:W-:Y:S01]  /*2056b0*/  LOP3.LUT R9, R6, 0xffff, RZ, 0xc0, !PT ;  /* 0x0000ffff06097812 */ /* 0x000fe200078ec0ff */
[----:B------:R0:W-:Y:S03]  /*2056c0*/  STL [R1+0x374], R7 ;  /* 0x0003740701007387 */ /* 0x0001e60000100800 */
[--C-:B------:R-:W-:Y:S02]  /*2056d0*/  PRMT R6, R9, 0x3340, R0.reuse ;  /* 0x0000334009067816 */ /* 0x100fe40000000000 */
[----:B0-----:R-:W-:-:S05]  /*2056e0*/  PRMT R7, R5, 0x3340, R0 ;  /* 0x0000334005077816 */ /* 0x001fca0000000000 */
[----:B------:R-:W-:Y:S01]  /*2056f0*/  STL [R1+0x7c], R7 ;  /* 0x00007c0701007387 */ /* 0x000fe20000100800 */
[----:B---3--:R-:W-:-:S03]  /*205700*/  LOP3.LUT R5, R23, 0xffff, RZ, 0xc0, !PT ;  /* 0x0000ffff17057812 */ /* 0x008fc600078ec0ff */
[----:B------:R4:W-:Y:S01]  /*205710*/  STL [R1+0x6c], R6 ;  /* 0x00006c0601007387 */ /* 0x0009e20000100800 */
[----:B------:R-:W-:Y:S02]  /*205720*/  LOP3.LUT R9, R26, 0xffff, RZ, 0xc0, !PT ;  /* 0x0000ffff1a097812 */ /* 0x000fe400078ec0ff */
[--C-:B----4-:R-:W-:Y:S02]  /*205730*/  PRMT R6, R24, 0x4210, R5.reuse ;  /* 0x0000421018067816 */ /* 0x110fe40000000005 */
[----:B------:R-:W-:-:S03]  /*205740*/  PRMT R5, R22, 0x5210, R5 ;  /* 0x0000521016057816 */ /* 0x000fc60000000005 */
[----:B------:R0:W-:Y:S01]  /*205750*/  STL [R1+0x148], R6 ;  /* 0x0001480601007387 */ /* 0x0001e20000100800 */
[----:B------:R-:W-:-:S03]  /*205760*/  SHF.R.U32.HI R4, RZ, 0x8, R4 ;  /* 0x00000008ff047819 */ /* 0x000fc60000011604 */
[----:B------:R1:W-:Y:S01]  /*205770*/  STL [R1+0x68], R5 ;  /* 0x0000680501007387 */ /* 0x0003e20000100800 */
[----:B------:R-:W-:Y:S02]  /*205780*/  SHF.R.U32.HI R3, RZ, 0x8, R3 ;  /* 0x00000008ff037819 */ /* 0x000fe40000011603 */
[--C-:B0-----:R-:W-:Y:S02]  /*205790*/  PRMT R6, R28, 0x4210, R9.reuse ;  /* 0x000042101c067816 */ /* 0x101fe40000000009 */
[----:B-1----:R-:W-:Y:S02]  /*2057a0*/  PRMT R5, R27, 0x5210, R9 ;  /* 0x000052101b057816 */ /* 0x002fe40000000009 */
[----:B------:R-:W-:Y:S01]  /*2057b0*/  SHF.R.U32.HI R9, RZ, 0x8, R33 ;  /* 0x00000008ff097819 */ /* 0x000fe20000011621 */
[----:B------:R0:W-:Y:S01]  /*2057c0*/  STL [R1+0x110], R6 ;  /* 0x0001100601007387 */ /* 0x0001e20000100800 */
[----:B------:R-:W-:Y:S02]  /*2057d0*/  LOP3.LUT R4, R4, 0xffff, RZ, 0xc0, !PT ;  /* 0x0000ffff04047812 */ /* 0x000fe400078ec0ff */
[----:B------:R-:W-:Y:S01]  /*2057e0*/  LOP3.LUT R9, R9, 0xffff, RZ, 0xc0, !PT ;  /* 0x0000ffff09097812 */ /* 0x000fe200078ec0ff */
[----:B------:R1:W-:Y:S03]  /*2057f0*/  STL [R1+0x30], R5 ;  /* 0x0000300501007387 */ /* 0x0003e60000100800 */
[----:B0-----:R-:W-:-:S02]  /*205800*/  PRMT R6, R9, 0x3340, R0 ;  /* 0x0000334009067816 */ /* 0x001fc40000000000 */
[----:B-1----:R-:W-:-:S04]  /*205810*/  LOP3.LUT R5, R3, 0xffff, RZ, 0xc0, !PT ;  /* 0x0000ffff03057812 */ /* 0x002fc800078ec0ff */
[----:B------:R-:W-:Y:S01]  /*205820*/  PRMT R4, R4, 0x3340, R5 ;  /* 0x0000334004047816 */ /* 0x000fe20000000005 */
[----:B------:R-:W-:Y:S01]  /*205830*/  STL [R1+0x44], R6 ;  /* 0x0000440601007387 */ /* 0x000fe20000100800 */
[----:B------:R-:W-:-:S03]  /*205840*/  LOP3.LUT R3, R17, 0xffff, RZ, 0xc0, !PT ;  /* 0x0000ffff11037812 */ /* 0x000fc600078ec0ff */
[----:B------:R0:W-:Y:S01]  /*205850*/  STL [R1+0x384], R4 ;  /* 0x0003840401007387 */ /* 0x0001e20000100800 */
[----:B------:R-:W-:Y:S02]  /*205860*/  LOP3.LUT R9, R34, 0xffff, RZ, 0xc0, !PT ;  /* 0x0000ffff22097812 */ /* 0x000fe400078ec0ff */
[--C-:B------:R-:W-:Y:S02]  /*205870*/  PRMT R5, R29, 0x4210, R3.reuse ;  /* 0x000042101d057816 */ /* 0x100fe40000000003 */
[----:B------:R-:W-:Y:S02]  /*205880*/  PRMT R3, R30, 0x5210, R3 ;  /* 0x000052101e037816 */ /* 0x000fe40000000003 */
[--C-:B0-----:R-:W-:Y:S01]  /*205890*/  PRMT R4, R32, 0x4210, R9.reuse ;  /* 0x0000421020047816 */ /* 0x101fe20000000009 */
[----:B------:R-:W-:Y:S04]  /*2058a0*/  STL [R1+0x114], R5 ;  /* 0x0001140501007387 */ /* 0x000fe80000100800 */
[----:B------:R0:W-:Y:S04]  /*2058b0*/  STL [R1+0x34], R3 ;  /* 0x0000340301007387 */ /* 0x0001e80000100800 */
[----:B------:R-:W-:Y:S01]  /*2058c0*/  STL [R1+0x118], R4 ;  /* 0x0001180401007387 */ /* 0x000fe20000100800 */
[----:B0-----:R-:W-:-:S05]  /*2058d0*/  PRMT R3, R25, 0x5210, R9 ;  /* 0x0000521019037816 */ /* 0x001fca0000000009 */
[----:B------:R0:W-:Y:S04]  /*2058e0*/  STL [R1+0x38], R3 ;  /* 0x0000380301007387 */ /* 0x0001e80000100800 */
[----:B------:R-:W3:Y:S04]  /*2058f0*/  LDL.LU R51, [R1+0x2104] ;  /* 0x0021040001337983 */ /* 0x000ee80000300800 */
        /* <DEDUP_REMOVED lines=10> */
[----:B------:R-:W-:-:S03]  /*2059a0*/  SHF.R.U32.HI R9, RZ, 0x8, R2 ;  /* 0x00000008ff097819 */ /* 0x000fc60000011602 */
        /* <DEDUP_REMOVED lines=21> */
[----:B--2---:R-:W-:-:S03]  /*205b00*/  SHF.R.U32.HI R10, RZ, 0x8, R31 ;  /* 0x00000008ff0a7819 */ /* 0x004fc6000001161f */
[----:B------:R-:W2:Y:S01]  /*205b10*/  LDL.LU R31, [R1+0x500] ;  /* 0x00050000011f7983 */ /* 0x000ea20000300800 */
[----:B------:R-:W-:Y:S02]  /*205b20*/  LOP3.LUT R9, R9, 0xffff, RZ, 0xc0, !PT ;  /* 0x0000ffff09097812 */ /* 0x000fe400078ec0ff */
[----:B------:R-:W-:Y:S02]  /*205b30*/  LOP3.LUT R10, R10, 0xffff, RZ, 0xc0, !PT ;  /* 0x0000ffff0a0a7812 */ /* 0x000fe400078ec0ff */
[--C-:B------:R-:W-:Y:S02]  /*205b40*/  PRMT R12, R9, 0x3340, R0.reuse ;  /* 0x00003340090c7816 */ /* 0x100fe40000000000 */
[----:B------:R-:W-:-:S03]  /*205b50*/  PRMT R9, R10, 0x3340, R0 ;  /* 0x000033400a097816 */ /* 0x000fc60000000000 */
[----:B------:R-:W-:Y:S04]  /*205b60*/  STL [R1+0x1ac], R12 ;  /* 0x0001ac0c01007387 */ /* 0x000fe80000100800 */
[----:B------:R-:W-:Y:S01]  /*205b70*/  STL [R1+0x19c], R9 ;  /* 0x00019c0901007387 */ /* 0x000fe20000100800 */
[----:B---3--:R-:W-:-:S04]  /*205b80*/  SHF.R.U32.HI R6, RZ, 0x8, R51 ;  /* 0x00000008ff067819 */ /* 0x008fc80000011633 */
[----:B------:R-:W-:-:S04]  /*205b90*/  LOP3.LUT R6, R6, 0xffff, RZ, 0xc0, !PT ;  /* 0x0000ffff06067812 */ /* 0x000fc800078ec0ff */
[----:B------:R-:W-:Y:S02]  /*205ba0*/  PRMT R6, R6, 0x3340, R0 ;  /* 0x0000334006067816 */ /* 0x000fe40000000000 */
[----:B----4-:R-:W-:-:S03]  /*205bb0*/  PRMT R5, R3, 0x5410, R5 ;  /* 0x0000541003057816 */ /* 0x010fc60000000005 */
[----:B------:R0:W-:Y:S01]  /*205bc0*/  STL [R1+0x18c], R6 ;  /* 0x00018c0601007387 */ /* 0x0001e20000100800 */
[----:B------:R-:W-:-:S03]  /*205bd0*/  PRMT R3, R58, 0x5410, R53 ;  /* 0x000054103a037816 */ /* 0x000fc60000000035 */
[----:B------:R1:W-:Y:S04]  /*205be0*/  STL [R1+0x35c], R5 ;  /* 0x00035c0501007387 */ /* 0x0003e80000100800 */
[----:B------:R3:W-:Y:S01]  /*205bf0*/  STL [R1+0x358], R3 ;  /* 0x0003580301007387 */ /* 0x0007e20000100800 */
[----:B0-----:R-:W-:Y:S02]  /*205c00*/  PRMT R6, R18, 0x5410, R56 ;  /* 0x0000541012067816 */ /* 0x001fe40000000038 */
[----:B-1----:R-:W-:-:S03]  /*205c10*/  PRMT R5, R40, 0x5410, R36 ;  /* 0x0000541028057816 */ /* 0x002fc60000000024 */
[----:B------:R-:W-:Y:S01]  /*205c20*/  STL [R1+0x354], R6 ;  /* 0x0003540601007387 */ /* 0x000fe20000100800 */
[----:B---3--:R-:W-:-:S03]  /*205c30*/  PRMT R3, R4, 0x5410, R8 ;  /* 0x0000541004037816 */ /* 0x008fc60000000008 */
[----:B------:R-:W-:Y:S04]  /*205c40*/  STL [R1+0x350], R5 ;  /* 0x0003500501007387 */ /* 0x000fe80000100800 */
[----:B------:R0:W-:Y:S01]  /*205c50*/  STL [R1+0x34c], R3 ;  /* 0x00034c0301007387 */ /* 0x0001e20000100800 */
[----:B------:R-:W-:Y:S02]  /*205c60*/  PRMT R4, R35, 0x5410, R7 ;  /* 0x0000541023047816 */ /* 0x000fe40000000007 */
[----:B0-----:R-:W-:-:S03]  /*205c70*/  PRMT R3, R2, 0x5410, R47 ;  /* 0x0000541002037816 */ /* 0x001fc6000000002f */
[----:B------:R0:W-:Y:S04]  /*205c80*/  STL [R1+0x348], R4 ;  /* 0x0003480401007387 */ /* 0x0001e80000100800 */
[----:B------:R1:W-:Y:S01]  /*205c90*/  STL [R1+0x344], R3 ;  /* 0x0003440301007387 */ /* 0x0003e20000100800 */
[----:B------:R-:W-:-:S05]  /*205ca0*/  PRMT R2, R16, 0x5410, R19 ;  /* 0x0000541010027816 */ /* 0x000fca0000000013 */
[----:B------:R3:W-:Y:S01]  /*205cb0*/  STL [R1+0x340], R2 ;  /* 0x0003400201007387 */ /* 0x0007e20000100800 */
[----:B0-----:R-:W-:Y:S02]  /*205cc0*/  PRMT R4, R20, 0x5410, R21 ;  /* 0x0000541014047816 */ /* 0x001fe40000000015 */
[----:B-1----:R-:W-:-:S03]  /*205cd0*/  PRMT R3, R26, 0x5410, R23 ;  /* 0x000054101a037816 */ /* 0x002fc60000000017 */
[----:B------:R0:W-:Y:S04]  /*205ce0*/  STL [R1+0x33c], R4 ;  /* 0x00033c0401007387 */ /* 0x0001e80000100800 */
[----:B------:R1:W-:Y:S01]  /*205cf0*/  STL [R1+0x338], R3 ;  /* 0x0003380301007387 */ /* 0x0003e20000100800 */
[----:B---3--:R-:W-:-:S05]  /*205d00*/  PRMT R2, R22, 0x5410, R24 ;  /* 0x0000541016027816 */ /* 0x008fca0000000018 */
[----:B------:R3:W-:Y:S01]  /*205d10*/  STL [R1+0x334], R2 ;  /* 0x0003340201007387 */ /* 0x0007e20000100800 */
[----:B0-----:R-:W-:Y:S02]  /*205d20*/  PRMT R4, R27, 0x5410, R28 ;  /* 0x000054101b047816 */ /* 0x001fe4000000001c */
[----:B-1----:R-:W-:-:S03]  /*205d30*/  PRMT R3, R17, 0x5410, R33 ;  /* 0x0000541011037816 */ /* 0x002fc60000000021 */
[----:B------:R-:W-:Y:S04]  /*205d40*/  STL [R1+0x330], R4 ;  /* 0x0003300401007387 */ /* 0x000fe80000100800 */
[----:B------:R0:W-:Y:S01]  /*205d50*/  STL [R1+0x32c], R3 ;  /* 0x00032c0301007387 */ /* 0x0001e20000100800 */
[----:B---3--:R-:W-:-:S05]  /*205d60*/  PRMT R2, R29, 0x5410, R34 ;  /* 0x000054101d027816 */ /* 0x008fca0000000022 */
[----:B------:R2:W-:Y:S01]  /*205d70*/  STL [R1+0x328], R2 ;  /* 0x0003280201007387 */ /* 0x0005e20000100800 */
[----:B0-----:R-:W-:-:S03]  /*205d80*/  PRMT R3, R30, 0x5410, R25 ;  /* 0x000054101e037816 */ /* 0x001fc60000000019 */
[----:B------:R-:W3:Y:S04]  /*205d90*/  LDL.LU R52, [R1+0x31c] ;  /* 0x00031c0001347983 */ /* 0x000ee80000300800 */
[----:B------:R0:W-:Y:S04]  /*205da0*/  STL [R1+0x324], R3 ;  /* 0x0003240301007387 */ /* 0x0001e80000100800 */
[----:B------:R-:W3:Y:S01]  /*205db0*/  LDL.LU R10, [R1+0x50c] ;  /* 0x00050c00010a7983 */ /* 0x000ee20000300800 */
[----:B--2---:R-:W-:-:S05]  /*205dc0*/  PRMT R2, R31, 0x5410, R32 ;  /* 0x000054101f027816 */ /* 0x004fca0000000020 */
[----:B------:R1:W-:Y:S04]  /*205dd0*/  STL [R1+0x320], R2 ;  /* 0x0003200201007387 */ /* 0x0003e80000100800 */
        /* <DEDUP_REMOVED lines=44> */
[----:B---3--:R-:W-:-:S05]  /*2060a0*/  PRMT R9, R10, 0x5410, R52 ;  /* 0x000054100a097816 */ /* 0x008fca0000000034 */
[----:B------:R0:W-:Y:S01]  /*2060b0*/  STL [R1+0x31c], R9 ;  /* 0x00031c0901007387 */ /* 0x0001e20000100800 */
[----:B--2---:R-:W-:Y:S02]  /*2060c0*/  PRMT R12, R54, 0x5410, R55 ;  /* 0x00005410360c7816 */ /* 0x004fe40000000037 */
[----:B----4-:R-:W-:-:S03]  /*2060d0*/  PRMT R10, R59, 0x5410, R57 ;  /* 0x000054103b0a7816 */ /* 0x010fc60000000039 */
[----:B------:R1:W-:Y:S01]  /*2060e0*/  STL [R1+0x318], R12 ;  /* 0x0003180c01007387 */ /* 0x0003e20000100800 */
[----:B0-----:R-:W-:-:S03]  /*2060f0*/  PRMT R9, R60, 0x5410, R61 ;  /* 0x000054103c097816 */ /* 0x001fc6000000003d */
[----:B------:R0:W-:Y:S04]  /*206100*/  STL [R1+0x314], R10 ;  /* 0x0003140a01007387 */ /* 0x0001e80000100800 */
[----:B------:R2:W-:Y:S01]  /*206110*/  STL [R1+0x310], R9 ;  /* 0x0003100901007387 */ /* 0x0005e20000100800 */
[----:B-1----:R-:W-:Y:S02]  /*206120*/  PRMT R12, R42, 0x5410, R39 ;  /* 0x000054102a0c7816 */ /* 0x002fe40000000027 */
[----:B0-----:R-:W-:-:S03]  /*206130*/  PRMT R10, R50, 0x5410, R46 ;  /* 0x00005410320a7816 */ /* 0x001fc6000000002e */
[----:B------:R-:W-:Y:S01]  /*206140*/  STL [R1+0x30c], R12 ;  /* 0x00030c0c01007387 */ /* 0x000fe20000100800 */
[----:B--2---:R-:W-:-:S03]  /*206150*/  PRMT R9, R51, 0x5410, R6 ;  /* 0x0000541033097816 */ /* 0x004fc60000000006 */
[----:B------:R-:W-:Y:S01]  /*206160*/  STL [R1+0x308], R10 ;  /* 0x0003080a01007387 */ /* 0x000fe20000100800 */
[----:B------:R-:W-:-:S03]  /*206170*/  PRMT R6, R3, 0x5410, R5 ;  /* 0x0000541003067816 */ /* 0x000fc60000000005 */
[----:B------:R-:W-:Y:S01]  /*206180*/  STL [R1+0x304], R9 ;  /* 0x0003040901007387 */ /* 0x000fe20000100800 */
[----:B------:R-:W-:-:S03]  /*206190*/  PRMT R5, R58, 0x5410, R53 ;  /* 0x000054103a057816 */ /* 0x000fc60000000035 */
[----:B------:R-:W-:Y:S04]  /*2061a0*/  STL [R1+0x300], R6 ;  /* 0x0003000601007387 */ /* 0x000fe80000100800 */
[----:B------:R0:W-:Y:S01]  /*2061b0*/  STL [R1+0x2fc], R5 ;  /* 0x0002fc0501007387 */ /* 0x0001e20000100800 */
[----:B------:R-:W-:-:S05]  /*2061c0*/  PRMT R3, R18, 0x5410, R56 ;  /* 0x0000541012037816 */ /* 0x000fca0000000038 */
[----:B------:R1:W-:Y:S01]  /*2061d0*/  STL [R1+0x2f8], R3 ;  /* 0x0002f80301007387 */ /* 0x0003e20000100800 */
[----:B0-----:R-:W-:Y:S02]  /*2061e0*/  PRMT R5, R40, 0x5410, R36 ;  /* 0x0000541028057816 */ /* 0x001fe40000000024 */
[----:B------:R-:W-:-:S03]  /*2061f0*/  PRMT R4, R4, 0x5410, R8 ;  /* 0x0000541004047816 */ /* 0x000fc60000000008 */
[----:B------:R-:W-:Y:S01]  /*206200*/  STL [R1+0x2f4], R5 ;  /* 0x0002f40501007387 */ /* 0x000fe20000100800 */
[----:B-1----:R-:W-:-:S03]  /*206210*/  PRMT R3, R35, 0x5410, R7 ;  /* 0x0000541023037816 */ /* 0x002fc60000000007 */
[----:B------:R0:W-:Y:S04]  /*206220*/  STL [R1+0x2f0], R4 ;  /* 0x0002f00401007387 */ /* 0x0001e80000100800 */
[----:B------:R1:W-:Y:S01]  /*206230*/  STL [R1+0x2ec], R3 ;  /* 0x0002ec0301007387 */ /* 0x0003e20000100800 */
[----:B0-----:R-:W-:Y:S02]  /*206240*/  PRMT R4, R2, 0x5410, R47 ;  /* 0x0000541002047816 */ /* 0x001fe4000000002f */
[----:B-1----:R-:W-:-:S03]  /*206250*/  PRMT R3, R16, 0x5410, R19 ;  /* 0x0000541010037816 */ /* 0x002fc60000000013 */
[----:B------:R0:W-:Y:S01]  /*206260*/  STL [R1+0x2e8], R4 ;  /* 0x0002e80401007387 */ /* 0x0001e20000100800 */
[----:B------:R-:W-:-:S03]  /*206270*/  PRMT R2, R20, 0x5410, R21 ;  /* 0x0000541014027816 */ /* 0x000fc60000000015 */
[----:B------:R1:W-:Y:S04]  /*206280*/  STL [R1+0x2e4], R3 ;  /* 0x0002e40301007387 */ /* 0x0003e80000100800 */
[----:B------:R2:W-:Y:S01]  /*206290*/  STL [R1+0x2e0], R2 ;  /* 0x0002e00201007387 */ /* 0x0005e20000100800 */
[----:B0-----:R-:W-:Y:S02]  /*2062a0*/  PRMT R4, R26, 0x5410, R23 ;  /* 0x000054101a047816 */ /* 0x001fe40000000017 */
[----:B-1----:R-:W-:-:S03]  /*2062b0*/  PRMT R3, R22, 0x5410, R24 ;  /* 0x0000541016037816 */ /* 0x002fc60000000018 */
[----:B------:R0:W-:Y:S01]  /*2062c0*/  STL [R1+0x2dc], R4 ;  /* 0x0002dc0401007387 */ /* 0x0001e20000100800 */
[----:B--2---:R-:W-:-:S03]  /*2062d0*/  PRMT R2, R27, 0x5410, R28 ;  /* 0x000054101b027816 */ /* 0x004fc6000000001c */
[----:B------:R-:W-:Y:S04]  /*2062e0*/  STL [R1+0x2d8], R3 ;  /* 0x0002d80301007387 */ /* 0x000fe80000100800 */
[----:B------:R1:W-:Y:S01]  /*2062f0*/  STL [R1+0x2d4], R2 ;  /* 0x0002d40201007387 */ /* 0x0003e20000100800 */
[----:B0-----:R-:W-:Y:S02]  /*206300*/  PRMT R4, R17, 0x5410, R33 ;  /* 0x0000541011047816 */ /* 0x001fe40000000021 */
[----:B-1----:R-:W-:-:S03]  /*206310*/  PRMT R2, R29, 0x5410, R34 ;  /* 0x000054101d027816 */ /* 0x002fc60000000022 */
[----:B------:R-:W-:Y:S04]  /*206320*/  STL [R1+0x2d0], R4 ;  /* 0x0002d00401007387 */ /* 0x000fe80000100800 */
[----:B------:R0:W-:Y:S01]  /*206330*/  STL [R1+0x2cc], R2 ;  /* 0x0002cc0201007387 */ /* 0x0001e20000100800 */
[----:B------:R-:W-:-:S05]  /*206340*/  PRMT R3, R30, 0x5410, R25 ;  /* 0x000054101e037816 */ /* 0x000fca0000000019 */
[----:B------:R1:W-:Y:S01]  /*206350*/  STL [R1+0x2c8], R3 ;  /* 0x0002c80301007387 */ /* 0x0003e20000100800 */
[----:B0-----:R-:W-:-:S03]  /*206360*/  PRMT R2, R31, 0x5410, R32 ;  /* 0x000054101f027816 */ /* 0x001fc60000000020 */
[----:B------:R-:W2:Y:S04]  /*206370*/  LDL.LU R12, [R1+0x2c0] ;  /* 0x0002c000010c7983 */ /* 0x000ea80000300800 */
[----:B------:R-:W2:Y:S04]  /*206380*/  LDL.LU R52, [R1+0x494] ;  /* 0x0004940001347983 */ /* 0x000ea80000300800 */
[----:B------:R0:W-:Y:S04]  /*206390*/  STL [R1+0x2c4], R2 ;  /* 0x0002c40201007387 */ /* 0x0001e80000100800 */
        /* <DEDUP_REMOVED lines=48> */
[----:B------:R0:W-:Y:S01]  /*2066a0*/  STL [R1+0x2c0], R52 ;  /* 0x0002c03401007387 */ /* 0x0001e20000100800 */
[----:B---3--:R-:W-:-:S03]  /*2066b0*/  PRMT R47, R47, 0x5410, R10 ;  /* 0x000054102f2f7816 */ /* 0x008fc6000000000a */
[----:B0-----:R-:W2:Y:S01]  /*2066c0*/  LDL.LU R52, [R1+0xa07c] ;  /* 0x00a07c0001347983 */ /* 0x001ea20000300800 */
[----:B----4-:R-:W-:-:S03]  /*2066d0*/  PRMT R54, R54, 0x5410, R55 ;  /* 0x0000541036367816 */ /* 0x010fc60000000037 */
[----:B------:R-:W3:Y:S04]  /*2066e0*/  LDL.LU R10, [R1+0xa078] ;  /* 0x00a07800010a7983 */ /* 0x000ee80000300800 */
[----:B------:R0:W-:Y:S01]  /*2066f0*/  STL [R1+0x2bc], R47 ;  /* 0x0002bc2f01007387 */ /* 0x0001e20000100800 */
[----:B------:R-:W-:-:S03]  /*206700*/  PRMT R59, R59, 0x5410, R57 ;  /* 0x000054103b3b7816 */ /* 0x000fc60000000039 */
[----:B0-----:R-:W4:Y:S01]  /*206710*/  LDL.LU R47, [R1+0x254] ;  /* 0x00025400012f7983 */ /* 0x001f220000300800 */
[----:B------:R-:W-:-:S03]  /*206720*/  PRMT R60, R60, 0x5410, R61 ;  /* 0x000054103c3c7816 */ /* 0x000fc6000000003d */
[----:B------:R-:W2:Y:S04]  /*206730*/  LDL.LU R55, [R1+0xa074] ;  /* 0x00a0740001377983 */ /* 0x000ea80000300800 */
[----:B------:R0:W-:Y:S01]  /*206740*/  STL [R1+0x2b8], R54 ;  /* 0x0002b83601007387 */ /* 0x0001e20000100800 */
[----:B------:R-:W-:-:S03]  /*206750*/  PRMT R42, R42, 0x5410, R39 ;  /* 0x000054102a2a7816 */ /* 0x000fc60000000027 */
[----:B0-----:R-:W2:Y:S04]  /*206760*/  LDL.LU R54, [R1+0xa070] ;  /* 0x00a0700001367983 */ /* 0x001ea80000300800 */
[----:B------:R-:W2:Y:S04]  /*206770*/  LDL.LU R57, [R1+0xa06c] ;  /* 0x00a06c0001397983 */ /* 0x000ea80000300800 */
[----:B------:R0:W-:Y:S01]  /*206780*/  STL [R1+0x2b4], R59 ;  /* 0x0002b43b01007387 */ /* 0x0001e20000100800 */
[----:B------:R-:W-:Y:S02]  /*206790*/  PRMT R50, R50, 0x5410, R46 ;  /* 0x0000541032327816 */ /* 0x000fe4000000002e */
[----:B------:R-:W-:Y:S01]  /*2067a0*/  PRMT R51, R51, 0x5410, R6 ;  /* 0x0000541033337816 */ /* 0x000fe20000000006 */
[----:B0-----:R-:W2:Y:S04]  /*2067b0*/  LDL.LU R59, [R1+0xa068] ;  /* 0x00a06800013b7983 */ /* 0x001ea80000300800 */
[----:B------:R-:W2:Y:S04]  /*2067c0*/  LDL.LU R61, [R1+0xa064] ;  /* 0x00a06400013d7983 */ /* 0x000ea80000300800 */
[----:B------:R0:W-:Y:S01]  /*2067d0*/  STL [R1+0x2b0], R60 ;  /* 0x0002b03c01007387 */ /* 0x0001e20000100800 */
[----:B------:R-:W-:-:S03]  /*2067e0*/  PRMT R3, R3, 0x5410, R5 ;  /* 0x0000541003037816 */ /* 0x000fc60000000005 */
        /* <DEDUP_REMOVED lines=18> */
[----:B------:R0:W-:Y:S04]  /*206910*/  STL [R1+0x29c], R58 ;  /* 0x00029c3a01007387 */ /* 0x0001e80000100800 */
        /* <DEDUP_REMOVED lines=9> */
[----:B0-----:R-:W2:Y:S01]  /*2069b0*/  LDL.LU R31, [R1+0xa020] ;  /* 0x00a02000011f7983 */ /* 0x001ea20000300800 */
[----:B------:R-:W-:-:S02]  /*2069c0*/  PRMT R4, R4, 0x5410, R8 ;  /* 0x0000541004047816 */ /* 0x000fc40000000008 */
[----:B------:R-:W-:Y:S02]  /*2069d0*/  PRMT R35, R35, 0x5410, R7 ;  /* 0x0000541023237816 */ /* 0x000fe40000000007 */
[----:B------:R-:W-:Y:S02]  /*2069e0*/  PRMT R19, R19, 0x5410, R2 ;  /* 0x0000541013137816 */ /* 0x000fe40000000002 */
[----:B------:R-:W-:Y:S02]  /*2069f0*/  PRMT R21, R21, 0x5410, R16 ;  /* 0x0000541015157816 */ /* 0x000fe40000000010 */
[----:B------:R-:W-:Y:S02]  /*206a00*/  PRMT R23, R23, 0x5410, R20 ;  /* 0x0000541017177816 */ /* 0x000fe40000000014 */
[----:B------:R-:W-:Y:S02]  /*206a10*/  PRMT R24, R24, 0x5410, R26 ;  /* 0x0000541018187816 */ /* 0x000fe4000000001a */
[----:B------:R-:W-:-:S02]  /*206a20*/  PRMT R28, R28, 0x5410, R22 ;  /* 0x000054101c1c7816 */ /* 0x000fc40000000016 */
[----:B------:R-:W-:Y:S02]  /*206a30*/  PRMT R33, R33, 0x5410, R27 ;  /* 0x0000541021217816 */ /* 0x000fe4000000001b */
[----:B------:R-:W-:Y:S02]  /*206a40*/  PRMT R34, R34, 0x5410, R17 ;  /* 0x0000541022227816 */ /* 0x000fe40000000011 */
[----:B------:R-:W-:Y:S02]  /*206a50*/  PRMT R30, R30, 0x5410, R29 ;  /* 0x000054101e1e7816 */ /* 0x000fe4000000001d */
[----:B--2---:R-:W-:Y:S02]  /*206a60*/  PRMT R31, R31, 0x5410, R32 ;  /* 0x000054101f1f7816 */ /* 0x004fe40000000020 */
[----:B------:R-:W2:Y:S04]  /*206a70*/  LDL R32, [R1+0x3fe0] ;  /* 0x003fe00001207983 */ /* 0x000ea80000100800 */
[----:B------:R0:W-:Y:S04]  /*206a80*/  STL [R1+0x28c], R31 ;  /* 0x00028c1f01007387 */ /* 0x0001e80000100800 */
[----:B0-----:R-:W2:Y:S04]  /*206a90*/  LDL R31, [R1+0x3fd4] ;  /* 0x003fd400011f7983 */ /* 0x001ea80000100800 */
        /* <DEDUP_REMOVED lines=29> */
[----:B0-----:R-:W2:Y:S02]  /*206c70*/  LDL.LU R30, [R1+0x9fd0] ;  /* 0x009fd000011e7983 */ /* 0x001ea40000300800 */
[----:B--2---:R-:W-:-:S02]  /*206c80*/  PRMT R30, R30, 0x5410, R25 ;  /* 0x000054101e1e7816 */ /* 0x004fc40000000019 */
[----:B------:R-:W4:Y:S04]  /*206c90*/  LDL.LU R25, [R1+0x9fcc] ;  /* 0x009fcc0001197983 */ /* 0x000f280000300800 */
[----:B------:R0:W-:Y:S04]  /*206ca0*/  STL [R1+0x244], R30 ;  /* 0x0002441e01007387 */ /* 0x0001e80000100800 */
[----:B0-----:R-:W2:Y:S01]  /*206cb0*/  LDL.LU R30, [R1+0x9fc8] ;  /* 0x009fc800011e7983 */ /* 0x001ea20000300800 */
[----:B------:R-:W-:Y:S02]  /*206cc0*/  PRMT R29, R29, 0x5410, R33 ;  /* 0x000054101d1d7816 */ /* 0x000fe40000000021 */
[----:B------:R-:W-:-:S02]  /*206cd0*/  PRMT R24, R24, 0x5410, R26 ;  /* 0x0000541018187816 */ /* 0x000fc4000000001a */
[----:B----4-:R-:W-:Y:S02]  /*206ce0*/  PRMT R47, R25, 0x5410, R47 ;  /* 0x00005410192f7816 */ /* 0x010fe4000000002f */
[----:B--2---:R-:W-:Y:S02]  /*206cf0*/  PRMT R9, R30, 0x5410, R9 ;  /* 0x000054101e097816 */ /* 0x004fe40000000009 */
[----:B------:R-:W2:Y:S04]  /*206d00*/  LDL R30, [R1+0x3688] ;  /* 0x00368800011e7983 */ /* 0x000ea80000100800 */
[----:B------:R0:W-:Y:S04]  /*206d10*/  STL [R1+0x230], R9 ;  /* 0x0002300901007387 */ /* 0x0001e80000100800 */
[----:B------:R-:W4:Y:S01]  /*206d20*/  LDL R25, [R1+0x3ff4] ;  /* 0x003ff40001197983 */ /* 0x000f220000100800 */
[----:B0-----:R-:W-:-:S03]  /*206d30*/  PRMT R9, R34, 0x5410, R17 ;  /* 0x0000541022097816 */ /* 0x001fc60000000011 */
[----:B------:R-:W-:Y:S04]  /*206d40*/  STL [R1+0x240], R47 ;  /* 0x0002402f01007387 */ /* 0x000fe80000100800 */
[----:B------:R-:W3:Y:S04]  /*206d50*/  LDL.LU R17, [R1+0x9fc4] ;  /* 0x009fc40001117983 */ /* 0x000ee80000300800 */
[----:B------:R0:W-:Y:S04]  /*206d60*/  STL [R1+0x228], R9 ;  /* 0x0002280901007387 */ /* 0x0001e80000100800 */
[----:B------:R1:W-:Y:S01]  /*206d70*/  STL [R1+0x224], R29 ;  /* 0x0002241d01007387 */ /* 0x0003e20000100800 */
[----:B0-----:R-:W-:-:S03]  /*206d80*/  PRMT R9, R27, 0x5410, R28 ;  /* 0x000054101b097816 */ /* 0x001fc6000000001c */
[----:B-1----:R-:W4:Y:S04]  /*206d90*/  LDL R29, [R1+0x3fe4] ;  /* 0x003fe400011d7983 */ /* 0x002f280000100800 */
[----:B------:R0:W-:Y:S04]  /*206da0*/  STL [R1+0x22c], R9 ;  /* 0x00022c0901007387 */ /* 0x0001e80000100800 */
[----:B------:R-:W4:Y:S01]  /*206db0*/  LDL R28, [R1+0x3fe8] ;  /* 0x003fe800011c7983 */ /* 0x000f220000100800 */
[----:B0-----:R-:W-:-:S03]  /*206dc0*/  PRMT R9, R22, 0x5410, R23 ;  /* 0x0000541016097816 */ /* 0x001fc60000000017 */
[----:B------:R0:W-:Y:S04]  /*206dd0*/  STL [R1+0x21c], R24 ;  /* 0x00021c1801007387 */ /* 0x0001e80000100800 */
[----:B------:R-:W4:Y:S04]  /*206de0*/  LDL R27, [R1+0x3fec] ;  /* 0x003fec00011b7983 */ /* 0x000f280000100800 */
[----:B------:R1:W-:Y:S04]  /*206df0*/  STL [R1+0x214], R9 ;  /* 0x0002140901007387 */ /* 0x0003e80000100800 */
[----:B------:R-:W4:Y:S04]  /*206e00*/  LDL R26, [R1+0x3ff0] ;  /* 0x003ff000011a7983 */ /* 0x000f280000100800 */
[----:B0-----:R-:W4:Y:S01]  /*206e10*/  LDL R24, [R1+0x3ff8] ;  /* 0x003ff80001187983 */ /* 0x001f220000100800 */
[----:B-1----:R-:W-:-:S03]  /*206e20*/  PRMT R9, R20, 0x5410, R21 ;  /* 0x0000541014097816 */ /* 0x002fc60000000015 */
[----:B------:R-:W4:Y:S04]  /*206e30*/  LDL R23, [R1+0x3ffc] ;  /* 0x003ffc0001177983 */ /* 0x000f280000100800 */
[----:B------:R0:W-:Y:S04]  /*206e40*/  STL [R1+0x220], R9 ;  /* 0x0002200901007387 */ /* 0x0001e80000100800 */
[----:B------:R-:W4:Y:S04]  /*206e50*/  LDL.LU R47, [R1+0x208] ;  /* 0x00020800012f7983 */ /* 0x000f280000300800 */
[----:B------:R-:W4:Y:S01]  /*206e60*/  LDL R34, [R1+0x3fd8] ;  /* 0x003fd80001227983 */ /* 0x000f220000100800 */
[----:B0-----:R-:W-:-:S05]  /*206e70*/  PRMT R9, R16, 0x5410, R19 ;  /* 0x0000541010097816 */ /* 0x001fca0000000013 */
[----:B------:R2:W-:Y:S04]  /*206e80*/  STL [R1+0x20c], R9 ;  /* 0x00020c0901007387 */ /* 0x0005e80000100800 */
[----:B------:R-:W4:Y:S04]  /*206e90*/  LDL R22, [R1+0x4000] ;  /* 0x0040000001167983 */ /* 0x000f280000100800 */
[----:B------:R-:W4:Y:S04]  /*206ea0*/  LDL R21, [R1+0x4004] ;  /* 0x0040040001157983 */ /* 0x000f280000100800 */
[----:B------:R-:W4:Y:S04]  /*206eb0*/  LDL R20, [R1+0x4008] ;  /* 0x0040080001147983 */ /* 0x000f280000100800 */
[----:B------:R-:W4:Y:S04]  /*206ec0*/  LDL R19, [R1+0x400c] ;  /* 0x00400c0001137983 */ /* 0x000f280000100800 */
[----:B------:R-:W4:Y:S01]  /*206ed0*/  LDL R16, [R1+0x4010] ;  /* 0x0040100001107983 */ /* 0x000f220000100800 */
[----:B------:R-:W-:-:S02]  /*206ee0*/  ISETP.LT.AND P1, PT, R32, UR11, !P0 ;  /* 0x0000000b20007c0c */ /* 0x000fc4000c721270 */
[----:B------:R-:W-:Y:S01]  /*206ef0*/  ISETP.LT.AND P0, PT, R31, UR10, !P0 ;  /* 0x0000000a1f007c0c */ /* 0x000fe2000c701270 */
[----:B------:R-:W4:Y:S01]  /*206f00*/  LDL R33, [R1+0x3fdc] ;  /* 0x003fdc0001217983 */ /* 0x000f220000100800 */
[----:B------:R-:W0:Y:S01]  /*206f10*/  LDCU.64 UR10, c[0x0][0x398] ;  /* 0x00007300ff0a77ac */ /* 0x000e220008000a00 */
[----:B--2---:R-:W-:Y:S01]  /*206f20*/  VIADD R9, R30, 0x13 ;  /* 0x000000131e097836 */ /* 0x004fe20000000000 */
[----:B---3--:R-:W-:-:S07]  /*206f30*/  LOP3.LUT R17, R17, 0xf7ffffff, RZ, 0xc0, !PT ;  /* 0xf7ffffff11117812 */ /* 0x008fce00078ec0ff */
[----:B------:R-:W-:-:S04]  /*206f40*/  @P1 LOP3.LUT R17, R17, 0x8000000, RZ, 0xfc, !PT ;  /* 0x0800000011111812 */ /* 0x000fc800078efcff */
[----:B------:R-:W-:-:S04]  /*206f50*/  LOP3.LUT R17, R17, 0xfbffffff, RZ, 0xc0, !PT ;  /* 0xfbffffff11117812 */ /* 0x000fc800078ec0ff */
[----:B------:R-:W-:Y:S02]  /*206f60*/  @P0 LOP3.LUT R17, R17, 0x4000000, RZ, 0xfc, !PT ;  /* 0x0400000011110812 */ /* 0x000fe400078efcff */
[----:B------:R-:W-:Y:S01]  /*206f70*/  ISETP.GE.AND P0, PT, R9, UR47, PT ;  /* 0x0000002f09007c0c */ /* 0x000fe2000bf06270 */
[----:B------:R-:W1:Y:S01]  /*206f80*/  LDCU UR47, c[0x0][0x398] ;  /* 0x00007300ff2f77ac */ /* 0x000e620008000800 */
[----:B------:R-:W2:Y:S01]  /*206f90*/  LDL.LU R9, [R1+0x218] ;  /* 0x0002180001097983 */ /* 0x000ea20000300800 */
[----:B----4-:R-:W-:-:S03]  /*206fa0*/  PRMT R2, R2, 0x5410, R47 ;  /* 0x0000541002027816 */ /* 0x010fc6000000002f */
[----:B------:R-:W3:Y:S04]  /*206fb0*/  LDL.LU R47, [R1+0x9fc0] ;  /* 0x009fc000012f7983 */ /* 0x000ee80000300800 */
[----:B------:R4:W-:Y:S04]  /*206fc0*/  STL [R1+0x210], R2 ;  /* 0x0002100201007387 */ /* 0x0009e80000100800 */
[----:B----4-:R-:W2:Y:S01]  /*206fd0*/  LDL.LU R2, [R1+0x9fbc] ;  /* 0x009fbc0001027983 */ /* 0x010ea20000300800 */
[----:B0-----:R-:W-:Y:S01]  /*206fe0*/  ISETP.LT.AND P1, PT, R25, UR10, !P0 ;  /* 0x0000000a19007c0c */ /* 0x001fe2000c721270 */
[----:B------:R-:W0:Y:S01]  /*206ff0*/  LDCU UR10, c[0x0][0x398] ;  /* 0x00007300ff0a77ac */ /* 0x000e220008000800 */
[----:B------:R-:W-:-:S02]  /*207000*/  ISETP.LT.AND P2, PT, R29, UR64, !P0 ;  /* 0x000000401d007c0c */ /* 0x000fc4000c741270 */
[----:B------:R-:W-:Y:S01]  /*207010*/  LOP3.LUT R17, R17, 0xffdfffff, RZ, 0xc0, !PT ;  /* 0xffdfffff11117812 */ /* 0x000fe200078ec0ff */
[----:B------:R-:W4:Y:S08]  /*207020*/  LDCU UR64, c[0x0][0x398] ;  /* 0x00007300ff4077ac */ /* 0x000f300008000800 */
        /* <DEDUP_REMOVED lines=57> */
[----:B------:R-:W-:-:S04]  /*2073c0*/  @P0 LOP3.LUT R17, R17, 0x400, RZ, 0xfc, !PT ;  /* 0x0000040011110812 */ /* 0x000fc800078efcff */
[----:B------:R-:W-:Y:S02]  /*2073d0*/  LOP3.LUT R17, R17, 0xffffffdf, RZ, 0xc0, !PT ;  /* 0xffffffdf11117812 */ /* 0x000fe400078ec0ff */
[----:B------:R-:W-:Y:S02]  /*2073e0*/  LOP3.LUT R14, R14, 0xffff, RZ, 0xc0, !PT ;  /* 0x0000ffff0e0e7812 */ /* 0x000fe400078ec0ff */
[----:B------:R-:W-:Y:S02]  /*2073f0*/  LOP3.LUT R15, R15, 0xffff, RZ, 0xc0, !PT ;  /* 0x0000ffff0f0f7812 */ /* 0x000fe400078ec0ff */
[--C-:B------:R-:W-:Y:S02]  /*207400*/  PRMT R14, R14, 0x3340, R0.reuse ;  /* 0x000033400e0e7816 */ /* 0x100fe40000000000 */
[----:B------:R-:W-:Y:S02]  /*207410*/  PRMT R15, R15, 0x3340, R0 ;  /* 0x000033400f0f7816 */ /* 0x000fe40000000000 */
[----:B------:R-:W-:-:S02]  /*207420*/  LOP3.LUT R0, R0, 0x7fffffff, RZ, 0xc0, !PT ;  /* 0x7fffffff00007812 */ /* 0x000fc400078ec0ff */
[----:B--2---:R-:W-:Y:S02]  /*207430*/  PRMT R9, R2, 0x5410, R9 ;  /* 0x0000541002097816 */ /* 0x004fe40000000009 */
[----:B------:R-:W2:Y:S04]  /*207440*/  LDL.LU R2, [R1+0x9fb8] ;  /* 0x009fb80001027983 */ /* 0x000ea80000300800 */
[----:B------:R0:W-:Y:S02]  /*207450*/  STL [R1+0x208], R9 ;  /* 0x0002080901007387 */ /* 0x0001e40000100800 */
[----:B0-----:R-:W-:-:S05]  /*207460*/  VIADD R9, R30, 0x12 ;  /* 0x000000121e097836 */ /* 0x001fca0000000000 */
[----:B------:R-:W-:Y:S01]  /*207470*/  ISETP.GE.AND P0, PT, R9, UR11, PT ;  /* 0x0000000b09007c0c */ /* 0x000fe2000bf06270 */
[----:B------:R-:W0:Y:S03]  /*207480*/  LDCU UR11, c[0x0][0x398] ;  /* 0x00007300ff0b77ac */ /* 0x000e260008000800 */
[----:B------:R-:W-:Y:S01]  /*207490*/  ISETP.LT.AND P1, PT, R25, UR4, !P0 ;  /* 0x0000000419007c0c */ /* 0x000fe2000c721270 */
[----:B------:R-:W0:Y:S01]  /*2074a0*/  LDCU UR4, c[0x0][0x398] ;  /* 0x00007300ff0477ac */ /* 0x000e220008000800 */
[----:B------:R-:W-:-:S11]  /*2074b0*/  ISETP.LT.AND P2, PT, R29, UR12, !P0 ;  /* 0x0000000c1d007c0c */ /* 0x000fd6000c741270 */
        /* <DEDUP_REMOVED lines=50> */
[----:B------:R-:W-:Y:S02]  /*2077e0*/  LOP3.LUT R0, R0, 0xefffffff, RZ, 0xc0, !PT ;  /* 0xefffffff00007812 */ /* 0x000fe400078ec0ff */
[----:B------:R-:W-:Y:S02]  /*2077f0*/  PRMT R9, R35, 0x5410, R7 ;  /* 0x0000541023097816 */ /* 0x000fe40000000007 */
[----:B------:R-:W-:Y:S01]  /*207800*/  @P2 LOP3.LUT R0, R0, 0x10000000, RZ, 0xfc, !PT ;  /* 0x1000000000002812 */ /* 0x000fe200078efcff */
[----:B------:R-:W2:Y:S01]  /*207810*/  LDL.LU R7, [R1+0x9fb4] ;  /* 0x009fb40001077983 */ /* 0x000ea20000300800 */
[----:B------:R-:W-:Y:S01]  /*207820*/  ISETP.LT.AND P0, PT, R31, UR69, !P0 ;  /* 0x000000451f007c0c */ /* 0x000fe2000c701270 */
[----:B------:R-:W0:Y:S01]  /*207830*/  LDCU UR69, c[0x0][0x398] ;  /* 0x00007300ff4577ac */ /* 0x000e220008000800 */
[----:B------:R-:W-:Y:S01]  /*207840*/  LOP3.LUT R0, R0, 0xf7ffffff, RZ, 0xc0, !PT ;  /* 0xf7ffffff00007812 */ /* 0x000fe200078ec0ff */
[----:B------:R-:W2:Y:S04]  /*207850*/  LDL.LU R35, [R1+0x9fb0] ;  /* 0x009fb00001237983 */ /* 0x000ea80000300800 */
[----:B------:R3:W-:Y:S01]  /*207860*/  STL [R1+0x1f4], R9 ;  /* 0x0001f40901007387 */ /* 0x0007e20000100800 */
[----:B------:R-:W-:-:S02]  /*207870*/  @P1 LOP3.LUT R0, R0, 0x8000000, RZ, 0xfc, !PT ;  /* 0x0800000000001812 */ /* 0x000fc400078efcff */
[----:B---3--:R-:W-:Y:S02]  /*207880*/  PRMT R9, R47, 0x5410, R4 ;  /* 0x000054102f097816 */ /* 0x008fe40000000004 */
[----:B------:R-:W3:Y:S01]  /*207890*/  LDL.LU R4, [R1+0x9fac] ;  /* 0x009fac0001047983 */ /* 0x000ee20000300800 */
[----:B------:R-:W-:-:S03]  /*2078a0*/  LOP3.LUT R0, R0, 0xfbffffff, RZ, 0xc0, !PT ;  /* 0xfbffffff00007812 */ /* 0x000fc600078ec0ff */
[----:B------:R-:W3:Y:S04]  /*2078b0*/  LDL.LU R47, [R1+0x9fa8] ;  /* 0x009fa800012f7983 */ /* 0x000ee80000300800 */
[----:B------:R0:W-:Y:S01]  /*2078c0*/  STL [R1+0x1ec], R9 ;  /* 0x0001ec0901007387 */ /* 0x0001e20000100800 */
[----:B------:R-:W-:Y:S01]  /*2078d0*/  @P0 LOP3.LUT R0, R0, 0x4000000, RZ, 0xfc, !PT ;  /* 0x0400000000000812 */ /* 0x000fe200078efcff */
[----:B0-----:R-:W-:-:S05]  /*2078e0*/  VIADD R9, R30, 0x11 ;  /* 0x000000111e097836 */ /* 0x001fca0000000000 */
[----:B------:R-:W-:Y:S01]  /*2078f0*/  ISETP.GE.AND P0, PT, R9, UR5, PT ;  /* 0x0000000509007c0c */ /* 0x000fe2000bf06270 */
[----:B------:R-:W0:Y:S01]  /*207900*/  LDCU UR5, c[0x0][0x398] ;  /* 0x00007300ff0577ac */ /* 0x000e220008000800 */
[----:B------:R-:W-:Y:S02]  /*207910*/  PRMT R9, R40, 0x5410, R36 ;  /* 0x0000541028097816 */ /* 0x000fe40000000024 */
[----:B------:R-:W3:Y:S04]  /*207920*/  LDL.LU R36, [R1+0x9fa4] ;  /* 0x009fa40001247983 */ /* 0x000ee80000300800 */
[----:B------:R-:W3:Y:S04]  /*207930*/  LDL.LU R40, [R1+0x9fa0] ;  /* 0x009fa00001287983 */ /* 0x000ee80000300800 */
[----:B------:R0:W-:Y:S02]  /*207940*/  STL [R1+0x1f0], R9 ;  /* 0x0001f00901007387 */ /* 0x0001e40000100800 */
[----:B0-----:R-:W-:-:S02]  /*207950*/  PRMT R9, R8, 0x5410, R18 ;  /* 0x0000541008097816 */ /* 0x001fc40000000012 */
[----:B------:R-:W3:Y:S04]  /*207960*/  LDL.LU R18, [R1+0x9f9c] ;  /* 0x009f9c0001127983 */ /* 0x000ee80000300800 */
[----:B------:R-:W3:Y:S01]  /*207970*/  LDL.LU R8, [R1+0x9f98] ;  /* 0x009f980001087983 */ /* 0x000ee20000300800 */
[----:B------:R-:W-:Y:S01]  /*207980*/  ISETP.LT.AND P1, PT, R25, UR12, !P0 ;  /* 0x0000000c19007c0c */ /* 0x000fe2000c721270 */
[----:B------:R-:W0:Y:S01]  /*207990*/  LDCU UR12, c[0x0][0x398] ;  /* 0x00007300ff0c77ac */ /* 0x000e220008000800 */
[----:B------:R-:W-:Y:S02]  /*2079a0*/  ISETP.LT.AND P2, PT, R29, UR6, !P0 ;  /* 0x000000061d007c0c */ /* 0x000fe4000c741270 */
[----:B------:R-:W-:Y:S01]  /*2079b0*/  LOP3.LUT R0, R0, 0xffdfffff, RZ, 0xc0, !PT ;  /* 0xffdfffff00007812 */ /* 0x000fe200078ec0ff */
[----:B------:R1:W-:Y:S01]  /*2079c0*/  STL [R1+0x1f8], R9 ;  /* 0x0001f80901007387 */ /* 0x0003e20000100800 */
[----:B------:R-:W0:Y:S07]  /*2079d0*/  LDCU UR6, c[0x0][0x398] ;  /* 0x00007300ff0677ac */ /* 0x000e2e0008000800 */
[----:B------:R-:W-:-:S02]  /*2079e0*/  @P1 LOP3.LUT R0, R0, 0x200000, RZ, 0xfc, !PT ;  /* 0x0020000000001812 */ /* 0x000fc400078efcff */
[----:B------:R-:W-:Y:S01]  /*2079f0*/  ISETP.LT.AND P1, PT, R28, UR7, !P0 ;  /* 0x000000071c007c0c */ /* 0x000fe2000c721270 */
[----:B-1----:R-:W-:Y:S01]  /*207a00*/  VIADD R9, R30, 0x10 ;  /* 0x000000101e097836 */ /* 0x002fe20000000000 */
[----:B------:R-:W-:Y:S01]  /*207a10*/  LOP3.LUT R0, R0, 0xfdffffff, RZ, 0xc0, !PT ;  /* 0xfdffffff00007812 */ /* 0x000fe200078ec0ff */
[----:B------:R-:W1:Y:S03]  /*207a20*/  LDCU UR7, c[0x0][0x398] ;  /* 0x00007300ff0777ac */ /* 0x000e660008000800 */
        /* <DEDUP_REMOVED lines=98> */
[----:B------:R-:W-:Y:S02]  /*208050*/  PRMT R9, R56, 0x5410, R58 ;  /* 0x0000541038097816 */ /* 0x000fe4000000003a */
[----:B------:R-:W4:Y:S04]  /*208060*/  LDL.LU R58, [R1+0x9f94] ;  /* 0x009f9400013a7983 */ /* 0x000f280000300800 */
[----:B------:R-:W4:Y:S04]  /*208070*/  LDL.LU R56, [R1+0x9f90] ;  /* 0x009f900001387983 */ /* 0x000f280000300800 */
[----:B------:R2:W-:Y:S02]  /*208080*/  STL [R1+0x204], R9 ;  /* 0x0002040901007387 */ /* 0x0005e40000100800 */
[----:B--2---:R-:W-:-:S02]  /*208090*/  PRMT R9, R2, 0x5410, R53 ;  /* 0x0000541002097816 */ /* 0x004fc40000000035 */
[----:B------:R-:W2:Y:S04]  /*2080a0*/  LDL.LU R53, [R1+0x9f8c] ;  /* 0x009f8c0001357983 */ /* 0x000ea80000300800 */
[----:B------:R-:W2:Y:S04]  /*2080b0*/  LDL.LU R2, [R1+0x9f88] ;  /* 0x009f880001027983 */ /* 0x000ea80000300800 */
[----:B------:R0:W-:Y:S01]  /*2080c0*/  STL [R1+0x1fc], R9 ;  /* 0x0001fc0901007387 */ /* 0x0001e20000100800 */
[----:B---3--:R-:W-:-:S04]  /*2080d0*/  LOP3.LUT R8, R8, 0x7fffffff, RZ, 0xc0, !PT ;  /* 0x7fffffff08087812 */ /* 0x008fc800078ec0ff */
[----:B------:R-:W-:Y:S02]  /*2080e0*/  @P1 LOP3.LUT R8, R8, 0x80000000, RZ, 0xfc, !PT ;  /* 0x8000000008081812 */ /* 0x000fe400078efcff */
[----:B------:R-:W-:Y:S01]  /*2080f0*/  ISETP.LT.AND P1, PT, R34, UR44, !P0 ;  /* 0x0000002c22007c0c */ /* 0x000fe2000c721270 */
[----:B0-----:R-:W-:Y:S01]  /*208100*/  VIADD R9, R30, 0xf ;  /* 0x0000000f1e097836 */ /* 0x001fe20000000000 */
[----:B------:R-:W-:Y:S01]  /*208110*/  LOP3.LUT R8, R8, 0xbfffffff, RZ, 0xc0, !PT ;  /* 0xbfffffff08087812 */ /* 0x000fe200078ec0ff */
[----:B------:R-:W0:Y:S03]  /*208120*/  LDCU UR44, c[0x0][0x398] ;  /* 0x00007300ff2c77ac */ /* 0x000e260008000800 */
[----:B------:R-:W-:Y:S02]  /*208130*/  @P2 LOP3.LUT R8, R8, 0x40000000, RZ, 0xfc, !PT ;  /* 0x4000000008082812 */ /* 0x000fe400078efcff */
[----:B------:R-:W-:Y:S01]  /*208140*/  ISETP.LT.AND P2, PT, R33, UR45, !P0 ;  /* 0x0000002d21007c0c */ /* 0x000fe2000c741270 */
        /* <DEDUP_REMOVED lines=14> */
[----:B------:R-:W0:Y:S01]  /*208230*/  LDCU.64 UR40, c[0x0][0x398] ;  /* 0x00007300ff2877ac */ /* 0x000e220008000a00 */
[----:B------:R-:W-:Y:S02]  /*208240*/  PRMT R9, R7, 0x5410, R3 ;  /* 0x0000541007097816 */ /* 0x000fe40000000003 */
[----:B------:R-:W2:Y:S04]  /*208250*/  LDL.LU R3, [R1+0x9f84] ;  /* 0x009f840001037983 */ /* 0x000ea80000300800 */
[----:B------:R-:W2:Y:S01]  /*208260*/  LDL.LU R7, [R1+0x9f80] ;  /* 0x009f800001077983 */ /* 0x000ea20000300800 */
[----:B------:R-:W-:Y:S01]  /*208270*/  ISETP.LT.AND P1, PT, R25, UR42, !P0 ;  /* 0x0000002a19007c0c */ /* 0x000fe2000c721270 */
[----:B------:R-:W0:Y:S01]  /*208280*/  LDCU UR42, c[0x0][0x398] ;  /* 0x00007300ff2a77ac */ /* 0x000e220008000800 */
[----:B------:R-:W-:-:S02]  /*208290*/  ISETP.LT.AND P2, PT, R29, UR62, !P0 ;  /* 0x0000003e1d007c0c */ /* 0x000fc4000c741270 */
[----:B------:R-:W-:Y:S01]  /*2082a0*/  LOP3.LUT R8, R8, 0xffdfffff, RZ, 0xc0, !PT ;  /* 0xffdfffff08087812 */ /* 0x000fe200078ec0ff */
[----:B------:R-:W0:Y:S08]  /*2082b0*/  LDCU UR62, c[0x0][0x398] ;  /* 0x00007300ff3e77ac */ /* 0x000e300008000800 */
[----:B------:R-:W-:Y:S02]  /*2082c0*/  @P1 LOP3.LUT R8, R8, 0x200000, RZ, 0xfc, !PT ;  /* 0x0020000008081812 */ /* 0x000fe400078efcff */
[----:B----4-:R-:W-:Y:S01]  /*2082d0*/  ISETP.LT.AND P1, PT, R28, UR64, !P0 ;  /* 0x000000401c007c0c */ /* 0x010fe2000c721270 */
[----:B------:R-:W4:Y:S01]  /*2082e0*/  LDCU UR64, c[0x0][0x398] ;  /* 0x00007300ff4077ac */ /* 0x000f220008000800 */
[----:B------:R-:W-:-:S04]  /*2082f0*/  LOP3.LUT R8, R8, 0xfdffffff, RZ, 0xc0, !PT ;  /* 0xfdffffff08087812 */ /* 0x000fc800078ec0ff */
[----:B------:R-:W-:Y:S02]  /*208300*/  @P2 LOP3.LUT R8, R8, 0x2000000, RZ, 0xfc, !PT ;  /* 0x0200000008082812 */ /* 0x000fe400078efcff */
[----:B------:R-:W-:Y:S01]  /*208310*/  ISETP.LT.AND P2, PT, R27, UR58, !P0 ;  /* 0x0000003a1b007c0c */ /* 0x000fe2000c741270 */
[----:B------:R0:W-:Y:S01]  /*208320*/  STL [R1+0x200], R9 ;  /* 0x0002000901007387 */ /* 0x0001e20000100800 */
[----:B------:R-:W-:Y:S01]  /*208330*/  LOP3.LUT R8, R8, 0xfeffffff, RZ, 0xc0, !PT ;  /* 0xfeffffff08087812 */ /* 0x000fe200078ec0ff */
[----:B------:R-:W1:Y:S03]  /*208340*/  LDCU UR58, c[0x0][0x398] ;  /* 0x00007300ff3a77ac */ /* 0x000e660008000800 */
        /* <DEDUP_REMOVED lines=50> */
[----:B------:R-:W3:Y:S04]  /*208670*/  LDL.LU R51, [R1+0x9f7c] ;  /* 0x009f7c0001337983 */ /* 0x000ee80000300800 */
[----:B------:R-:W3:Y:S01]  /*208680*/  LDL.LU R5, [R1+0x9f78] ;  /* 0x009f780001057983 */ /* 0x000ee20000300800 */
[----:B------:R-:W-:-:S03]  /*208690*/  LOP3.LUT R8, R8, 0xfffffbff, RZ, 0xc0, !PT ;  /* 0xfffffbff08087812 */ /* 0x000fc600078ec0ff */
[----:B------:R0:W-:Y:S01]  /*2086a0*/  STL [R1+0x1e4], R9 ;  /* 0x0001e40901007387 */ /* 0x0001e20000100800 */
[----:B------:R-:W-:Y:S01]  /*2086b0*/  @P0 LOP3.LUT R8, R8, 0x400, RZ, 0xfc, !PT ;  /* 0x0000040008080812 */ /* 0x000fe200078efcff */
[----:B0-----:R-:W-:-:S05]  /*2086c0*/  VIADD R9, R30, 0xe ;  /* 0x0000000e1e097836 */ /* 0x001fca0000000000 */
[----:B------:R-:W-:Y:S01]  /*2086d0*/  ISETP.GE.AND P0, PT, R9, UR43, PT ;  /* 0x0000002b09007c0c */ /* 0x000fe2000bf06270 */
[----:B------:R-:W0:Y:S03]  /*2086e0*/  LDCU UR43, c[0x0][0x398] ;  /* 0x00007300ff2b77ac */ /* 0x000e260008000800 */
[----:B------:R-:W-:Y:S01]  /*2086f0*/  ISETP.LT.AND P1, PT, R25, UR40, !P0 ;  /* 0x0000002819007c0c */ /* 0x000fe2000c721270 */
[----:B------:R-:W0:Y:S01]  /*208700*/  LDCU UR40, c[0x0][0x398] ;  /* 0x00007300ff2877ac */ /* 0x000e220008000800 */
[----:B------:R-:W-:Y:S02]  /*208710*/  ISETP.LT.AND P2, PT, R29, UR42, !P0 ;  /* 0x0000002a1d007c0c */ /* 0x000fe4000c741270 */
[----:B------:R-:W-:Y:S01]  /*208720*/  LOP3.LUT R8, R8, 0xffffffdf, RZ, 0xc0, !PT ;  /* 0xffffffdf08087812 */ /* 0x000fe200078ec0ff */
[----:B------:R-:W0:Y:S08]  /*208730*/  LDCU UR42, c[0x0][0x398] ;  /* 0x00007300ff2a77ac */ /* 0x000e300008000800 */
[----:B------:R-:W-:-:S02]  /*208740*/  @P1 LOP3.LUT R8, R8, 0x20, RZ, 0xfc, !PT ;  /* 0x0000002008081812 */ /* 0x000fc400078efcff */
[----:B----4-:R-:W-:Y:S01]  /*208750*/  ISETP.LT.AND P1, PT, R28, UR64, !P0 ;  /* 0x000000401c007c0c */ /* 0x010fe2000c721270 */
[----:B------:R-:W4:Y:S01]  /*208760*/  LDCU UR64, c[0x0][0x398] ;  /* 0x00007300ff4077ac */ /* 0x000f220008000800 */
        /* <DEDUP_REMOVED lines=14> */
[----:B------:R-:W-:Y:S02]  /*208850*/  ISETP.LT.AND P2, PT, R24, UR42, !P0 ;  /* 0x0000002a18007c0c */ /* 0x000fe4000c741270 */
[----:B------:R-:W-:Y:S01]  /*208860*/  LOP3.LUT R8, R8, 0xffffffef, RZ, 0xc0, !PT ;  /* 0xffffffef08087812 */ /* 0x000fe200078ec0ff */
[----:B------:R-:W0:Y:S10]  /*208870*/  LDCU UR42, c[0x0][0x398] ;  /* 0x00007300ff2a77ac */ /* 0x000e340008000800 */
        /* <DEDUP_REMOVED lines=9> */
[----:B------:R-:W-:Y:S02]  /*208910*/  ISETP.LT.AND P2, PT, R20, UR43, !P0 ;  /* 0x0000002b14007c0c */ /* 0x000fe4000c741270 */
[----:B------:R-:W-:Y:S02]  /*208920*/  LOP3.LUT R8, R8, 0xfffffffd, RZ, 0xc0, !PT ;  /* 0xfffffffd08087812 */ /* 0x000fe400078ec0ff */
[----:B------:R-:W-:Y:S02]  /*208930*/  PRMT R9, R4, 0x5410, R6 ;  /* 0x0000541004097816 */ /* 0x000fe40000000006 */
[----:B------:R-:W-:Y:S01]  /*208940*/  @P1 LOP3.LUT R8, R8, 0x2, RZ, 0xfc, !PT ;  /* 0x0000000208081812 */ /* 0x000fe200078efcff */
[----:B------:R-:W3:Y:S01]  /*208950*/  LDL.LU R6, [R1+0x9f74] ;  /* 0x009f740001067983 */ /* 0x000ee20000300800 */
[----:B------:R-:W-:Y:S01]  /*208960*/  ISETP.LT.AND P1, PT, R19, UR42, !P0 ;  /* 0x0000002a13007c0c */ /* 0x000fe2000c721270 */
[----:B------:R-:W0:Y:S01]  /*208970*/  LDCU.64 UR42, c[0x0][0x398] ;  /* 0x00007300ff2a77ac */ /* 0x000e220008000a00 */
[----:B------:R-:W-:Y:S01]  /*208980*/  LOP3.LUT R8, R8, 0xfffffffe, RZ, 0xc0, !PT ;  /* 0xfffffffe08087812 */ /* 0x000fe200078ec0ff */
[----:B------:R-:W3:Y:S03]  /*208990*/  LDL.LU R4, [R1+0x9f70] ;  /* 0x009f700001047983 */ /* 0x000ee60000300800 */
[----:B------:R-:W-:-:S02]  /*2089a0*/  @P2 LOP3.LUT R8, R8, 0x1, RZ, 0xfc, !PT ;  /* 0x0000000108082812 */ /* 0x000fc400078efcff */
[----:B----4-:R-:W-:Y:S01]  /*2089b0*/  ISETP.LT.AND P2, PT, R16, UR64, !P0 ;  /* 0x0000004010007c0c */ /* 0x010fe2000c741270 */
[----:B------:R4:W-:Y:S01]  /*2089c0*/  STL [R1+0x1e8], R9 ;  /* 0x0001e80901007387 */ /* 0x0009e20000100800 */
[----:B------:R-:W0:Y:S01]  /*2089d0*/  LDCU UR64, c[0x0][0x398] ;  /* 0x00007300ff4077ac */ /* 0x000e220008000800 */
[----:B----4-:R-:W-:Y:S02]  /*2089e0*/  PRMT R9, R47, 0x5410, R50 ;  /* 0x000054102f097816 */ /* 0x010fe40000000032 */
[----:B------:R-:W4:Y:S04]  /*2089f0*/  LDL.LU R50, [R1+0x9f6c] ;  /* 0x009f6c0001327983 */ /* 0x000f280000300800 */
[----:B------:R-:W3:Y:S01]  /*208a00*/  LDL.LU R47, [R1+0x9f68] ;  /* 0x009f6800012f7983 */ /* 0x000ee20000300800 */
[----:B--2---:R-:W-:-:S04]  /*208a10*/  LOP3.LUT R7, R7, 0x7fffffff, RZ, 0xc0, !PT ;  /* 0x7fffffff07077812 */ /* 0x004fc800078ec0ff */
[----:B------:R-:W-:Y:S02]  /*208a20*/  @P1 LOP3.LUT R7, R7, 0x80000000, RZ, 0xfc, !PT ;  /* 0x8000000007071812 */ /* 0x000fe400078efcff */
[----:B------:R-:W-:Y:S01]  /*208a30*/  ISETP.LT.AND P1, PT, R34, UR65, !P0 ;  /* 0x0000004122007c0c */ /* 0x000fe2000c721270 */
[----:B------:R2:W-:Y:S01]  /*208a40*/  STL [R1+0x1dc], R9 ;  /* 0x0001dc0901007387 */ /* 0x0005e20000100800 */
[----:B------:R-:W-:Y:S01]  /*208a50*/  LOP3.LUT R7, R7, 0xbfffffff, RZ, 0xc0, !PT ;  /* 0xbfffffff07077812 */ /* 0x000fe200078ec0ff */
[----:B------:R-:W0:Y:S03]  /*208a60*/  LDCU UR65, c[0x0][0x398] ;  /* 0x00007300ff4177ac */ /* 0x000e260008000800 */
[----:B------:R-:W-:Y:S02]  /*208a70*/  @P2 LOP3.LUT R7, R7, 0x40000000, RZ, 0xfc, !PT ;  /* 0x4000000007072812 */ /* 0x000fe400078efcff */
[----:B------:R-:W-:Y:S01]  /*208a80*/  ISETP.LT.AND P2, PT, R33, UR66, !P0 ;  /* 0x0000004221007c0c */ /* 0x000fe2000c741270 */
[----:B------:R-:W0:Y:S01]  /*208a90*/  LDCU UR66, c[0x0][0x398] ;  /* 0x00007300ff4277ac */ /* 0x000e220008000800 */
[----:B------:R-:W-:-:S04]  /*208aa0*/  LOP3.LUT R7, R7, 0xdfffffff, RZ, 0xc0, !PT ;  /* 0xdfffffff07077812 */ /* 0x000fc800078ec0ff */
[----:B------:R-:W-:Y:S02]  /*208ab0*/  @P1 LOP3.LUT R7, R7, 0x20000000, RZ, 0xfc, !PT ;  /* 0x2000000007071812 */ /* 0x000fe400078efcff */
[----:B------:R-:W-:Y:S01]  /*208ac0*/  ISETP.LT.AND P1, PT, R32, UR67, !P0 ;  /* 0x0000004320007c0c */ /* 0x000fe2000c721270 */
[----:B--2---:R-:W-:Y:S01]  /*208ad0*/  VIADD R9, R30, 0xd ;  /* 0x0000000d1e097836 */ /* 0x004fe20000000000 */
[----:B------:R-:W-:Y:S01]  /*208ae0*/  LOP3.LUT R7, R7, 0xefffffff, RZ, 0xc0, !PT ;  /* 0xefffffff07077812 */ /* 0x000fe200078ec0ff */
[----:B------:R-:W2:Y:S03]  /*208af0*/  LDCU UR67, c[0x0][0x398] ;  /* 0x00007300ff4377ac */ /* 0x000ea60008000800 */
        /* <DEDUP_REMOVED lines=11> */
[----:B------:R-:W-:-:S11]  /*208bb0*/  LOP3.LUT R7, R7, 0xffdfffff, RZ, 0xc0, !PT ;  /* 0xffdfffff07077812 */ /* 0x000fd600078ec0ff */
[----:B------:R-:W-:Y:S02]  /*208bc0*/  @P2 LOP3.LUT R7, R7, 0x200000, RZ, 0xfc, !PT ;  /* 0x0020000007072812 */ /* 0x000fe400078efcff */
[----:B0-----:R-:W-:Y:S01]  /*208bd0*/  ISETP.LT.AND P1, PT, R29, UR42, !P0 ;  /* 0x0000002a1d007c0c */ /* 0x001fe2000c721270 */
[----:B------:R-:W0:Y:S01]  /*208be0*/  LDCU UR42, c[0x0][0x398] ;  /* 0x00007300ff2a77ac */ /* 0x000e220008000800 */
[----:B-1----:R-:W-:Y:S02]  /*208bf0*/  ISETP.LT.AND P2, PT, R28, UR41, !P0 ;  /* 0x000000291c007c0c */ /* 0x002fe4000c741270 */
[----:B------:R-:W-:Y:S01]  /*208c00*/  LOP3.LUT R7, R7, 0xfdffffff, RZ, 0xc0, !PT ;  /* 0xfdffffff07077812 */ /* 0x000fe200078ec0ff */
[----:B------:R-:W1:Y:S08]  /*208c10*/  LDCU UR41, c[0x0][0x398] ;  /* 0x00007300ff2977ac */ /* 0x000e700008000800 */
[----:B------:R-:W-:-:S02]  /*208c20*/  @P1 LOP3.LUT R7, R7, 0x2000000, RZ, 0xfc, !PT ;  /* 0x0200000007071812 */ /* 0x000fc400078efcff */
[----:B------:R-:W-:Y:S01]  /*208c30*/  ISETP.LT.AND P1, PT, R27, UR40, !P0 ;  /* 0x000000281b007c0c */ /* 0x000fe2000c721270 */
[----:B------:R-:W1:Y:S01]  /*208c40*/  LDCU UR40, c[0x0][0x398] ;  /* 0x00007300ff2877ac */ /* 0x000e620008000800 */
[----:B------:R-:W-:-:S04]  /*208c50*/  LOP3.LUT R7, R7, 0xfeffffff, RZ, 0xc0, !PT ;  /* 0xfeffffff07077812 */ /* 0x000fc800078ec0ff */
        /* <DEDUP_REMOVED lines=9> */
[----:B-1----:R-:W-:Y:S02]  /*208cf0*/  ISETP.LT.AND P1, PT, R23, UR41, !P0 ;  /* 0x0000002917007c0c */ /* 0x002fe4000c721270 */
[----:B------:R-:W-:-:S04]  /*208d00*/  LOP3.LUT R7, R7, 0xffefffff, RZ, 0xc0, !PT ;  /* 0xffefffff07077812 */ /* 0x000fc800078ec0ff */
[----:B------:R-:W-:Y:S02]  /*208d10*/  @P2 LOP3.LUT R7, R7, 0x100000, RZ, 0xfc, !PT ;  /* 0x0010000007072812 */ /* 0x000fe400078efcff */
[----:B------:R-:W-:Y:S01]  /*208d20*/  ISETP.LT.AND P2, PT, R22, UR40, !P0 ;  /* 0x0000002816007c0c */ /* 0x000fe2000c741270 */
[----:B------:R-:W1:Y:S01]  /*208d30*/  LDCU.64 UR40, c[0x0][0x398] ;  /* 0x00007300ff2877ac */ /* 0x000e620008000a00 */
        /* <DEDUP_REMOVED lines=38> */
[----:B-1----:R-:W-:Y:S02]  /*208fa0*/  PRMT R9, R40, 0x5410, R42 ;  /* 0x0000541028097816 */ /* 0x002fe4000000002a */
[----:B------:R-:W2:Y:S01]  /*208fb0*/  LDL.LU R42, [R1+0x9f5c] ;  /* 0x009f5c00012a7983 */ /* 0x000ea20000300800 */
[----:B------:R-:W-:-:S03]  /*208fc0*/  LOP3.LUT R7, R7, 0xfffffbff, RZ, 0xc0, !PT ;  /* 0xfffffbff07077812 */ /* 0x000fc600078ec0ff */
[----:B------:R-:W2:Y:S04]  /*208fd0*/  LDL.LU R40, [R1+0x9f58] ;  /* 0x009f580001287983 */ /* 0x000ea80000300800 */
[----:B------:R1:W-:Y:S01]  /*208fe0*/  STL [R1+0x1d4], R9 ;  /* 0x0001d40901007387 */ /* 0x0003e20000100800 */
[----:B------:R-:W-:Y:S01]  /*208ff0*/  @P0 LOP3.LUT R7, R7, 0x400, RZ, 0xfc, !PT ;  /* 0x0000040007070812 */ /* 0x000fe200078efcff */
[----:B-1----:R-:W-:-:S05]  /*209000*/  VIADD R9, R30, 0xc ;  /* 0x0000000c1e097836 */ /* 0x002fca0000000000 */
[----:B------:R-:W-:Y:S01]  /*209010*/  ISETP.GE.AND P0, PT, R9, UR43, PT ;  /* 0x0000002b09007c0c */ /* 0x000fe2000bf06270 */
[----:B------:R-:W1:Y:S03]  /*209020*/  LDCU UR43, c[0x0][0x398] ;  /* 0x00007300ff2b77ac */ /* 0x000e660008000800 */
[----:B------:R-:W-:Y:S01]  /*209030*/  ISETP.LT.AND P1, PT, R25, UR40, !P0 ;  /* 0x0000002819007c0c */ /* 0x000fe2000c721270 */
[----:B------:R-:W0:Y:S01]  /*209040*/  LDCU UR40, c[0x0][0x398] ;  /* 0x00007300ff2877ac */ /* 0x000e220008000800 */
[----:B------:R-:W-:Y:S02]  /*209050*/  ISETP.LT.AND P2, PT, R29, UR25, !P0 ;  /* 0x000000191d007c0c */ /* 0x000fe4000c741270 */
[----:B------:R-:W-:Y:S01]  /*209060*/  LOP3.LUT R7, R7, 0xffffffdf, RZ, 0xc0, !PT ;  /* 0xffffffdf07077812 */ /* 0x000fe200078ec0ff */
[----:B------:R-:W0:Y:S08]  /*209070*/  LDCU UR25, c[0x0][0x398] ;  /* 0x00007300ff1977ac */ /* 0x000e300008000800 */
[----:B------:R-:W-:-:S02]  /*209080*/  @P1 LOP3.LUT R7, R7, 0x20, RZ, 0xfc, !PT ;  /* 0x0000002007071812 */ /* 0x000fc400078efcff */
        /* <DEDUP_REMOVED lines=34> */
[----:B---3--:R-:W-:Y:S02]  /*2092b0*/  LOP3.LUT R6, R6, 0x7fffffff, RZ, 0xc0, !PT ;  /* 0x7fffffff06067812 */ /* 0x008fe400078ec0ff */
[----:B------:R-:W-:Y:S02]  /*2092c0*/  @P2 LOP3.LUT R7, R7, 0x1, RZ, 0xfc, !PT ;  /* 0x0000000107072812 */ /* 0x000fe400078efcff */
[----:B------:R-:W-:Y:S01]  /*2092d0*/  ISETP.LT.AND P2, PT, R16, UR35, !P0 ;  /* 0x0000002310007c0c */ /* 0x000fe2000c741270 */
[----:B------:R-:W3:Y:S04]  /*2092e0*/  LDCU UR35, c[0x0][0x398] ;  /* 0x00007300ff2377ac */ /* 0x000ee80008000800 */
        /* <DEDUP_REMOVED lines=143> */
[----:B------:R-:W-:Y:S02]  /*209be0*/  LOP3.LUT R5, R5, 0x7fffffff, RZ, 0xc0, !PT ;  /* 0x7fffffff05057812 */ /* 0x000fe400078ec0ff */
[----:B------:R-:W-:Y:S02]  /*209bf0*/  @P2 LOP3.LUT R6, R6, 0x1, RZ, 0xfc, !PT ;  /* 0x0000000106062812 */ /* 0x000fe400078efcff */
[----:B------:R-:W-:Y:S01]  /*209c00*/  ISETP.LT.AND P2, PT, R16, UR59, !P0 ;  /* 0x0000003b10007c0c */ /* 0x000fe2000c741270 */
[----:B------:R-:W0:Y:S04]  /*209c10*/  LDCU UR59, c[0x0][0x398] ;  /* 0x00007300ff3b77ac */ /* 0x000e280008000800 */
        /* <DEDUP_REMOVED lines=18> */
[----:B------:R-:W4:Y:S04]  /*209d40*/  LDL.LU R55, [R1+0x9f34] ;  /* 0x009f340001377983 */ /* 0x000f280000300800 */
[----:B------:R-:W4:Y:S01]  /*209d50*/  LDL.LU R54, [R1+0x9f30] ;  /* 0x009f300001367983 */ /* 0x000f220000300800 */
        /* <DEDUP_REMOVED lines=65> */
[----:B------:R-:W4:Y:S01]  /*20a170*/  LDL.LU R53, [R1+0x9f2c] ;  /* 0x009f2c0001357983 */ /* 0x000f220000300800 */
[----:B------:R-:W-:-:S02]  /*20a180*/  PRMT R9, R52, 0x5410, R12 ;  /* 0x0000541034097816 */ /* 0x000fc4000000000c */
[----:B------:R-:W-:Y:S01]  /*20a190*/  ISETP.LT.AND P0, PT, R31, UR68, !P0 ;  /* 0x000000441f007c0c */ /* 0x000fe2000c701270 */
[----:B------:R-:W-:Y:S01]  /*20a1a0*/  STL [R1+0x234], R10 ;  /* 0x0002340a01007387 */ /* 0x000fe20000100800 */
[----:B------:R-:W-:Y:S02]  /*20a1b0*/  LOP3.LUT R5, R5, 0xfffff7ff, RZ, 0xc0, !PT ;  /* 0xfffff7ff05057812 */ /* 0x000fe400078ec0ff */
[----:B------:R-:W-:Y:S01]  /*20a1c0*/  LOP3.LUT R4, R4, 0x7fffffff, RZ, 0xc0, !PT ;  /* 0x7fffffff04047812 */ /* 0x000fe200078ec0ff */
[----:B------:R-:W4:Y:S01]  /*20a1d0*/  LDL.LU R52, [R1+0x9f28] ;  /* 0x009f280001347983 */ /* 0x000f220000300800 */
[----:B------:R-:W-:Y:S02]  /*20a1e0*/  @P1 LOP3.LUT R5, R5, 0x800, RZ, 0xfc, !PT ;  /* 0x0000080005051812 */ /* 0x000fe400078efcff */
[----:B------:R-:W-:Y:S01]  /*20a1f0*/  LOP3.LUT R3, R3, 0x7fffffff, RZ, 0xc0, !PT ;  /* 0x7fffffff03037812 */ /* 0x000fe200078ec0ff */
[----:B------:R0:W-:Y:S01]  /*20a200*/  STL [R1+0x23c], R9 ;  /* 0x00023c0901007387 */ /* 0x0001e20000100800 */
[----:B------:R-:W-:-:S02]  /*20a210*/  LOP3.LUT R5, R5, 0xfffffbff, RZ, 0xc0, !PT ;  /* 0xfffffbff05057812 */ /* 0x000fc400078ec0ff */
[----:B------:R-:W-:Y:S02]  /*20a220*/  LOP3.LUT R2, R2, 0x7fffffff, RZ, 0xc0, !PT ;  /* 0x7fffffff02027812 */ /* 0x000fe400078ec0ff */
[----:B--2---:R-:W-:Y:S01]  /*20a230*/  LOP3.LUT R18, R18, 0x7fffffff, RZ, 0xc0, !PT ;  /* 0x7fffffff12127812 */ /* 0x004fe200078ec0ff */
[C---:B------:R-:W-:Y:S01]  /*20a240*/  VIADD R12, R30.reuse, 0x1 ;  /* 0x000000011e0c7836 */ /* 0x040fe20000000000 */
[----:B------:R-:W2:Y:S01]  /*20a250*/  LDCU UR68, c[0x0][0x398] ;  /* 0x00007300ff4477ac */ /* 0x000ea20008000800 */
[----:B0-----:R-:W-:Y:S02]  /*20a260*/  PRMT R9, R51, 0x5410, R11 ;  /* 0x0000541033097816 */ /* 0x001fe4000000000b */
[----:B------:R-:W2:Y:S04]  /*20a270*/  LDL.LU R51, [R1+0x9f24] ;  /* 0x009f240001337983 */ /* 0x000ea80000300800 */
[----:B------:R0:W-:Y:S01]  /*20a280*/  STL [R1+0x248], R9 ;  /* 0x0002480901007387 */ /* 0x0001e20000100800 */
[----:B------:R-:W-:Y:S01]  /*20a290*/  @P0 LOP3.LUT R5, R5, 0x400, RZ, 0xfc, !PT ;  /* 0x0000040005050812 */ /* 0x000fe200078efcff */
[----:B0-----:R-:W-:-:S05]  /*20a2a0*/  VIADD R9, R30, 0x8 ;  /* 0x000000081e097836 */ /* 0x001fca0000000000 */
[----:B------:R-:W-:Y:S02]  /*20a2b0*/  ISETP.GE.AND P0, PT, R9, UR7, PT ;  /* 0x0000000709007c0c */ /* 0x000fe4000bf06270 */
[----:B------:R-:W-:Y:S01]  /*20a2c0*/  PRMT R10, R49, 0x5410, R13 ;  /* 0x00005410310a7816 */ /* 0x000fe2000000000d */
[----:B------:R-:W-:Y:S01]  /*20a2d0*/  VIADD R11, R30, 0x2 ;  /* 0x000000021e0b7836 */ /* 0x000fe20000000000 */
        /* <DEDUP_REMOVED lines=37> */
[----:B------:R-:W-:-:S02]  /*20a530*/  @P1 LOP3.LUT R5, R5, 0x2, RZ, 0xfc, !PT ;  /* 0x0000000205051812 */ /* 0x000fc400078efcff */
[----:B---3--:R-:W-:Y:S02]  /*20a540*/  ISETP.LT.AND P1, PT, R19, UR35, !P0 ;  /* 0x0000002313007c0c */ /* 0x008fe4000c721270 */
[----:B------:R-:W-:-:S04]  /*20a550*/  LOP3.LUT R5, R5, 0xfffffffe, RZ, 0xc0, !PT ;  /* 0xfffffffe05057812 */ /* 0x000fc800078ec0ff */
[----:B------:R-:W-:Y:S02]  /*20a560*/  @P2 LOP3.LUT R5, R5, 0x1, RZ, 0xfc, !PT ;  /* 0x0000000105052812 */ /* 0x000fe400078efcff */
[----:B-1----:R-:W-:Y:S01]  /*20a570*/  ISETP.LT.AND P2, PT, R16, UR34, !P0 ;  /* 0x0000002210007c0c */ /* 0x002fe2000c741270 */
[----:B------:R-:W1:Y:S04]  /*20a580*/  LDCU.64 UR34, c[0x0][0x398] ;  /* 0x00007300ff2277ac */ /* 0x000e680008000a00 */
        /* <DEDUP_REMOVED lines=16> */
[----:B----4-:R-:W-:Y:S02]  /*20a690*/  PRMT R9, R50, 0x5410, R14 ;  /* 0x0000541032097816 */ /* 0x010fe4000000000e */
[----:B------:R-:W-:Y:S01]  /*20a6a0*/  @P1 LOP3.LUT R4, R4, 0x8000000, RZ, 0xfc, !PT ;  /* 0x0800000004041812 */ /* 0x000fe200078efcff */
[----:B------:R-:W4:Y:S03]  /*20a6b0*/  LDL.LU R50, [R1+0x9f20] ;  /* 0x009f200001327983 */ /* 0x000f260000300800 */
[----:B------:R-:W-:Y:S01]  /*20a6c0*/  LOP3.LUT R4, R4, 0xfbffffff, RZ, 0xc0, !PT ;  /* 0xfbffffff04047812 */ /* 0x000fe200078ec0ff */
[----:B------:R0:W-:Y:S03]  /*20a6d0*/  STL [R1+0x254], R9 ;  /* 0x0002540901007387 */ /* 0x0001e60000100800 */
[----:B------:R-:W-:Y:S01]  /*20a6e0*/  @P0 LOP3.LUT R4, R4, 0x4000000, RZ, 0xfc, !PT ;  /* 0x0400000004040812 */ /* 0x000fe200078efcff */
[----:B------:R-:W2:Y:S01]  /*20a6f0*/  LDL.LU R49, [R1+0x9f1c] ;  /* 0x009f1c0001317983 */ /* 0x000ea20000300800 */
[----:B0-----:R-:W-:-:S05]  /*20a700*/  VIADD R9, R30, 0x7 ;  /* 0x000000071e097836 */ /* 0x001fca0000000000 */
[----:B------:R-:W-:Y:S02]  /*20a710*/  ISETP.GE.AND P0, PT, R9, UR37, PT ;  /* 0x0000002509007c0c */ /* 0x000fe4000bf06270 */
[----:B------:R-:W-:Y:S01]  /*20a720*/  LOP3.LUT R4, R4, 0xffdfffff, RZ, 0xc0, !PT ;  /* 0xffdfffff04047812 */ /* 0x000fe200078ec0ff */
[----:B------:R-:W-:Y:S01]  /*20a730*/  STL [R1+0x258], R10 ;  /* 0x0002580a01007387 */ /* 0x000fe20000100800 */
[----:B-1----:R-:W-:Y:S01]  /*20a740*/  ISETP.LT.AND P1, PT, R25, UR34, !P0 ;  /* 0x0000002219007c0c */ /* 0x002fe2000c721270 */
[----:B------:R-:W0:Y:S01]  /*20a750*/  LDCU.64 UR36, c[0x0][0x398] ;  /* 0x00007300ff2477ac */ /* 0x000e220008000a00 */
[----:B------:R-:W-:Y:S01]  /*20a760*/  ISETP.LT.AND P2, PT, R29, UR59, !P0 ;  /* 0x0000003b1d007c0c */ /* 0x000fe2000c741270 */
[----:B------:R-:W1:Y:S10]  /*20a770*/  LDCU UR59, c[0x0][0x398] ;  /* 0x00007300ff3b77ac */ /* 0x000e740008000800 */
        /* <DEDUP_REMOVED lines=10> */
[----:B------:R-:W3:Y:S01]  /*20a820*/  LDCU UR60, c[0x0][0x398] ;  /* 0x00007300ff3c77ac */ /* 0x000ee20008000800 */
        /* <DEDUP_REMOVED lines=39> */
[----:B------:R-:W-:Y:S02]  /*20aaa0*/  LOP3.LUT R4, R4, 0xffffefff, RZ, 0xc0, !PT ;  /* 0xffffefff04047812 */ /* 0x000fe400078ec0ff */
[----:B------:R-:W-:Y:S01]  /*20aab0*/  ISETP.LT.AND P0, PT, R31, UR42, !P0 ;  /* 0x0000002a1f007c0c */ /* 0x000fe2000c701270 */
[----:B------:R-:W0:Y:S01]  /*20aac0*/  LDCU.64 UR42, c[0x0][0x398] ;  /* 0x00007300ff2a77ac */ /* 0x000e220008000a00 */
[----:B------:R-:W-:Y:S02]  /*20aad0*/  @P2 LOP3.LUT R4, R4, 0x1000, RZ, 0xfc, !PT ;  /* 0x0000100004042812 */ /* 0x000fe400078efcff */
[----:B------:R-:W-:-:S02]  /*20aae0*/  PRMT R9, R47, 0x5410, R48 ;  /* 0x000054102f097816 */ /* 0x000fc40000000030 */
[----:B------:R-:W-:Y:S01]  /*20aaf0*/  LOP3.LUT R4, R4, 0xfffff7ff, RZ, 0xc0, !PT ;  /* 0xfffff7ff04047812 */ /* 0x000fe200078ec0ff */
[----:B------:R-:W2:Y:S03]  /*20ab00*/  LDL.LU R48, [R1+0x9f18] ;  /* 0x009f180001307983 */ /* 0x000ea60000300800 */
[----:B------:R-:W-:Y:S01]  /*20ab10*/  @P1 LOP3.LUT R4, R4, 0x800, RZ, 0xfc, !PT ;  /* 0x0000080004041812 */ /* 0x000fe200078efcff */
[----:B------:R-:W2:Y:S03]  /*20ab20*/  LDL.LU R47, [R1+0x9f14] ;  /* 0x009f1400012f7983 */ /* 0x000ea60000300800 */
[----:B------:R-:W-:Y:S01]  /*20ab30*/  LOP3.LUT R4, R4, 0xfffffbff, RZ, 0xc0, !PT ;  /* 0xfffffbff04047812 */ /* 0x000fe200078ec0ff */
[----:B------:R0:W-:Y:S03]  /*20ab40*/  STL [R1+0x25c], R9 ;  /* 0x00025c0901007387 */ /* 0x0001e60000100800 */
[----:B------:R-:W-:Y:S01]  /*20ab50*/  @P0 LOP3.LUT R4, R4, 0x400, RZ, 0xfc, !PT ;  /* 0x0000040004040812 */ /* 0x000fe200078efcff */
[----:B0-----:R-:W-:-:S05]  /*20ab60*/  VIADD R9, R30, 0x6 ;  /* 0x000000061e097836 */ /* 0x001fca0000000000 */
[----:B------:R-:W-:Y:S01]  /*20ab70*/  ISETP.GE.AND P0, PT, R9, UR35, PT ;  /* 0x0000002309007c0c */ /* 0x000fe2000bf06270 */
[----:B------:R-:W0:Y:S03]  /*20ab80*/  LDCU.64 UR34, c[0x0][0x398] ;  /* 0x00007300ff2277ac */ /* 0x000e260008000a00 */
[----:B------:R-:W-:Y:S02]  /*20ab90*/  ISETP.LT.AND P1, PT, R25, UR42, !P0 ;  /* 0x0000002a19007c0c */ /* 0x000fe4000c721270 */
        /* <DEDUP_REMOVED lines=53> */
[----:B------:R-:W-:Y:S02]  /*20aef0*/  PRMT R10, R46, 0x5410, R15 ;  /* 0x000054102e0a7816 */ /* 0x000fe4000000000f */
[----:B------:R-:W-:Y:S01]  /*20af00*/  ISETP.LT.AND P0, PT, R31, UR38, !P0 ;  /* 0x000000261f007c0c */ /* 0x000fe2000c701270 */
[----:B------:R-:W2:Y:S01]  /*20af10*/  LDL.LU R46, [R1+0x9f10] ;  /* 0x009f1000012e7983 */ /* 0x000ea20000300800 */
[----:B------:R-:W-:Y:S01]  /*20af20*/  LOP3.LUT R3, R3, 0xf7ffffff, RZ, 0xc0, !PT ;  /* 0xf7ffffff03037812 */ /* 0x000fe200078ec0ff */
[----:B------:R-:W0:Y:S01]  /*20af30*/  LDCU.64 UR38, c[0x0][0x398] ;  /* 0x00007300ff2677ac */ /* 0x000e220008000a00 */
[----:B------:R-:W-:Y:S01]  /*20af40*/  PRMT R9, R44, 0x5410, R45 ;  /* 0x000054102c097816 */ /* 0x000fe2000000002d */
[----:B------:R-:W-:Y:S01]  /*20af50*/  STL [R1+0x260], R10 ;  /* 0x0002600a01007387 */ /* 0x000fe20000100800 */
[----:B------:R-:W-:-:S03]  /*20af60*/  @P1 LOP3.LUT R3, R3, 0x8000000, RZ, 0xfc, !PT ;  /* 0x0800000003031812 */ /* 0x000fc600078efcff */
[----:B------:R-:W2:Y:S01]  /*20af70*/  LDL.LU R45, [R1+0x9f0c] ;  /* 0x009f0c00012d7983 */ /* 0x000ea20000300800 */
[----:B------:R-:W-:-:S03]  /*20af80*/  LOP3.LUT R3, R3, 0xfbffffff, RZ, 0xc0, !PT ;  /* 0xfbffffff03037812 */ /* 0x000fc600078ec0ff */
[----:B------:R-:W2:Y:S04]  /*20af90*/  LDL.LU R44, [R1+0x9f08] ;  /* 0x009f0800012c7983 */ /* 0x000ea80000300800 */
[----:B------:R0:W-:Y:S01]  /*20afa0*/  STL [R1+0x264], R9 ;  /* 0x0002640901007387 */ /* 0x0001e20000100800 */
[----:B------:R-:W-:Y:S01]  /*20afb0*/  @P0 LOP3.LUT R3, R3, 0x4000000, RZ, 0xfc, !PT ;  /* 0x0400000003030812 */ /* 0x000fe200078efcff */
[----:B0-----:R-:W-:-:S05]  /*20afc0*/  VIADD R9, R30, 0x5 ;  /* 0x000000051e097836 */ /* 0x001fca0000000000 */
[----:B------:R-:W-:Y:S01]  /*20afd0*/  ISETP.GE.AND P0, PT, R9, UR43, PT ;  /* 0x0000002b09007c0c */ /* 0x000fe2000bf06270 */
[----:B------:R-:W0:Y:S03]  /*20afe0*/  LDCU.64 UR42, c[0x0][0x398] ;  /* 0x00007300ff2a77ac */ /* 0x000e260008000a00 */
[----:B------:R-:W-:Y:S01]  /*20aff0*/  ISETP.LT.AND P1, PT, R25, UR34, !P0 ;  /* 0x0000002219007c0c */ /* 0x000fe2000c721270 */
[----:B------:R-:W0:Y:S01]  /*20b000*/  LDCU UR34, c[0x0][0x398] ;  /* 0x00007300ff2277ac */ /* 0x000e220008000800 */
[----:B-1----:R-:W-:Y:S02]  /*20b010*/  ISETP.LT.AND P2, PT, R29, UR51, !P0 ;  /* 0x000000331d007c0c */ /* 0x002fe4000c741270 */
[----:B------:R-:W-:Y:S01]  /*20b020*/  LOP3.LUT R3, R3, 0xffdfffff, RZ, 0xc0, !PT ;  /* 0xffdfffff03037812 */ /* 0x000fe200078ec0ff */
[----:B------:R-:W1:Y:S08]  /*20b030*/  LDCU UR51, c[0x0][0x398] ;  /* 0x00007300ff3377ac */ /* 0x000e700008000800 */
        /* <DEDUP_REMOVED lines=48> */
[----:B------:R-:W-:Y:S02]  /*20b340*/  LOP3.LUT R3, R3, 0xffffefff, RZ, 0xc0, !PT ;  /* 0xffffefff03037812 */ /* 0x000fe400078ec0ff */
[----:B------:R-:W-:Y:S02]  /*20b350*/  PRMT R10, R42, 0x5410, R43 ;  /* 0x000054102a0a7816 */ /* 0x000fe4000000002b */
[----:B------:R-:W-:Y:S01]  /*20b360*/  @P2 LOP3.LUT R3, R3, 0x1000, RZ, 0xfc, !PT ;  /* 0x0000100003032812 */ /* 0x000fe200078efcff */
[----:B------:R-:W2:Y:S01]  /*20b370*/  LDL.LU R43, [R1+0x9f04] ;  /* 0x009f0400012b7983 */ /* 0x000ea20000300800 */
[----:B------:R-:W-:-:S02]  /*20b380*/  PRMT R9, R40, 0x5410, R41 ;  /* 0x0000541028097816 */ /* 0x000fc40000000029 */
[----:B------:R-:W-:Y:S01]  /*20b390*/  ISETP.LT.AND P0, PT, R31, UR45, !P0 ;  /* 0x0000002d1f007c0c */ /* 0x000fe2000c701270 */
[----:B------:R-:W2:Y:S01]  /*20b3a0*/  LDL.LU R42, [R1+0x9f00] ;  /* 0x009f0000012a7983 */ /* 0x000ea20000300800 */
[----:B------:R-:W-:Y:S01]  /*20b3b0*/  LOP3.LUT R3, R3, 0xfffff7ff, RZ, 0xc0, !PT ;  /* 0xfffff7ff03037812 */ /* 0x000fe200078ec0ff */
[----:B------:R-:W0:Y:S02]  /*20b3c0*/  LDCU.64 UR44, c[0x0][0x398] ;  /* 0x00007300ff2c77ac */ /* 0x000e240008000a00 */
[----:B------:R-:W-:Y:S04]  /*20b3d0*/  STL [R1+0x278], R10 ;  /* 0x0002780a01007387 */ /* 0x000fe80000100800 */
[----:B------:R-:W2:Y:S01]  /*20b3e0*/  LDL.LU R41, [R1+0x9efc] ;  /* 0x009efc0001297983 */ /* 0x000ea20000300800 */
[----:B------:R-:W-:-:S03]  /*20b3f0*/  @P1 LOP3.LUT R3, R3, 0x800, RZ, 0xfc, !PT ;  /* 0x0000080003031812 */ /* 0x000fc600078efcff */
[----:B------:R-:W2:Y:S04]  /*20b400*/  LDL.LU R40, [R1+0x9ef8] ;  /* 0x009ef80001287983 */ /* 0x000ea80000300800 */
[----:B------:R0:W-:Y:S01]  /*20b410*/  STL [R1+0x6ac], R9 ;  /* 0x0006ac0901007387 */ /* 0x0001e20000100800 */
[----:B------:R-:W-:Y:S02]  /*20b420*/  LOP3.LUT R3, R3, 0xfffffbff, RZ, 0xc0, !PT ;  /* 0xfffffbff03037812 */ /* 0x000fe400078ec0ff */
[----:B0-----:R-:W-:Y:S02]  /*20b430*/  LOP3.LUT R9, R39, 0xffff, RZ, 0xc0, !PT ;  /* 0x0000ffff27097812 */ /* 0x001fe400078ec0ff */
[----:B------:R-:W-:Y:S01]  /*20b440*/  @P0 LOP3.LUT R3, R3, 0x400, RZ, 0xfc, !PT ;  /* 0x0000040003030812 */ /* 0x000fe200078efcff */
[----:B------:R-:W2:Y:S01]  /*20b450*/  LDL.LU R39, [R1+0x9ef4] ;  /* 0x009ef40001277983 */ /* 0x000ea20000300800 */
[----:B------:R-:W-:-:S02]  /*20b460*/  PRMT R14, R36, 0x4210, R9 ;  /* 0x00004210240e7816 */ /* 0x000fc40000000009 */
[----:B------:R-:W-:Y:S01]  /*20b470*/  PRMT R13, R35, 0x5210, R9 ;  /* 0x00005210230d7816 */ /* 0x000fe20000000009 */
[----:B------:R-:W-:-:S05]  /*20b480*/  VIADD R9, R30, 0x4 ;  /* 0x000000041e097836 */ /* 0x000fca0000000000 */
[----:B------:R-:W-:Y:S01]  /*20b490*/  ISETP.GE.AND P0, PT, R9, UR35, PT ;  /* 0x0000002309007c0c */ /* 0x000fe2000bf06270 */
[----:B------:R-:W0:Y:S03]  /*20b4a0*/  LDCU UR35, c[0x0][0x398] ;  /* 0x00007300ff2377ac */ /* 0x000e260008000800 */
[----:B------:R-:W-:Y:S01]  /*20b4b0*/  ISETP.LT.AND P1, PT, R25, UR42, !P0 ;  /* 0x0000002a19007c0c */ /* 0x000fe2000c721270 */
[----:B------:R-:W0:Y:S01]  /*20b4c0*/  LDCU UR42, c[0x0][0x398] ;  /* 0x00007300ff2a77ac */ /* 0x000e220008000800 */
[----:B---3--:R-:W-:Y:S02]  /*20b4d0*/  ISETP.LT.AND P2, PT, R29, UR77, !P0 ;  /* 0x0000004d1d007c0c */ /* 0x008fe4000c741270 */
[----:B------:R-:W-:Y:S01]  /*20b4e0*/  LOP3.LUT R3, R3, 0xffffffdf, RZ, 0xc0, !PT ;  /* 0xffffffdf03037812 */ /* 0x000fe200078ec0ff */
[----:B------:R-:W3:Y:S08]  /*20b4f0*/  LDCU UR77, c[0x0][0x398] ;  /* 0x00007300ff4d77ac */ /* 0x000ef00008000800 */
[----:B------:R-:W-:-:S02]  /*20b500*/  @P1 LOP3.LUT R3, R3, 0x20, RZ, 0xfc, !PT ;  /* 0x0000002003031812 */ /* 0x000fc400078efcff */
        /* <DEDUP_REMOVED lines=14> */
[----:B-1----:R-:W-:Y:S01]  /*20b5f0*/  ISETP.LT.AND P1, PT, R23, UR51, !P0 ;  /* 0x0000003317007c0c */ /* 0x002fe2000c721270 */
[----:B------:R-:W1:Y:S01]  /*20b600*/  LDCU UR51, c[0x0][0x398] ;  /* 0x00007300ff3377ac */ /* 0x000e620008000800 */
[----:B---3--:R-:W-:Y:S02]  /*20b610*/  ISETP.LT.AND P2, PT, R24, UR77, !P0 ;  /* 0x0000004d18007c0c */ /* 0x008fe4000c741270 */
[----:B------:R-:W-:Y:S01]  /*20b620*/  LOP3.LUT R3, R3, 0xffffffef, RZ, 0xc0, !PT ;  /* 0xffffffef03037812 */ /* 0x000fe200078ec0ff */
[----:B------:R-:W3:Y:S10]  /*20b630*/  LDCU UR77, c[0x0][0x398] ;  /* 0x00007300ff4d77ac */ /* 0x000ef40008000800 */
[----:B------:R-:W-:-:S02]  /*20b640*/  @P2 LOP3.LUT R3, R3, 0x10, RZ, 0xfc, !PT ;  /* 0x0000001003032812 */ /* 0x000fc400078efcff */
[----:B-1----:R-:W-:Y:S01]  /*20b650*/  ISETP.LT.AND P2, PT, R22, UR51, !P0 ;  /* 0x0000003316007c0c */ /* 0x002fe2000c741270 */
[----:B------:R-:W1:Y:S01]  /*20b660*/  LDCU UR51, c[0x0][0x398] ;  /* 0x00007300ff3377ac */ /* 0x000e620008000800 */
[----:B------:R-:W-:-:S04]  /*20b670*/  LOP3.LUT R3, R3, 0xfffffff7, RZ, 0xc0, !PT ;  /* 0xfffffff703037812 */ /* 0x000fc800078ec0ff */
[----:B------:R-:W-:Y:S02]  /*20b680*/  @P1 LOP3.LUT R3, R3, 0x8, RZ, 0xfc, !PT ;  /* 0x0000000803031812 */ /* 0x000fe400078efcff */
[----:B0-----:R-:W-:Y:S02]  /*20b690*/  ISETP.LT.AND P1, PT, R21, UR42, !P0 ;  /* 0x0000002a15007c0c */ /* 0x001fe4000c721270 */
        /* <DEDUP_REMOVED lines=8> */
[----:B-1----:R-:W-:-:S05]  /*20b720*/  ISETP.LT.AND P2, PT, R16, UR51, !P0 ;  /* 0x0000003310007c0c */ /* 0x002fca000c741270 */
        /* <DEDUP_REMOVED lines=8> */
[----:B------:R-:W-:Y:S02]  /*20b7b0*/  PRMT R10, R37, 0x5410, R38 ;  /* 0x00005410250a7816 */ /* 0x000fe40000000026 */
[----:B------:R-:W-:Y:S01]  /*20b7c0*/  LOP3.LUT R2, R2, 0xefffffff, RZ, 0xc0, !PT ;  /* 0xefffffff02027812 */ /* 0x000fe200078ec0ff */
[----:B------:R-:W3:Y:S03]  /*20b7d0*/  LDL.LU R38, [R1+0x9ef0] ;  /* 0x009ef00001267983 */ /* 0x000ee60000300800 */
[----:B------:R-:W-:Y:S01]  /*20b7e0*/  @P2 LOP3.LUT R2, R2, 0x10000000, RZ, 0xfc, !PT ;  /* 0x1000000002022812 */ /* 0x000fe200078efcff */
[----:B------:R-:W2:Y:S01]  /*20b7f0*/  LDL.LU R37, [R1+0x9eec] ;  /* 0x009eec0001257983 */ /* 0x000ea20000300800 */
[----:B------:R-:W-:-:S03]  /*20b800*/  ISETP.LT.AND P2, PT, R31, UR31, !P0 ;  /* 0x0000001f1f007c0c */ /* 0x000fc6000c741270 */
[----:B------:R-:W2:Y:S01]  /*20b810*/  LDL.LU R36, [R1+0x9ee8] ;  /* 0x009ee80001247983 */ /* 0x000ea20000300800 */
[----:B------:R-:W-:-:S03]  /*20b820*/  LOP3.LUT R2, R2, 0xf7ffffff, RZ, 0xc0, !PT ;  /* 0xf7ffffff02027812 */ /* 0x000fc600078ec0ff */
[----:B------:R0:W-:Y:S01]  /*20b830*/  STL [R1+0x6bc], R10 ;  /* 0x0006bc0a01007387 */ /* 0x0001e20000100800 */
[----:B------:R-:W-:Y:S02]  /*20b840*/  @P1 LOP3.LUT R2, R2, 0x8000000, RZ, 0xfc, !PT ;  /* 0x0800000002021812 */ /* 0x000fe400078efcff */
[C---:B------:R-:W-:Y:S01]  /*20b850*/  ISETP.LT.AND P3, PT, R30.reuse, UR37, !P3 ;  /* 0x000000251e007c0c */ /* 0x040fe2000df61270 */
[----:B------:R-:W1:Y:S01]  /*20b860*/  LDCU UR37, c[0x0][0x398] ;  /* 0x00007300ff2577ac */ /* 0x000e620008000800 */
[C---:B0-----:R-:W-:Y:S01]  /*20b870*/  VIADD R10, R30.reuse, 0x3 ;  /* 0x000000031e0a7836 */ /* 0x041fe20000000000 */
[C---:B------:R-:W-:Y:S01]  /*20b880*/  ISETP.LT.AND P4, PT, R30.reuse, UR39, !P4 ;  /* 0x000000271e007c0c */ /* 0x040fe2000e781270 */
[----:B------:R-:W0:Y:S01]  /*20b890*/  LDCU UR39, c[0x0][0x398] ;  /* 0x00007300ff2777ac */ /* 0x000e220008000800 */
[----:B------:R-:W-:Y:S01]  /*20b8a0*/  ISETP.LT.AND P5, PT, R30, UR41, !P5 ;  /* 0x000000291e007c0c */ /* 0x000fe2000efa1270 */
[----:B------:R-:W2:Y:S01]  /*20b8b0*/  LDL.LU R35, [R1+0x9ee4] ;  /* 0x009ee40001237983 */ /* 0x000ea20000300800 */
[----:B------:R-:W-:Y:S01]  /*20b8c0*/  ISETP.GE.AND P0, PT, R10, UR43, PT ;  /* 0x0000002b0a007c0c */ /* 0x000fe2000bf06270 */
[----:B------:R-:W0:Y:S01]  /*20b8d0*/  LDCU UR41, c[0x0][0x398] ;  /* 0x00007300ff2977ac */ /* 0x000e220008000800 */
[----:B------:R-:W-:-:S02]  /*20b8e0*/  LOP3.LUT R2, R2, 0xfbffffff, RZ, 0xc0, !PT ;  /* 0xfbffffff02027812 */ /* 0x000fc400078ec0ff */
[----:B------:R-:W-:Y:S02]  /*20b8f0*/  ISETP.LT.AND P1, PT, R25, UR44, !P0 ;  /* 0x0000002c19007c0c */ /* 0x000fe4000c721270 */
[----:B------:R-:W-:Y:S02]  /*20b900*/  @P2 LOP3.LUT R2, R2, 0x4000000, RZ, 0xfc, !PT ;  /* 0x0400000002022812 */ /* 0x000fe400078efcff */
[----:B------:R-:W-:Y:S02]  /*20b910*/  ISETP.LT.AND P2, PT, R29, UR30, !P0 ;  /* 0x0000001e1d007c0c */ /* 0x000fe4000c741270 */
[----:B------:R-:W-:-:S07]  /*20b920*/  LOP3.LUT R2, R2, 0xffdfffff, RZ, 0xc0, !PT ;  /* 0xffdfffff02027812 */ /* 0x000fce00078ec0ff */
        /* <DEDUP_REMOVED lines=129> */
[----:B------:R-:W-:Y:S01]  /*20c140*/  LOP3.LUT R18, R18, 0xffffdfff, RZ, 0xc0, !PT ;  /* 0xffffdfff12127812 */ /* 0x000fe200078ec0ff */
[----:B------:R-:W2:Y:S03]  /*20c150*/  LDL.LU R34, [R1+0x9ee0] ;  /* 0x009ee00001227983 */ /* 0x000ea60000300800 */
[----:B------:R-:W-:Y:S02]  /*20c160*/  @P2 LOP3.LUT R18, R18, 0x2000, RZ, 0xfc, !PT ;  /* 0x0000200012122812 */ /* 0x000fe400078efcff */
[----:B------:R-:W-:-:S02]  /*20c170*/  ISETP.LT.AND P2, PT, R33, UR69, !P0 ;  /* 0x0000004521007c0c */ /* 0x000fc4000c741270 */
[----:B------:R-:W-:Y:S01]  /*20c180*/  LOP3.LUT R18, R18, 0xffffefff, RZ, 0xc0, !PT ;  /* 0xffffefff12127812 */ /* 0x000fe200078ec0ff */
[----:B------:R-:W2:Y:S03]  /*20c190*/  LDL.LU R33, [R1+0x9edc] ;  /* 0x009edc0001217983 */ /* 0x000ea60000300800 */
[----:B------:R-:W-:Y:S02]  /*20c1a0*/  @P1 LOP3.LUT R18, R18, 0x1000, RZ, 0xfc, !PT ;  /* 0x0000100012121812 */ /* 0x000fe400078efcff */
[----:B------:R-:W-:Y:S02]  /*20c1b0*/  ISETP.LT.AND P1, PT, R32, UR70, !P0 ;  /* 0x0000004620007c0c */ /* 0x000fe4000c721270 */
[----:B------:R-:W-:Y:S01]  /*20c1c0*/  LOP3.LUT R18, R18, 0xfffff7ff, RZ, 0xc0, !PT ;  /* 0xfffff7ff12127812 */ /* 0x000fe200078ec0ff */
[----:B------:R-:W2:Y:S03]  /*20c1d0*/  LDL.LU R32, [R1+0x9ed8] ;  /* 0x009ed80001207983 */ /* 0x000ea60000300800 */
[----:B------:R-:W-:-:S02]  /*20c1e0*/  @P2 LOP3.LUT R18, R18, 0x800, RZ, 0xfc, !PT ;  /* 0x0000080012122812 */ /* 0x000fc400078efcff */
[----:B------:R-:W-:Y:S02]  /*20c1f0*/  ISETP.LT.AND P0, PT, R31, UR71, !P0 ;  /* 0x000000471f007c0c */ /* 0x000fe4000c701270 */
[----:B------:R-:W-:Y:S01]  /*20c200*/  LOP3.LUT R18, R18, 0xfffffbff, RZ, 0xc0, !PT ;  /* 0xfffffbff12127812 */ /* 0x000fe200078ec0ff */
[----:B------:R-:W2:Y:S01]  /*20c210*/  LDL.LU R31, [R1+0x9ed4] ;  /* 0x009ed400011f7983 */ /* 0x000ea20000300800 */
[----:B------:R-:W-:Y:S02]  /*20c220*/  ISETP.GE.AND P2, PT, R30, UR49, PT ;  /* 0x000000311e007c0c */ /* 0x000fe4000bf46270 */
[----:B------:R-:W-:Y:S01]  /*20c230*/  @P1 LOP3.LUT R18, R18, 0x400, RZ, 0xfc, !PT ;  /* 0x0000040012121812 */ /* 0x000fe200078efcff */
[----:B------:R-:W2:Y:S01]  /*20c240*/  LDL.LU R30, [R1+0x9ed0] ;  /* 0x009ed000011e7983 */ /* 0x000ea20000300800 */
[----:B------:R-:W-:Y:S02]  /*20c250*/  ISETP.LT.AND P1, PT, R29, UR36, !P2 ;  /* 0x000000241d007c0c */ /* 0x000fe4000d721270 */
[----:B------:R-:W-:Y:S01]  /*20c260*/  LOP3.LUT R18, R18, 0xfffffdff, RZ, 0xc0, !PT ;  /* 0xfffffdff12127812 */ /* 0x000fe200078ec0ff */
[----:B------:R-:W2:Y:S03]  /*20c270*/  LDL.LU R29, [R1+0x9ecc] ;  /* 0x009ecc00011d7983 */ /* 0x000ea60000300800 */
[----:B------:R-:W-:-:S02]  /*20c280*/  @P0 LOP3.LUT R18, R18, 0x200, RZ, 0xfc, !PT ;  /* 0x0000020012120812 */ /* 0x000fc400078efcff */
[----:B------:R-:W-:Y:S02]  /*20c290*/  ISETP.LT.AND P0, PT, R28, UR38, !P2 ;  /* 0x000000261c007c0c */ /* 0x000fe4000d701270 */
        /* <DEDUP_REMOVED lines=27> */
[----:B-1----:R-:W-:Y:S02]  /*20c450*/  ISETP.LT.AND P1, PT, R21, UR37, !P2 ;  /* 0x0000002515007c0c */ /* 0x002fe4000d721270 */
[----:B------:R-:W-:Y:S01]  /*20c460*/  LOP3.LUT R18, R18, 0xfffffffd, RZ, 0xc0, !PT ;  /* 0xfffffffd12127812 */ /* 0x000fe200078ec0ff */
[----:B------:R-:W2:Y:S03]  /*20c470*/  LDL.LU R21, [R1+0x9eac] ;  /* 0x009eac0001157983 */ /* 0x000ea60000300800 */
[----:B------:R-:W-:-:S04]  /*20c480*/  @P0 LOP3.LUT R18, R18, 0x2, RZ, 0xfc, !PT ;  /* 0x0000000212120812 */ /* 0x000fc800078efcff */
[----:B------:R-:W-:Y:S02]  /*20c490*/  LOP3.LUT R18, R18, 0xfffffffe, RZ, 0xc0, !PT ;  /* 0xfffffffe12127812 */ /* 0x000fe400078ec0ff */
[----:B0-----:R-:W-:Y:S02]  /*20c4a0*/  ISETP.LT.AND P0, PT, R20, UR39, !P2 ;  /* 0x0000002714007c0c */ /* 0x001fe4000d701270 */
[----:B------:R-:W-:Y:S01]  /*20c4b0*/  @P1 LOP3.LUT R18, R18, 0x1, RZ, 0xfc, !PT ;  /* 0x0000000112121812 */ /* 0x000fe200078efcff */
[----:B------:R-:W2:Y:S01]  /*20c4c0*/  LDL.LU R20, [R1+0x9ea8] ;  /* 0x009ea80001147983 */ /* 0x000ea20000300800 */
[----:B------:R-:W-:Y:S02]  /*20c4d0*/  ISETP.LT.AND P1, PT, R19, UR41, !P2 ;  /* 0x0000002913007c0c */ /* 0x000fe4000d721270 */
[----:B------:R-:W-:Y:S01]  /*20c4e0*/  ISETP.LT.AND P2, PT, R16, UR76, !P2 ;  /* 0x0000004c10007c0c */ /* 0x000fe2000d741270 */
[----:B------:R-:W2:Y:S04]  /*20c4f0*/  LDL.LU R19, [R1+0x9ea4] ;  /* 0x009ea40001137983 */ /* 0x000ea80000300800 */
[----:B------:R-:W3:Y:S04]  /*20c500*/  LDL.LU R16, [R1+0x9ea0] ;  /* 0x009ea00001107983 */ /* 0x000ee80000300800 */
[----:B------:R-:W-:Y:S01]  /*20c510*/  STL [R1+0xa0a0], R18 ;  /* 0x00a0a01201007387 */ /* 0x000fe20000100800 */
[----:B------:R-:W0:Y:S01]  /*20c520*/  S2UR UR5, SR_CgaCtaId ;  /* 0x00000000000579c3 */ /* 0x000e220000008800 */
[----:B------:R-:W-:Y:S01]  /*20c530*/  UMOV UR4, 0x400 ;  /* 0x0000040000047882 */ /* 0x000fe20000000000 */
[----:B------:R-:W1:Y:S01]  /*20c540*/  LDCU.64 UR28, c[0x0][0x398] ;  /* 0x00007300ff1c77ac */ /* 0x000e620008000a00 */
[----:B------:R-:W-:Y:S01]  /*20c550*/  STL [R1+0xa094], R2 ;  /* 0x00a0940201007387 */ /* 0x000fe20000100800 */
[----:B------:R-:W0:Y:S03]  /*20c560*/  LDCU UR8, c[0x0][0x39c] ;  /* 0x00007380ff0877ac */ /* 0x000e260008000800 */
[----:B------:R-:W-:Y:S01]  /*20c570*/  STL [R1+0xa090], R10 ;  /* 0x00a0900a01007387 */ /* 0x000fe20000100800 */
[----:B------:R-:W0:Y:S03]  /*20c580*/  LDCU UR12, c[0x0][0x39c] ;  /* 0x00007380ff0c77ac */ /* 0x000e260008000800 */
[----:B------:R-:W-:Y:S01]  /*20c590*/  STL [R1+0xa080], R3 ;  /* 0x00a0800301007387 */ /* 0x000fe20000100800 */
[----:B------:R-:W0:Y:S03]  /*20c5a0*/  LDCU.64 UR6, c[0x0][0x398] ;  /* 0x00007300ff0677ac */ /* 0x000e260008000a00 */
[----:B------:R1:W-:Y:S01]  /*20c5b0*/  STL [R1+0xa078], R4 ;  /* 0x00a0780401007387 */ /* 0x0003e20000100800 */
[----:B------:R-:W0:Y:S01]  /*20c5c0*/  LDCU.64 UR10, c[0x0][0x398] ;  /* 0x00007300ff0a77ac */ /* 0x000e220008000a00 */
[----:B------:R-:W0:Y:S01]  /*20c5d0*/  LDCU.64 UR14, c[0x0][0x398] ;  /* 0x00007300ff0e77ac */ /* 0x000e220008000a00 */
[----:B-1----:R-:W-:Y:S01]  /*20c5e0*/  IMAD.MOV.U32 R4, RZ, RZ, R14 ;  /* 0x000000ffff047224 */ /* 0x002fe200078e000e */
[----:B------:R-:W1:Y:S01]  /*20c5f0*/  LDCU.64 UR18, c[0x0][0x398] ;  /* 0x00007300ff1277ac */ /* 0x000e620008000a00 */
[----:B------:R-:W3:Y:S01]  /*20c600*/  LDL.LU R14, [R1+0x7c0] ;  /* 0x0007c000010e7983 */ /* 0x000ee20000300800 */
[----:B------:R-:W0:Y:S03]  /*20c610*/  LDCU.64 UR20, c[0x0][0x398] ;  /* 0x00007300ff1477ac */ /* 0x000e260008000a00 */
[----:B------:R-:W3:Y:S01]  /*20c620*/  LDL.LU R15, [R1+0x850] ;  /* 0x00085000010f7983 */ /* 0x000ee20000300800 */
[----:B------:R-:W0:Y:S03]  /*20c630*/  LDCU.64 UR22, c[0x0][0x398] ;  /* 0x00007300ff1677ac */ /* 0x000e260008000a00 */
[----:B------:R-:W3:Y:S01]  /*20c640*/  LDL.LU R3, [R1+0x17c] ;  /* 0x00017c0001037983 */ /* 0x000ee20000300800 */
[----:B------:R-:W0:Y:S03]  /*20c650*/  LDCU.64 UR24, c[0x0][0x398] ;  /* 0x00007300ff1877ac */ /* 0x000e260008000a00 */
[----:B------:R-:W3:Y:S01]  /*20c660*/  LDL.LU R10, [R1+0x1c50] ;  /* 0x001c5000010a7983 */ /* 0x000ee20000300800 */
[----:B------:R-:W0:Y:S03]  /*20c670*/  LDCU.64 UR26, c[0x0][0x398] ;  /* 0x00007300ff1a77ac */ /* 0x000e260008000a00 */
[----:B------:R-:W3:Y:S01]  /*20c680*/  LDL.LU R2, [R1+0x16c] ;  /* 0x00016c0001027983 */ /* 0x000ee20000300800 */
[----:B------:R-:W0:Y:S03]  /*20c690*/  LDCU UR46, c[0x0][0x398] ;  /* 0x00007300ff2e77ac */ /* 0x000e260008000800 */
[----:B------:R-:W3:Y:S01]  /*20c6a0*/  LDL.LU R18, [R1+0x1c7c] ;  /* 0x001c7c0001127983 */ /* 0x000ee20000300800 */
[----:B------:R-:W0:Y:S03]  /*20c6b0*/  LDCU UR47, c[0x0][0x39c] ;  /* 0x00007380ff2f77ac */ /* 0x000e260008000800 */
[----:B------:R-:W3:Y:S01]  /*20c6c0*/  LDL.LU R12, [R1+0x15c] ;  /* 0x00015c00010c7983 */ /* 0x000ee20000300800 */
[----:B------:R-:W0:Y:S03]  /*20c6d0*/  LDCU UR48, c[0x0][0x398] ;  /* 0x00007300ff3077ac */ /* 0x000e260008000800 */
[----:B------:R-:W3:Y:S01]  /*20c6e0*/  LDL.LU R9, [R1+0x1cbc] ;  /* 0x001cbc0001097983 */ /* 0x000ee20000300800 */
        /* <DEDUP_REMOVED lines=28> */
[----:B------:R-:W-:Y:S01]  /*20c8b0*/  STL [R1+0xa054], R17 ;  /* 0x00a0541101007387 */ /* 0x000fe20000100800 */
[----:B------:R-:W0:Y:S03]  /*20c8c0*/  LDCU UR40, c[0x0][0x398] ;  /* 0x00007300ff2877ac */ /* 0x000e260008000800 */
[----:B--2---:R2:W-:Y:S01]  /*20c8d0*/  STL [R1+0xa048], R19 ;  /* 0x00a0481301007387 */ /* 0x0045e20000100800 */
[----:B------:R-:W0:Y:S01]  /*20c8e0*/  LDCU UR37, c[0x0][0x398] ;  /* 0x00007300ff2577ac */ /* 0x000e220008000800 */
[----:B------:R-:W0:Y:S01]  /*20c8f0*/  LDCU UR38, c[0x0][0x398] ;  /* 0x00007300ff2677ac */ /* 0x000e220008000800 */
[----:B------:R-:W0:Y:S01]  /*20c900*/  LDCU UR35, c[0x0][0x398] ;  /* 0x00007300ff2377ac */ /* 0x000e220008000800 */
[----:B--2---:R-:W2:Y:S01]  /*20c910*/  LDL.LU R19, [R1+0xec] ;  /* 0x0000ec0001137983 */ /* 0x004ea20000300800 */
[----:B------:R-:W0:Y:S03]  /*20c920*/  LDCU UR36, c[0x0][0x398] ;  /* 0x00007300ff2477ac */ /* 0x000e260008000800 */
[----:B------:R1:W-:Y:S01]  /*20c930*/  STL [R1+0xa044], R20 ;  /* 0x00a0441401007387 */ /* 0x0003e20000100800 */
[----:B------:R-:W0:Y:S01]  /*20c940*/  LDCU UR34, c[0x0][0x398] ;  /* 0x00007300ff2277ac */ /* 0x000e220008000800 */
[----:B------:R-:W0:Y:S02]  /*20c950*/  LDCU UR54, c[0x0][0x398] ;  /* 0x00007300ff3677ac */ /* 0x000e240008000800 */
[----:B-1----:R-:W2:Y:S01]  /*20c960*/  LDL.LU R20, [R1+0x1dc0] ;  /* 0x001dc00001147983 */ /* 0x002ea20000300800 */
[----:B------:R-:W1:Y:S03]  /*20c970*/  LDCU UR55, c[0x0][0x398] ;  /* 0x00007300ff3777ac */ /* 0x000e660008000800 */
[----:B------:R0:W-:Y:S01]  /*20c980*/  STL [R1+0xa034], R21 ;  /* 0x00a0341501007387 */ /* 0x0001e20000100800 */
[----:B------:R-:W1:Y:S01]  /*20c990*/  LDCU UR57, c[0x0][0x398] ;  /* 0x00007300ff3977ac */ /* 0x000e620008000800 */
[----:B------:R-:W1:Y:S01]  /*20c9a0*/  LDCU UR51, c[0x0][0x398] ;  /* 0x00007300ff3377ac */ /* 0x000e620008000800 */
[----:B------:R-:W1:Y:S01]  /*20c9b0*/  LDCU UR32, c[0x0][0x39c] ;  /* 0x00007380ff2077ac */ /* 0x000e620008000800 */
[----:B0-----:R-:W2:Y:S01]  /*20c9c0*/  LDL.LU R21, [R1+0xfc] ;  /* 0x0000fc0001157983 */ /* 0x001ea20000300800 */
[----:B------:R-:W0:Y:S03]  /*20c9d0*/  LDCU UR43, c[0x0][0x39c] ;  /* 0x00007380ff2b77ac */ /* 0x000e260008000800 */
[----:B------:R1:W-:Y:S01]  /*20c9e0*/  STL [R1+0xa030], R22 ;  /* 0x00a0301601007387 */ /* 0x0003e20000100800 */
[----:B------:R-:W0:Y:S01]  /*20c9f0*/  LDCU UR33, c[0x0][0x39c] ;  /* 0x00007380ff2177ac */ /* 0x000e220008000800 */
[----:B------:R-:W0:Y:S02]  /*20ca00*/  LDCU UR30, c[0x0][0x39c] ;  /* 0x00007380ff1e77ac */ /* 0x000e240008000800 */
[----:B-1----:R-:W2:Y:S01]  /*20ca10*/  LDL.LU R22, [R1+0x1da8] ;  /* 0x001da80001167983 */ /* 0x002ea20000300800 */
[----:B------:R-:W1:Y:S03]  /*20ca20*/  LDCU UR31, c[0x0][0x39c] ;  /* 0x00007380ff1f77ac */ /* 0x000e660008000800 */
[----:B------:R-:W-:Y:S04]  /*20ca30*/  STL [R1+0xa01c], R23 ;  /* 0x00a01c1701007387 */ /* 0x000fe80000100800 */
        /* <DEDUP_REMOVED lines=23> */
[----:B------:R-:W-:Y:S04]  /*20cbb0*/  STL [R1+0x9f80], R39 ;  /* 0x009f802701007387 */ /* 0x000fe80000100800 */
[----:B------:R-:W-:Y:S04]  /*20cbc0*/  STL [R1+0x9f68], R40 ;  /* 0x009f682801007387 */ /* 0x000fe80000100800 */
[----:B------:R-:W-:Y:S04]  /*20cbd0*/  STL [R1+0x9f58], R41 ;  /* 0x009f582901007387 */ /* 0x000fe80000100800 */
[----:B------:R-:W-:Y:S04]  /*20cbe0*/  STL [R1+0x9f44], R42 ;  /* 0x009f442a01007387 */ /* 0x000fe80000100800 */
[----:B------:R0:W-:Y:S04]  /*20cbf0*/  STL [R1+0x9f40], R43 ;  /* 0x009f402b01007387 */ /* 0x0001e80000100800 */
[----:B------:R-:W-:Y:S04]  /*20cc00*/  STL [R1+0x9f28], R44 ;  /* 0x009f282c01007387 */ /* 0x000fe80000100800 */
[----:B------:R-:W-:Y:S01]  /*20cc10*/  STL [R1+0x9f24], R45 ;  /* 0x009f242d01007387 */ /* 0x000fe20000100800 */
[----:B0-----:R-:W-:-:S03]  /*20cc20*/  PRMT R43, R10, 0x5410, R3 ;  /* 0x000054100a2b7816 */ /* 0x001fc60000000003 */
[----:B------:R-:W-:Y:S04]  /*20cc30*/  STL [R1+0x9f20], R46 ;  /* 0x009f202e01007387 */ /* 0x000fe80000100800 */
[----:B------:R-:W-:Y:S04]  /*20cc40*/  STL [R1+0x9f18], R47 ;  /* 0x009f182f01007387 */ /* 0x000fe80000100800 */
[----:B------:R-:W-:Y:S04]  /*20cc50*/  STL [R1+0x9ef8], R48 ;  /* 0x009ef83001007387 */ /* 0x000fe80000100800 */
[----:B------:R-:W-:Y:S04]  /*20cc60*/  STL [R1+0x9ef4], R16 ;  /* 0x009ef41001007387 */ /* 0x000fe80000100800 */
[----:B------:R-:W-:Y:S04]  /*20cc70*/  STL [R1+0x9ef0], R49 ;  /* 0x009ef03101007387 */ /* 0x000fe80000100800 */
[----:B----4-:R0:W-:Y:S04]  /*20cc80*/  STL [R1+0x9ee4], R50 ;  /* 0x009ee43201007387 */ /* 0x0101e80000100800 */
        /* <DEDUP_REMOVED lines=11> */
[----:B------:R3:W-:Y:S04]  /*20cd40*/  STL [R1+0x9ea0], R61 ;  /* 0x009ea03d01007387 */ /* 0x0007e80000100800 */
[----:B------:R-:W4:Y:S01]  /*20cd50*/  LDL.LU R23, [R1+0xbc] ;  /* 0x0000bc0001177983 */ /* 0x000f220000300800 */
[----:B0-----:R-:W-:-:S03]  /*20cd60*/  PRMT R60, R18, 0x5410, R2 ;  /* 0x00005410123c7816 */ /* 0x001fc60000000002 */
[----:B------:R-:W4:Y:S04]  /*20cd70*/  LDL.LU R3, [R1+0x2004] ;  /* 0x0020040001037983 */ /* 0x000f280000300800 */
[----:B------:R-:W4:Y:S01]  /*20cd80*/  LDL.LU R17, [R1+0xb8] ;  /* 0x0000b80001117983 */ /* 0x000f220000300800 */
[----:B------:R-:W-:-:S03]  /*20cd90*/  IMAD.MOV.U32 R2, RZ, RZ, R15 ;  /* 0x000000ffff027224 */ /* 0x000fc600078e000f */
[----:B------:R-:W4:Y:S04]  /*20cda0*/  LDL.LU R10, [R1+0x200c] ;  /* 0x00200c00010a7983 */ /* 0x000f280000300800 */
[----:B------:R-:W4:Y:S04]  /*20cdb0*/  LDL.LU R18, [R1+0xb4] ;  /* 0x0000b40001127983 */ /* 0x000f280000300800 */
[----:B------:R-:W4:Y:S04]  /*20cdc0*/  LDL.LU R12, [R1+0x378] ;  /* 0x00037800010c7983 */ /* 0x000f280000300800 */
[----:B------:R-:W4:Y:S04]  /*20cdd0*/  LDL.LU R9, [R1+0x9c] ;  /* 0x00009c0001097983 */ /* 0x000f280000300800 */
[----:B------:R-:W4:Y:S04]  /*20cde0*/  LDL.LU R15, [R1+0x201c] ;  /* 0x00201c00010f7983 */ /* 0x000f280000300800 */
[----:B------:R-:W-:Y:S01]  /*20cdf0*/  STL [R1+0xa0e8], R50 ;  /* 0x00a0e83201007387 */ /* 0x000fe20000100800 */
[----:B--2---:R-:W-:-:S02]  /*20ce00*/  PRMT R56, R0, 0x5410, R19 ;  /* 0x0000541000387816 */ /* 0x004fc40000000013 */
[----:B---3--:R-:W-:Y:S02]  /*20ce10*/  PRMT R61, R7, 0x5410, R8 ;  /* 0x00005410073d7816 */ /* 0x008fe40000000008 */
[----:B------:R-:W-:Y:S02]  /*20ce20*/  PRMT R52, R20, 0x5410, R21 ;  /* 0x0000541014347816 */ /* 0x000fe40000000015 */
[----:B------:R-:W-:-:S05]  /*20ce30*/  PRMT R55, R22, 0x5410, R24 ;  /* 0x0000541016377816 */ /* 0x000fca0000000018 */
[----:B------:R-:W-:Y:S01]  /*20ce40*/  STL [R1+0xa0f8], R55 ;  /* 0x00a0f83701007387 */ /* 0x000fe20000100800 */
[----:B------:R-:W-:-:S05]  /*20ce50*/  PRMT R53, R25, 0x5410, R26 ;  /* 0x0000541019357816 */ /* 0x000fca000000001a */
[----:B------:R-:W-:Y:S01]  /*20ce60*/  STL.64 [R1+0xa0f0], R52 ;  /* 0x00a0f03401007387 */ /* 0x000fe20000100a00 */
[----:B------:R-:W-:-:S03]  /*20ce70*/  PRMT R47, R27, 0x5410, R28 ;  /* 0x000054101b2f7816 */ /* 0x000fc6000000001c */
[----:B------:R-:W2:Y:S04]  /*20ce80*/  LDL.LU R28, [R1+0x8c] ;  /* 0x00008c00011c7983 */ /* 0x000ea80000300800 */
[----:B------:R-:W2:Y:S04]  /*20ce90*/  LDL.LU R20, [R1+0x2020] ;  /* 0x0020200001147983 */ /* 0x000ea80000300800 */
[----:B------:R-:W3:Y:S04]  /*20cea0*/  LDL.LU R0, [R1+0x7c] ;  /* 0x00007c0001007983 */ /* 0x000ee80000300800 */
[----:B------:R-:W3:Y:S01]  /*20ceb0*/  LDL.LU R8, [R1+0x374] ;  /* 0x0003740001087983 */ /* 0x000ee20000300800 */
[----:B------:R-:W-:-:S03]  /*20cec0*/  PRMT R57, R5, 0x5410, R6 ;  /* 0x0000541005397816 */ /* 0x000fc60000000006 */
[----:B------:R-:W3:Y:S04]  /*20ced0*/  LDL.LU R22, [R1+0x6c] ;  /* 0x00006c0001167983 */ /* 0x000ee80000300800 */
[----:B------:R-:W3:Y:S04]  /*20cee0*/  LDL.LU R21, [R1+0x2030] ;  /* 0x0020300001157983 */ /* 0x000ee80000300800 */
[----:B------:R-:W3:Y:S04]  /*20cef0*/  LDL.LU R19, [R1+0x44] ;  /* 0x0000440001137983 */ /* 0x000ee80000300800 */
[----:B------:R-:W3:Y:S01]  /*20cf00*/  LDL.LU R6, [R1+0x2034] ;  /* 0x0020340001067983 */ /* 0x000ee20000300800 */
[----:B------:R-:W-:-:S03]  /*20cf10*/  IMAD.MOV.U32 R7, RZ, RZ, R4 ;  /* 0x000000ffff077224 */ /* 0x000fc600078e0004 */
[----:B------:R-:W3:Y:S04]  /*20cf20*/  LDL.LU R5, [R1+0x54e8] ;  /* 0x0054e80001057983 */ /* 0x000ee80000300800 */
[----:B------:R-:W3:Y:S01]  /*20cf30*/  LDL.LU R4, [R1+0x54e4] ;  /* 0x0054e40001047983 */ /* 0x000ee20000300800 */
[----:B------:R-:W-:Y:S02]  /*20cf40*/  PRMT R46, R29, 0x5410, R11 ;  /* 0x000054101d2e7816 */ /* 0x000fe4000000000b */
[----:B----4-:R-:W-:Y:S02]  /*20cf50*/  PRMT R58, R3, 0x5410, R23 ;  /* 0x00005410033a7816 */ /* 0x010fe40000000017 */
[----:B------:R-:W4:Y:S01]  /*20cf60*/  LDL.LU R3, [R1+0x54d4] ;  /* 0x0054d40001037983 */ /* 0x000f220000300800 */
[----:B------:R-:W-:-:S05]  /*20cf70*/  PRMT R59, R10, 0x5410, R17 ;  /* 0x000054100a3b7816 */ /* 0x000fca0000000011 */
[----:B------:R-:W-:Y:S01]  /*20cf80*/  STL.64 [R1+0xa0d0], R58 ;  /* 0x00a0d03a01007387 */ /* 0x000fe20000100a00 */
[----:B------:R-:W-:-:S03]  /*20cf90*/  PRMT R12, R12, 0x5410, R18 ;  /* 0x000054100c0c7816 */ /* 0x000fc60000000012 */
[----:B------:R-:W-:Y:S01]  /*20cfa0*/  STL.64 [R1+0xa0c8], R56 ;  /* 0x00a0c83801007387 */ /* 0x000fe20000100a00 */
[----:B------:R-:W-:-:S03]  /*20cfb0*/  PRMT R11, R15, 0x5410, R9 ;  /* 0x000054100f0b7816 */ /* 0x000fc60000000009 */
[----:B------:R0:W-:Y:S01]  /*20cfc0*/  STL [R1+0x10e0], R12 ;  /* 0x0010e00c01007387 */ /* 0x0001e20000100800 */
[----:B------:R-:W-:-:S03]  /*20cfd0*/  IMAD.MOV.U32 R10, RZ, RZ, R13 ;  /* 0x000000ffff0a7224 */ /* 0x000fc600078e000d */
[----:B------:R2:W-:Y:S01]  /*20cfe0*/  STL [R1+0x1640], R11 ;  /* 0x0016400b01007387 */ /* 0x0005e20000100800 */
[----:B------:R-:W-:-:S03]  /*20cff0*/  IMAD.MOV.U32 R9, RZ, RZ, R14 ;  /* 0x000000ffff097224 */ /* 0x000fc600078e000e */
        /* <DEDUP_REMOVED lines=12> */
[----:B------:R-:W2:Y:S01]  /*20d0c0*/  LDL.LU R20, [R1+0x53f4] ;  /* 0x0053f40001147983 */ /* 0x000ea20000300800 */
[----:B---3--:R-:W-:-:S03]  /*20d0d0*/  PRMT R8, R8, 0x5410, R0 ;  /* 0x0000541008087816 */ /* 0x008fc60000000000 */
[----:B------:R-:W-:Y:S04]  /*20d0e0*/  STL [R1+0x1644], R11 ;  /* 0x0016440b01007387 */ /* 0x000fe80000100800 */
[----:B------:R-:W3:Y:S04]  /*20d0f0*/  LDL.LU R0, [R1+0x53f0] ;  /* 0x0053f00001007983 */ /* 0x000ee80000300800 */
[----:B------:R0:W-:Y:S04]  /*20d100*/  STL [R1+0x1648], R8 ;  /* 0x0016480801007387 */ /* 0x0001e80000100800 */
[----:B0-----:R-:W3:Y:S01]  /*20d110*/  LDL.LU R8, [R1+0x53c4] ;  /* 0x0053c40001087983 */ /* 0x001ee20000300800 */
[----:B------:R-:W-:-:S02]  /*20d120*/  PRMT R11, R21, 0x5410, R22 ;  /* 0x00005410150b7816 */ /* 0x000fc40000000016 */
[----:B------:R-:W-:Y:S02]  /*20d130*/  PRMT R6, R6, 0x5410, R19 ;  /* 0x0000541006067816 */ /* 0x000fe40000000013 */
[----:B------:R-:W-:Y:S01]  /*20d140*/  LOP3.LUT R34, R4, 0xffff, RZ, 0xc0, !PT ;  /* 0x0000ffff04227812 */ /* 0x000fe200078ec0ff */
[----:B------:R-:W-:Y:S04]  /*20d150*/  STL [R1+0x164c], R11 ;  /* 0x00164c0b01007387 */ /* 0x000fe80000100800 */
[----:B------:R0:W-:Y:S01]  /*20d160*/  STL [R1+0x44], R6 ;  /* 0x0000440601007387 */ /* 0x0001e20000100800 */
[----:B------:R-:W-:-:S03]  /*20d170*/  LOP3.LUT R36, R5, 0xffff, RZ, 0xc0, !PT ;  /* 0x0000ffff05247812 */ /* 0x000fc600078ec0ff */
[----:B------:R-:W3:Y:S04]  /*20d180*/  LDL.LU R4, [R1+0x53c0] ;  /* 0x0053c00001047983 */ /* 0x000ee80000300800 */
[----:B------:R-:W3:Y:S04]  /*20d190*/  LDL.LU R22, [R1+0x404] ;  /* 0x0004040001167983 */ /* 0x000ee80000300800 */
[----:B------:R-:W3:Y:S04]  /*20d1a0*/  LDL.LU R21, [R1+0x400] ;  /* 0x0004000001157983 */ /* 0x000ee80000300800 */
[----:B0-----:R-:W3:Y:S04]  /*20d1b0*/  LDL.LU R6, [R1+0x3fc] ;  /* 0x0003fc0001067983 */ /* 0x001ee80000300800 */
[----:B------:R-:W3:Y:S01]  /*20d1c0*/  LDL.LU R5, [R1+0x3e8] ;  /* 0x0003e80001057983 */ /* 0x000ee20000300800 */
[----:B----4-:R-:W-:-:S03]  /*20d1d0*/  PRMT R16, R17, 0x5410, R26 ;  /* 0x0000541011107816 */ /* 0x010fc6000000001a */
[----:B------:R-:W4:Y:S01]  /*20d1e0*/  LDL.LU R17, [R1+0x308c] ;  /* 0x00308c0001117983 */ /* 0x000f220000300800 */
[----:B------:R-:W-:-:S03]  /*20d1f0*/  PRMT R11, R24, 0x5410, R25 ;  /* 0x00005410180b7816 */ /* 0x000fc60000000019 */
[----:B------:R-:W-:Y:S01]  /*20d200*/  STL [R1+0x10e4], R16 ;  /* 0x0010e41001007387 */ /* 0x000fe20000100800 */
[----:B------:R-:W-:-:S03]  /*20d210*/  LOP3.LUT R32, R27, 0xffff, RZ, 0xc0, !PT ;  /* 0x0000ffff1b207812 */ /* 0x000fc600078ec0ff */
[----:B------:R-:W-:Y:S01]  /*20d220*/  STL [R1+0x1660], R11 ;  /* 0x0016600b01007387 */ /* 0x000fe20000100800 */
[----:B------:R-:W-:Y:S02]  /*20d230*/  PRMT R18, R18, 0x5410, R23 ;  /* 0x0000541012127816 */ /* 0x000fe40000000017 */
[----:B--2---:R-:W-:Y:S02]  /*20d240*/  LOP3.LUT R30, R20, 0xffff, RZ, 0xc0, !PT ;  /* 0x0000ffff141e7812 */ /* 0x004fe400078ec0ff */
[----:B------:R-:W2:Y:S04]  /*20d250*/  LDL.LU R20, [R1+0x307c] ;  /* 0x00307c0001147983 */ /* 0x000ea80000300800 */
[----:B------:R-:W2:Y:S01]  /*20d260*/  LDL.LU R23, [R1+0x3048] ;  /* 0x0030480001177983 */ /* 0x000ea20000300800 */
[----:B---3--:R-:W-:Y:S01]  /*20d270*/  LOP3.LUT R28, R0, 0xffff, RZ, 0xc0, !PT ;  /* 0x0000ffff001c7812 */ /* 0x008fe200078ec0ff */
[----:B------:R-:W-:Y:S01]  /*20d280*/  IMAD.MOV.U32 R0, RZ, RZ, R7 ;  /* 0x000000ffff007224 */ /* 0x000fe200078e0007 */
[----:B------:R-:W-:-:S02]  /*20d290*/  LOP3.LUT R25, R8, 0xffff, RZ, 0xc0, !PT ;  /* 0x0000ffff08197812 */ /* 0x000fc400078ec0ff */
[----:B------:R-:W3:Y:S04]  /*20d2a0*/  LDL.LU R8, [R1+0x303c] ;  /* 0x00303c0001087983 */ /* 0x000ee80000300800 */
[----:B------:R-:W3:Y:S04]  /*20d2b0*/  LDL.LU R27, [R1+0x42c] ;  /* 0x00042c00011b7983 */ /* 0x000ee80000300800 */
[----:B------:R-:W3:Y:S04]  /*20d2c0*/  LDL.LU R26, [R1+0x428] ;  /* 0x00042800011a7983 */ /* 0x000ee80000300800 */
[----:B------:R-:W3:Y:S01]  /*20d2d0*/  LDL.LU R7, [R1+0x424] ;  /* 0x0004240001077983 */ /* 0x000ee20000300800 */
[----:B------:R-:W-:Y:S01]  /*20d2e0*/  LOP3.LUT R19, R3, 0xffff, RZ, 0xc0, !PT ;  /* 0x0000ffff03137812 */ /* 0x000fe200078ec0ff */
[----:B------:R-:W-:-:S02]  /*20d2f0*/  IMAD.MOV.U32 R3, RZ, RZ, R10 ;  /* 0x000000ffff037224 */ /* 0x000fc400078e000a */
[----:B------:R-:W-:Y:S02]  /*20d300*/  IMAD.MOV.U32 R10, RZ, RZ, R9 ;  /* 0x000000ffff0a7224 */ /* 0x000fe400078e0009 */
[----:B------:R-:W0:Y:S01]  /*20d310*/  S2R R9, SR_TID.X ;  /* 0x0000000000097919 */ /* 0x000e220000002100 */
[----:B------:R-:W-:Y:S01]  /*20d320*/  ULEA UR4, UR5, UR4, 0x18 ;  /* 0x0000000405047291 */ /* 0x000fe2000f8ec0ff */
[----:B------:R-:W-:Y:S02]  /*20d330*/  PRMT R12, R12, 0x4210, R36 ;  /* 0x000042100c0c7816 */ /* 0x000fe40000000024 */
[----:B------:R-:W-:Y:S02]  /*20d340*/  PRMT R13, R13, 0x4210, R34 ;  /* 0x000042100d0d7816 */ /* 0x000fe40000000022 */
[----:B------:R-:W-:Y:S02]  /*20d350*/  PRMT R14, R14, 0x4210, R19 ;  /* 0x000042100e0e7816 */ /* 0x000fe40000000013 */
[----:B------:R-:W-:-:S02]  /*20d360*/  PRMT R15, R15, 0x4210, R32 ;  /* 0x000042100f0f7816 */ /* 0x000fc40000000020 */
[----:B0-----:R-:W-:-:S04]  /*20d370*/  LOP3.LUT R9, R9, 0x1f, RZ, 0xc0, !PT ;  /* 0x0000001f09097812 */ /* 0x001fc800078ec0ff */
[----:B------:R-:W-:Y:S01]  /*20d380*/  LEA R9, R9, UR4, 0x4 ;  /* 0x0000000409097c11 */ /* 0x000fe2000f8e20ff */
[----:B------:R-:W-:Y:S01]  /*20d390*/  BAR.SYNC.DEFER_BLOCKING 0x0 ;  /* 0x0000000000007b1d */ /* 0x000fe20000010000 */
[----:B------:R-:W-:-:S05]  /*20d3a0*/  LOP3.LUT R4, R4, 0xffff, RZ, 0xc0, !PT ;  /* 0x0000ffff04047812 */ /* 0x000fca00078ec0ff */
[----:B------:R-:W0:Y:S01]  /*20d3b0*/  LDCU.64 UR4, c[0x0][0x398] ;  /* 0x00007300ff0477ac */ /* 0x000e220008000a00 */
[----:B------:R0:W-:Y:S01]  /*20d3c0*/  STSM.16.M88.4 [R9], R12 ;  /* 0x0000000c09007844 */ /* 0x0001e20000000200 */
[----:B------:R-:W-:-:S03]  /*20d3d0*/  NOP ;  /* 0x0000000000007918 */ /* 0x000fc60000000000 */
[----:B------:R-:W1:Y:S01]  /*20d3e0*/  LDS.128 R48, [R9] ;  /* 0x0000000009307984 */ /* 0x000e620000000c00 */
[----:B0-----:R-:W-:Y:S01]  /*20d3f0*/  PRMT R15, R5, 0x4210, R4 ;  /* 0x00004210050f7816 */ /* 0x001fe20000000004 */
[----:B------:R-:W-:Y:S01]  /*20d400*/  IMAD.MOV.U32 R5, RZ, RZ, R10 ;  /* 0x000000ffff057224 */ /* 0x000fe200078e000a */
[----:B------:R-:W-:Y:S02]  /*20d410*/  PRMT R12, R22, 0x4210, R30 ;  /* 0x00004210160c7816 */ /* 0x000fe4000000001e */
[----:B------:R-:W3:Y:S01]  /*20d420*/  LDL.LU R22, [R1+0x420] ;  /* 0x0004200001167983 */ /* 0x000ee20000300800 */
[----:B------:R-:W-:Y:S01]  /*20d430*/  PRMT R14, R6, 0x4210, R25 ;  /* 0x00004210060e7816 */ /* 0x000fe20000000019 */
[----:B------:R-:W-:Y:S01]  /*20d440*/  IMAD.MOV.U32 R6, RZ, RZ, R3 ;  /* 0x000000ffff067224 */ /* 0x000fe200078e0003 */
[----:B------:R-:W-:Y:S01]  /*20d450*/  PRMT R13, R21, 0x4210, R28 ;  /* 0x00004210150d7816 */ /* 0x000fe2000000001c */
[----:B------:R-:W-:Y:S01]  /*20d460*/  NOP ;  /* 0x0000000000007918 */ /* 0x000fe20000000000 */
[----:B-1----:R-:W-:Y:S01]  /*20d470*/  IMAD.MOV.U32 R10, RZ, RZ, R49 ;  /* 0x000000ffff0a7224 */ /* 0x002fe200078e0031 */
[----:B------:R-:W-:Y:S04]  /*20d480*/  STL [R1+0x670], R48 ;  /* 0x0006703001007387 */ /* 0x000fe80000100800 */
[----:B------:R-:W-:Y:S04]  /*20d490*/  STL.64 [R1+0x678], R50 ;  /* 0x0006783201007387 */ /* 0x000fe80000100a00 */
[----:B------:R-:W3:Y:S04]  /*20d4a0*/  LDL.LU R3, [R1+0x1c94] ;  /* 0x001c940001037983 */ /* 0x000ee80000300800 */
[----:B------:R-:W-:Y:S04]  /*20d4b0*/  STL [R1+0xa098], R10 ;  /* 0x00a0980a01007387 */ /* 0x000fe80000100800 */
[----:B------:R-:W3:Y:S04]  /*20d4c0*/  LDL.LU R40, [R1+0x1c90] ;  /* 0x001c900001287983 */ /* 0x000ee80000300800 */
[----:B------:R-:W3:Y:S04]  /*20d4d0*/  LDL.LU R11, [R1+0x1c70] ;  /* 0x001c7000010b7983 */ /* 0x000ee80000300800 */
[----:B------:R-:W3:Y:S04]  /*20d4e0*/  LDL.LU R39, [R1+0x1c68] ;  /* 0x001c680001277983 */ /* 0x000ee80000300800 */
[----:B------:R-:W3:Y:S04]  /*20d4f0*/  LDL.LU R38, [R1+0x460] ;  /* 0x0004600001267983 */ /* 0x000ee80000300800 */
[----:B------:R-:W3:Y:S04]  /*20d500*/  LDL.LU R37, [R1+0x45c] ;  /* 0x00045c0001257983 */ /* 0x000ee80000300800 */
[----:B------:R-:W3:Y:S01]  /*20d510*/  LDL.LU R21, [R1+0x44c] ;  /* 0x00044c0001157983 */ /* 0x000ee20000300800 */
[----:B----4-:R-:W-:-:S03]  /*20d520*/  LOP3.LUT R24, R17, 0xffff, RZ, 0xc0, !PT ;  /* 0x0000ffff11187812 */ /* 0x010fc600078ec0ff */
[----:B------:R-:W4:Y:S04]  /*20d530*/  LDL.LU R17, [R1+0x448] ;  /* 0x0004480001117983 */ /* 0x000f280000300800 */
[----:B------:R3:W-:Y:S01]  /*20d540*/  STSM.16.M88.4 [R9], R12 ;  /* 0x0000000c09007844 */ /* 0x0007e20000000200 */
[----:B------:R-:W-:-:S03]  /*20d550*/  NOP ;  /* 0x0000000000007918 */ /* 0x000fc60000000000 */
[----:B------:R-:W4:Y:S04]  /*20d560*/  LDL.LU R35, [R1+0x1ec] ;  /* 0x0001ec0001237983 */ /* 0x000f280000300800 */
[----:B------:R-:W4:Y:S04]  /*20d570*/  LDL.LU R33, [R1+0x1f4] ;  /* 0x0001f40001217983 */ /* 0x000f280000300800 */
[----:B------:R-:W0:Y:S01]  /*20d580*/  LDS.128 R48, [R9] ;  /* 0x0000000009307984 */ /* 0x000e220000000c00 */
[----:B--2---:R-:W-:-:S04]  /*20d590*/  LOP3.LUT R23, R23, 0xffff, RZ, 0xc0, !PT ;  /* 0x0000ffff17177812 */ /* 0x004fc800078ec0ff */
[----:B---3--:R-:W-:Y:S02]  /*20d5a0*/  PRMT R14, R7, 0x4210, R23 ;  /* 0x00004210070e7816 */ /* 0x008fe40000000017 */
[----:B------:R-:W2:Y:S01]  /*20d5b0*/  LDL.LU R7, [R1+0x1f0] ;  /* 0x0001f00001077983 */ /* 0x000ea20000300800 */
[----:B------:R-:W-:-:S03]  /*20d5c0*/  LOP3.LUT R20, R20, 0xffff, RZ, 0xc0, !PT ;  /* 0x0000ffff14147812 */ /* 0x000fc600078ec0ff */
[----:B------:R-:W3:Y:S01]  /*20d5d0*/  LDL.LU R31, [R1+0x1f8] ;  /* 0x0001f800011f7983 */ /* 0x000ee20000300800 */
[----:B------:R-:W-:-:S03]  /*20d5e0*/  PRMT R13, R26, 0x4210, R20 ;  /* 0x000042101a0d7816 */ /* 0x000fc60000000014 */
[----:B0-----:R-:W-:Y:S04]  /*20d5f0*/  STL.64 [R1+0x660], R48 ;  /* 0x0006603001007387 */ /* 0x001fe80000100a00 */
[----:B------:R-:W-:Y:S01]  /*20d600*/  STL.64 [R1+0x668], R50 ;  /* 0x0006683201007387 */ /* 0x000fe20000100a00 */
[----:B------:R-:W-:Y:S01]  /*20d610*/  LOP3.LUT R8, R8, 0xffff, RZ, 0xc0, !PT ;  /* 0x0000ffff08087812 */ /* 0x000fe200078ec0ff */
[----:B------:R-:W-:Y:S02]  /*20d620*/  NOP ;  /* 0x0000000000007918 */ /* 0x000fe40000000000 */
[----:B------:R-:W3:Y:S04]  /*20d630*/  LDL.LU R29, [R1+0x20c] ;  /* 0x00020c00011d7983 */ /* 0x000ee80000300800 */
[----:B------:R-:W3:Y:S01]  /*20d640*/  LDL.LU R26, [R1+0x208] ;  /* 0x00020800011a7983 */ /* 0x000ee20000300800 */
[----:B------:R-:W-:-:S02]  /*20d650*/  PRMT R12, R27, 0x4210, R24 ;  /* 0x000042101b0c7816 */ /* 0x000fc40000000018 */
[----:B------:R-:W-:Y:S02]  /*20d660*/  PRMT R15, R22, 0x4210, R8 ;  /* 0x00004210160f7816 */ /* 0x000fe40000000008 */
[----:B------:R-:W3:Y:S04]  /*20d670*/  LDL.LU R22, [R1+0x210] ;  /* 0x0002100001167983 */ /* 0x000ee80000300800 */
[----:B------:R0:W-:Y:S01]  /*20d680*/  STSM.16.M88.4 [R9], R12 ;  /* 0x0000000c09007844 */ /* 0x0001e20000000200 */
[----:B------:R-:W-:-:S03]  /*20d690*/  NOP ;  /* 0x0000000000007918 */ /* 0x000fc60000000000 */
[----:B------:R-:W1:Y:S01]  /*20d6a0*/  LDS.128 R48, [R9] ;  /* 0x0000000009307984 */ /* 0x000e620000000c00 */
[----:B------:R-:W-:-:S03]  /*20d6b0*/  LOP3.LUT R27, R3, 0xffff, RZ, 0xc0, !PT ;  /* 0x0000ffff031b7812 */ /* 0x000fc600078ec0ff */
[----:B------:R-:W3:Y:S01]  /*20d6c0*/  LDL.LU R3, [R1+0x204] ;  /* 0x0002040001037983 */ /* 0x000ee20000300800 */
[----:B------:R-:W-:Y:S02]  /*20d6d0*/  LOP3.LUT R11, R11, 0xffff, RZ, 0xc0, !PT ;  /* 0x0000ffff0b0b7812 */ /* 0x000fe400078ec0ff */
[----:B------:R-:W-:Y:S02]  /*20d6e0*/  LOP3.LUT R10, R39, 0xffff, RZ, 0xc0, !PT ;  /* 0x0000ffff270a7812 */ /* 0x000fe400078ec0ff */
[----:B0-----:R-:W-:Y:S02]  /*20d6f0*/  PRMT R14, R21, 0x4210, R11 ;  /* 0x00004210150e7816 */ /* 0x001fe4000000000b */
[----:B------:R-:W3:Y:S01]  /*20d700*/  LDL.LU R21, [R1+0x214] ;  /* 0x0002140001157983 */ /* 0x000ee20000300800 */
[----:B----4-:R-:W-:Y:S01]  /*20d710*/  PRMT R15, R17, 0x4210, R10 ;  /* 0x00004210110f7816 */ /* 0x010fe2000000000a */
[----:B------:R-:W-:Y:S02]  /*20d720*/  IMAD.MOV.U32 R17, RZ, RZ, R0 ;  /* 0x000000ffff117224 */ /* 0x000fe400078e0000 */
[----:B------:R-:W4:Y:S01]  /*20d730*/  LDL.LU R0, [R1+0x21c] ;  /* 0x00021c0001007983 */ /* 0x000f220000300800 */
[----:B------:R-:W-:-:S02]  /*20d740*/  LOP3.LUT R16, R40, 0xffff, RZ, 0xc0, !PT ;  /* 0x0000ffff28107812 */ /* 0x000fc400078ec0ff */
[----:B------:R-:W-:Y:S02]  /*20d750*/  PRMT R12, R38, 0x4210, R27 ;  /* 0x00004210260c7816 */ /* 0x000fe4000000001b */
[----:B------:R-:W-:Y:S01]  /*20d760*/  PRMT R13, R37, 0x4210, R16 ;  /* 0x00004210250d7816 */ /* 0x000fe20000000010 */
[----:B------:R-:W-:Y:S01]  /*20d770*/  NOP ;  /* 0x0000000000007918 */ /* 0x000fe20000000000 */
[----:B-1----:R-:W-:Y:S04]  /*20d780*/  STL.64 [R1+0x650], R48 ;  /* 0x0006503001007387 */ /* 0x002fe80000100a00 */
[----:B------:R2:W-:Y:S04]  /*20d790*/  STSM.16.M88.4 [R9], R12 ;  /* 0x0000000c09007844 */ /* 0x0005e80000000200 */
[----:B------:R-:W-:Y:S01]  /*20d7a0*/  STL.64 [R1+0x658], R50 ;  /* 0x0006583201007387 */ /* 0x000fe20000100a00 */
[----:B------:R-:W-:Y:S01]  /*20d7b0*/  NOP ;  /* 0x0000000000007918 */ /* 0x000fe20000000000 */
[----:B--2---:R-:W-:-:S02]  /*20d7c0*/  PRMT R14, R7, 0x5210, R19 ;  /* 0x00005210070e7816 */ /* 0x004fc40000000013 */
[----:B------:R-:W2:Y:S04]  /*20d7d0*/  LDL.LU R19, [R1+0x220] ;  /* 0x0002200001137983 */ /* 0x000ea80000300800 */
[----:B------:R-:W2:Y:S01]  /*20d7e0*/  LDL.LU R7, [R1+0x1fc] ;  /* 0x0001fc0001077983 */ /* 0x000ea20000300800 */
[----:B------:R-:W-:Y:S02]  /*20d7f0*/  PRMT R12, R35, 0x5210, R36 ;  /* 0x00005210230c7816 */ /* 0x000fe40000000024 */
[----:B------:R-:W-:Y:S02]  /*20d800*/  PRMT R13, R33, 0x5210, R34 ;  /* 0x00005210210d7816 */ /* 0x000fe40000000022 */
[----:B---3--:R-:W-:Y:S02]  /*20d810*/  PRMT R15, R31, 0x5210, R32 ;  /* 0x000052101f0f7816 */ /* 0x008fe40000000020 */
[----:B------:R-:W0:Y:S01]  /*20d820*/  LDS.128 R32, [R9] ;  /* 0x0000000009207984 */ /* 0x000e220000000c00 */
[----:B------:R-:W-:-:S03]  /*20d830*/  NOP ;  /* 0x0000000000007918 */ /* 0x000fc60000000000 */
[----:B------:R1:W-:Y:S02]  /*20d840*/  STSM.16.M88.4 [R9], R12 ;  /* 0x0000000c09007844 */ /* 0x0003e40000000200 */
[----:B-1----:R-:W-:Y:S02]  /*20d850*/  PRMT R12, R29, 0x5210, R30 ;  /* 0x000052101d0c7816 */ /* 0x002fe4000000001e */
[----:B------:R-:W-:Y:S01]  /*20d860*/  PRMT R13, R26, 0x5210, R28 ;  /* 0x000052101a0d7816 */ /* 0x000fe2000000001c */
[----:B------:R-:W-:Y:S01]  /*20d870*/  NOP ;  /* 0x0000000000007918 */ /* 0x000fe20000000000 */
[----:B------:R-:W1:Y:S04]  /*20d880*/  LDS.128 R28, [R9] ;  /* 0x00000000091c7984 */ /* 0x000e680000000c00 */
[----:B0-----:R-:W-:Y:S04]  /*20d890*/  STL.64 [R1+0x640], R32 ;  /* 0x0006402001007387 */ /* 0x001fe80000100a00 */
[----:B------:R-:W-:Y:S04]  /*20d8a0*/  STL.64 [R1+0x648], R34 ;  /* 0x0006482201007387 */ /* 0x000fe80000100a00 */
[----:B------:R-:W3:Y:S01]  /*20d8b0*/  LDL.LU R26, [R1+0x224] ;  /* 0x00022400011a7983 */ /* 0x000ee20000300800 */
[----:B------:R-:W-:-:S03]  /*20d8c0*/  PRMT R14, R22, 0x5210, R25 ;  /* 0x00005210160e7816 */ /* 0x000fc60000000019 */
[----:B------:R-:W3:Y:S04]  /*20d8d0*/  LDL.LU R25, [R1+0x228] ;  /* 0x0002280001197983 */ /* 0x000ee80000300800 */
[----:B------:R-:W3:Y:S01]  /*20d8e0*/  LDL.LU R22, [R1+0x22c] ;  /* 0x00022c0001167983 */ /* 0x000ee20000300800 */
[----:B------:R-:W-:Y:S01]  /*20d8f0*/  PRMT R15, R3, 0x5210, R4 ;  /* 0x00005210030f7816 */ /* 0x000fe20000000004 */
[----:B-1----:R-:W-:Y:S02]  /*20d900*/  IMAD.MOV.U32 R3, RZ, RZ, R29 ;  /* 0x000000ffff037224 */ /* 0x002fe400078e001d */
[----:B------:R-:W3:Y:S01]  /*20d910*/  LDL.LU R4, [R1+0x200] ;  /* 0x0002000001047983 */ /* 0x000ee20000300800 */
[----:B------:R-:W-:-:S03]  /*20d920*/  NOP ;  /* 0x0000000000007918 */ /* 0x000fc60000000000 */
[----:B------:R-:W-:Y:S04]  /*20d930*/  STL [R1+0x630], R28 ;  /* 0x0006301c01007387 */ /* 0x000fe80000100800 */
[----:B------:R-:W-:Y:S04]  /*20d940*/  STL.64 [R1+0x638], R30 ;  /* 0x0006381e01007387 */ /* 0x000fe80000100a00 */
[----:B------:R0:W-:Y:S01]  /*20d950*/  STSM.16.M88.4 [R9], R12 ;  /* 0x0000000c09007844 */ /* 0x0001e20000000200 */
[----:B------:R-:W-:-:S03]  /*20d960*/  NOP ;  /* 0x0000000000007918 */ /* 0x000fc60000000000 */
[----:B------:R-:W-:Y:S04]  /*20d970*/  STL [R1+0xa09c], R3 ;  /* 0x00a09c0301007387 */ /* 0x000fe80000100800 */
[----:B------:R-:W1:Y:S01]  /*20d980*/  LDS.128 R28, [R9] ;  /* 0x00000000091c7984 */ /* 0x000e620000000c00 */
[----:B0-----:R-:W-:-:S03]  /*20d990*/  PRMT R12, R21, 0x5210, R24 ;  /* 0x00005210150c7816 */ /* 0x001fc60000000018 */
[----:B------:R-:W3:Y:S04]  /*20d9a0*/  LDL.LU R24, [R1+0x5500] ;  /* 0x0055000001187983 */ /* 0x000ee80000300800 */
[----:B------:R-:W3:Y:S01]  /*20d9b0*/  LDL.LU R21, [R1+0x54fc] ;  /* 0x0054fc0001157983 */ /* 0x000ee20000300800 */
[----:B----4-:R-:W-:-:S03]  /*20d9c0*/  PRMT R13, R0, 0x5210, R20 ;  /* 0x00005210000d7816 */ /* 0x010fc60000000014 */
[----:B------:R-:W4:Y:S04]  /*20d9d0*/  LDL.LU R20, [R1+0x54f4] ;  /* 0x0054f40001147983 */ /* 0x000f280000300800 */
[----:B------:R-:W4:Y:S01]  /*20d9e0*/  LDL.LU R0, [R1+0x54f0] ;  /* 0x0054f00001007983 */ /* 0x000f220000300800 */
[----:B--2---:R-:W-:-:S03]  /*20d9f0*/  PRMT R14, R19, 0x5210, R23 ;  /* 0x00005210130e7816 */ /* 0x004fc60000000017 */
[----:B------:R-:W2:Y:S04]  /*20da00*/  LDL.LU R19, [R1+0x4f4] ;  /* 0x0004f40001137983 */ /* 0x000ea80000300800 */
[----:B-1----:R-:W-:Y:S04]  /*20da10*/  STL [R1+0x624], R29 ;  /* 0x0006241d01007387 */ /* 0x002fe80000100800 */
[----:B------:R-:W-:Y:S04]  /*20da20*/  STL.64 [R1+0x628], R30 ;  /* 0x0006281e01007387 */ /* 0x000fe80000100a00 */
[----:B------:R-:W2:Y:S01]  /*20da30*/  LDL.LU R23, [R1+0x4f0] ;  /* 0x0004f00001177983 */ /* 0x000ea20000300800 */
[----:B------:R-:W-:Y:S01]  /*20da40*/  PRMT R15, R7, 0x5210, R8 ;  /* 0x00005210070f7816 */ /* 0x000fe20000000008 */
[----:B------:R-:W-:Y:S01]  /*20da50*/  IMAD.MOV.U32 R8, RZ, RZ, R5 ;  /* 0x000000ffff087224 */ /* 0x000fe200078e0005 */
[----:B------:R-:W-:Y:S01]  /*20da60*/  NOP ;  /* 0x0000000000007918 */ /* 0x000fe20000000000 */
[----:B------:R-:W2:Y:S01]  /*20da70*/  LDL.LU R5, [R1+0x4cc] ;  /* 0x0004cc0001057983 */ /* 0x000ea20000300800 */
[----:B------:R-:W-:-:S03]  /*20da80*/  IMAD.MOV.U32 R3, RZ, RZ, R28 ;  /* 0x000000ffff037224 */ /* 0x000fc600078e001c */
[----:B------:R3:W-:Y:S01]  /*20da90*/  STSM.16.M88.4 [R9], R12 ;  /* 0x0000000c09007844 */ /* 0x0007e20000000200 */
[----:B------:R-:W-:-:S03]  /*20daa0*/  NOP ;  /* 0x0000000000007918 */ /* 0x000fc60000000000 */
[----:B------:R-:W0:Y:S01]  /*20dab0*/  LDS.128 R28, [R9] ;  /* 0x00000000091c7984 */ /* 0x000e220000000c00 */
[----:B------:R-:W-:-:S03]  /*20dac0*/  IMAD.MOV.U32 R7, RZ, RZ, R2 ;  /* 0x000000ffff077224 */ /* 0x000fc600078e0002 */
[----:B------:R-:W2:Y:S01]  /*20dad0*/  LDL.LU R2, [R1+0x46c] ;  /* 0x00046c0001027983 */ /* 0x000ea20000300800 */
[----:B---3--:R-:W-:-:S03]  /*20dae0*/  PRMT R12, R26, 0x5210, R27 ;  /* 0x000052101a0c7816 */ /* 0x008fc6000000001b */
[----:B0-----:R0:W-:Y:S04]  /*20daf0*/  STL [R1+0x614], R29 ;  /* 0x0006141d01007387 */ /* 0x0011e80000100800 */
[----:B------:R1:W-:Y:S01]  /*20db00*/  STL [R1+0x61c], R31 ;  /* 0x00061c1f01007387 */ /* 0x0003e20000100800 */
[----:B------:R-:W-:-:S03]  /*20db10*/  PRMT R14, R22, 0x5210, R11 ;  /* 0x00005210160e7816 */ /* 0x000fc6000000000b */
[----:B------:R-:W3:Y:S01]  /*20db20*/  LDL.LU R22, [R1+0x5420] ;  /* 0x0054200001167983 */ /* 0x000ee20000300800 */
[----:B------:R-:W-:Y:S01]  /*20db30*/  PRMT R15, R4, 0x5210, R10 ;  /* 0x00005210040f7816 */ /* 0x000fe2000000000a */
[----:B------:R-:W-:Y:S02]  /*20db40*/  IMAD.MOV.U32 R4, RZ, RZ, R30 ;  /* 0x000000ffff047224 */ /* 0x000fe400078e001e */
[----:B------:R-:W-:-:S03]  /*20db50*/  IMAD.MOV.U32 R10, RZ, RZ, R28 ;  /* 0x000000ffff0a7224 */ /* 0x000fc600078e001c */
[----:B------:R-:W-:Y:S04]  /*20db60*/  STL [R1+0xa07c], R4 ;  /* 0x00a07c0401007387 */ /* 0x000fe80000100800 */
[----:B0-----:R-:W3:Y:S04]  /*20db70*/  LDL.LU R29, [R1+0x541c] ;  /* 0x00541c00011d7983 */ /* 0x001ee80000300800 */
[----:B------:R-:W3:Y:S01]  /*20db80*/  LDL.LU R28, [R1+0x5400] ;  /* 0x00540000011c7983 */ /* 0x000ee20000300800 */
[----:B------:R-:W-:Y:S02]  /*20db90*/  LOP3.LUT R37, R21, 0xffff, RZ, 0xc0, !PT ;  /* 0x0000ffff15257812 */ /* 0x000fe400078ec0ff */
[----:B----4-:R-:W-:-:S02]  /*20dba0*/  LOP3.LUT R35, R20, 0xffff, RZ, 0xc0, !PT ;  /* 0x0000ffff14237812 */ /* 0x010fc400078ec0ff */
[----:B-1----:R-:W-:Y:S02]  /*20dbb0*/  LOP3.LUT R31, R0, 0xffff, RZ, 0xc0, !PT ;  /* 0x0000ffff001f7812 */ /* 0x002fe400078ec0ff */
[----:B------:R-:W4:Y:S04]  /*20dbc0*/  LDL.LU R0, [R1+0x53fc] ;  /* 0x0053fc0001007983 */ /* 0x000f280000300800 */
[----:B------:R-:W4:Y:S04]  /*20dbd0*/  LDL.LU R21, [R1+0x514] ;  /* 0x0005140001157983 */ /* 0x000f280000300800 */
[----:B------:R-:W4:Y:S04]  /*20dbe0*/  LDL.LU R26, [R1+0x508] ;  /* 0x00050800011a7983 */ /* 0x000f280000300800 */
[----:B------:R-:W4:Y:S01]  /*20dbf0*/  LDL.LU R20, [R1+0x504] ;  /* 0x0005040001147983 */ /* 0x000f220000300800 */
[----:B------:R-:W-:Y:S01]  /*20dc00*/  PRMT R13, R25, 0x5210, R16 ;  /* 0x00005210190d7816 */ /* 0x000fe20000000010 */
[----:B------:R-:W-:Y:S01]  /*20dc10*/  NOP ;  /* 0x0000000000007918 */ /* 0x000fe20000000000 */
[----:B------:R-:W-:-:S03]  /*20dc20*/  LOP3.LUT R39, R24, 0xffff, RZ, 0xc0, !PT ;  /* 0x0000ffff18277812 */ /* 0x000fc600078ec0ff */
[----:B------:R2:W-:Y:S01]  /*20dc30*/  STSM.16.M88.4 [R9], R12 ;  /* 0x0000000c09007844 */ /* 0x0005e20000000200 */
[----:B------:R-:W-:-:S03]  /*20dc40*/  NOP ;  /* 0x0000000000007918 */ /* 0x000fc60000000000 */
[----:B------:R-:W0:Y:S01]  /*20dc50*/  LDS.128 R48, [R9] ;  /* 0x0000000009307984 */ /* 0x000e220000000c00 */
[----:B--2---:R-:W-:Y:S01]  /*20dc60*/  PRMT R12, R19, 0x4210, R39 ;  /* 0x00004210130c7816 */ /* 0x004fe20000000027 */
[----:B------:R-:W-:Y:S02]  /*20dc70*/  IMAD.MOV.U32 R19, RZ, RZ, R8 ;  /* 0x000000ffff137224 */ /* 0x000fe400078e0008 */
[----:B------:R-:W-:Y:S02]  /*20dc80*/  IMAD.MOV.U32 R8, RZ, RZ, R7 ;  /* 0x000000ffff087224 */ /* 0x000fe400078e0007 */
[----:B------:R-:W-:Y:S02]  /*20dc90*/  IMAD.MOV.U32 R7, RZ, RZ, R6 ;  /* 0x000000ffff077224 */ /* 0x000fe400078e0006 */
[----:B------:R-:W2:Y:S01]  /*20dca0*/  LDL.LU R6, [R1+0x438] ;  /* 0x0004380001067983 */ /* 0x000ea20000300800 */
[----:B------:R-:W-:-:S03]  /*20dcb0*/  PRMT R13, R23, 0x4210, R37 ;  /* 0x00004210170d7816 */ /* 0x000fc60000000025 */
[----:B------:R-:W2:Y:S01]  /*20dcc0*/  LDL.LU R23, [R1+0x5264] ;  /* 0x0052640001177983 */ /* 0x000ea20000300800 */
[----:B0-----:R-:W-:Y:S01]  /*20dcd0*/  IMAD.MOV.U32 R4, RZ, RZ, R49 ;  /* 0x000000ffff047224 */ /* 0x001fe200078e0031 */
[----:B------:R-:W-:Y:S01]  /*20dce0*/  PRMT R14, R5, 0x4210, R35 ;  /* 0x00004210050e7816 */ /* 0x000fe20000000023 */
[----:B------:R-:W-:Y:S01]  /*20dcf0*/  IMAD.MOV.U32 R5, RZ, RZ, R51 ;  /* 0x000000ffff057224 */ /* 0x000fe200078e0033 */
[----:B------:R-:W-:Y:S04]  /*20dd00*/  STL [R1+0x608], R50 ;  /* 0x0006083201007387 */ /* 0x000fe80000100800 */
[----:B------:R-:W-:Y:S04]  /*20dd10*/  STL.64 [R1+0xa088], R4 ;  /* 0x00a0880401007387 */ /* 0x000fe80000100a00 */
[----:B------:R-:W2:Y:S04]  /*20dd20*/  LDL.LU R24, [R1+0x5260] ;  /* 0x0052600001187983 */ /* 0x000ea80000300800 */
[----:B------:R-:W2:Y:S04]  /*20dd30*/  LDL.LU R32, [R1+0x30f8] ;  /* 0x0030f80001207983 */ /* 0x000ea80000300800 */
[----:B------:R-:W2:Y:S04]  /*20dd40*/  LDL.LU R30, [R1+0x30ec] ;  /* 0x0030ec00011e7983 */ /* 0x000ea80000300800 */
[----:B------:R-:W2:Y:S01]  /*20dd50*/  LDL.LU R27, [R1+0x52c] ;  /* 0x00052c00011b7983 */ /* 0x000ea20000300800 */
[----:B------:R-:W-:Y:S01]  /*20dd60*/  PRMT R15, R2, 0x4210, R31 ;  /* 0x00004210020f7816 */ /* 0x000fe2000000001f */
[----:B------:R-:W-:-:S02]  /*20dd70*/  NOP ;  /* 0x0000000000007918 */ /* 0x000fc40000000000 */
[----:B------:R-:W2:Y:S01]  /*20dd80*/  LDL.LU R25, [R1+0x524] ;  /* 0x0005240001197983 */ /* 0x000ea20000300800 */
[----:B------:R-:W-:-:S03]  /*20dd90*/  IMAD.MOV.U32 R2, RZ, RZ, R48 ;  /* 0x000000ffff027224 */ /* 0x000fc600078e0030 */
[----:B------:R4:W-:Y:S01]  /*20dda0*/  STSM.16.M88.4 [R9], R12 ;  /* 0x0000000c09007844 */ /* 0x0009e20000000200 */
[----:B------:R-:W-:-:S03]  /*20ddb0*/  NOP ;  /* 0x0000000000007918 */ /* 0x000fc60000000000 */
[----:B------:R-:W0:Y:S01]  /*20ddc0*/  LDS.128 R48, [R9] ;  /* 0x0000000009307984 */ /* 0x000e220000000c00 */
[----:B---3--:R-:W-:-:S03]  /*20ddd0*/  LOP3.LUT R33, R22, 0xffff, RZ, 0xc0, !PT ;  /* 0x0000ffff16217812 */ /* 0x008fc600078ec0ff */
[----:B------:R-:W3:Y:S01]  /*20dde0*/  LDL.LU R22, [R1+0x520] ;  /* 0x0005200001167983 */ /* 0x000ee20000300800 */
[----:B------:R-:W-:Y:S02]  /*20ddf0*/  LOP3.LUT R11, R28, 0xffff, RZ, 0xc0, !PT ;  /* 0x0000ffff1c0b7812 */ /* 0x000fe400078ec0ff */
[----:B------:R-:W-:Y:S02]  /*20de00*/  LOP3.LUT R29, R29, 0xffff, RZ, 0xc0, !PT ;  /* 0x0000ffff1d1d7812 */ /* 0x000fe400078ec0ff */
[----:B----4-:R-:W-:Y:S02]  /*20de10*/  PRMT R12, R21, 0x4210, R33 ;  /* 0x00004210150c7816 */ /* 0x010fe40000000021 */
[----:B------:R-:W4:Y:S01]  /*20de20*/  LDL.LU R21, [R1+0x518] ;  /* 0x0005180001157983 */ /* 0x000f220000300800 */
[----:B------:R-:W-:Y:S01]  /*20de30*/  PRMT R14, R20, 0x4210, R11 ;  /* 0x00004210140e7816 */ /* 0x000fe2000000000b */
[----:B------:R-:W-:Y:S02]  /*20de40*/  IMAD.MOV.U32 R20, RZ, RZ, R8 ;  /* 0x000000ffff147224 */ /* 0x000fe400078e0008 */
[----:B------:R-:W-:-:S02]  /*20de50*/  IMAD.MOV.U32 R8, RZ, RZ, R7 ;  /* 0x000000ffff087224 */ /* 0x000fc400078e0007 */
[----:B------:R-:W4:Y:S01]  /*20de60*/  LDL.LU R7, [R1+0x1cb4] ;  /* 0x001cb40001077983 */ /* 0x000f220000300800 */
[----:B------:R-:W-:Y:S02]  /*20de70*/  LOP3.LUT R0, R0, 0xffff, RZ, 0xc0, !PT ;  /* 0x0000ffff00007812 */ /* 0x000fe400078ec0ff */
[----:B------:R-:W-:Y:S02]  /*20de80*/  PRMT R13, R26, 0x4210, R29 ;  /* 0x000042101a0d7816 */ /* 0x000fe4000000001d */
[----:B--2---:R-:W-:Y:S01]  /*20de90*/  PRMT R15, R6, 0x4210, R0 ;  /* 0x00004210060f7816 */ /* 0x004fe20000000000 */
[----:B------:R-:W-:Y:S01]  /*20dea0*/  NOP ;  /* 0x0000000000007918 */ /* 0x000fe20000000000 */
[----:B------:R-:W2:Y:S04]  /*20deb0*/  LDL.LU R6, [R1+0x1cb0] ;  /* 0x001cb00001067983 */ /* 0x000ea80000300800 */
[----:B0-----:R-:W-:Y:S04]  /*20dec0*/  STL.64 [R1+0x5f0], R48 ;  /* 0x0005f03001007387 */ /* 0x001fe80000100a00 */
[----:B------:R-:W-:Y:S04]  /*20ded0*/  STL.64 [R1+0x5f8], R50 ;  /* 0x0005f83201007387 */ /* 0x000fe80000100a00 */
        /* <DEDUP_REMOVED lines=8> */
[----:B------:R0:W-:Y:S01]  /*20df60*/  STSM.16.M88.4 [R9], R12 ;  /* 0x0000000c09007844 */ /* 0x0001e20000000200 */
[----:B------:R-:W-:-:S03]  /*20df70*/  NOP ;  /* 0x0000000000007918 */ /* 0x000fc60000000000 */
[----:B------:R-:W2:Y:S04]  /*20df80*/  LDL.LU R36, [R1+0x230] ;  /* 0x0002300001247983 */ /* 0x000ea80000300800 */
[----:B------:R-:W2:Y:S04]  /*20df90*/  LDL.LU R34, [R1+0x244] ;  /* 0x0002440001227983 */ /* 0x000ea80000300800 */
[----:B------:R-:W1:Y:S01]  /*20dfa0*/  LDS.128 R48, [R9] ;  /* 0x0000000009307984 */ /* 0x000e620000000c00 */
[----:B0-----:R-:W-:-:S03]  /*20dfb0*/  PRMT R12, R27, 0x4210, R28 ;  /* 0x000042101b0c7816 */ /* 0x001fc6000000001c */
[----:B------:R-:W2:Y:S01]  /*20dfc0*/  LDL.LU R27, [R1+0x240] ;  /* 0x00024000011b7983 */ /* 0x000ea20000300800 */
[----:B------:R-:W-:Y:S02]  /*20dfd0*/  LOP3.LUT R32, R32, 0xffff, RZ, 0xc0, !PT ;  /* 0x0000ffff20207812 */ /* 0x000fe400078ec0ff */
[----:B------:R-:W-:Y:S02]  /*20dfe0*/  LOP3.LUT R24, R24, 0xffff, RZ, 0xc0, !PT ;  /* 0x0000ffff18187812 */ /* 0x000fe400078ec0ff */
[----:B------:R-:W-:Y:S02]  /*20dff0*/  LOP3.LUT R30, R30, 0xffff, RZ, 0xc0, !PT ;  /* 0x0000ffff1e1e7812 */ /* 0x000fe400078ec0ff */
[----:B------:R-:W-:Y:S02]  /*20e000*/  PRMT R13, R25, 0x4210, R24 ;  /* 0x00004210190d7816 */ /* 0x000fe40000000018 */
[----:B---3--:R-:W-:Y:S01]  /*20e010*/  PRMT R14, R22, 0x4210, R32 ;  /* 0x00004210160e7816 */ /* 0x008fe20000000020 */
[----:B------:R-:W-:-:S02]  /*20e020*/  IMAD.MOV.U32 R22, RZ, RZ, R20 ;  /* 0x000000ffff167224 */ /* 0x000fc400078e0014 */
[----:B------:R-:W-:Y:S01]  /*20e030*/  IMAD.MOV.U32 R20, RZ, RZ, R8 ;  /* 0x000000ffff147224 */ /* 0x000fe200078e0008 */
[----:B-1----:R-:W-:Y:S04]  /*20e040*/  STL.64 [R1+0x5e0], R48 ;  /* 0x0005e03001007387 */ /* 0x002fe80000100a00 */
[----:B------:R-:W-:Y:S01]  /*20e050*/  STL.64 [R1+0x5e8], R50 ;  /* 0x0005e83201007387 */ /* 0x000fe20000100a00 */
[----:B------:R-:W-:-:S03]  /*20e060*/  NOP ;  /* 0x0000000000007918 */ /* 0x000fc60000000000 */
[----:B------:R-:W3:Y:S04]  /*20e070*/  LDL.LU R8, [R1+0x250] ;  /* 0x0002500001087983 */ /* 0x000ee80000300800 */
[----:B------:R-:W3:Y:S01]  /*20e080*/  LDL.LU R25, [R1+0x268] ;  /* 0x0002680001197983 */ /* 0x000ee20000300800 */
[----:B----4-:R-:W-:Y:S02]  /*20e090*/  PRMT R15, R21, 0x4210, R30 ;  /* 0x00004210150f7816 */ /* 0x010fe4000000001e */
[----:B------:R-:W-:Y:S02]  /*20e0a0*/  LOP3.LUT R21, R7, 0xffff, RZ, 0xc0, !PT ;  /* 0x0000ffff07157812 */ /* 0x000fe400078ec0ff */
[----:B------:R-:W4:Y:S04]  /*20e0b0*/  LDL.LU R7, [R1+0x24c] ;  /* 0x00024c0001077983 */ /* 0x000f280000300800 */
[----:B------:R0:W-:Y:S01]  /*20e0c0*/  STSM.16.M88.4 [R9], R12 ;  /* 0x0000000c09007844 */ /* 0x0001e20000000200 */
[----:B------:R-:W-:-:S03]  /*20e0d0*/  NOP ;  /* 0x0000000000007918 */ /* 0x000fc60000000000 */
[----:B------:R-:W1:Y:S01]  /*20e0e0*/  LDS.128 R48, [R9] ;  /* 0x0000000009307984 */ /* 0x000e620000000c00 */
[----:B--2---:R-:W-:-:S03]  /*20e0f0*/  LOP3.LUT R16, R6, 0xffff, RZ, 0xc0, !PT ;  /* 0x0000ffff06107812 */ /* 0x004fc600078ec0ff */
[----:B------:R-:W2:Y:S01]  /*20e100*/  LDL.LU R6, [R1+0x1e4] ;  /* 0x0001e40001067983 */ /* 0x000ea20000300800 */
[----:B------:R-:W-:Y:S02]  /*20e110*/  LOP3.LUT R5, R44, 0xffff, RZ, 0xc0, !PT ;  /* 0x0000ffff2c057812 */ /* 0x000fe400078ec0ff */
[----:B------:R-:W-:Y:S02]  /*20e120*/  LOP3.LUT R4, R42, 0xffff, RZ, 0xc0, !PT ;  /* 0x0000ffff2a047812 */ /* 0x000fe400078ec0ff */
[----:B0-----:R-:W-:Y:S02]  /*20e130*/  PRMT R14, R26, 0x4210, R5 ;  /* 0x000042101a0e7816 */ /* 0x001fe40000000005 */
[----:B------:R-:W2:Y:S01]  /*20e140*/  LDL.LU R26, [R1+0x26c] ;  /* 0x00026c00011a7983 */ /* 0x000ea20000300800 */
[----:B------:R-:W-:-:S03]  /*20e150*/  PRMT R15, R23, 0x4210, R4 ;  /* 0x00004210170f7816 */ /* 0x000fc60000000004 */
[----:B------:R-:W2:Y:S01]  /*20e160*/  LDL.LU R23, [R1+0x270] ;  /* 0x0002700001177983 */ /* 0x000ea20000300800 */
[----:B------:R-:W-:Y:S02]  /*20e170*/  PRMT R12, R41, 0x4210, R21 ;  /* 0x00004210290c7816 */ /* 0x000fe40000000015 */
[----:B------:R-:W-:Y:S01]  /*20e180*/  PRMT R13, R40, 0x4210, R16 ;  /* 0x00004210280d7816 */ /* 0x000fe20000000010 */
[----:B------:R-:W-:Y:S01]  /*20e190*/  NOP ;  /* 0x0000000000007918 */ /* 0x000fe20000000000 */
[----:B-1----:R-:W-:Y:S04]  /*20e1a0*/  STL.64 [R1+0x5d0], R48 ;  /* 0x0005d03001007387 */ /* 0x002fe80000100a00 */
[----:B------:R0:W-:Y:S04]  /*20e1b0*/  STSM.16.M88.4 [R9], R12 ;  /* 0x0000000c09007844 */ /* 0x0001e80000000200 */
[----:B------:R-:W-:Y:S01]  /*20e1c0*/  STL.64 [R1+0x5d8], R50 ;  /* 0x0005d83201007387 */ /* 0x000fe20000100a00 */
[----:B0-----:R-:W-:-:S03]  /*20e1d0*/  PRMT R15, R27, 0x5210, R31 ;  /* 0x000052101b0f7816 */ /* 0x001fc6000000001f */
[----:B------:R-:W2:Y:S01]  /*20e1e0*/  LDL.LU R31, [R1+0x274] ;  /* 0x00027400011f7983 */ /* 0x000ea20000300800 */
[----:B------:R-:W-:Y:S02]  /*20e1f0*/  PRMT R12, R38, 0x5210, R39 ;  /* 0x00005210260c7816 */ /* 0x000fe40000000027 */
[----:B------:R-:W-:Y:S01]  /*20e200*/  PRMT R13, R36, 0x5210, R37 ;  /* 0x00005210240d7816 */ /* 0x000fe20000000025 */
[----:B------:R-:W2:Y:S01]  /*20e210*/  LDL.LU R27, [R1+0x1e8] ;  /* 0x0001e800011b7983 */ /* 0x000ea20000300800 */
[----:B------:R-:W-:-:S03]  /*20e220*/  NOP ;  /* 0x0000000000007918 */ /* 0x000fc60000000000 */
[----:B------:R-:W0:Y:S01]  /*20e230*/  LDS.128 R36, [R9] ;  /* 0x0000000009247984 */ /* 0x000e220000000c00 */
[----:B------:R-:W-:Y:S01]  /*20e240*/  PRMT R14, R34, 0x5210, R35 ;  /* 0x00005210220e7816 */ /* 0x000fe20000000023 */
[----:B------:R-:W-:-:S04]  /*20e250*/  NOP ;  /* 0x0000000000007918 */ /* 0x000fc80000000000 */
[----:B------:R3:W-:Y:S02]  /*20e260*/  STSM.16.M88.4 [R9], R12 ;  /* 0x0000000c09007844 */ /* 0x0007e40000000200 */
[----:B---3--:R-:W-:Y:S02]  /*20e270*/  PRMT R12, R8, 0x5210, R33 ;  /* 0x00005210080c7816 */ /* 0x008fe40000000021 */
[----:B------:R-:W-:Y:S01]  /*20e280*/  PRMT R13, R25, 0x5210, R29 ;  /* 0x00005210190d7816 */ /* 0x000fe2000000001d */
[----:B0-----:R-:W-:Y:S04]  /*20e290*/  STL.64 [R1+0x5c0], R36 ;  /* 0x0005c02401007387 */ /* 0x001fe80000100a00 */
[----:B------:R-:W-:Y:S01]  /*20e2a0*/  STL.64 [R1+0x5c8], R38 ;  /* 0x0005c82601007387 */ /* 0x000fe20000100a00 */
[----:B------:R-:W-:-:S03]  /*20e2b0*/  NOP ;  /* 0x0000000000007918 */ /* 0x000fc60000000000 */
[----:B------:R-:W3:Y:S04]  /*20e2c0*/  LDL.LU R8, [R1+0x27c] ;  /* 0x00027c0001087983 */ /* 0x000ee80000300800 */
[----:B------:R-:W0:Y:S01]  /*20e2d0*/  LDS.128 R36, [R9] ;  /* 0x0000000009247984 */ /* 0x000e220000000c00 */
[----:B----4-:R-:W-:-:S03]  /*20e2e0*/  PRMT R14, R7, 0x5210, R11 ;  /* 0x00005210070e7816 */ /* 0x010fc6000000000b */
[----:B------:R-:W4:Y:S04]  /*20e2f0*/  LDL.LU R11, [R1+0x280] ;  /* 0x00028000010b7983 */ /* 0x000f280000300800 */
[----:B------:R-:W4:Y:S04]  /*20e300*/  LDL.LU R25, [R1+0x284] ;  /* 0x0002840001197983 */ /* 0x000f280000300800 */
[----:B------:R-:W4:Y:S04]  /*20e310*/  LDL.LU R7, [R1+0x1dc] ;  /* 0x0001dc0001077983 */ /* 0x000f280000300800 */
[----:B0-----:R-:W-:Y:S04]  /*20e320*/  STL [R1+0x5b4], R37 ;  /* 0x0005b42501007387 */ /* 0x001fe80000100800 */
[----:B------:R-:W-:Y:S01]  /*20e330*/  STL [R1+0x5b8], R38 ;  /* 0x0005b82601007387 */ /* 0x000fe20000100800 */
[----:B--2---:R-:W-:Y:S01]  /*20e340*/  PRMT R15, R6, 0x5210, R0 ;  /* 0x00005210060f7816 */ /* 0x004fe20000000000 */
[----:B------:R-:W-:Y:S01]  /*20e350*/  IMAD.MOV.U32 R0, RZ, RZ, R39 ;  /* 0x000000ffff007224 */ /* 0x000fe200078e0027 */
[----:B------:R-:W-:-:S04]  /*20e360*/  NOP ;  /* 0x0000000000007918 */ /* 0x000fc80000000000 */
[----:B------:R-:W-:Y:S04]  /*20e370*/  STL [R1+0xa060], R0 ;  /* 0x00a0600001007387 */ /* 0x000fe80000100800 */
[----:B------:R0:W-:Y:S04]  /*20e380*/  STSM.16.M88.4 [R9], R12 ;  /* 0x0000000c09007844 */ /* 0x0001e80000000200 */
[----:B------:R-:W2:Y:S01]  /*20e390*/  LDL.LU R29, [R1+0x5514] ;  /* 0x00551400011d7983 */ /* 0x000ea20000300800 */
[----:B0-----:R-:W-:-:S03]  /*20e3a0*/  PRMT R12, R26, 0x5210, R28 ;  /* 0x000052101a0c7816 */ /* 0x001fc6000000001c */
[----:B------:R-:W2:Y:S01]  /*20e3b0*/  LDL.LU R28, [R1+0x5510] ;  /* 0x00551000011c7983 */ /* 0x000ea20000300800 */
[----:B------:R-:W-:-:S03]  /*20e3c0*/  PRMT R13, R23, 0x5210, R24 ;  /* 0x00005210170d7816 */ /* 0x000fc60000000018 */
[----:B------:R-:W2:Y:S04]  /*20e3d0*/  LDL.LU R26, [R1+0x5508] ;  /* 0x00550800011a7983 */ /* 0x000ea80000300800 */
[----:B------:R-:W2:Y:S04]  /*20e3e0*/  LDL.LU R24, [R1+0x5504] ;  /* 0x0055040001187983 */ /* 0x000ea80000300800 */
[----:B------:R-:W2:Y:S01]  /*20e3f0*/  LDL.LU R23, [R1+0x550] ;  /* 0x0005500001177983 */ /* 0x000ea20000300800 */
[----:B------:R-:W-:Y:S01]  /*20e400*/  PRMT R14, R31, 0x5210, R32 ;  /* 0x000052101f0e7816 */ /* 0x000fe20000000020 */
[----:B------:R-:W-:-:S02]  /*20e410*/  NOP ;  /* 0x0000000000007918 */ /* 0x000fc40000000000 */
[----:B------:R-:W0:Y:S01]  /*20e420*/  LDS.128 R32, [R9] ;  /* 0x0000000009207984 */ /* 0x000e220000000c00 */
[----:B------:R-:W-:Y:S01]  /*20e430*/  PRMT R15, R27, 0x5210, R30 ;  /* 0x000052101b0f7816 */ /* 0x000fe2000000001e */
[----:B------:R-:W-:-:S04]  /*20e440*/  NOP ;  /* 0x0000000000007918 */ /* 0x000fc80000000000 */
[----:B------:R3:W-:Y:S04]  /*20e450*/  STSM.16.M88.4 [R9], R12 ;  /* 0x0000000c09007844 */ /* 0x0007e80000000200 */
[----:B0-----:R-:W-:Y:S04]  /*20e460*/  STL.64 [R1+0x5a0], R32 ;  /* 0x0005a02001007387 */ /* 0x001fe80000100a00 */
[----:B------:R-:W-:Y:S01]  /*20e470*/  STL.64 [R1+0x5a8], R34 ;  /* 0x0005a82201007387 */ /* 0x000fe20000100a00 */
[----:B------:R-:W-:-:S03]  /*20e480*/  NOP ;  /* 0x0000000000007918 */ /* 0x000fc60000000000 */
[----:B------:R-:W0:Y:S01]  /*20e490*/  LDS.128 R32, [R9] ;  /* 0x0000000009207984 */ /* 0x000e220000000c00 */
[----:B---3--:R-:W-:-:S03]  /*20e4a0*/  PRMT R12, R8, 0x5210, R21 ;  /* 0x00005210080c7816 */ /* 0x008fc60000000015 */
[----:B------:R-:W3:Y:S04]  /*20e4b0*/  LDL.LU R27, [R1+0x54c] ;  /* 0x00054c00011b7983 */ /* 0x000ee80000300800 */
[----:B------:R-:W3:Y:S04]  /*20e4c0*/  LDL.LU R21, [R1+0x540] ;  /* 0x0005400001157983 */ /* 0x000ee80000300800 */
[----:B------:R-:W3:Y:S04]  /*20e4d0*/  LDL.LU R8, [R1+0x548] ;  /* 0x0005480001087983 */ /* 0x000ee80000300800 */
[----:B0-----:R-:W-:Y:S04]  /*20e4e0*/  STL [R1+0x590], R32 ;  /* 0x0005902001007387 */ /* 0x001fe80000100800 */
[----:B------:R-:W-:Y:S01]  /*20e4f0*/  STL [R1+0x59c], R35 ;  /* 0x00059c2301007387 */ /* 0x000fe20000100800 */
[----:B----4-:R-:W-:-:S03]  /*20e500*/  PRMT R14, R25, 0x5210, R5 ;  /* 0x00005210190e7816 */ /* 0x010fc60000000005 */
[----:B------:R-:W4:Y:S01]  /*20e510*/  LDL.LU R25, [R1+0x5450] ;  /* 0x0054500001197983 */ /* 0x000f220000300800 */
[----:B------:R-:W-:Y:S01]  /*20e520*/  PRMT R15, R7, 0x5210, R4 ;  /* 0x00005210070f7816 */ /* 0x000fe20000000004 */
[----:B------:R-:W-:Y:S02]  /*20e530*/  IMAD.MOV.U32 R7, RZ, RZ, R33 ;  /* 0x000000ffff077224 */ /* 0x000fe400078e0021 */
[----:B------:R-:W-:Y:S01]  /*20e540*/  IMAD.MOV.U32 R0, RZ, RZ, R34 ;  /* 0x000000ffff007224 */ /* 0x000fe200078e0022 */
[----:B------:R-:W-:Y:S01]  /*20e550*/  PRMT R13, R11, 0x5210, R16 ;  /* 0x000052100b0d7816 */ /* 0x000fe20000000010 */
[----:B------:R-:W-:Y:S01]  /*20e560*/  NOP ;  /* 0x0000000000007918 */ /* 0x000fe20000000000 */
[----:B------:R-:W-:Y:S04]  /*20e570*/  STL [R1+0xa06c], R7 ;  /* 0x00a06c0701007387 */ /* 0x000fe80000100800 */
[----:B------:R-:W-:Y:S04]  /*20e580*/  STL [R1+0xa064], R0 ;  /* 0x00a0640001007387 */ /* 0x000fe80000100800 */
[----:B------:R-:W4:Y:S04]  /*20e590*/  LDL.LU R31, [R1+0x544c] ;  /* 0x00544c00011f7983 */ /* 0x000f280000300800 */
[----:B------:R-:W4:Y:S04]  /*20e5a0*/  LDL.LU R11, [R1+0x5438] ;  /* 0x00543800010b7983 */ /* 0x000f280000300800 */
[----:B------:R0:W-:Y:S01]  /*20e5b0*/  STSM.16.M88.4 [R9], R12 ;  /* 0x0000000c09007844 */ /* 0x0001e20000000200 */
[----:B------:R-:W-:-:S03]  /*20e5c0*/  NOP ;  /* 0x0000000000007918 */ /* 0x000fc60000000000 */
[----:B------:R-:W1:Y:S01]  /*20e5d0*/  LDS.128 R32, [R9] ;  /* 0x0000000009207984 */ /* 0x000e620000000c00 */
[----:B--2---:R-:W-:-:S03]  /*20e5e0*/  LOP3.LUT R44, R29, 0xffff, RZ, 0xc0, !PT ;  /* 0x0000ffff1d2c7812 */ /* 0x004fc600078ec0ff */
[----:B------:R-:W2:Y:S01]  /*20e5f0*/  LDL.LU R29, [R1+0x5434] ;  /* 0x00543400011d7983 */ /* 0x000ea20000300800 */
[----:B------:R-:W-:-:S03]  /*20e600*/  LOP3.LUT R41, R28, 0xffff, RZ, 0xc0, !PT ;  /* 0x0000ffff1c297812 */ /* 0x000fc600078ec0ff */
[----:B------:R-:W2:Y:S01]  /*20e610*/  LDL.LU R28, [R1+0x55c] ;  /* 0x00055c00011c7983 */ /* 0x000ea20000300800 */
[----:B------:R-:W-:-:S03]  /*20e620*/  LOP3.LUT R39, R26, 0xffff, RZ, 0xc0, !PT ;  /* 0x0000ffff1a277812 */ /* 0x000fc600078ec0ff */
[----:B------:R-:W2:Y:S01]  /*20e630*/  LDL.LU R26, [R1+0x558] ;  /* 0x00055800011a7983 */ /* 0x000ea20000300800 */
[----:B------:R-:W-:-:S03]  /*20e640*/  LOP3.LUT R37, R24, 0xffff, RZ, 0xc0, !PT ;  /* 0x0000ffff18257812 */ /* 0x000fc600078ec0ff */
[----:B------:R-:W2:Y:S01]  /*20e650*/  LDL.LU R24, [R1+0x554] ;  /* 0x0005540001187983 */ /* 0x000ea20000300800 */
[----:B0-----:R-:W-:Y:S01]  /*20e660*/  PRMT R12, R23, 0x4210, R44 ;  /* 0x00004210170c7816 */ /* 0x001fe2000000002c */
[----:B------:R-:W-:Y:S02]  /*20e670*/  IMAD.MOV.U32 R23, RZ, RZ, R20 ;  /* 0x000000ffff177224 */ /* 0x000fe400078e0014 */
[----:B------:R-:W2:Y:S01]  /*20e680*/  LDL.LU R20, [R1+0x544] ;  /* 0x0005440001147983 */ /* 0x000ea20000300800 */
[----:B------:R-:W-:Y:S02]  /*20e690*/  IMAD.MOV.U32 R6, RZ, RZ, R36 ;  /* 0x000000ffff067224 */ /* 0x000fe400078e0024 */
[----:B-1----:R-:W-:Y:S02]  /*20e6a0*/  IMAD.MOV.U32 R7, RZ, RZ, R32 ;  /* 0x000000ffff077224 */ /* 0x002fe400078e0020 */
[----:B------:R-:W-:Y:S01]  /*20e6b0*/  IMAD.MOV.U32 R0, RZ, RZ, R33 ;  /* 0x000000ffff007224 */ /* 0x000fe200078e0021 */
[----:B---3--:R-:W-:-:S02]  /*20e6c0*/  PRMT R13, R27, 0x4210, R41 ;  /* 0x000042101b0d7816 */ /* 0x008fc40000000029 */
[----:B------:R-:W-:Y:S02]  /*20e6d0*/  PRMT R14, R21, 0x4210, R39 ;  /* 0x00004210150e7816 */ /* 0x000fe40000000027 */
[----:B------:R-:W3:Y:S04]  /*20e6e0*/  LDL.LU R21, [R1+0x52b4] ;  /* 0x0052b40001157983 */ /* 0x000ee80000300800 */
[----:B------:R4:W-:Y:S04]  /*20e6f0*/  STL [R1+0x58c], R35 ;  /* 0x00058c2301007387 */ /* 0x0009e80000100800 */
[----:B------:R-:W-:Y:S01]  /*20e700*/  STL.64 [R1+0xa0d8], R6 ;  /* 0x00a0d80601007387 */ /* 0x000fe20000100a00 */
[----:B------:R-:W-:-:S03]  /*20e710*/  NOP ;  /* 0x0000000000007918 */ /* 0x000fc60000000000 */
[----:B------:R-:W3:Y:S01]  /*20e720*/  LDL.LU R27, [R1+0x52b0] ;  /* 0x0052b000011b7983 */ /* 0x000ee20000300800 */
[----:B------:R-:W-:-:S05]  /*20e730*/  PRMT R15, R8, 0x4210, R37 ;  /* 0x00004210080f7816 */ /* 0x000fca0000000025 */
[----:B------:R0:W-:Y:S01]  /*20e740*/  STSM.16.M88.4 [R9], R12 ;  /* 0x0000000c09007844 */ /* 0x0001e20000000200 */
[----:B------:R-:W-:-:S03]  /*20e750*/  NOP ;  /* 0x0000000000007918 */ /* 0x000fc60000000000 */
[----:B------:R-:W1:Y:S01]  /*20e760*/  LDS.128 R4, [R9] ;  /* 0x0000000009047984 */ /* 0x000e620000000c00 */
[----:B----4-:R-:W-:-:S03]  /*20e770*/  LOP3.LUT R35, R25, 0xffff, RZ, 0xc0, !PT ;  /* 0x0000ffff19237812 */ /* 0x010fc600078ec0ff */
[----:B------:R-:W4:Y:S04]  /*20e780*/  LDL.LU R25, [R1+0x5270] ;  /* 0x0052700001197983 */ /* 0x000f280000300800 */
[----:B------:R-:W4:Y:S04]  /*20e790*/  LDL.LU R38, [R1+0x526c] ;  /* 0x00526c0001267983 */ /* 0x000f280000300800 */
[----:B------:R-:W4:Y:S01]  /*20e7a0*/  LDL.LU R36, [R1+0x568] ;  /* 0x0005680001247983 */ /* 0x000f220000300800 */
[----:B------:R-:W-:-:S03]  /*20e7b0*/  IMAD.MOV.U32 R8, RZ, RZ, R34 ;  /* 0x000000ffff087224 */ /* 0x000fc600078e0022 */
[----:B------:R-:W4:Y:S04]  /*20e7c0*/  LDL.LU R34, [R1+0x56c] ;  /* 0x00056c0001227983 */ /* 0x000f280000300800 */
[----:B------:R-:W4:Y:S01]  /*20e7d0*/  LDL.LU R32, [R1+0x564] ;  /* 0x0005640001207983 */ /* 0x000f220000300800 */
[----:B------:R-:W-:-:S03]  /*20e7e0*/  LOP3.LUT R33, R31, 0xffff, RZ, 0xc0, !PT ;  /* 0x0000ffff1f217812 */ /* 0x000fc600078ec0ff */
[----:B------:R-:W4:Y:S01]  /*20e7f0*/  LDL.LU R30, [R1+0x560] ;  /* 0x00056000011e7983 */ /* 0x000f220000300800 */
[----:B------:R-:W-:Y:S02]  /*20e800*/  LOP3.LUT R31, R11, 0xffff, RZ, 0xc0, !PT ;  /* 0x0000ffff0b1f7812 */ /* 0x000fe400078ec0ff */
[----:B--2---:R-:W-:-:S04]  /*20e810*/  LOP3.LUT R11, R29, 0xffff, RZ, 0xc0, !PT ;  /* 0x0000ffff1d0b7812 */ /* 0x004fc800078ec0ff */
[----:B0-----:R-:W-:Y:S02]  /*20e820*/  PRMT R15, R20, 0x4210, R11 ;  /* 0x00004210140f7816 */ /* 0x001fe4000000000b */
[----:B------:R-:W2:Y:S04]  /*20e830*/  LDL.LU R20, [R1+0x1ce0] ;  /* 0x001ce00001147983 */ /* 0x000ea80000300800 */
[----:B-1----:R-:W-:Y:S04]  /*20e840*/  STL.64 [R1+0x570], R4 ;  /* 0x0005700401007387 */ /* 0x002fe80000100a00 */
[----:B------:R-:W-:Y:S01]  /*20e850*/  STL.64 [R1+0x578], R6 ;  /* 0x0005780601007387 */ /* 0x000fe20000100a00 */
[----:B------:R-:W-:-:S03]  /*20e860*/  NOP ;  /* 0x0000000000007918 */ /* 0x000fc60000000000 */
[----:B------:R-:W2:Y:S04]  /*20e870*/  LDL.LU R49, [R1+0x1cdc] ;  /* 0x001cdc0001317983 */ /* 0x000ea80000300800 */
[----:B------:R-:W2:Y:S01]  /*20e880*/  LDL.LU R48, [R1+0x1cc8] ;  /* 0x001cc80001307983 */ /* 0x000ea20000300800 */
[----:B------:R-:W-:-:S03]  /*20e890*/  PRMT R12, R28, 0x4210, R35 ;  /* 0x000042101c0c7816 */ /* 0x000fc60000000023 */
[----:B------:R-:W2:Y:S01]  /*20e8a0*/  LDL.LU R45, [R1+0x1cc4] ;  /* 0x001cc400012d7983 */ /* 0x000ea20000300800 */
[----:B------:R-:W-:-:S03]  /*20e8b0*/  PRMT R13, R26, 0x4210, R33 ;  /* 0x000042101a0d7816 */ /* 0x000fc60000000021 */
[----:B------:R-:W2:Y:S04]  /*20e8c0*/  LDL.LU R28, [R1+0x1a10] ;  /* 0x001a1000011c7983 */ /* 0x000ea80000300800 */
[----:B------:R-:W2:Y:S01]  /*20e8d0*/  LDL.LU R26, [R1+0x19cc] ;  /* 0x0019cc00011a7983 */ /* 0x000ea20000300800 */
[----:B------:R-:W-:-:S03]  /*20e8e0*/  PRMT R14, R24, 0x4210, R31 ;  /* 0x00004210180e7816 */ /* 0x000fc6000000001f */
[----:B------:R-:W2:Y:S04]  /*20e8f0*/  LDL.LU R24, [R1+0x19c8] ;  /* 0x0019c80001187983 */ /* 0x000ea80000300800 */
[----:B------:R0:W-:Y:S01]  /*20e900*/  STSM.16.M88.4 [R9], R12 ;  /* 0x0000000c09007844 */ /* 0x0001e20000000200 */
[----:B------:R-:W-:-:S03]  /*20e910*/  NOP ;  /* 0x0000000000007918 */ /* 0x000fc60000000000 */
[----:B------:R-:W1:Y:S01]  /*20e920*/  LDS.128 R4, [R9] ;  /* 0x0000000009047984 */ /* 0x000e620000000c00 */
[----:B---3--:R-:W-:-:S03]  /*20e930*/  LOP3.LUT R29, R21, 0xffff, RZ, 0xc0, !PT ;  /* 0x0000ffff151d7812 */ /* 0x008fc600078ec0ff */
[----:B------:R-:W3:Y:S04]  /*20e940*/  LDL.LU R21, [R1+0x19c4] ;  /* 0x0019c40001157983 */ /* 0x000ee80000300800 */
[----:B------:R-:W3:Y:S04]  /*20e950*/  LDL.LU R42, [R1+0x298] ;  /* 0x00029800012a7983 */ /* 0x000ee80000300800 */
[----:B------:R-:W3:Y:S01]  /*20e960*/  LDL.LU R40, [R1+0x294] ;  /* 0x0002940001287983 */ /* 0x000ee20000300800 */
[----:B------:R-:W-:Y:S02]  /*20e970*/  LOP3.LUT R27, R27, 0xffff, RZ, 0xc0, !PT ;  /* 0x0000ffff1b1b7812 */ /* 0x000fe400078ec0ff */
[----:B----4-:R-:W-:-:S02]  /*20e980*/  LOP3.LUT R16, R38, 0xffff, RZ, 0xc0, !PT ;  /* 0x0000ffff26107812 */ /* 0x010fc400078ec0ff */
[----:B------:R-:W4:Y:S01]  /*20e990*/  LDL.LU R38, [R1+0x28c] ;  /* 0x00028c0001267983 */ /* 0x000f220000300800 */
[----:B0-----:R-:W-:-:S03]  /*20e9a0*/  PRMT R12, R36, 0x4210, R29 ;  /* 0x00004210240c7816 */ /* 0x001fc6000000001d */
[----:B------:R-:W4:Y:S01]  /*20e9b0*/  LDL.LU R36, [R1+0x290] ;  /* 0x0002900001247983 */ /* 0x000f220000300800 */
[----:B------:R-:W-:Y:S02]  /*20e9c0*/  LOP3.LUT R25, R25, 0xffff, RZ, 0xc0, !PT ;  /* 0x0000ffff19197812 */ /* 0x000fe400078ec0ff */
[----:B------:R-:W-:Y:S01]  /*20e9d0*/  PRMT R13, R34, 0x4210, R27 ;  /* 0x00004210220d7816 */ /* 0x000fe2000000001b */
[----:B-1----:R-:W-:Y:S01]  /*20e9e0*/  STL.64 [R1+0x560], R4 ;  /* 0x0005600401007387 */ /* 0x002fe20000100a00 */
[----:B------:R-:W-:-:S03]  /*20e9f0*/  PRMT R14, R32, 0x4210, R25 ;  /* 0x00004210200e7816 */ /* 0x000fc60000000019 */
[----:B------:R2:W-:Y:S01]  /*20ea00*/  STL.64 [R1+0x568], R6 ;  /* 0x0005680601007387 */ /* 0x0005e20000100a00 */
[----:B------:R-:W-:Y:S01]  /*20ea10*/  PRMT R15, R30, 0x4210, R16 ;  /* 0x000042101e0f7816 */ /* 0x000fe20000000010 */
[----:B------:R-:W-:Y:S02]  /*20ea20*/  NOP ;  /* 0x0000000000007918 */ /* 0x000fe40000000000 */
[----:B------:R-:W4:Y:S04]  /*20ea30*/  LDL.LU R34, [R1+0x2a4] ;  /* 0x0002a40001227983 */ /* 0x000f280000300800 */
[----:B------:R-:W4:Y:S04]  /*20ea40*/  LDL.LU R32, [R1+0x29c] ;  /* 0x00029c0001207983 */ /* 0x000f280000300800 */
[----:B------:R-:W4:Y:S04]  /*20ea50*/  LDL.LU R30, [R1+0x2a0] ;  /* 0x0002a000011e7983 */ /* 0x000f280000300800 */
[----:B------:R0:W-:Y:S01]  /*20ea60*/  STSM.16.M88.4 [R9], R12 ;  /* 0x0000000c09007844 */ /* 0x0001e20000000200 */
[----:B--2---:R-:W-:-:S03]  /*20ea70*/  LOP3.LUT R7, R20, 0xffff, RZ, 0xc0, !PT ;  /* 0x0000ffff14077812 */ /* 0x004fc600078ec0ff */
[----:B------:R-:W2:Y:S01]  /*20ea80*/  LDL.LU R20, [R1+0x1e0] ;  /* 0x0001e00001147983 */ /* 0x000ea20000300800 */
[----:B------:R-:W-:Y:S02]  /*20ea90*/  LOP3.LUT R6, R49, 0xffff, RZ, 0xc0, !PT ;  /* 0x0000ffff31067812 */ /* 0x000fe400078ec0ff */
[----:B------:R-:W-:Y:S01]  /*20eaa0*/  LOP3.LUT R5, R48, 0xffff, RZ, 0xc0, !PT ;  /* 0x0000ffff30057812 */ /* 0x000fe200078ec0ff */
[----:B------:R-:W-:Y:S01]  /*20eab0*/  NOP ;  /* 0x0000000000007918 */ /* 0x000fe20000000000 */
[----:B------:R-:W1:Y:S01]  /*20eac0*/  LDS.128 R48, [R9] ;  /* 0x0000000009307984 */ /* 0x000e620000000c00 */
[----:B0-----:R-:W-:-:S03]  /*20ead0*/  PRMT R12, R28, 0x4210, R7 ;  /* 0x000042101c0c7816 */ /* 0x001fc60000000007 */
[----:B------:R-:W2:Y:S01]  /*20eae0*/  LDL.LU R28, [R1+0x2b0] ;  /* 0x0002b000011c7983 */ /* 0x000ea20000300800 */
[----:B------:R-:W-:-:S03]  /*20eaf0*/  PRMT R13, R26, 0x4210, R6 ;  /* 0x000042101a0d7816 */ /* 0x000fc60000000006 */
[----:B-1----:R-:W-:Y:S04]  /*20eb00*/  STL.64 [R1+0x550], R48 ;  /* 0x0005503001007387 */ /* 0x002fe80000100a00 */
[----:B------:R-:W-:Y:S04]  /*20eb10*/  STL.64 [R1+0x558], R50 ;  /* 0x0005583201007387 */ /* 0x000fe80000100a00 */
[----:B------:R-:W2:Y:S01]  /*20eb20*/  LDL.LU R26, [R1+0x2ac] ;  /* 0x0002ac00011a7983 */ /* 0x000ea20000300800 */
[----:B------:R-:W-:Y:S02]  /*20eb30*/  LOP3.LUT R4, R45, 0xffff, RZ, 0xc0, !PT ;  /* 0x0000ffff2d047812 */ /* 0x000fe400078ec0ff */
[----:B------:R-:W-:-:S02]  /*20eb40*/  PRMT R14, R24, 0x4210, R5 ;  /* 0x00004210180e7816 */ /* 0x000fc40000000005 */
[----:B---3--:R-:W-:Y:S01]  /*20eb50*/  PRMT R15, R21, 0x4210, R4 ;  /* 0x00004210150f7816 */ /* 0x008fe20000000004 */
[----:B------:R-:W-:-:S04]  /*20eb60*/  NOP ;  /* 0x0000000000007918 */ /* 0x000fc80000000000 */
[----:B------:R0:W-:Y:S01]  /*20eb70*/  STSM.16.M88.4 [R9], R12 ;  /* 0x0000000c09007844 */ /* 0x0001e20000000200 */
[----:B------:R-:W-:-:S03]  /*20eb80*/  IMAD.MOV.U32 R24, RZ, RZ, R17 ;  /* 0x000000ffff187224 */ /* 0x000fc600078e0011 */
[----:B------:R-:W3:Y:S04]  /*20eb90*/  LDL.LU R21, [R1+0x2a8] ;  /* 0x0002a80001157983 */ /* 0x000ee80000300800 */
[----:B------:R-:W3:Y:S01]  /*20eba0*/  LDL.LU R17, [R1+0x1d4] ;  /* 0x0001d40001117983 */ /* 0x000ee20000300800 */
[----:B0-----:R-:W-:Y:S02]  /*20ebb0*/  PRMT R12, R42, 0x5210, R44 ;  /* 0x000052102a0c7816 */ /* 0x001fe4000000002c */
[----:B------:R-:W-:Y:S02]  /*20ebc0*/  PRMT R13, R40, 0x5210, R41 ;  /* 0x00005210280d7816 */ /* 0x000fe40000000029 */
[----:B----4-:R-:W-:Y:S02]  /*20ebd0*/  PRMT R14, R38, 0x5210, R39 ;  /* 0x00005210260e7816 */ /* 0x010fe40000000027 */
[----:B------:R-:W-:Y:S01]  /*20ebe0*/  PRMT R15, R36, 0x5210, R37 ;  /* 0x00005210240f7816 */ /* 0x000fe20000000025 */
[----:B------:R-:W-:Y:S01]  /*20ebf0*/  NOP ;  /* 0x0000000000007918 */ /* 0x000fe20000000000 */
[----:B------:R-:W0:Y:S01]  /*20ec00*/  LDS.128 R36, [R9] ;  /* 0x0000000009247984 */ /* 0x000e220000000c00 */
[----:B------:R-:W-:-:S03]  /*20ec10*/  NOP ;  /* 0x0000000000007918 */ /* 0x000fc60000000000 */
[----:B------:R1:W-:Y:S02]  /*20ec20*/  STSM.16.M88.4 [R9], R12 ;  /* 0x0000000c09007844 */ /* 0x0003e40000000200 */
[----:B-1----:R-:W-:Y:S02]  /*20ec30*/  PRMT R13, R32, 0x5210, R33 ;  /* 0x00005210200d7816 */ /* 0x002fe40000000021 */
[----:B------:R-:W-:Y:S01]  /*20ec40*/  PRMT R14, R30, 0x5210, R31 ;  /* 0x000052101e0e7816 */ /* 0x000fe2000000001f */
[----:B0-----:R-:W-:Y:S04]  /*20ec50*/  STL.64 [R1+0x540], R36 ;  /* 0x0005402401007387 */ /* 0x001fe80000100a00 */
[----:B------:R-:W-:Y:S01]  /*20ec60*/  STL.64 [R1+0x548], R38 ;  /* 0x0005482601007387 */ /* 0x000fe20000100a00 */
[----:B------:R-:W-:-:S03]  /*20ec70*/  NOP ;  /* 0x0000000000007918 */ /* 0x000fc60000000000 */
[----:B------:R-:W4:Y:S04]  /*20ec80*/  LDL.LU R33, [R1+0x2b8] ;  /* 0x0002b80001217983 */ /* 0x000f280000300800 */
[----:B------:R-:W4:Y:S04]  /*20ec90*/  LDL.LU R32, [R1+0x2bc] ;  /* 0x0002bc0001207983 */ /* 0x000f280000300800 */
[----:B------:R-:W4:Y:S04]  /*20eca0*/  LDL.LU R31, [R1+0x2b4] ;  /* 0x0002b400011f7983 */ /* 0x000f280000300800 */
[----:B------:R-:W0:Y:S01]  /*20ecb0*/  LDS.128 R36, [R9] ;  /* 0x0000000009247984 */ /* 0x000e220000000c00 */
[----:B------:R-:W-:-:S02]  /*20ecc0*/  PRMT R12, R34, 0x5210, R35 ;  /* 0x00005210220c7816 */ /* 0x000fc40000000023 */
[----:B--2---:R-:W-:Y:S01]  /*20ecd0*/  PRMT R15, R20, 0x5210, R11 ;  /* 0x00005210140f7816 */ /* 0x004fe2000000000b */
[----:B------:R-:W-:Y:S01]  /*20ece0*/  NOP ;  /* 0x0000000000007918 */ /* 0x000fe20000000000 */
[----:B------:R-:W2:Y:S01]  /*20ecf0*/  LDL.LU R11, [R1+0x1d8] ;  /* 0x0001d800010b7983 */ /* 0x000ea20000300800 */
[----:B0-----:R-:W-:-:S03]  /*20ed00*/  IMAD.MOV.U32 R20, RZ, RZ, R38 ;  /* 0x000000ffff147224 */ /* 0x001fc600078e0026 */
[----:B------:R-:W-:Y:S04]  /*20ed10*/  STL.64 [R1+0x530], R36 ;  /* 0x0005302401007387 */ /* 0x000fe80000100a00 */
[----:B------:R-:W-:Y:S04]  /*20ed20*/  STL [R1+0x53c], R39 ;  /* 0x00053c2701007387 */ /* 0x000fe80000100800 */
[----:B------:R-:W-:Y:S04]  /*20ed30*/  STL [R1+0xa04c], R20 ;  /* 0x00a04c1401007387 */ /* 0x000fe80000100800 */
[----:B------:R0:W-:Y:S01]  /*20ed40*/  STSM.16.M88.4 [R9], R12 ;  /* 0x0000000c09007844 */ /* 0x0001e20000000200 */
[----:B------:R-:W-:-:S03]  /*20ed50*/  NOP ;  /* 0x0000000000007918 */ /* 0x000fc60000000000 */
[----:B------:R-:W2:Y:S04]  /*20ed60*/  LDL.LU R30, [R1+0x5530] ;  /* 0x00553000011e7983 */ /* 0x000ea80000300800 */
[----:B------:R-:W1:Y:S01]  /*20ed70*/  LDS.128 R36, [R9] ;  /* 0x0000000009247984 */ /* 0x000e620000000c00 */
[----:B0-----:R-:W-:-:S03]  /*20ed80*/  PRMT R12, R28, 0x5210, R29 ;  /* 0x000052101c0c7816 */ /* 0x001fc6000000001d */
[----:B------:R-:W2:Y:S01]  /*20ed90*/  LDL.LU R29, [R1+0x552c] ;  /* 0x00552c00011d7983 */ /* 0x000ea20000300800 */
[----:B------:R-:W-:-:S03]  /*20eda0*/  PRMT R13, R26, 0x5210, R27 ;  /* 0x000052101a0d7816 */ /* 0x000fc6000000001b */
[----:B------:R-:W2:Y:S04]  /*20edb0*/  LDL.LU R27, [R1+0x5520] ;  /* 0x00552000011b7983 */ /* 0x000ea80000300800 */
[----:B------:R-:W2:Y:S04]  /*20edc0*/  LDL.LU R26, [R1+0x551c] ;  /* 0x00551c00011a7983 */ /* 0x000ea80000300800 */
[----:B-1----:R-:W-:Y:S04]  /*20edd0*/  STL [R1+0x524], R37 ;  /* 0x0005242501007387 */ /* 0x002fe80000100800 */
[----:B------:R-:W-:Y:S04]  /*20ede0*/  STL [R1+0x528], R38 ;  /* 0x0005282601007387 */ /* 0x000fe80000100800 */
[----:B------:R-:W2:Y:S04]  /*20edf0*/  LDL.LU R35, [R1+0x1b04] ;  /* 0x001b040001237983 */ /* 0x000ea80000300800 */
[----:B------:R-:W2:Y:S04]  /*20ee00*/  LDL.LU R34, [R1+0x1b00] ;  /* 0x001b000001227983 */ /* 0x000ea80000300800 */
[----:B------:R-:W2:Y:S01]  /*20ee10*/  LDL.LU R28, [R1+0x1afc] ;  /* 0x001afc00011c7983 */ /* 0x000ea20000300800 */
[----:B---3--:R-:W-:-:S02]  /*20ee20*/  PRMT R14, R21, 0x5210, R25 ;  /* 0x00005210150e7816 */ /* 0x008fc40000000019 */
[----:B------:R-:W-:Y:S01]  /*20ee30*/  PRMT R15, R17, 0x5210, R16 ;  /* 0x00005210110f7816 */ /* 0x000fe20000000010 */
[----:B------:R-:W-:-:S04]  /*20ee40*/  NOP ;  /* 0x0000000000007918 */ /* 0x000fc80000000000 */
[----:B------:R4:W-:Y:S01]  /*20ee50*/  STSM.16.M88.4 [R9], R12 ;  /* 0x0000000c09007844 */ /* 0x0009e20000000200 */
[----:B------:R-:W-:Y:S02]  /*20ee60*/  IMAD.MOV.U32 R25, RZ, RZ, R22 ;  /* 0x000000ffff197224 */ /* 0x000fe400078e0016 */
[----:B------:R-:W-:Y:S02]  /*20ee70*/  IMAD.MOV.U32 R22, RZ, RZ, R19 ;  /* 0x000000ffff167224 */ /* 0x000fe400078e0013 */
[----:B------:R-:W3:Y:S01]  /*20ee80*/  LDL.LU R19, [R1+0x1af8] ;  /* 0x001af80001137983 */ /* 0x000ee20000300800 */
[----:B------:R-:W-:-:S05]  /*20ee90*/  IMAD.MOV.U32 R21, RZ, RZ, R39 ;  /* 0x000000ffff157224 */ /* 0x000fca00078e0027 */
[----:B------:R-:W-:Y:S01]  /*20eea0*/  STL [R1+0xa040], R21 ;  /* 0x00a0401501007387 */ /* 0x000fe20000100800 */
[----:B----4-:R-:W-:Y:S02]  /*20eeb0*/  PRMT R12, R33, 0x5210, R7 ;  /* 0x00005210210c7816 */ /* 0x010fe40000000007 */
[----:B------:R-:W-:Y:S02]  /*20eec0*/  PRMT R13, R32, 0x5210, R6 ;  /* 0x00005210200d7816 */ /* 0x000fe40000000006 */
[----:B------:R-:W-:Y:S02]  /*20eed0*/  PRMT R14, R31, 0x5210, R5 ;  /* 0x000052101f0e7816 */ /* 0x000fe40000000005 */
[----:B--2---:R-:W-:Y:S01]  /*20eee0*/  PRMT R15, R11, 0x5210, R4 ;  /* 0x000052100b0f7816 */ /* 0x004fe20000000004 */
[----:B------:R-:W-:Y:S01]  /*20eef0*/  NOP ;  /* 0x0000000000007918 */ /* 0x000fe20000000000 */
[----:B------:R-:W0:Y:S01]  /*20ef00*/  LDS.128 R4, [R9] ;  /* 0x0000000009047984 */ /* 0x000e220000000c00 */
[----:B------:R-:W-:Y:S01]  /*20ef10*/  NOP ;  /* 0x0000000000007918 */ /* 0x000fe20000000000 */
[----:B------:R-:W-:-:S02]  /*20ef20*/  LOP3.LUT R50, R30, 0xffff, RZ, 0xc0, !PT ;  /* 0x0000ffff1e327812 */ /* 0x000fc400078ec0ff */
[----:B------:R-:W-:Y:S01]  /*20ef30*/  LOP3.LUT R48, R29, 0xffff, RZ, 0xc0, !PT ;  /* 0x0000ffff1d307812 */ /* 0x000fe200078ec0ff */
[----:B0-----:R-:W-:Y:S01]  /*20ef40*/  STL [R1+0x510], R4 ;  /* 0x0005100401007387 */ /* 0x001fe20000100800 */
[----:B------:R-:W-:-:S03]  /*20ef50*/  IMAD.MOV.U32 R20, RZ, RZ, R5 ;  /* 0x000000ffff147224 */ /* 0x000fc600078e0005 */
[----:B------:R-:W-:Y:S04]  /*20ef60*/  STL.64 [R1+0x518], R6 ;  /* 0x0005180601007387 */ /* 0x000fe80000100a00 */
[----:B------:R-:W2:Y:S04]  /*20ef70*/  LDL.LU R33, [R1+0x547c] ;  /* 0x00547c0001217983 */ /* 0x000ea80000300800 */
[----:B------:R-:W4:Y:S04]  /*20ef80*/  LDL.LU R32, [R1+0x5478] ;  /* 0x0054780001207983 */ /* 0x000f280000300800 */
[----:B------:R-:W2:Y:S04]  /*20ef90*/  LDL.LU R11, [R1+0x5460] ;  /* 0x00546000010b7983 */ /* 0x000ea80000300800 */
[----:B------:R-:W-:Y:S01]  /*20efa0*/  STL [R1+0xa050], R20 ;  /* 0x00a0501401007387 */ /* 0x000fe20000100800 */
[----:B------:R-:W-:-:S03]  /*20efb0*/  LOP3.LUT R44, R27, 0xffff, RZ, 0xc0, !PT ;  /* 0x0000ffff1b2c7812 */ /* 0x000fc600078ec0ff */
[----:B------:R-:W4:Y:S01]  /*20efc0*/  LDL.LU R31, [R1+0x5458] ;  /* 0x00545800011f7983 */ /* 0x000f220000300800 */
[----:B------:R-:W-:-:S03]  /*20efd0*/  LOP3.LUT R41, R26, 0xffff, RZ, 0xc0, !PT ;  /* 0x0000ffff1a297812 */ /* 0x000fc600078ec0ff */
[----:B------:R-:W4:Y:S04]  /*20efe0*/  LDL.LU R30, [R1+0x1b10] ;  /* 0x001b1000011e7983 */ /* 0x000f280000300800 */
[----:B------:R-:W4:Y:S04]  /*20eff0*/  LDL.LU R29, [R1+0x1b0c] ;  /* 0x001b0c00011d7983 */ /* 0x000f280000300800 */
[----:B------:R-:W4:Y:S04]  /*20f000*/  LDL.LU R27, [R1+0x1b08] ;  /* 0x001b0800011b7983 */ /* 0x000f280000300800 */
[----:B------:R-:W4:Y:S04]  /*20f010*/  LDL.LU R26, [R1+0x1988] ;  /* 0x00198800011a7983 */ /* 0x000f280000300800 */
[----:B------:R0:W-:Y:S01]  /*20f020*/  STSM.16.M88.4 [R9], R12 ;  /* 0x0000000c09007844 */ /* 0x0001e20000000200 */
[----:B------:R-:W-:-:S03]  /*20f030*/  NOP ;  /* 0x0000000000007918 */ /* 0x000fc60000000000 */
[----:B------:R-:W1:Y:S01]  /*20f040*/  LDS.128 R4, [R9] ;  /* 0x0000000009047984 */ /* 0x000e620000000c00 */
[----:B0-----:R-:W-:-:S03]  /*20f050*/  PRMT R14, R28, 0x4210, R44 ;  /* 0x000042101c0e7816 */ /* 0x001fc6000000002c */
[----:B-1----:R-:W-:Y:S04]  /*20f060*/  STL [R1+0x50c], R7 ;  /* 0x00050c0701007387 */ /* 0x002fe80000100800 */
[----:B------:R-:W4:Y:S01]  /*20f070*/  LDL.LU R28, [R1+0x52fc] ;  /* 0x0052fc00011c7983 */ /* 0x000f220000300800 */
[----:B------:R-:W-:Y:S02]  /*20f080*/  PRMT R12, R35, 0x4210, R50 ;  /* 0x00004210230c7816 */ /* 0x000fe40000000032 */
[----:B------:R-:W-:Y:S01]  /*20f090*/  PRMT R13, R34, 0x4210, R48 ;  /* 0x00004210220d7816 */ /* 0x000fe20000000030 */
[----:B------:R-:W4:Y:S01]  /*20f0a0*/  LDL.LU R16, [R1+0x52f8] ;  /* 0x0052f80001107983 */ /* 0x000f220000300800 */
[----:B---3--:R-:W-:Y:S01]  /*20f0b0*/  PRMT R15, R19, 0x4210, R41 ;  /* 0x00004210130f7816 */ /* 0x008fe20000000029 */
[----:B------:R-:W-:-:S04]  /*20f0c0*/  NOP ;  /* 0x0000000000007918 */ /* 0x000fc80000000000 */
[----:B------:R-:W-:Y:S01]  /*20f0d0*/  STSM.16.M88.4 [R9], R12 ;  /* 0x0000000c09007844 */ /* 0x000fe20000000200 */
[----:B------:R-:W-:Y:S02]  /*20f0e0*/  IMAD.MOV.U32 R20, RZ, RZ, R4 ;  /* 0x000000ffff147224 */ /* 0x000fe400078e0004 */
[----:B------:R-:W-:Y:S01]  /*20f0f0*/  IMAD.MOV.U32 R19, RZ, RZ, R5 ;  /* 0x000000ffff137224 */ /* 0x000fe200078e0005 */
[----:B------:R-:W3:Y:S01]  /*20f100*/  LDL.LU R45, [R1+0x52cc] ;  /* 0x0052cc00012d7983 */ /* 0x000ee20000300800 */
[----:B------:R-:W-:Y:S01]  /*20f110*/  IMAD.MOV.U32 R21, RZ, RZ, R6 ;  /* 0x000000ffff157224 */ /* 0x000fe200078e0006 */
[----:B------:R-:W-:Y:S02]  /*20f120*/  NOP ;  /* 0x0000000000007918 */ /* 0x000fe40000000000 */
[----:B------:R-:W0:Y:S01]  /*20f130*/  LDS.128 R4, [R9] ;  /* 0x0000000009047984 */ /* 0x000e220000000c00 */
[----:B------:R-:W-:Y:S01]  /*20f140*/  IMAD.MOV.U32 R17, RZ, RZ, R36 ;  /* 0x000000ffff117224 */ /* 0x000fe200078e0024 */
[----:B--2---:R-:W-:-:S02]  /*20f150*/  LOP3.LUT R35, R11, 0xffff, RZ, 0xc0, !PT ;  /* 0x0000ffff0b237812 */ /* 0x004fc400078ec0ff */
[----:B------:R-:W2:Y:S04]  /*20f160*/  LDL.LU R11, [R1+0x52c8] ;  /* 0x0052c800010b7983 */ /* 0x000ea80000300800 */
[----:B------:R-:W2:Y:S01]  /*20f170*/  LDL.LU R42, [R1+0x1b20] ;  /* 0x001b2000012a7983 */ /* 0x000ea20000300800 */
[----:B----4-:R-:W-:-:S03]  /*20f180*/  LOP3.LUT R34, R31, 0xffff, RZ, 0xc0, !PT ;  /* 0x0000ffff1f227812 */ /* 0x010fc600078ec0ff */
[----:B------:R-:W4:Y:S04]  /*20f190*/  LDL.LU R40, [R1+0x1b1c] ;  /* 0x001b1c0001287983 */ /* 0x000f280000300800 */
[----:B------:R-:W4:Y:S04]  /*20f1a0*/  LDL.LU R38, [R1+0x1b18] ;  /* 0x001b180001267983 */ /* 0x000f280000300800 */
[----:B------:R-:W4:Y:S04]  /*20f1b0*/  LDL.LU R36, [R1+0x1b14] ;  /* 0x001b140001247983 */ /* 0x000f280000300800 */
[----:B0-----:R-:W-:Y:S01]  /*20f1c0*/  STL.64 [R1+0x4f0], R4 ;  /* 0x0004f00401007387 */ /* 0x001fe20000100a00 */
[----:B------:R-:W-:Y:S01]  /*20f1d0*/  PRMT R15, R26, 0x4210, R34 ;  /* 0x000042101a0f7816 */ /* 0x000fe20000000022 */
[----:B------:R-:W-:-:S02]  /*20f1e0*/  IMAD.MOV.U32 R26, RZ, RZ, R25 ;  /* 0x000000ffff1a7224 */ /* 0x000fc400078e0019 */
[----:B------:R-:W-:Y:S04]  /*20f1f0*/  STL [R1+0x4fc], R7 ;  /* 0x0004fc0701007387 */ /* 0x000fe80000100800 */
[----:B------:R-:W4:Y:S01]  /*20f200*/  LDL.LU R25, [R1+0x1d04] ;  /* 0x001d040001197983 */ /* 0x000f220000300800 */
[----:B------:R-:W-:-:S03]  /*20f210*/  LOP3.LUT R39, R33, 0xffff, RZ, 0xc0, !PT ;  /* 0x0000ffff21277812 */ /* 0x000fc600078ec0ff */
[----:B------:R-:W4:Y:S04]  /*20f220*/  LDL.LU R54, [R1+0x1d00] ;  /* 0x001d000001367983 */ /* 0x000f280000300800 */
[----:B------:R-:W4:Y:S04]  /*20f230*/  LDL.LU R51, [R1+0x1ce8] ;  /* 0x001ce80001337983 */ /* 0x000f280000300800 */
[----:B------:R-:W4:Y:S04]  /*20f240*/  LDL.LU R33, [R1+0x1ce4] ;  /* 0x001ce40001217983 */ /* 0x000f280000300800 */
[----:B------:R-:W4:Y:S01]  /*20f250*/  LDL.LU R31, [R1+0x1b30] ;  /* 0x001b3000011f7983 */ /* 0x000f220000300800 */
[----:B------:R-:W-:Y:S01]  /*20f260*/  PRMT R14, R27, 0x4210, R35 ;  /* 0x000042101b0e7816 */ /* 0x000fe20000000023 */
[----:B------:R-:W-:-:S02]  /*20f270*/  IMAD.MOV.U32 R27, RZ, RZ, R23 ;  /* 0x000000ffff1b7224 */ /* 0x000fc400078e0017 */
[----:B------:R-:W-:Y:S01]  /*20f280*/  IMAD.MOV.U32 R23, RZ, RZ, R6 ;  /* 0x000000ffff177224 */ /* 0x000fe200078e0006 */
[----:B------:R-:W-:Y:S01]  /*20f290*/  LOP3.LUT R37, R32, 0xffff, RZ, 0xc0, !PT ;  /* 0x0000ffff20257812 */ /* 0x000fe200078ec0ff */
[----:B------:R-:W-:Y:S01]  /*20f2a0*/  NOP ;  /* 0x0000000000007918 */ /* 0x000fe20000000000 */
[----:B------:R-:W-:Y:S02]  /*20f2b0*/  PRMT R12, R30, 0x4210, R39 ;  /* 0x000042101e0c7816 */ /* 0x000fe40000000027 */
[----:B------:R0:W-:Y:S01]  /*20f2c0*/  STL [R1+0xa024], R23 ;  /* 0x00a0241701007387 */ /* 0x0001e20000100800 */
[----:B------:R-:W-:-:S03]  /*20f2d0*/  PRMT R13, R29, 0x4210, R37 ;  /* 0x000042101d0d7816 */ /* 0x000fc60000000025 */
[----:B------:R-:W4:Y:S04]  /*20f2e0*/  LDL.LU R30, [R1+0x1b2c] ;  /* 0x001b2c00011e7983 */ /* 0x000f280000300800 */
[----:B------:R-:W4:Y:S01]  /*20f2f0*/  LDL.LU R29, [R1+0x1b28] ;  /* 0x001b2800011d7983 */ /* 0x000f220000300800 */
[----:B------:R-:W-:-:S03]  /*20f300*/  LOP3.LUT R32, R28, 0xffff, RZ, 0xc0, !PT ;  /* 0x0000ffff1c207812 */ /* 0x000fc600078ec0ff */
[----:B------:R-:W4:Y:S01]  /*20f310*/  LDL.LU R28, [R1+0x1b24] ;  /* 0x001b2400011c7983 */ /* 0x000f220000300800 */
[----:B0-----:R-:W-:-:S03]  /*20f320*/  LOP3.LUT R23, R16, 0xffff, RZ, 0xc0, !PT ;  /* 0x0000ffff10177812 */ /* 0x001fc600078ec0ff */
[----:B------:R0:W-:Y:S01]  /*20f330*/  STSM.16.M88.4 [R9], R12 ;  /* 0x0000000c09007844 */ /* 0x0001e20000000200 */
[----:B------:R-:W-:-:S03]  /*20f340*/  NOP ;  /* 0x0000000000007918 */ /* 0x000fc60000000000 */
[----:B------:R-:W4:Y:S01]  /*20f350*/  LDL.LU R49, [R1+0x2d0] ;  /* 0x0002d00001317983 */ /* 0x000f220000300800 */
[----:B---3--:R-:W-:-:S03]  /*20f360*/  LOP3.LUT R16, R45, 0xffff, RZ, 0xc0, !PT ;  /* 0x0000ffff2d107812 */ /* 0x008fc600078ec0ff */
[----:B------:R-:W1:Y:S04]  /*20f370*/  LDS.128 R4, [R9] ;  /* 0x0000000009047984 */ /* 0x000e680000000c00 */
[----:B------:R-:W3:Y:S01]  /*20f380*/  LDL.LU R45, [R1+0x2c8] ;  /* 0x0002c800012d7983 */ /* 0x000ee20000300800 */
[----:B------:R-:W-:Y:S01]  /*20f390*/  NOP ;  /* 0x0000000000007918 */ /* 0x000fe20000000000 */
[----:B--2---:R-:W-:Y:S02]  /*20f3a0*/  LOP3.LUT R11, R11, 0xffff, RZ, 0xc0, !PT ;  /* 0x0000ffff0b0b7812 */ /* 0x004fe400078ec0ff */
[----:B0-----:R-:W-:Y:S02]  /*20f3b0*/  PRMT R12, R42, 0x4210, R32 ;  /* 0x000042102a0c7816 */ /* 0x001fe40000000020 */
[----:B------:R-:W2:Y:S01]  /*20f3c0*/  LDL.LU R42, [R1+0x2c4] ;  /* 0x0002c400012a7983 */ /* 0x000ea20000300800 */
[----:B----4-:R-:W-:-:S03]  /*20f3d0*/  PRMT R13, R40, 0x4210, R23 ;  /* 0x00004210280d7816 */ /* 0x010fc60000000017 */
[----:B------:R-:W4:Y:S01]  /*20f3e0*/  LDL.LU R40, [R1+0x2c0] ;  /* 0x0002c00001287983 */ /* 0x000f220000300800 */
[----:B------:R-:W-:-:S03]  /*20f3f0*/  PRMT R14, R38, 0x4210, R16 ;  /* 0x00004210260e7816 */ /* 0x000fc60000000010 */
[----:B-1----:R-:W-:Y:S01]  /*20f400*/  STL.64 [R1+0x4e0], R4 ;  /* 0x0004e00401007387 */ /* 0x002fe20000100a00 */
[----:B------:R-:W-:-:S03]  /*20f410*/  PRMT R15, R36, 0x4210, R11 ;  /* 0x00004210240f7816 */ /* 0x000fc6000000000b */
[----:B------:R0:W-:Y:S04]  /*20f420*/  STL.64 [R1+0x4e8], R6 ;  /* 0x0004e80601007387 */ /* 0x0001e80000100a00 */
[----:B------:R-:W4:Y:S04]  /*20f430*/  LDL.LU R38, [R1+0x2d8] ;  /* 0x0002d80001267983 */ /* 0x000f280000300800 */
[----:B------:R-:W4:Y:S01]  /*20f440*/  LDL.LU R36, [R1+0x2d4] ;  /* 0x0002d40001247983 */ /* 0x000f220000300800 */
[----:B0-----:R-:W-:-:S03]  /*20f450*/  LOP3.LUT R7, R25, 0xffff, RZ, 0xc0, !PT ;  /* 0x0000ffff19077812 */ /* 0x001fc600078ec0ff */
[----:B------:R-:W4:Y:S01]  /*20f460*/  LDL.LU R25, [R1+0x2cc] ;  /* 0x0002cc0001197983 */ /* 0x000f220000300800 */
[----:B------:R-:W-:-:S03]  /*20f470*/  LOP3.LUT R4, R33, 0xffff, RZ, 0xc0, !PT ;  /* 0x0000ffff21047812 */ /* 0x000fc600078ec0ff */
[----:B------:R-:W4:Y:S04]  /*20f480*/  LDL.LU R33, [R1+0x1d0] ;  /* 0x0001d00001217983 */ /* 0x000f280000300800 */
[----:B------:R0:W-:Y:S02]  /*20f490*/  STSM.16.M88.4 [R9], R12 ;  /* 0x0000000c09007844 */ /* 0x0001e40000000200 */
[----:B0-----:R-:W-:Y:S02]  /*20f4a0*/  PRMT R12, R31, 0x4210, R7 ;  /* 0x000042101f0c7816 */ /* 0x001fe40000000007 */
[----:B------:R-:W4:Y:S01]  /*20f4b0*/  LDL.LU R31, [R1+0x2e0] ;  /* 0x0002e000011f7983 */ /* 0x000f220000300800 */
[----:B------:R-:W-:Y:S01]  /*20f4c0*/  LOP3.LUT R6, R54, 0xffff, RZ, 0xc0, !PT ;  /* 0x0000ffff36067812 */ /* 0x000fe200078ec0ff */
[----:B------:R-:W-:Y:S01]  /*20f4d0*/  NOP ;  /* 0x0000000000007918 */ /* 0x000fe20000000000 */
[----:B------:R-:W-:Y:S01]  /*20f4e0*/  LOP3.LUT R5, R51, 0xffff, RZ, 0xc0, !PT ;  /* 0x0000ffff33057812 */ /* 0x000fe200078ec0ff */
[----:B------:R-:W0:Y:S01]  /*20f4f0*/  LDS.128 R52, [R9] ;  /* 0x0000000009347984 */ /* 0x000e220000000c00 */
[----:B------:R-:W-:-:S02]  /*20f500*/  PRMT R13, R30, 0x4210, R6 ;  /* 0x000042101e0d7816 */ /* 0x000fc40000000006 */
[----:B------:R-:W-:Y:S01]  /*20f510*/  PRMT R14, R29, 0x4210, R5 ;  /* 0x000042101d0e7816 */ /* 0x000fe20000000005 */
[----:B------:R-:W4:Y:S01]  /*20f520*/  LDL.LU R30, [R1+0x2e4] ;  /* 0x0002e400011e7983 */ /* 0x000f220000300800 */
[----:B------:R-:W-:Y:S01]  /*20f530*/  PRMT R15, R28, 0x4210, R4 ;  /* 0x000042101c0f7816 */ /* 0x000fe20000000004 */
[----:B------:R-:W-:Y:S02]  /*20f540*/  NOP ;  /* 0x0000000000007918 */ /* 0x000fe40000000000 */
[----:B------:R-:W4:Y:S04]  /*20f550*/  LDL.LU R29, [R1+0x2dc] ;  /* 0x0002dc00011d7983 */ /* 0x000f280000300800 */
[----:B------:R-:W4:Y:S04]  /*20f560*/  LDL.LU R28, [R1+0x1cc] ;  /* 0x0001cc00011c7983 */ /* 0x000f280000300800 */
[----:B------:R1:W-:Y:S02]  /*20f570*/  STSM.16.M88.4 [R9], R12 ;  /* 0x0000000c09007844 */ /* 0x0003e40000000200 */
[----:B-1----:R-:W-:-:S02]  /*20f580*/  PRMT R12, R49, 0x5210, R50 ;  /* 0x00005210310c7816 */ /* 0x002fc40000000032 */
[----:B---3--:R-:W-:Y:S01]  /*20f590*/  PRMT R13, R45, 0x5210, R48 ;  /* 0x000052102d0d7816 */ /* 0x008fe20000000030 */
[----:B------:R-:W-:Y:S01]  /*20f5a0*/  NOP ;  /* 0x0000000000007918 */ /* 0x000fe20000000000 */
[----:B------:R-:W1:Y:S04]  /*20f5b0*/  LDS.128 R48, [R9] ;  /* 0x0000000009307984 */ /* 0x000e680000000c00 */
[----:B0-----:R-:W-:Y:S04]  /*20f5c0*/  STL.64 [R1+0x4d0], R52 ;  /* 0x0004d03401007387 */ /* 0x001fe80000100a00 */
[----:B------:R-:W-:Y:S04]  /*20f5d0*/  STL.64 [R1+0x4d8], R54 ;  /* 0x0004d83601007387 */ /* 0x000fe80000100a00 */
[----:B-1----:R-:W-:Y:S04]  /*20f5e0*/  STL.64 [R1+0x4c0], R48 ;  /* 0x0004c03001007387 */ /* 0x002fe80000100a00 */
[----:B------:R-:W-:Y:S01]  /*20f5f0*/  STL.64 [R1+0x4c8], R50 ;  /* 0x0004c83201007387 */ /* 0x000fe20000100a00 */
[----:B------:R-:W-:Y:S01]  /*20f600*/  NOP ;  /* 0x0000000000007918 */ /* 0x000fe20000000000 */
[----:B--2---:R-:W-:-:S02]  /*20f610*/  PRMT R14, R42, 0x5210, R44 ;  /* 0x000052102a0e7816 */ /* 0x004fc4000000002c */
[----:B----4-:R-:W-:-:S05]  /*20f620*/  PRMT R15, R40, 0x5210, R41 ;  /* 0x00005210280f7816 */ /* 0x010fca0000000029 */
[----:B------:R0:W-:Y:S01]  /*20f630*/  STSM.16.M88.4 [R9], R12 ;  /* 0x0000000c09007844 */ /* 0x0001e20000000200 */
[----:B------:R-:W-:-:S03]  /*20f640*/  NOP ;  /* 0x0000000000007918 */ /* 0x000fc60000000000 */
[----:B------:R-:W1:Y:S01]  /*20f650*/  LDS.128 R48, [R9] ;  /* 0x0000000009307984 */ /* 0x000e620000000c00 */
[----:B0-----:R-:W-:-:S03]  /*20f660*/  PRMT R13, R36, 0x5210, R37 ;  /* 0x00005210240d7816 */ /* 0x001fc60000000025 */
[----:B------:R-:W2:Y:S01]  /*20f670*/  LDL.LU R37, [R1+0x2ec] ;  /* 0x0002ec0001257983 */ /* 0x000ea20000300800 */
[----:B------:R-:W-:-:S03]  /*20f680*/  PRMT R14, R25, 0x5210, R35 ;  /* 0x00005210190e7816 */ /* 0x000fc60000000023 */
[----:B------:R-:W3:Y:S04]  /*20f690*/  LDL.LU R36, [R1+0x2f0] ;  /* 0x0002f00001247983 */ /* 0x000ee80000300800 */
[----:B------:R-:W4:Y:S04]  /*20f6a0*/  LDL.LU R35, [R1+0x2e8] ;  /* 0x0002e80001237983 */ /* 0x000f280000300800 */
[----:B------:R-:W4:Y:S01]  /*20f6b0*/  LDL.LU R25, [R1+0x1bc] ;  /* 0x0001bc0001197983 */ /* 0x000f220000300800 */
[----:B------:R-:W-:Y:S02]  /*20f6c0*/  PRMT R12, R38, 0x5210, R39 ;  /* 0x00005210260c7816 */ /* 0x000fe40000000027 */
[----:B------:R-:W-:Y:S01]  /*20f6d0*/  PRMT R15, R33, 0x5210, R34 ;  /* 0x00005210210f7816 */ /* 0x000fe20000000022 */
[----:B------:R-:W-:-:S04]  /*20f6e0*/  NOP ;  /* 0x0000000000007918 */ /* 0x000fc80000000000 */
[----:B------:R0:W-:Y:S04]  /*20f6f0*/  STSM.16.M88.4 [R9], R12 ;  /* 0x0000000c09007844 */ /* 0x0001e80000000200 */
[----:B-1----:R-:W-:Y:S04]  /*20f700*/  STL.64 [R1+0x4b0], R48 ;  /* 0x0004b03001007387 */ /* 0x002fe80000100a00 */
[----:B------:R-:W-:Y:S01]  /*20f710*/  STL.64 [R1+0x4b8], R50 ;  /* 0x0004b83201007387 */ /* 0x000fe20000100a00 */
[----:B------:R-:W-:-:S03]  /*20f720*/  NOP ;  /* 0x0000000000007918 */ /* 0x000fc60000000000 */
[----:B------:R-:W4:Y:S01]  /*20f730*/  LDL.LU R38, [R1+0x5550] ;  /* 0x0055500001267983 */ /* 0x000f220000300800 */
[----:B0-----:R-:W-:-:S03]  /*20f740*/  PRMT R12, R31, 0x5210, R32 ;  /* 0x000052101f0c7816 */ /* 0x001fc60000000020 */
[----:B------:R-:W4:Y:S04]  /*20f750*/  LDL.LU R34, [R1+0x554c] ;  /* 0x00554c0001227983 */ /* 0x000f280000300800 */
[----:B------:R-:W4:Y:S04]  /*20f760*/  LDL.LU R33, [R1+0x5538] ;  /* 0x0055380001217983 */ /* 0x000f280000300800 */
[----:B------:R-:W4:Y:S04]  /*20f770*/  LDL.LU R32, [R1+0x5534] ;  /* 0x0055340001207983 */ /* 0x000f280000300800 */
[----:B------:R-:W4:Y:S01]  /*20f780*/  LDL.LU R31, [R1+0x1b40] ;  /* 0x001b4000011f7983 */ /* 0x000f220000300800 */
[----:B------:R-:W-:-:S02]  /*20f790*/  PRMT R13, R30, 0x5210, R23 ;  /* 0x000052101e0d7816 */ /* 0x000fc40000000017 */
[----:B------:R-:W-:Y:S01]  /*20f7a0*/  PRMT R15, R28, 0x5210, R11 ;  /* 0x000052101c0f7816 */ /* 0x000fe2000000000b */
[----:B------:R-:W4:Y:S04]  /*20f7b0*/  LDL.LU R30, [R1+0x1b3c] ;  /* 0x001b3c00011e7983 */ /* 0x000f280000300800 */
[----:B------:R-:W4:Y:S04]  /*20f7c0*/  LDL.LU R11, [R1+0x1b38] ;  /* 0x001b3800010b7983 */ /* 0x000f280000300800 */
[----:B------:R-:W0:Y:S01]  /*20f7d0*/  LDS.128 R48, [R9] ;  /* 0x0000000009307984 */ /* 0x000e220000000c00 */
[----:B------:R-:W-:Y:S01]  /*20f7e0*/  PRMT R14, R29, 0x5210, R16 ;  /* 0x000052101d0e7816 */ /* 0x000fe20000000010 */
[----:B------:R-:W-:Y:S01]  /*20f7f0*/  NOP ;  /* 0x0000000000007918 */ /* 0x000fe20000000000 */
[----:B------:R-:W-:-:S03]  /*20f800*/  IMAD.MOV.U32 R28, RZ, RZ, R27 ;  /* 0x000000ffff1c7224 */ /* 0x000fc600078e001b */
[----:B------:R2:W-:Y:S04]  /*20f810*/  STSM.16.M88.4 [R9], R12 ;  /* 0x0000000c09007844 */ /* 0x0005e80000000200 */
[----:B0-----:R0:W-:Y:S04]  /*20f820*/  STL.64 [R1+0x4a0], R48 ;  /* 0x0004a03001007387 */ /* 0x0011e80000100a00 */
[----:B------:R-:W-:Y:S04]  /*20f830*/  STL [R1+0x4ac], R51 ;  /* 0x0004ac3301007387 */ /* 0x000fe80000100800 */
[----:B------:R-:W4:Y:S01]  /*20f840*/  LDL.LU R27, [R1+0x1b34] ;  /* 0x001b3400011b7983 */ /* 0x000f220000300800 */
[----:B------:R-:W-:-:S02]  /*20f850*/  IMAD.MOV.U32 R29, RZ, RZ, R24 ;  /* 0x000000ffff1d7224 */ /* 0x000fc400078e0018 */
[----:B------:R-:W-:-:S05]  /*20f860*/  IMAD.MOV.U32 R24, RZ, RZ, R50 ;  /* 0x000000ffff187224 */ /* 0x000fca00078e0032 */
[----:B------:R-:W-:Y:S01]  /*20f870*/  STL [R1+0xa020], R24 ;  /* 0x00a0201801007387 */ /* 0x000fe20000100800 */
[----:B--2---:R-:W-:Y:S02]  /*20f880*/  PRMT R12, R37, 0x5210, R7 ;  /* 0x00005210250c7816 */ /* 0x004fe40000000007 */
[----:B---3--:R-:W-:Y:S02]  /*20f890*/  PRMT R13, R36, 0x5210, R6 ;  /* 0x00005210240d7816 */ /* 0x008fe40000000006 */
[----:B----4-:R-:W-:Y:S02]  /*20f8a0*/  PRMT R14, R35, 0x5210, R5 ;  /* 0x00005210230e7816 */ /* 0x010fe40000000005 */
[----:B------:R-:W-:Y:S01]  /*20f8b0*/  PRMT R15, R25, 0x5210, R4 ;  /* 0x00005210190f7816 */ /* 0x000fe20000000004 */
[----:B------:R-:W-:Y:S01]  /*20f8c0*/  NOP ;  /* 0x0000000000007918 */ /* 0x000fe20000000000 */
[----:B------:R-:W1:Y:S01]  /*20f8d0*/  LDS.128 R4, [R9] ;  /* 0x0000000009047984 */ /* 0x000e620000000c00 */
[----:B------:R-:W-:-:S03]  /*20f8e0*/  NOP ;  /* 0x0000000000007918 */ /* 0x000fc60000000000 */
[----:B------:R2:W-:Y:S01]  /*20f8f0*/  STSM.16.M88.4 [R9], R12 ;  /* 0x0000000c09007844 */ /* 0x0005e20000000200 */
[----:B0-----:R-:W-:Y:S02]  /*20f900*/  LOP3.LUT R49, R38, 0xffff, RZ, 0xc0, !PT ;  /* 0x0000ffff26317812 */ /* 0x001fe400078ec0ff */
[----:B------:R-:W-:Y:S02]  /*20f910*/  LOP3.LUT R45, R34, 0xffff, RZ, 0xc0, !PT ;  /* 0x0000ffff222d7812 */ /* 0x000fe400078ec0ff */
[----:B------:R-:W-:Y:S02]  /*20f920*/  LOP3.LUT R42, R33, 0xffff, RZ, 0xc0, !PT ;  /* 0x0000ffff212a7812 */ /* 0x000fe400078ec0ff */
[----:B------:R-:W-:Y:S01]  /*20f930*/  LOP3.LUT R40, R32, 0xffff, RZ, 0xc0, !PT ;  /* 0x0000ffff20287812 */ /* 0x000fe200078ec0ff */
[----:B-1----:R-:W-:Y:S01]  /*20f940*/  STL [R1+0x490], R4 ;  /* 0x0004900401007387 */ /* 0x002fe20000100800 */
[----:B------:R-:W-:-:S03]  /*20f950*/  IMAD.MOV.U32 R25, RZ, RZ, R7 ;  /* 0x000000ffff197224 */ /* 0x000fc600078e0007 */
[----:B------:R-:W-:Y:S04]  /*20f960*/  STL [R1+0x498], R6 ;  /* 0x0004980601007387 */ /* 0x000fe80000100800 */
[----:B------:R-:W3:Y:S04]  /*20f970*/  LDL.LU R37, [R1+0x54a0] ;  /* 0x0054a00001257983 */ /* 0x000ee80000300800 */
[----:B------:R-:W4:Y:S04]  /*20f980*/  LDL.LU R36, [R1+0x549c] ;  /* 0x00549c0001247983 */ /* 0x000f280000300800 */
[----:B------:R-:W4:Y:S01]  /*20f990*/  LDL.LU R35, [R1+0x5484] ;  /* 0x0054840001237983 */ /* 0x000f220000300800 */
[----:B--2---:R-:W-:-:S03]  /*20f9a0*/  PRMT R12, R31, 0x4210, R49 ;  /* 0x000042101f0c7816 */ /* 0x004fc60000000031 */
[----:B------:R-:W-:Y:S04]  /*20f9b0*/  STL [R1+0xa014], R25 ;  /* 0x00a0141901007387 */ /* 0x000fe80000100800 */
[----:B------:R-:W2:Y:S04]  /*20f9c0*/  LDL.LU R34, [R1+0x5480] ;  /* 0x0054800001227983 */ /* 0x000ea80000300800 */
[----:B------:R-:W2:Y:S04]  /*20f9d0*/  LDL.LU R33, [R1+0x1b58] ;  /* 0x001b580001217983 */ /* 0x000ea80000300800 */
[----:B------:R-:W2:Y:S04]  /*20f9e0*/  LDL.LU R32, [R1+0x1b54] ;  /* 0x001b540001207983 */ /* 0x000ea80000300800 */
[----:B------:R-:W2:Y:S01]  /*20f9f0*/  LDL.LU R31, [R1+0x1b50] ;  /* 0x001b5000011f7983 */ /* 0x000ea20000300800 */
[----:B------:R-:W-:Y:S01]  /*20fa00*/  PRMT R14, R11, 0x4210, R42 ;  /* 0x000042100b0e7816 */ /* 0x000fe2000000002a */
[----:B------:R-:W-:-:S02]  /*20fa10*/  IMAD.MOV.U32 R11, RZ, RZ, R29 ;  /* 0x000000ffff0b7224 */ /* 0x000fc400078e001d */
[----:B------:R-:W-:Y:S02]  /*20fa20*/  IMAD.MOV.U32 R29, RZ, RZ, R26 ;  /* 0x000000ffff1d7224 */ /* 0x000fe400078e001a */
[----:B------:R-:W2:Y:S01]  /*20fa30*/  LDL.LU R26, [R1+0x1b4c] ;  /* 0x001b4c00011a7983 */ /* 0x000ea20000300800 */
[----:B------:R-:W-:Y:S01]  /*20fa40*/  IMAD.MOV.U32 R23, RZ, RZ, R5 ;  /* 0x000000ffff177224 */ /* 0x000fe200078e0005 */
[----:B------:R-:W-:Y:S02]  /*20fa50*/  NOP ;  /* 0x0000000000007918 */ /* 0x000fe40000000000 */
[----:B------:R-:W0:Y:S01]  /*20fa60*/  LDS.128 R4, [R9] ;  /* 0x0000000009047984 */ /* 0x000e220000000c00 */
[----:B------:R-:W-:Y:S01]  /*20fa70*/  PRMT R13, R30, 0x4210, R45 ;  /* 0x000042101e0d7816 */ /* 0x000fe2000000002d */
[----:B------:R-:W-:Y:S02]  /*20fa80*/  IMAD.MOV.U32 R30, RZ, RZ, R28 ;  /* 0x000000ffff1e7224 */ /* 0x000fe400078e001c */
[----:B------:R-:W-:Y:S01]  /*20fa90*/  IMAD.MOV.U32 R28, RZ, RZ, R22 ;  /* 0x000000ffff1c7224 */ /* 0x000fe200078e0016 */
[----:B------:R-:W-:Y:S01]  /*20faa0*/  PRMT R15, R27, 0x4210, R40 ;  /* 0x000042101b0f7816 */ /* 0x000fe20000000028 */
[----:B------:R-:W-:-:S04]  /*20fab0*/  NOP ;  /* 0x0000000000007918 */ /* 0x000fc80000000000 */
[----:B------:R-:W-:Y:S01]  /*20fac0*/  STSM.16.M88.4 [R9], R12 ;  /* 0x0000000c09007844 */ /* 0x000fe20000000200 */
[----:B0-----:R-:W-:-:S03]  /*20fad0*/  IMAD.MOV.U32 R22, RZ, RZ, R4 ;  /* 0x000000ffff167224 */ /* 0x001fc600078e0004 */
[----:B------:R-:W-:Y:S01]  /*20fae0*/  STL [R1+0x48c], R7 ;  /* 0x00048c0701007387 */ /* 0x000fe20000100800 */
[----:B------:R-:W-:Y:S02]  /*20faf0*/  IMAD.MOV.U32 R24, RZ, RZ, R5 ;  /* 0x000000ffff187224 */ /* 0x000fe400078e0005 */
[----:B------:R-:W-:Y:S01]  /*20fb00*/  IMAD.MOV.U32 R25, RZ, RZ, R6 ;  /* 0x000000ffff197224 */ /* 0x000fe200078e0006 */
[----:B------:R-:W2:Y:S01]  /*20fb10*/  LDL.LU R27, [R1+0x535c] ;  /* 0x00535c00011b7983 */ /* 0x000ea20000300800 */
[----:B------:R-:W-:-:S03]  /*20fb20*/  NOP ;  /* 0x0000000000007918 */ /* 0x000fc60000000000 */
[----:B------:R-:W-:Y:S04]  /*20fb30*/  STL.64 [R1+0xa038], R22 ;  /* 0x00a0381601007387 */ /* 0x000fe80000100a00 */
[----:B------:R-:W-:Y:S04]  /*20fb40*/  STL.64 [R1+0xa0e0], R20 ;  /* 0x00a0e01401007387 */ /* 0x000fe80000100a00 */
[----:B------:R4:W-:Y:S04]  /*20fb50*/  STL.64 [R1+0xa028], R24 ;  /* 0x00a0281801007387 */ /* 0x0009e80000100a00 */
[----:B------:R-:W2:Y:S04]  /*20fb60*/  LDL.LU R16, [R1+0x5354] ;  /* 0x0053540001107983 */ /* 0x000ea80000300800 */
[----:B------:R-:W2:Y:S04]  /*20fb70*/  LDL.LU R48, [R1+0x5320] ;  /* 0x0053200001307983 */ /* 0x000ea80000300800 */
[----:B------:R-:W0:Y:S04]  /*20fb80*/  LDS.128 R4, [R9] ;  /* 0x0000000009047984 */ /* 0x000e280000000c00 */
[----:B------:R-:W2:Y:S04]  /*20fb90*/  LDL.LU R44, [R1+0x531c] ;  /* 0x00531c00012c7983 */ /* 0x000ea80000300800 */
[----:B------:R-:W2:Y:S04]  /*20fba0*/  LDL.LU R41, [R1+0x1b84] ;  /* 0x001b840001297983 */ /* 0x000ea80000300800 */
[----:B------:R-:W2:Y:S01]  /*20fbb0*/  LDL.LU R39, [R1+0x1b74] ;  /* 0x001b740001277983 */ /* 0x000ea20000300800 */
[----:B---3--:R-:W-:-:S03]  /*20fbc0*/  LOP3.LUT R38, R37, 0xffff, RZ, 0xc0, !PT ;  /* 0x0000ffff25267812 */ /* 0x008fc600078ec0ff */
[----:B------:R-:W3:Y:S01]  /*20fbd0*/  LDL.LU R37, [R1+0x1b70] ;  /* 0x001b700001257983 */ /* 0x000ee20000300800 */
[----:B----4-:R-:W-:-:S03]  /*20fbe0*/  LOP3.LUT R25, R36, 0xffff, RZ, 0xc0, !PT ;  /* 0x0000ffff24197812 */ /* 0x010fc600078ec0ff */
[----:B------:R-:W4:Y:S01]  /*20fbf0*/  LDL.LU R36, [R1+0x198c] ;  /* 0x00198c0001247983 */ /* 0x000f220000300800 */
[----:B------:R-:W-:-:S03]  /*20fc00*/  LOP3.LUT R24, R35, 0xffff, RZ, 0xc0, !PT ;  /* 0x0000ffff23187812 */ /* 0x000fc600078ec0ff */
[----:B0-----:R-:W-:Y:S04]  /*20fc10*/  STL [R1+0x470], R4 ;  /* 0x0004700401007387 */ /* 0x001fe80000100800 */
[----:B------:R-:W-:Y:S01]  /*20fc20*/  STL.64 [R1+0x478], R6 ;  /* 0x0004780601007387 */ /* 0x000fe20000100a00 */
[----:B--2---:R-:W-:Y:S01]  /*20fc30*/  PRMT R14, R31, 0x4210, R24 ;  /* 0x000042101f0e7816 */ /* 0x004fe20000000018 */
[----:B------:R-:W-:Y:S02]  /*20fc40*/  IMAD.MOV.U32 R31, RZ, RZ, R30 ;  /* 0x000000ffff1f7224 */ /* 0x000fe400078e001e */
[----:B------:R-:W2:Y:S01]  /*20fc50*/  LDL.LU R30, [R1+0x1d2c] ;  /* 0x001d2c00011e7983 */ /* 0x000ea20000300800 */
[----:B------:R-:W-:-:S03]  /*20fc60*/  LOP3.LUT R23, R34, 0xffff, RZ, 0xc0, !PT ;  /* 0x0000ffff22177812 */ /* 0x000fc600078ec0ff */
[----:B------:R-:W2:Y:S01]  /*20fc70*/  LDL.LU R54, [R1+0x1d28] ;  /* 0x001d280001367983 */ /* 0x000ea20000300800 */
[----:B------:R-:W-:Y:S01]  /*20fc80*/  PRMT R15, R26, 0x4210, R23 ;  /* 0x000042101a0f7816 */ /* 0x000fe20000000017 */
[----:B------:R-:W-:Y:S01]  /*20fc90*/  IMAD.MOV.U32 R26, RZ, RZ, R5 ;  /* 0x000000ffff1a7224 */ /* 0x000fe200078e0005 */
[----:B------:R-:W-:Y:S01]  /*20fca0*/  NOP ;  /* 0x0000000000007918 */ /* 0x000fe20000000000 */
[----:B------:R-:W2:Y:S04]  /*20fcb0*/  LDL.LU R51, [R1+0x1d10] ;  /* 0x001d100001337983 */ /* 0x000ea80000300800 */
[----:B------:R-:W2:Y:S01]  /*20fcc0*/  LDL.LU R35, [R1+0x1d0c] ;  /* 0x001d0c0001237983 */ /* 0x000ea20000300800 */
[----:B------:R-:W-:-:S03]  /*20fcd0*/  PRMT R12, R33, 0x4210, R38 ;  /* 0x00004210210c7816 */ /* 0x000fc60000000026 */
[----:B------:R-:W2:Y:S01]  /*20fce0*/  LDL.LU R34, [R1+0x1b9c] ;  /* 0x001b9c0001227983 */ /* 0x000ea20000300800 */
[----:B------:R-:W-:-:S03]  /*20fcf0*/  PRMT R13, R32, 0x4210, R25 ;  /* 0x00004210200d7816 */ /* 0x000fc60000000019 */
[----:B------:R-:W-:Y:S04]  /*20fd00*/  STL [R1+0xa00c], R26 ;  /* 0x00a00c1a01007387 */ /* 0x000fe80000100800 */
[----:B------:R-:W2:Y:S04]  /*20fd10*/  LDL.LU R33, [R1+0x1b90] ;  /* 0x001b900001217983 */ /* 0x000ea80000300800 */
[----:B------:R-:W2:Y:S04]  /*20fd20*/  LDL.LU R32, [R1+0x1b80] ;  /* 0x001b800001207983 */ /* 0x000ea80000300800 */
[----:B------:R0:W-:Y:S01]  /*20fd30*/  STSM.16.M88.4 [R9], R12 ;  /* 0x0000000c09007844 */ /* 0x0001e20000000200 */
[----:B------:R-:W-:-:S03]  /*20fd40*/  NOP ;  /* 0x0000000000007918 */ /* 0x000fc60000000000 */
[----:B------:R-:W1:Y:S01]  /*20fd50*/  LDS.128 R4, [R9] ;  /* 0x0000000009047984 */ /* 0x000e620000000c00 */
[----:B------:R-:W-:-:S03]  /*20fd60*/  LOP3.LUT R22, R27, 0xffff, RZ, 0xc0, !PT ;  /* 0x0000ffff1b167812 */ /* 0x000fc600078ec0ff */
[----:B------:R-:W2:Y:S01]  /*20fd70*/  LDL.LU R27, [R1+0x1b7c] ;  /* 0x001b7c00011b7983 */ /* 0x000ea20000300800 */
[----:B------:R-:W-:-:S03]  /*20fd80*/  LOP3.LUT R20, R48, 0xffff, RZ, 0xc0, !PT ;  /* 0x0000ffff30147812 */ /* 0x000fc600078ec0ff */
[----:B------:R-:W2:Y:S01]  /*20fd90*/  LDL.LU R48, [R1+0x2fc] ;  /* 0x0002fc0001307983 */ /* 0x000ea20000300800 */
[----:B------:R-:W-:Y:S02]  /*20fda0*/  LOP3.LUT R21, R16, 0xffff, RZ, 0xc0, !PT ;  /* 0x0000ffff10157812 */ /* 0x000fe400078ec0ff */
[----:B------:R-:W-:Y:S02]  /*20fdb0*/  LOP3.LUT R16, R44, 0xffff, RZ, 0xc0, !PT ;  /* 0x0000ffff2c107812 */ /* 0x000fe400078ec0ff */
[----:B------:R-:W2:Y:S01]  /*20fdc0*/  LDL.LU R44, [R1+0x300] ;  /* 0x00030000012c7983 */ /* 0x000ea20000300800 */
[----:B0-----:R-:W-:-:S03]  /*20fdd0*/  PRMT R12, R41, 0x4210, R22 ;  /* 0x00004210290c7816 */ /* 0x001fc60000000016 */
[----:B------:R-:W2:Y:S01]  /*20fde0*/  LDL.LU R41, [R1+0x2f8] ;  /* 0x0002f80001297983 */ /* 0x000ea20000300800 */
[----:B------:R-:W-:-:S03]  /*20fdf0*/  PRMT R13, R39, 0x4210, R21 ;  /* 0x00004210270d7816 */ /* 0x000fc60000000015 */
[----:B------:R-:W2:Y:S04]  /*20fe00*/  LDL.LU R39, [R1+0x2f4] ;  /* 0x0002f40001277983 */ /* 0x000ea80000300800 */
[----:B-1----:R-:W-:Y:S04]  /*20fe10*/  STL.64 [R1+0x460], R4 ;  /* 0x0004600401007387 */ /* 0x002fe80000100a00 */
[----:B------:R2:W-:Y:S01]  /*20fe20*/  STL.64 [R1+0x468], R6 ;  /* 0x0004680601007387 */ /* 0x0005e20000100a00 */
[----:B---3--:R-:W-:-:S03]  /*20fe30*/  PRMT R14, R37, 0x4210, R20 ;  /* 0x00004210250e7816 */ /* 0x008fc60000000014 */
[----:B------:R-:W3:Y:S01]  /*20fe40*/  LDL.LU R37, [R1+0x30c] ;  /* 0x00030c0001257983 */ /* 0x000ee20000300800 */
[----:B----4-:R-:W-:Y:S01]  /*20fe50*/  PRMT R15, R36, 0x4210, R16 ;  /* 0x00004210240f7816 */ /* 0x010fe20000000010 */
[----:B------:R-:W-:Y:S02]  /*20fe60*/  NOP ;  /* 0x0000000000007918 */ /* 0x000fe40000000000 */
[----:B------:R-:W4:Y:S01]  /*20fe70*/  LDL.LU R36, [R1+0x310] ;  /* 0x0003100001247983 */ /* 0x000f220000300800 */
[----:B--2---:R-:W-:-:S03]  /*20fe80*/  LOP3.LUT R7, R30, 0xffff, RZ, 0xc0, !PT ;  /* 0x0000ffff1e077812 */ /* 0x004fc600078ec0ff */
[----:B------:R-:W2:Y:S01]  /*20fe90*/  LDL.LU R30, [R1+0x308] ;  /* 0x00030800011e7983 */ /* 0x000ea20000300800 */
[----:B------:R-:W-:-:S03]  /*20fea0*/  LOP3.LUT R6, R54, 0xffff, RZ, 0xc0, !PT ;  /* 0x0000ffff36067812 */ /* 0x000fc600078ec0ff */
[----:B------:R0:W-:Y:S01]  /*20feb0*/  STSM.16.M88.4 [R9], R12 ;  /* 0x0000000c09007844 */ /* 0x0001e20000000200 */
[----:B------:R-:W-:Y:S01]  /*20fec0*/  NOP ;  /* 0x0000000000007918 */ /* 0x000fe20000000000 */
[----:B------:R-:W-:Y:S02]  /*20fed0*/  LOP3.LUT R5, R51, 0xffff, RZ, 0xc0, !PT ;  /* 0x0000ffff33057812 */ /* 0x000fe400078ec0ff */
[----:B------:R-:W1:Y:S01]  /*20fee0*/  LDS.128 R52, [R9] ;  /* 0x0000000009347984 */ /* 0x000e620000000c00 */
[----:B------:R-:W-:-:S03]  /*20fef0*/  LOP3.LUT R4, R35, 0xffff, RZ, 0xc0, !PT ;  /* 0x0000ffff23047812 */ /* 0x000fc600078ec0ff */
[----:B------:R-:W4:Y:S01]  /*20ff00*/  LDL.LU R35, [R1+0x304] ;  /* 0x0003040001237983 */ /* 0x000f220000300800 */
[----:B0-----:R-:W-:-:S03]  /*20ff10*/  PRMT R12, R34, 0x4210, R7 ;  /* 0x00004210220c7816 */ /* 0x001fc60000000007 */
[----:B------:R-:W4:Y:S01]  /*20ff20*/  LDL.LU R34, [R1+0x31c] ;  /* 0x00031c0001227983 */ /* 0x000f220000300800 */
[----:B------:R-:W-:-:S03]  /*20ff30*/  PRMT R13, R33, 0x4210, R6 ;  /* 0x00004210210d7816 */ /* 0x000fc60000000006 */
[----:B------:R-:W4:Y:S01]  /*20ff40*/  LDL.LU R33, [R1+0x314] ;  /* 0x0003140001217983 */ /* 0x000f220000300800 */
[----:B------:R-:W-:-:S03]  /*20ff50*/  PRMT R14, R32, 0x4210, R5 ;  /* 0x00004210200e7816 */ /* 0x000fc60000000005 */
[----:B------:R-:W4:Y:S01]  /*20ff60*/  LDL.LU R32, [R1+0x318] ;  /* 0x0003180001207983 */ /* 0x000f220000300800 */
[----:B------:R-:W-:Y:S01]  /*20ff70*/  PRMT R15, R27, 0x4210, R4 ;  /* 0x000042101b0f7816 */ /* 0x000fe20000000004 */
[----:B------:R-:W-:-:S04]  /*20ff80*/  NOP ;  /* 0x0000000000007918 */ /* 0x000fc80000000000 */
[----:B------:R0:W-:Y:S04]  /*20ff90*/  STSM.16.M88.4 [R9], R12 ;  /* 0x0000000c09007844 */ /* 0x0001e80000000200 */
[----:B------:R-:W4:Y:S01]  /*20ffa0*/  LDL.LU R27, [R1+0x218] ;  /* 0x00021800011b7983 */ /* 0x000f220000300800 */
[----:B0-----:R-:W-:Y:S01]  /*20ffb0*/  PRMT R12, R48, 0x5210, R49 ;  /* 0x00005210300c7816 */ /* 0x001fe20000000031 */
[----:B------:R-:W-:Y:S02]  /*20ffc0*/  NOP ;  /* 0x0000000000007918 */ /* 0x000fe40000000000 */
[----:B------:R-:W0:Y:S01]  /*20ffd0*/  LDS.128 R48, [R9] ;  /* 0x0000000009307984 */ /* 0x000e220000000c00 */
[----:B------:R-:W-:Y:S02]  /*20ffe0*/  PRMT R13, R44, 0x5210, R45 ;  /* 0x000052102c0d7816 */ /* 0x000fe4000000002d */
[----:B------:R-:W-:Y:S01]  /*20fff0*/  PRMT R14, R41, 0x5210, R42 ;  /* 0x00005210290e7816 */ /* 0x000fe2000000002a */
[----:B-1----:R-:W-:Y:S01]  /*210000*/  STL.64 [R1+0x450], R52 ;  /* 0x0004503401007387 */ /* 0x002fe20000100a00 */
[----:B------:R-:W-:-:S03]  /*210010*/  PRMT R15, R39, 0x5210, R40 ;  /* 0x00005210270f7816 */ /* 0x000fc60000000028 */
[----:B------:R-:W-:Y:S01]  /*210020*/  STL.64 [R1+0x458], R54 ;  /* 0x0004583601007387 */ /* 0x000fe20000100a00 */
[----:B------:R-:W-:-:S03]  /*210030*/  NOP ;  /* 0x0000000000007918 */ /* 0x000fc60000000000 */
[----:B------:R3:W-:Y:S04]  /*210040*/  STSM.16.M88.4 [R9], R12 ;  /* 0x0000000c09007844 */ /* 0x0007e80000000200 */
[----:B0-----:R-:W-:Y:S04]  /*210050*/  STL.64 [R1+0x440], R48 ;  /* 0x0004403001007387 */ /* 0x001fe80000100a00 */
[----:B------:R-:W-:Y:S01]  /*210060*/  STL.64 [R1+0x448], R50 ;  /* 0x0004483201007387 */ /* 0x000fe20000100a00 */
[----:B------:R-:W-:-:S03]  /*210070*/  NOP ;  /* 0x0000000000007918 */ /* 0x000fc60000000000 */
[----:B------:R-:W4:Y:S04]  /*210080*/  LDL.LU R39, [R1+0x328] ;  /* 0x0003280001277983 */ /* 0x000f280000300800 */
[----:B------:R-:W0:Y:S01]  /*210090*/  LDS.128 R48, [R9] ;  /* 0x0000000009307984 */ /* 0x000e220000000c00 */
[----:B---3--:R-:W-:-:S03]  /*2100a0*/  PRMT R12, R37, 0x5210, R38 ;  /* 0x00005210250c7816 */ /* 0x008fc60000000026 */
[----:B------:R-:W3:Y:S04]  /*2100b0*/  LDL.LU R38, [R1+0x324] ;  /* 0x0003240001267983 */ /* 0x000ee80000300800 */
[----:B------:R-:W3:Y:S01]  /*2100c0*/  LDL.LU R37, [R1+0x320] ;  /* 0x0003200001257983 */ /* 0x000ee20000300800 */
[----:B--2---:R-:W-:-:S03]  /*2100d0*/  PRMT R14, R30, 0x5210, R24 ;  /* 0x000052101e0e7816 */ /* 0x004fc60000000018 */
[----:B------:R-:W2:Y:S01]  /*2100e0*/  LDL.LU R30, [R1+0x234] ;  /* 0x00023400011e7983 */ /* 0x000ea20000300800 */
[----:B----4-:R-:W-:Y:S02]  /*2100f0*/  PRMT R13, R36, 0x5210, R25 ;  /* 0x00005210240d7816 */ /* 0x010fe40000000019 */
[----:B------:R-:W-:Y:S01]  /*210100*/  PRMT R15, R35, 0x5210, R23 ;  /* 0x00005210230f7816 */ /* 0x000fe20000000017 */
[----:B------:R-:W-:-:S04]  /*210110*/  NOP ;  /* 0x0000000000007918 */ /* 0x000fc80000000000 */
[----:B------:R1:W-:Y:S02]  /*210120*/  STSM.16.M88.4 [R9], R12 ;  /* 0x0000000c09007844 */ /* 0x0003e40000000200 */
[----:B-1----:R-:W-:Y:S02]  /*210130*/  PRMT R12, R34, 0x5210, R22 ;  /* 0x00005210220c7816 */ /* 0x002fe40000000016 */
[----:B------:R-:W-:Y:S02]  /*210140*/  PRMT R13, R33, 0x5210, R21 ;  /* 0x00005210210d7816 */ /* 0x000fe40000000015 */
[----:B------:R-:W-:Y:S01]  /*210150*/  PRMT R14, R32, 0x5210, R20 ;  /* 0x00005210200e7816 */ /* 0x000fe20000000014 */
[----:B------:R-:W-:Y:S01]  /*210160*/  NOP ;  /* 0x0000000000007918 */ /* 0x000fe20000000000 */
[----:B------:R-:W1:Y:S04]  /*210170*/  LDS.128 R20, [R9] ;  /* 0x0000000009147984 */ /* 0x000e680000000c00 */
[----:B0-----:R-:W-:Y:S04]  /*210180*/  STL.64 [R1+0x430], R48 ;  /* 0x0004303001007387 */ /* 0x001fe80000100a00 */
[----:B------:R-:W-:Y:S04]  /*210190*/  STL.64 [R1+0x438], R50 ;  /* 0x0004383201007387 */ /* 0x000fe80000100a00 */
[----:B------:R-:W4:Y:S04]  /*2101a0*/  LDL.LU R36, [R1+0x5568] ;  /* 0x0055680001247983 */ /* 0x000f280000300800 */
[----:B------:R-:W4:Y:S04]  /*2101b0*/  LDL.LU R35, [R1+0x5564] ;  /* 0x0055640001237983 */ /* 0x000f280000300800 */
[----:B-1----:R-:W-:Y:S04]  /*2101c0*/  STL [R1+0x420], R20 ;  /* 0x0004201401007387 */ /* 0x002fe80000100800 */
[----:B------:R-:W-:Y:S04]  /*2101d0*/  STL.64 [R1+0x428], R22 ;  /* 0x0004281601007387 */ /* 0x000fe80000100a00 */
[----:B------:R-:W4:Y:S04]  /*2101e0*/  LDL.LU R34, [R1+0x5558] ;  /* 0x0055580001227983 */ /* 0x000f280000300800 */
[----:B------:R-:W4:Y:S01]  /*2101f0*/  LDL.LU R33, [R1+0x5554] ;  /* 0x0055540001217983 */ /* 0x000f220000300800 */
[----:B------:R-:W-:Y:S01]  /*210200*/  PRMT R15, R27, 0x5210, R16 ;  /* 0x000052101b0f7816 */ /* 0x000fe20000000010 */
[----:B------:R-:W-:-:S04]  /*210210*/  NOP ;  /* 0x0000000000007918 */ /* 0x000fc80000000000 */
[----:B------:R0:W-:Y:S01]  /*210220*/  STSM.16.M88.4 [R9], R12 ;  /* 0x0000000c09007844 */ /* 0x0001e20000000200 */
[----:B------:R-:W-:-:S03]  /*210230*/  IMAD.MOV.U32 R32, RZ, RZ, R31 ;  /* 0x000000ffff207224 */ /* 0x000fc600078e001f */
[----:B------:R-:W4:Y:S01]  /*210240*/  LDL.LU R42, [R1+0x1bb4] ;  /* 0x001bb400012a7983 */ /* 0x000f220000300800 */
[----:B------:R-:W-:-:S03]  /*210250*/  IMAD.MOV.U32 R27, RZ, RZ, R21 ;  /* 0x000000ffff1b7224 */ /* 0x000fc600078e0015 */
[----:B------:R-:W4:Y:S04]  /*210260*/  LDL.LU R41, [R1+0x1bb8] ;  /* 0x001bb80001297983 */ /* 0x000f280000300800 */
[----:B------:R-:W4:Y:S04]  /*210270*/  LDL.LU R40, [R1+0x1ba8] ;  /* 0x001ba80001287983 */ /* 0x000f280000300800 */
[----:B------:R-:W4:Y:S01]  /*210280*/  LDL.LU R31, [R1+0x1bb0] ;  /* 0x001bb000011f7983 */ /* 0x000f220000300800 */
[----:B0-----:R-:W-:-:S03]  /*210290*/  PRMT R12, R39, 0x5210, R7 ;  /* 0x00005210270c7816 */ /* 0x001fc60000000007 */
[----:B------:R-:W-:Y:S01]  /*2102a0*/  STL [R1+0xa008], R27 ;  /* 0x00a0081b01007387 */ /* 0x000fe20000100800 */
[----:B---3--:R-:W-:Y:S02]  /*2102b0*/  PRMT R13, R38, 0x5210, R6 ;  /* 0x00005210260d7816 */ /* 0x008fe40000000006 */
[----:B------:R-:W-:Y:S02]  /*2102c0*/  PRMT R14, R37, 0x5210, R5 ;  /* 0x00005210250e7816 */ /* 0x000fe40000000005 */
[----:B--2---:R-:W-:Y:S01]  /*2102d0*/  PRMT R15, R30, 0x5210, R4 ;  /* 0x000052101e0f7816 */ /* 0x004fe20000000004 */
[----:B------:R-:W-:Y:S01]  /*2102e0*/  NOP ;  /* 0x0000000000007918 */ /* 0x000fe20000000000 */
[----:B------:R-:W0:Y:S01]  /*2102f0*/  LDS.128 R4, [R9] ;  /* 0x0000000009047984 */ /* 0x000e220000000c00 */
[----:B------:R-:W-:Y:S01]  /*210300*/  IMAD.MOV.U32 R30, RZ, RZ, R28 ;  /* 0x000000ffff1e7224 */ /* 0x000fe200078e001c */
[----:B------:R-:W-:Y:S02]  /*210310*/  NOP ;  /* 0x0000000000007918 */ /* 0x000fe40000000000 */
[----:B0-----:R-:W-:Y:S04]  /*210320*/  STL [R1+0x414], R5 ;  /* 0x0004140501007387 */ /* 0x001fe80000100800 */
[----:B------:R-:W-:Y:S04]  /*210330*/  STL [R1+0x41c], R7 ;  /* 0x00041c0701007387 */ /* 0x000fe80000100800 */
[----:B------:R-:W2:Y:S04]  /*210340*/  LDL.LU R38, [R1+0x54c0] ;  /* 0x0054c00001267983 */ /* 0x000ea80000300800 */
[----:B------:R-:W3:Y:S01]  /*210350*/  LDL.LU R37, [R1+0x54bc] ;  /* 0x0054bc0001257983 */ /* 0x000ee20000300800 */
[----:B------:R-:W-:Y:S01]  /*210360*/  IMAD.MOV.U32 R28, RZ, RZ, R6 ;  /* 0x000000ffff1c7224 */ /* 0x000fe200078e0006 */
[----:B----4-:R-:W-:-:S04]  /*210370*/  LOP3.LUT R50, R36, 0xffff, RZ, 0xc0, !PT ;  /* 0x0000ffff24327812 */ /* 0x010fc800078ec0ff */
[----:B------:R-:W-:Y:S01]  /*210380*/  STL [R1+0x9ff0], R28 ;  /* 0x009ff01c01007387 */ /* 0x000fe20000100800 */
[----:B------:R-:W-:-:S03]  /*210390*/  LOP3.LUT R48, R35, 0xffff, RZ, 0xc0, !PT ;  /* 0x0000ffff23307812 */ /* 0x000fc600078ec0ff */
[----:B------:R-:W4:Y:S04]  /*2103a0*/  LDL.LU R16, [R1+0x54a8] ;  /* 0x0054a80001107983 */ /* 0x000f280000300800 */
[----:B------:R-:W4:Y:S04]  /*2103b0*/  LDL.LU R36, [R1+0x54a4] ;  /* 0x0054a40001247983 */ /* 0x000f280000300800 */
[----:B------:R-:W4:Y:S04]  /*2103c0*/  LDL.LU R35, [R1+0x1bcc] ;  /* 0x001bcc0001237983 */ /* 0x000f280000300800 */
[----:B------:R-:W4:Y:S01]  /*2103d0*/  LDL.LU R51, [R1+0x1bbc] ;  /* 0x001bbc0001337983 */ /* 0x000f220000300800 */
[----:B------:R-:W-:Y:S01]  /*2103e0*/  LOP3.LUT R39, R34, 0xffff, RZ, 0xc0, !PT ;  /* 0x0000ffff22277812 */ /* 0x000fe200078ec0ff */
[----:B------:R-:W-:Y:S01]  /*2103f0*/  IMAD.MOV.U32 R34, RZ, RZ, R32 ;  /* 0x000000ffff227224 */ /* 0x000fe200078e0020 */
[----:B------:R-:W-:-:S02]  /*210400*/  LOP3.LUT R44, R33, 0xffff, RZ, 0xc0, !PT ;  /* 0x0000ffff212c7812 */ /* 0x000fc400078ec0ff */
[----:B------:R-:W4:Y:S04]  /*210410*/  LDL.LU R33, [R1+0x1bc0] ;  /* 0x001bc00001217983 */ /* 0x000f280000300800 */
[----:B------:R-:W4:Y:S01]  /*210420*/  LDL.LU R32, [R1+0x19c0] ;  /* 0x0019c00001207983 */ /* 0x000f220000300800 */
[----:B------:R-:W-:-:S03]  /*210430*/  IMAD.MOV.U32 R26, RZ, RZ, R4 ;  /* 0x000000ffff1a7224 */ /* 0x000fc600078e0004 */
[----:B------:R0:W-:Y:S01]  /*210440*/  STSM.16.M88.4 [R9], R12 ;  /* 0x0000000c09007844 */ /* 0x0001e20000000200 */
[----:B------:R-:W-:-:S03]  /*210450*/  NOP ;  /* 0x0000000000007918 */ /* 0x000fc60000000000 */
[----:B------:R-:W1:Y:S01]  /*210460*/  LDS.128 R4, [R9] ;  /* 0x0000000009047984 */ /* 0x000e620000000c00 */
[----:B0-----:R-:W-:-:S03]  /*210470*/  PRMT R14, R40, 0x4210, R39 ;  /* 0x00004210280e7816 */ /* 0x001fc60000000027 */
[----:B------:R-:W4:Y:S01]  /*210480*/  LDL.LU R40, [R1+0x53a4] ;  /* 0x0053a40001287983 */ /* 0x000f220000300800 */
[----:B------:R-:W-:Y:S02]  /*210490*/  PRMT R12, R42, 0x4210, R50 ;  /* 0x000042102a0c7816 */ /* 0x000fe40000000032 */
[----:B------:R-:W-:Y:S01]  /*2104a0*/  PRMT R13, R41, 0x4210, R48 ;  /* 0x00004210290d7816 */ /* 0x000fe20000000030 */
[----:B-1----:R-:W-:Y:S04]  /*2104b0*/  STL [R1+0x408], R6 ;  /* 0x0004080601007387 */ /* 0x002fe80000100800 */
[----:B------:R-:W4:Y:S04]  /*2104c0*/  LDL.LU R49, [R1+0x53a0] ;  /* 0x0053a00001317983 */ /* 0x000f280000300800 */
[----:B------:R-:W4:Y:S04]  /*2104d0*/  LDL.LU R45, [R1+0x536c] ;  /* 0x00536c00012d7983 */ /* 0x000f280000300800 */
[----:B------:R-:W4:Y:S01]  /*2104e0*/  LDL.LU R42, [R1+0x5364] ;  /* 0x00536400012a7983 */ /* 0x000f220000300800 */
[----:B------:R-:W-:Y:S01]  /*2104f0*/  PRMT R15, R31, 0x4210, R44 ;  /* 0x000042101f0f7816 */ /* 0x000fe2000000002c */
[----:B------:R-:W-:-:S04]  /*210500*/  NOP ;  /* 0x0000000000007918 */ /* 0x000fc80000000000 */
[----:B------:R0:W-:Y:S01]  /*210510*/  STSM.16.M88.4 [R9], R12 ;  /* 0x0000000c09007844 */ /* 0x0001e20000000200 */
[----:B--2---:R-:W-:-:S03]  /*210520*/  LOP3.LUT R41, R38, 0xffff, RZ, 0xc0, !PT ;  /* 0x0000ffff26297812 */ /* 0x004fc600078ec0ff */
[----:B------:R-:W2:Y:S01]  /*210530*/  LDL.LU R38, [R1+0x1be8] ;  /* 0x001be80001267983 */ /* 0x000ea20000300800 */
[----:B---3--:R-:W-:-:S03]  /*210540*/  LOP3.LUT R25, R37, 0xffff, RZ, 0xc0, !PT ;  /* 0x0000ffff25197812 */ /* 0x008fc600078ec0ff */
[----:B------:R-:W3:Y:S01]  /*210550*/  LDL.LU R37, [R1+0x1bdc] ;  /* 0x001bdc0001257983 */ /* 0x000ee20000300800 */
[----:B----4-:R-:W-:Y:S02]  /*210560*/  LOP3.LUT R24, R16, 0xffff, RZ, 0xc0, !PT ;  /* 0x0000ffff10187812 */ /* 0x010fe400078ec0ff */
[----:B------:R-:W-:Y:S02]  /*210570*/  LOP3.LUT R16, R36, 0xffff, RZ, 0xc0, !PT ;  /* 0x0000ffff24107812 */ /* 0x000fe400078ec0ff */
[----:B------:R-:W4:Y:S01]  /*210580*/  LDL.LU R36, [R1+0x1bd4] ;  /* 0x001bd40001247983 */ /* 0x000f220000300800 */
[----:B0-----:R-:W-:-:S03]  /*210590*/  PRMT R12, R35, 0x4210, R41 ;  /* 0x00004210230c7816 */ /* 0x001fc60000000029 */
[----:B------:R-:W4:Y:S01]  /*2105a0*/  LDL.LU R35, [R1+0x1bc4] ;  /* 0x001bc40001237983 */ /* 0x000f220000300800 */
[----:B------:R-:W-:-:S03]  /*2105b0*/  PRMT R15, R32, 0x4210, R16 ;  /* 0x00004210200f7816 */ /* 0x000fc60000000010 */
[----:B------:R-:W4:Y:S01]  /*2105c0*/  LDL.LU R32, [R1+0x1d50] ;  /* 0x001d500001207983 */ /* 0x000f220000300800 */
[----:B------:R-:W-:Y:S02]  /*2105d0*/  IMAD.MOV.U32 R31, RZ, RZ, R29 ;  /* 0x000000ffff1f7224 */ /* 0x000fe400078e001d */
[----:B------:R-:W-:Y:S02]  /*2105e0*/  IMAD.MOV.U32 R27, RZ, RZ, R4 ;  /* 0x000000ffff1b7224 */ /* 0x000fe400078e0004 */
[----:B------:R-:W-:Y:S02]  /*2105f0*/  IMAD.MOV.U32 R28, RZ, RZ, R5 ;  /* 0x000000ffff1c7224 */ /* 0x000fe400078e0005 */
[----:B------:R-:W-:Y:S01]  /*210600*/  IMAD.MOV.U32 R29, RZ, RZ, R7 ;  /* 0x000000ffff1d7224 */ /* 0x000fe200078e0007 */
[----:B------:R-:W-:Y:S01]  /*210610*/  NOP ;  /* 0x0000000000007918 */ /* 0x000fe20000000000 */
[----:B------:R-:W0:Y:S04]  /*210620*/  LDS.128 R4, [R9] ;  /* 0x0000000009047984 */ /* 0x000e280000000c00 */
[----:B0-----:R-:W-:Y:S04]  /*210630*/  STL [R1+0x3f4], R5 ;  /* 0x0003f40501007387 */ /* 0x001fe80000100800 */
[----:B------:R-:W-:Y:S04]  /*210640*/  STL.64 [R1+0x3f8], R6 ;  /* 0x0003f80601007387 */ /* 0x000fe80000100a00 */
[----:B------:R-:W4:Y:S04]  /*210650*/  LDL.LU R59, [R1+0x1d4c] ;  /* 0x001d4c00013b7983 */ /* 0x000f280000300800 */
[----:B------:R-:W4:Y:S04]  /*210660*/  LDL.LU R52, [R1+0x1d3c] ;  /* 0x001d3c0001347983 */ /* 0x000f280000300800 */
[----:B------:R-:W4:Y:S04]  /*210670*/  LDL.LU R53, [R1+0x1d38] ;  /* 0x001d380001357983 */ /* 0x000f280000300800 */
[----:B------:R-:W4:Y:S04]  /*210680*/  LDL.LU R55, [R1+0x1c0c] ;  /* 0x001c0c0001377983 */ /* 0x000f280000300800 */
[----:B------:R-:W4:Y:S01]  /*210690*/  LDL.LU R54, [R1+0x1c18] ;  /* 0x001c180001367983 */ /* 0x000f220000300800 */
[----:B------:R-:W-:-:S02]  /*2106a0*/  PRMT R13, R51, 0x4210, R25 ;  /* 0x00004210330d7816 */ /* 0x000fc40000000019 */
[----:B------:R-:W-:Y:S01]  /*2106b0*/  PRMT R14, R33, 0x4210, R24 ;  /* 0x00004210210e7816 */ /* 0x000fe20000000018 */
[----:B------:R-:W4:Y:S01]  /*2106c0*/  LDL.LU R51, [R1+0x1c04] ;  /* 0x001c040001337983 */ /* 0x000f220000300800 */
[----:B------:R-:W-:Y:S01]  /*2106d0*/  LOP3.LUT R23, R40, 0xffff, RZ, 0xc0, !PT ;  /* 0x0000ffff28177812 */ /* 0x000fe200078ec0ff */
[----:B------:R-:W-:Y:S02]  /*2106e0*/  NOP ;  /* 0x0000000000007918 */ /* 0x000fe40000000000 */
[----:B------:R-:W4:Y:S01]  /*2106f0*/  LDL.LU R40, [R1+0x1bf8] ;  /* 0x001bf80001287983 */ /* 0x000f220000300800 */
[----:B------:R-:W-:Y:S02]  /*210700*/  LOP3.LUT R22, R49, 0xffff, RZ, 0xc0, !PT ;  /* 0x0000ffff31167812 */ /* 0x000fe400078ec0ff */
[----:B------:R-:W-:Y:S01]  /*210710*/  LOP3.LUT R21, R45, 0xffff, RZ, 0xc0, !PT ;  /* 0x0000ffff2d157812 */ /* 0x000fe200078ec0ff */
[----:B------:R3:W-:Y:S04]  /*210720*/  STSM.16.M88.4 [R9], R12 ;  /* 0x0000000c09007844 */ /* 0x0007e80000000200 */
[----:B------:R-:W4:Y:S04]  /*210730*/  LDL.LU R49, [R1+0x338] ;  /* 0x0003380001317983 */ /* 0x000f280000300800 */
[----:B------:R-:W4:Y:S01]  /*210740*/  LDL.LU R45, [R1+0x334] ;  /* 0x00033400012d7983 */ /* 0x000f220000300800 */
[----:B------:R-:W-:-:S02]  /*210750*/  IMAD.MOV.U32 R33, RZ, RZ, R11 ;  /* 0x000000ffff217224 */ /* 0x000fc400078e000b */
[----:B------:R-:W-:Y:S01]  /*210760*/  IMAD.MOV.U32 R11, RZ, RZ, R4 ;  /* 0x000000ffff0b7224 */ /* 0x000fe200078e0004 */
[----:B------:R-:W-:Y:S01]  /*210770*/  NOP ;  /* 0x0000000000007918 */ /* 0x000fe20000000000 */
[----:B------:R-:W0:Y:S01]  /*210780*/  LDS.128 R4, [R9] ;  /* 0x0000000009047984 */ /* 0x000e220000000c00 */
[----:B---3--:R-:W-:-:S03]  /*210790*/  PRMT R13, R37, 0x4210, R22 ;  /* 0x00004210250d7816 */ /* 0x008fc60000000016 */
[----:B------:R-:W3:Y:S01]  /*2107a0*/  LDL.LU R37, [R1+0x32c] ;  /* 0x00032c0001257983 */ /* 0x000ee20000300800 */
[----:B------:R-:W-:-:S03]  /*2107b0*/  LOP3.LUT R20, R42, 0xffff, RZ, 0xc0, !PT ;  /* 0x0000ffff2a147812 */ /* 0x000fc600078ec0ff */
[----:B------:R-:W3:Y:S01]  /*2107c0*/  LDL.LU R42, [R1+0x330] ;  /* 0x00033000012a7983 */ /* 0x000ee20000300800 */
[----:B--2---:R-:W-:-:S03]  /*2107d0*/  PRMT R12, R38, 0x4210, R23 ;  /* 0x00004210260c7816 */ /* 0x004fc60000000017 */
[----:B0-----:R-:W-:Y:S04]  /*2107e0*/  STL.64 [R1+0x3e0], R4 ;  /* 0x0003e00401007387 */ /* 0x001fe80000100a00 */
[----:B------:R0:W-:Y:S01]  /*2107f0*/  STL.64 [R1+0x3e8], R6 ;  /* 0x0003e80601007387 */ /* 0x0001e20000100a00 */
[----:B----4-:R-:W-:Y:S01]  /*210800*/  PRMT R14, R36, 0x4210, R21 ;  /* 0x00004210240e7816 */ /* 0x010fe20000000015 */
[----:B------:R-:W-:Y:S01]  /*210810*/  IMAD.MOV.U32 R36, RZ, RZ, R33 ;  /* 0x000000ffff247224 */ /* 0x000fe200078e0021 */
[----:B------:R-:W-:Y:S01]  /*210820*/  PRMT R15, R35, 0x4210, R20 ;  /* 0x00004210230f7816 */ /* 0x000fe20000000014 */
[----:B------:R-:W2:Y:S01]  /*210830*/  LDL.LU R38, [R1+0x344] ;  /* 0x0003440001267983 */ /* 0x000ea20000300800 */
[----:B------:R-:W-:-:S03]  /*210840*/  NOP ;  /* 0x0000000000007918 */ /* 0x000fc60000000000 */
[----:B------:R-:W4:Y:S04]  /*210850*/  LDL.LU R35, [R1+0x33c] ;  /* 0x00033c0001237983 */ /* 0x000f280000300800 */
[----:B------:R-:W2:Y:S01]  /*210860*/  LDL.LU R33, [R1+0x340] ;  /* 0x0003400001217983 */ /* 0x000ea20000300800 */
[----:B0-----:R-:W-:Y:S01]  /*210870*/  LOP3.LUT R7, R32, 0xffff, RZ, 0xc0, !PT ;  /* 0x0000ffff20077812 */ /* 0x001fe200078ec0ff */
[----:B------:R-:W-:Y:S02]  /*210880*/  IMAD.MOV.U32 R32, RZ, RZ, R31 ;  /* 0x000000ffff207224 */ /* 0x000fe400078e001f */
[----:B------:R-:W4:Y:S04]  /*210890*/  LDL.LU R31, [R1+0x23c] ;  /* 0x00023c00011f7983 */ /* 0x000f280000300800 */
[----:B------:R0:W-:Y:S01]  /*2108a0*/  STSM.16.M88.4 [R9], R12 ;  /* 0x0000000c09007844 */ /* 0x0001e20000000200 */
[----:B------:R-:W-:-:S02]  /*2108b0*/  LOP3.LUT R6, R59, 0xffff, RZ, 0xc0, !PT ;  /* 0x0000ffff3b067812 */ /* 0x000fc400078ec0ff */
[----:B------:R-:W-:Y:S02]  /*2108c0*/  LOP3.LUT R5, R52, 0xffff, RZ, 0xc0, !PT ;  /* 0x0000ffff34057812 */ /* 0x000fe400078ec0ff */
[----:B------:R-:W-:Y:S02]  /*2108d0*/  LOP3.LUT R4, R53, 0xffff, RZ, 0xc0, !PT ;  /* 0x0000ffff35047812 */ /* 0x000fe400078ec0ff */
[----:B0-----:R-:W-:Y:S02]  /*2108e0*/  PRMT R12, R55, 0x4210, R7 ;  /* 0x00004210370c7816 */ /* 0x001fe40000000007 */
[----:B------:R-:W-:Y:S01]  /*2108f0*/  PRMT R13, R54, 0x4210, R6 ;  /* 0x00004210360d7816 */ /* 0x000fe20000000006 */
[----:B------:R-:W-:Y:S01]  /*210900*/  NOP ;  /* 0x0000000000007918 */ /* 0x000fe20000000000 */
[----:B------:R-:W0:Y:S01]  /*210910*/  LDS.128 R52, [R9] ;  /* 0x0000000009347984 */ /* 0x000e220000000c00 */
[----:B------:R-:W-:Y:S02]  /*210920*/  PRMT R14, R51, 0x4210, R5 ;  /* 0x00004210330e7816 */ /* 0x000fe40000000005 */
[----:B------:R-:W-:Y:S01]  /*210930*/  PRMT R15, R40, 0x4210, R4 ;  /* 0x00004210280f7816 */ /* 0x000fe20000000004 */
[----:B------:R-:W-:Y:S01]  /*210940*/  NOP ;  /* 0x0000000000007918 */ /* 0x000fe20000000000 */
[----:B------:R-:W4:Y:S04]  /*210950*/  LDL.LU R40, [R1+0x350] ;  /* 0x0003500001287983 */ /* 0x000f280000300800 */
[----:B------:R3:W-:Y:S04]  /*210960*/  STSM.16.M88.4 [R9], R12 ;  /* 0x0000000c09007844 */ /* 0x0007e80000000200 */
[----:B0-----:R-:W-:Y:S04]  /*210970*/  STL.64 [R1+0x3d0], R52 ;  /* 0x0003d03401007387 */ /* 0x001fe80000100a00 */
[----:B------:R-:W-:Y:S01]  /*210980*/  STL.64 [R1+0x3d8], R54 ;  /* 0x0003d83601007387 */ /* 0x000fe20000100a00 */
[----:B------:R-:W-:-:S03]  /*210990*/  NOP ;  /* 0x0000000000007918 */ /* 0x000fc60000000000 */
[----:B------:R-:W0:Y:S01]  /*2109a0*/  LDS.128 R52, [R9] ;  /* 0x0000000009347984 */ /* 0x000e220000000c00 */
[----:B---3--:R-:W-:-:S03]  /*2109b0*/  PRMT R14, R37, 0x5210, R39 ;  /* 0x00005210250e7816 */ /* 0x008fc60000000027 */
[----:B------:R-:W3:Y:S01]  /*2109c0*/  LDL.LU R39, [R1+0x348] ;  /* 0x0003480001277983 */ /* 0x000ee20000300800 */
[----:B------:R-:W-:Y:S02]  /*2109d0*/  PRMT R12, R49, 0x5210, R50 ;  /* 0x00005210310c7816 */ /* 0x000fe40000000032 */
[----:B------:R-:W-:Y:S01]  /*2109e0*/  PRMT R13, R45, 0x5210, R48 ;  /* 0x000052102d0d7816 */ /* 0x000fe20000000030 */
[----:B------:R-:W3:Y:S01]  /*2109f0*/  LDL.LU R37, [R1+0x34c] ;  /* 0x00034c0001257983 */ /* 0x000ee20000300800 */
[----:B------:R-:W-:Y:S01]  /*210a00*/  PRMT R15, R42, 0x5210, R44 ;  /* 0x000052102a0f7816 */ /* 0x000fe2000000002c */
[----:B------:R-:W-:Y:S02]  /*210a10*/  NOP ;  /* 0x0000000000007918 */ /* 0x000fe40000000000 */
[----:B------:R-:W3:Y:S04]  /*210a20*/  LDL.LU R51, [R1+0x248] ;  /* 0x0002480001337983 */ /* 0x000ee80000300800 */
[----:B0-----:R-:W-:Y:S04]  /*210a30*/  STL.64 [R1+0x3c0], R52 ;  /* 0x0003c03401007387 */ /* 0x001fe80000100a00 */
[----:B------:R-:W-:Y:S04]  /*210a40*/  STL.64 [R1+0x3c8], R54 ;  /* 0x0003c83601007387 */ /* 0x000fe80000100a00 */
[----:B------:R2:W-:Y:S01]  /*210a50*/  STSM.16.M88.4 [R9], R12 ;  /* 0x0000000c09007844 */ /* 0x0005e20000000200 */
[----:B------:R-:W-:-:S03]  /*210a60*/  NOP ;  /* 0x0000000000007918 */ /* 0x000fc60000000000 */
[----:B------:R-:W3:Y:S04]  /*210a70*/  LDL.LU R49, [R1+0x358] ;  /* 0x0003580001317983 */ /* 0x000ee80000300800 */
[----:B------:R-:W0:Y:S01]  /*210a80*/  LDS.128 R52, [R9] ;  /* 0x0000000009347984 */ /* 0x000e220000000c00 */
[----:B--2---:R-:W-:Y:S02]  /*210a90*/  PRMT R12, R38, 0x5210, R41 ;  /* 0x00005210260c7816 */ /* 0x004fe40000000029 */
[----:B----4-:R-:W-:Y:S02]  /*210aa0*/  PRMT R13, R35, 0x5210, R25 ;  /* 0x00005210230d7816 */ /* 0x010fe40000000019 */
[----:B------:R-:W-:Y:S02]  /*210ab0*/  PRMT R15, R31, 0x5210, R16 ;  /* 0x000052101f0f7816 */ /* 0x000fe40000000010 */
[----:B------:R-:W2:Y:S04]  /*210ac0*/  LDL.LU R16, [R1+0x35c] ;  /* 0x00035c0001107983 */ /* 0x000ea80000300800 */
[----:B------:R-:W4:Y:S04]  /*210ad0*/  LDL.LU R38, [R1+0x354] ;  /* 0x0003540001267983 */ /* 0x000f280000300800 */
[----:B------:R-:W4:Y:S01]  /*210ae0*/  LDL.LU R35, [R1+0x254] ;  /* 0x0002540001237983 */ /* 0x000f220000300800 */
[----:B------:R-:W-:Y:S01]  /*210af0*/  PRMT R14, R33, 0x5210, R24 ;  /* 0x00005210210e7816 */ /* 0x000fe20000000018 */
[----:B------:R-:W-:-:S04]  /*210b00*/  NOP ;  /* 0x0000000000007918 */ /* 0x000fc80000000000 */
[----:B------:R1:W-:Y:S01]  /*210b10*/  STSM.16.M88.4 [R9], R12 ;  /* 0x0000000c09007844 */ /* 0x0003e20000000200 */
[----:B0-----:R-:W-:-:S03]  /*210b20*/  IMAD.MOV.U32 R33, RZ, RZ, R55 ;  /* 0x000000ffff217224 */ /* 0x001fc600078e0037 */
[----:B------:R-:W-:Y:S04]  /*210b30*/  STL [R1+0x3b4], R53 ;  /* 0x0003b43501007387 */ /* 0x000fe80000100800 */
[----:B------:R-:W-:Y:S04]  /*210b40*/  STL [R1+0x3b8], R54 ;  /* 0x0003b83601007387 */ /* 0x000fe80000100800 */
[----:B------:R-:W-:Y:S04]  /*210b50*/  STL [R1+0x9fc8], R33 ;  /* 0x009fc82101007387 */ /* 0x000fe80000100800 */
[----:B------:R-:W4:Y:S04]  /*210b60*/  LDL.LU R48, [R1+0x5578] ;  /* 0x0055780001307983 */ /* 0x000f280000300800 */
[----:B------:R-:W4:Y:S04]  /*210b70*/  LDL.LU R45, [R1+0x5574] ;  /* 0x00557400012d7983 */ /* 0x000f280000300800 */
[----:B------:R-:W4:Y:S01]  /*210b80*/  LDL.LU R44, [R1+0x5570] ;  /* 0x00557000012c7983 */ /* 0x000f220000300800 */
[----:B-1----:R-:W-:-:S02]  /*210b90*/  PRMT R12, R40, 0x5210, R23 ;  /* 0x00005210280c7816 */ /* 0x002fc40000000017 */
[----:B---3--:R-:W-:Y:S02]  /*210ba0*/  PRMT R13, R39, 0x5210, R22 ;  /* 0x00005210270d7816 */ /* 0x008fe40000000016 */
[----:B------:R-:W3:Y:S04]  /*210bb0*/  LDL.LU R39, [R1+0x556c] ;  /* 0x00556c0001277983 */ /* 0x000ee80000300800 */
[----:B------:R-:W3:Y:S04]  /*210bc0*/  LDL.LU R42, [R1+0x1c54] ;  /* 0x001c5400012a7983 */ /* 0x000ee80000300800 */
[----:B------:R-:W3:Y:S01]  /*210bd0*/  LDL.LU R41, [R1+0x1c48] ;  /* 0x001c480001297983 */ /* 0x000ee20000300800 */
[----:B------:R-:W-:-:S02]  /*210be0*/  PRMT R14, R37, 0x5210, R21 ;  /* 0x00005210250e7816 */ /* 0x000fc40000000015 */
[----:B------:R-:W-:Y:S01]  /*210bf0*/  PRMT R15, R51, 0x5210, R20 ;  /* 0x00005210330f7816 */ /* 0x000fe20000000014 */
[----:B------:R-:W-:Y:S01]  /*210c00*/  NOP ;  /* 0x0000000000007918 */ /* 0x000fe20000000000 */
[----:B------:R-:W0:Y:S01]  /*210c10*/  LDS.128 R20, [R9] ;  /* 0x0000000009147984 */ /* 0x000e220000000c00 */
[----:B------:R-:W-:-:S03]  /*210c20*/  NOP ;  /* 0x0000000000007918 */ /* 0x000fc60000000000 */
[----:B------:R-:W3:Y:S04]  /*210c30*/  LDL.LU R40, [R1+0x1c34] ;  /* 0x001c340001287983 */ /* 0x000ee80000300800 */
[----:B------:R1:W-:Y:S04]  /*210c40*/  STSM.16.M88.4 [R9], R12 ;  /* 0x0000000c09007844 */ /* 0x0003e80000000200 */
[----:B------:R-:W3:Y:S01]  /*210c50*/  LDL.LU R37, [R1+0x1c40] ;  /* 0x001c400001257983 */ /* 0x000ee20000300800 */
[----:B-1----:R-:W-:Y:S02]  /*210c60*/  PRMT R12, R49, 0x5210, R7 ;  /* 0x00005210310c7816 */ /* 0x002fe40000000007 */
[----:B--2---:R-:W-:-:S02]  /*210c70*/  PRMT R13, R16, 0x5210, R6 ;  /* 0x00005210100d7816 */ /* 0x004fc40000000006 */
[----:B----4-:R-:W-:Y:S02]  /*210c80*/  PRMT R14, R38, 0x5210, R5 ;  /* 0x00005210260e7816 */ /* 0x010fe40000000005 */
[----:B------:R-:W-:Y:S01]  /*210c90*/  PRMT R15, R35, 0x5210, R4 ;  /* 0x00005210230f7816 */ /* 0x000fe20000000004 */
[----:B------:R-:W-:Y:S01]  /*210ca0*/  NOP ;  /* 0x0000000000007918 */ /* 0x000fe20000000000 */
[----:B------:R-:W1:Y:S01]  /*210cb0*/  LDS.128 R4, [R9] ;  /* 0x0000000009047984 */ /* 0x000e620000000c00 */
[----:B------:R-:W-:Y:S01]  /*210cc0*/  IMAD.MOV.U32 R31, RZ, RZ, R30 ;  /* 0x000000ffff1f7224 */ /* 0x000fe200078e001e */
[----:B------:R-:W-:Y:S02]  /*210cd0*/  NOP ;  /* 0x0000000000007918 */ /* 0x000fe40000000000 */
[----:B0-----:R-:W-:Y:S04]  /*210ce0*/  STL.64 [R1+0x3a0], R20 ;  /* 0x0003a01401007387 */ /* 0x001fe80000100a00 */
[----:B------:R-:W-:Y:S04]  /*210cf0*/  STL.64 [R1+0x3a8], R22 ;  /* 0x0003a81601007387 */ /* 0x000fe80000100a00 */
[----:B-1----:R-:W-:Y:S04]  /*210d00*/  STL [R1+0x390], R4 ;  /* 0x0003900401007387 */ /* 0x002fe80000100800 */
[----:B------:R-:W-:Y:S04]  /*210d10*/  STL [R1+0x39c], R7 ;  /* 0x00039c0701007387 */ /* 0x000fe80000100800 */
[----:B------:R-:W2:Y:S01]  /*210d20*/  LDL.LU R38, [R1+0x54dc] ;  /* 0x0054dc0001267983 */ /* 0x000ea20000300800 */
[----:B------:R-:W-:-:S02]  /*210d30*/  IMAD.MOV.U32 R35, RZ, RZ, R31 ;  /* 0x000000ffff237224 */ /* 0x000fc400078e001f */
[----:B------:R-:W-:-:S05]  /*210d40*/  IMAD.MOV.U32 R31, RZ, RZ, R5 ;  /* 0x000000ffff1f7224 */ /* 0x000fca00078e0005 */
[----:B------:R-:W-:Y:S04]  /*210d50*/  STL [R1+0x9fdc], R31 ;  /* 0x009fdc1f01007387 */ /* 0x000fe80000100800 */
[----:B------:R-:W4:Y:S01]  /*210d60*/  LDL.LU R54, [R1+0x54d8] ;  /* 0x0054d80001367983 */ /* 0x000f220000300800 */
[----:B------:R-:W-:-:S03]  /*210d70*/  LOP3.LUT R50, R48, 0xffff, RZ, 0xc0, !PT ;  /* 0x0000ffff30327812 */ /* 0x000fc600078ec0ff */
[----:B------:R-:W4:Y:S01]  /*210d80*/  LDL.LU R51, [R1+0x54c8] ;  /* 0x0054c80001337983 */ /* 0x000f220000300800 */
[----:B------:R-:W-:-:S03]  /*210d90*/  LOP3.LUT R45, R45, 0xffff, RZ, 0xc0, !PT ;  /* 0x0000ffff2d2d7812 */ /* 0x000fc600078ec0ff */
[----:B------:R3:W-:Y:S04]  /*210da0*/  STSM.16.M88.4 [R9], R12 ;  /* 0x0000000c09007844 */ /* 0x0007e80000000200 */
[----:B------:R-:W4:Y:S04]  /*210db0*/  LDL.LU R57, [R1+0x54c4] ;  /* 0x0054c40001397983 */ /* 0x000f280000300800 */
[----:B------:R-:W4:Y:S01]  /*210dc0*/  LDL.LU R58, [R1+0x1c8c] ;  /* 0x001c8c00013a7983 */ /* 0x000f220000300800 */
[----:B------:R-:W-:Y:S01]  /*210dd0*/  IMAD.MOV.U32 R33, RZ, RZ, R6 ;  /* 0x000000ffff217224 */ /* 0x000fe200078e0006 */
[----:B------:R-:W-:-:S02]  /*210de0*/  NOP ;  /* 0x0000000000007918 */ /* 0x000fc40000000000 */
[----:B------:R-:W0:Y:S01]  /*210df0*/  LDS.128 R4, [R9] ;  /* 0x0000000009047984 */ /* 0x000e220000000c00 */
[----:B---3--:R-:W-:-:S03]  /*210e00*/  PRMT R12, R42, 0x4210, R50 ;  /* 0x000042102a0c7816 */ /* 0x008fc60000000032 */
[----:B------:R-:W3:Y:S01]  /*210e10*/  LDL.LU R42, [R1+0x1c80] ;  /* 0x001c8000012a7983 */ /* 0x000ee20000300800 */
[----:B------:R-:W-:-:S03]  /*210e20*/  PRMT R13, R41, 0x4210, R45 ;  /* 0x00004210290d7816 */ /* 0x000fc6000000002d */
[----:B------:R-:W3:Y:S01]  /*210e30*/  LDL.LU R41, [R1+0x1c6c] ;  /* 0x001c6c0001297983 */ /* 0x000ee20000300800 */
[----:B------:R-:W-:-:S04]  /*210e40*/  LOP3.LUT R48, R44, 0xffff, RZ, 0xc0, !PT ;  /* 0x0000ffff2c307812 */ /* 0x000fc800078ec0ff */
[----:B------:R-:W-:Y:S02]  /*210e50*/  PRMT R14, R40, 0x4210, R48 ;  /* 0x00004210280e7816 */ /* 0x000fe40000000030 */
[----:B------:R-:W3:Y:S04]  /*210e60*/  LDL.LU R40, [R1+0x1a14] ;  /* 0x001a140001287983 */ /* 0x000ee80000300800 */
[----:B0-----:R-:W-:Y:S04]  /*210e70*/  STL [R1+0x384], R5 ;  /* 0x0003840501007387 */ /* 0x001fe80000100800 */
[----:B------:R-:W-:Y:S04]  /*210e80*/  STL [R1+0x38c], R7 ;  /* 0x00038c0701007387 */ /* 0x000fe80000100800 */
[----:B------:R-:W3:Y:S01]  /*210e90*/  LDL.LU R49, [R1+0x53d0] ;  /* 0x0053d00001317983 */ /* 0x000ee20000300800 */
[----:B------:R-:W-:Y:S01]  /*210ea0*/  LOP3.LUT R39, R39, 0xffff, RZ, 0xc0, !PT ;  /* 0x0000ffff27277812 */ /* 0x000fe200078ec0ff */
[----:B------:R-:W-:-:S02]  /*210eb0*/  IMAD.MOV.U32 R56, RZ, RZ, R36 ;  /* 0x000000ffff387224 */ /* 0x000fc400078e0024 */
[----:B------:R-:W-:Y:S02]  /*210ec0*/  IMAD.MOV.U32 R30, RZ, RZ, R52 ;  /* 0x000000ffff1e7224 */ /* 0x000fe400078e0034 */
[----:B------:R-:W-:Y:S02]  /*210ed0*/  IMAD.MOV.U32 R36, RZ, RZ, R32 ;  /* 0x000000ffff247224 */ /* 0x000fe400078e0020 */
[----:B------:R-:W-:Y:S02]  /*210ee0*/  IMAD.MOV.U32 R31, RZ, RZ, R4 ;  /* 0x000000ffff1f7224 */ /* 0x000fe400078e0004 */
[----:B------:R-:W-:Y:S01]  /*210ef0*/  IMAD.MOV.U32 R32, RZ, RZ, R6 ;  /* 0x000000ffff207224 */ /* 0x000fe200078e0006 */
[----:B------:R-:W-:Y:S01]  /*210f00*/  PRMT R15, R37, 0x4210, R39 ;  /* 0x00004210250f7816 */ /* 0x000fe20000000027 */
[----:B------:R-:W-:Y:S01]  /*210f10*/  NOP ;  /* 0x0000000000007918 */ /* 0x000fe20000000000 */
[----:B------:R-:W3:Y:S04]  /*210f20*/  LDL.LU R37, [R1+0x53c8] ;  /* 0x0053c80001257983 */ /* 0x000ee80000300800 */
[----:B------:R-:W-:Y:S04]  /*210f30*/  STL.64 [R1+0x9ff8], R30 ;  /* 0x009ff81e01007387 */ /* 0x000fe80000100a00 */
[----:B------:R-:W-:Y:S04]  /*210f40*/  STL.64 [R1+0x9fd0], R32 ;  /* 0x009fd02001007387 */ /* 0x000fe80000100a00 */
[----:B------:R-:W3:Y:S04]  /*210f50*/  LDL.LU R16, [R1+0x53ac] ;  /* 0x0053ac0001107983 */ /* 0x000ee80000300800 */
[----:B------:R-:W3:Y:S04]  /*210f60*/  LDL.LU R59, [R1+0x53a8] ;  /* 0x0053a800013b7983 */ /* 0x000ee80000300800 */
[----:B------:R-:W3:Y:S01]  /*210f70*/  LDL.LU R44, [R1+0x1d84] ;  /* 0x001d8400012c7983 */ /* 0x000ee20000300800 */
[----:B--2---:R-:W-:-:S03]  /*210f80*/  LOP3.LUT R25, R38, 0xffff, RZ, 0xc0, !PT ;  /* 0x0000ffff26197812 */ /* 0x004fc600078ec0ff */
[----:B------:R-:W2:Y:S04]  /*210f90*/  LDL.LU R38, [R1+0x1d58] ;  /* 0x001d580001267983 */ /* 0x000ea80000300800 */
[----:B------:R-:W2:Y:S04]  /*210fa0*/  LDL.LU R52, [R1+0x1d54] ;  /* 0x001d540001347983 */ /* 0x000ea80000300800 */
[----:B------:R-:W2:Y:S01]  /*210fb0*/  LDL.LU R53, [R1+0x1cd4] ;  /* 0x001cd40001357983 */ /* 0x000ea20000300800 */
[----:B----4-:R-:W-:-:S03]  /*210fc0*/  LOP3.LUT R24, R54, 0xffff, RZ, 0xc0, !PT ;  /* 0x0000ffff36187812 */ /* 0x010fc600078ec0ff */
[----:B------:R-:W4:Y:S04]  /*210fd0*/  LDL.LU R55, [R1+0x1ca8] ;  /* 0x001ca80001377983 */ /* 0x000f280000300800 */
[----:B------:R-:W4:Y:S01]  /*210fe0*/  LDL.LU R54, [R1+0x1ca4] ;  /* 0x001ca40001367983 */ /* 0x000f220000300800 */
[----:B------:R-:W-:-:S03]  /*210ff0*/  LOP3.LUT R23, R51, 0xffff, RZ, 0xc0, !PT ;  /* 0x0000ffff33177812 */ /* 0x000fc600078ec0ff */
[----:B------:R3:W-:Y:S01]  /*211000*/  STSM.16.M88.4 [R9], R12 ;  /* 0x0000000c09007844 */ /* 0x0007e20000000200 */
[----:B------:R-:W-:-:S03]  /*211010*/  NOP ;  /* 0x0000000000007918 */ /* 0x000fc60000000000 */
[----:B------:R-:W4:Y:S04]  /*211020*/  LDL.LU R51, [R1+0x1c88] ;  /* 0x001c880001337983 */ /* 0x000f280000300800 */
        /* <DEDUP_REMOVED lines=8> */
[----:B0-----:R-:W-:Y:S04]  /*2110b0*/  STL.64 [R1+0x370], R4 ;  /* 0x0003700401007387 */ /* 0x001fe80000100a00 */
[----:B------:R0:W-:Y:S01]  /*2110c0*/  STL.64 [R1+0x378], R6 ;  /* 0x0003780601007387 */ /* 0x0001e20000100a00 */
[----:B------:R-:W-:-:S03]  /*2110d0*/  LOP3.LUT R21, R49, 0xffff, RZ, 0xc0, !PT ;  /* 0x0000ffff31157812 */ /* 0x000fc600078ec0ff */
[----:B------:R-:W3:Y:S01]  /*2110e0*/  LDL.LU R49, [R1+0x78c] ;  /* 0x00078c0001317983 */ /* 0x000ee20000300800 */
[----:B------:R-:W-:-:S03]  /*2110f0*/  LOP3.LUT R20, R37, 0xffff, RZ, 0xc0, !PT ;  /* 0x0000ffff25147812 */ /* 0x000fc600078ec0ff */
[----:B------:R-:W3:Y:S01]  /*211100*/  LDL.LU R37, [R1+0x7ac] ;  /* 0x0007ac0001257983 */ /* 0x000ee20000300800 */
[----:B0-----:R-:W-:-:S03]  /*211110*/  LOP3.LUT R6, R44, 0xffff, RZ, 0xc0, !PT ;  /* 0x0000ffff2c067812 */ /* 0x001fc600078ec0ff */
[----:B------:R-:W3:Y:S01]  /*211120*/  LDL.LU R44, [R1+0x79c] ;  /* 0x00079c00012c7983 */ /* 0x000ee20000300800 */
[----:B--2---:R-:W-:-:S03]  /*211130*/  LOP3.LUT R5, R38, 0xffff, RZ, 0xc0, !PT ;  /* 0x0000ffff26057812 */ /* 0x004fc600078ec0ff */
[----:B------:R-:W2:Y:S01]  /*211140*/  LDL.LU R38, [R1+0x74c] ;  /* 0x00074c0001267983 */ /* 0x000ea20000300800 */
[----:B------:R-:W-:Y:S01]  /*211150*/  PRMT R12, R58, 0x4210, R25 ;  /* 0x000042103a0c7816 */ /* 0x000fe20000000019 */
[----:B------:R-:W-:Y:S01]  /*211160*/  NOP ;  /* 0x0000000000007918 */ /* 0x000fe20000000000 */
[----:B------:R-:W-:-:S03]  /*211170*/  LOP3.LUT R16, R16, 0xffff, RZ, 0xc0, !PT ;  /* 0x0000ffff10107812 */ /* 0x000fc600078ec0ff */
[----:B------:R0:W-:Y:S01]  /*211180*/  STSM.16.M88.4 [R9], R12 ;  /* 0x0000000c09007844 */ /* 0x0001e20000000200 */
[----:B------:R-:W-:Y:S02]  /*211190*/  LOP3.LUT R4, R52, 0xffff, RZ, 0xc0, !PT ;  /* 0x0000ffff34047812 */ /* 0x000fe400078ec0ff */
[----:B0-----:R-:W-:Y:S02]  /*2111a0*/  PRMT R12, R53, 0x4210, R21 ;  /* 0x00004210350c7816 */ /* 0x001fe40000000015 */
[----:B----4-:R-:W-:Y:S02]  /*2111b0*/  PRMT R13, R55, 0x4210, R20 ;  /* 0x00004210370d7816 */ /* 0x010fe40000000014 */
[----:B------:R-:W-:Y:S01]  /*2111c0*/  PRMT R14, R54, 0x4210, R16 ;  /* 0x00004210360e7816 */ /* 0x000fe20000000010 */
[----:B------:R-:W-:Y:S01]  /*2111d0*/  NOP ;  /* 0x0000000000007918 */ /* 0x000fe20000000000 */
[----:B------:R-:W0:Y:S01]  /*2111e0*/  LDS.128 R52, [R9] ;  /* 0x0000000009347984 */ /* 0x000e220000000c00 */
[----:B------:R-:W-:-:S03]  /*2111f0*/  LOP3.LUT R7, R59, 0xffff, RZ, 0xc0, !PT ;  /* 0x0000ffff3b077812 */ /* 0x000fc600078ec0ff */
[----:B0-----:R-:W-:Y:S04]  /*211200*/  STL.64 [R1+0x360], R52 ;  /* 0x0003603401007387 */ /* 0x001fe80000100a00 */
[----:B------:R0:W-:Y:S04]  /*211210*/  STL.64 [R1+0x368], R54 ;  /* 0x0003683601007387 */ /* 0x0001e80000100a00 */
[----:B0-----:R-:W4:Y:S01]  /*211220*/  LDL.LU R54, [R1+0x7c8] ;  /* 0x0007c80001367983 */ /* 0x001f220000300800 */
[----:B---3--:R-:W-:-:S03]  /*211230*/  PRMT R58, R42, 0x4210, R5 ;  /* 0x000042102a3a7816 */ /* 0x008fc60000000005 */
[----:B------:R-:W3:Y:S01]  /*211240*/  LDL.LU R42, [R1+0x7c4] ;  /* 0x0007c400012a7983 */ /* 0x000ee20000300800 */
[----:B------:R-:W-:-:S03]  /*211250*/  PRMT R59, R41, 0x4210, R4 ;  /* 0x00004210293b7816 */ /* 0x000fc60000000004 */
[----:B------:R-:W3:Y:S01]  /*211260*/  LDL.LU R41, [R1+0x7cc] ;  /* 0x0007cc0001297983 */ /* 0x000ee20000300800 */
[----:B------:R-:W-:Y:S01]  /*211270*/  PRMT R15, R51, 0x4210, R7 ;  /* 0x00004210330f7816 */ /* 0x000fe20000000007 */
[----:B------:R-:W-:-:S04]  /*211280*/  NOP ;  /* 0x0000000000007918 */ /* 0x000fc80000000000 */
[----:B------:R-:W-:Y:S01]  /*211290*/  STSM.16.M88.4 [R9], R12 ;  /* 0x0000000c09007844 */ /* 0x000fe20000000200 */
[----:B------:R-:W-:-:S03]  /*2112a0*/  NOP ;  /* 0x0000000000007918 */ /* 0x000fc60000000000 */
[----:B------:R-:W0:Y:S01]  /*2112b0*/  LDS.128 R12, [R9] ;  /* 0x00000000090c7984 */ /* 0x000e220000000c00 */
[----:B------:R-:W-:Y:S01]  /*2112c0*/  PRMT R57, R40, 0x4210, R6 ;  /* 0x0000421028397816 */ /* 0x000fe20000000006 */
[----:B------:R-:W-:Y:S02]  /*2112d0*/  NOP ;  /* 0x0000000000007918 */ /* 0x000fe40000000000 */
[----:B------:R-:W3:Y:S04]  /*2112e0*/  LDL.LU R40, [R1+0x258] ;  /* 0x0002580001287983 */ /* 0x000ee80000300800 */
[----:B------:R-:W-:Y:S01]  /*2112f0*/  STSM.16.M88.4 [R9], R56 ;  /* 0x0000003809007844 */ /* 0x000fe20000000200 */
[----:B------:R-:W-:-:S03]  /*211300*/  NOP ;  /* 0x0000000000007918 */ /* 0x000fc60000000000 */
[----:B------:R-:W1:Y:S04]  /*211310*/  LDS.128 R56, [R9] ;  /* 0x0000000009387984 */ /* 0x000e680000000c00 */
[----:B0-----:R0:W-:Y:S04]  /*211320*/  STL.64 [R1+0x350], R12 ;  /* 0x0003500c01007387 */ /* 0x0011e80000100a00 */
[----:B------:R1:W-:Y:S04]  /*211330*/  STL.64 [R1+0x358], R14 ;  /* 0x0003580e01007387 */ /* 0x0003e80000100a00 */
[----:B------:R-:W3:Y:S01]  /*211340*/  LDL.LU R51, [R1+0x7fc] ;  /* 0x0007fc0001337983 */ /* 0x000ee20000300800 */
[----:B0-----:R-:W-:-:S03]  /*211350*/  PRMT R12, R49, 0x5210, R50 ;  /* 0x00005210310c7816 */ /* 0x001fc60000000032 */
[----:B------:R-:W3:Y:S01]  /*211360*/  LDL.LU R49, [R1+0x7ec] ;  /* 0x0007ec0001317983 */ /* 0x000ee20000300800 */
[----:B------:R-:W-:-:S03]  /*211370*/  PRMT R13, R37, 0x5210, R45 ;  /* 0x00005210250d7816 */ /* 0x000fc6000000002d */
[----:B------:R-:W3:Y:S01]  /*211380*/  LDL.LU R45, [R1+0x7dc] ;  /* 0x0007dc00012d7983 */ /* 0x000ee20000300800 */
[----:B-1----:R-:W-:-:S03]  /*211390*/  PRMT R14, R44, 0x5210, R48 ;  /* 0x000052102c0e7816 */ /* 0x002fc60000000030 */
[----:B------:R-:W3:Y:S04]  /*2113a0*/  LDL.LU R37, [R1+0x25c] ;  /* 0x00025c0001257983 */ /* 0x000ee80000300800 */
[----:B------:R-:W3:Y:S01]  /*2113b0*/  LDL.LU R44, [R1+0x81c] ;  /* 0x00081c00012c7983 */ /* 0x000ee20000300800 */
[----:B--2---:R-:W-:Y:S01]  /*2113c0*/  PRMT R15, R38, 0x5210, R39 ;  /* 0x00005210260f7816 */ /* 0x004fe20000000027 */
[----:B------:R-:W-:Y:S02]  /*2113d0*/  NOP ;  /* 0x0000000000007918 */ /* 0x000fe40000000000 */
[----:B------:R-:W2:Y:S04]  /*2113e0*/  LDL.LU R39, [R1+0x80c] ;  /* 0x00080c0001277983 */ /* 0x000ea80000300800 */
[----:B------:R-:W-:Y:S04]  /*2113f0*/  STL.64 [R1+0x340], R56 ;  /* 0x0003403801007387 */ /* 0x000fe80000100a00 */
[----:B------:R-:W-:Y:S04]  /*211400*/  STL.64 [R1+0x348], R58 ;  /* 0x0003483a01007387 */ /* 0x000fe80000100a00 */
[----:B------:R-:W2:Y:S01]  /*211410*/  LDL.LU R38, [R1+0x260] ;  /* 0x0002600001267983 */ /* 0x000ea20000300800 */
[----:B------:R-:W-:-:S03]  /*211420*/  IMAD.MOV.U32 R48, RZ, RZ, R34 ;  /* 0x000000ffff307224 */ /* 0x000fc600078e0022 */
[----:B------:R-:W2:Y:S04]  /*211430*/  LDL.LU R34, [R1+0x557c] ;  /* 0x00557c0001227983 */ /* 0x000ea80000300800 */
[----:B------:R4:W-:Y:S01]  /*211440*/  STSM.16.M88.4 [R9], R12 ;  /* 0x0000000c09007844 */ /* 0x0009e20000000200 */
[----:B------:R-:W-:-:S03]  /*211450*/  NOP ;  /* 0x0000000000007918 */ /* 0x000fc60000000000 */
[----:B------:R-:W2:Y:S04]  /*211460*/  LDL.LU R52, [R1+0x110] ;  /* 0x0001100001347983 */ /* 0x000ea80000300800 */
[----:B------:R-:W2:Y:S04]  /*211470*/  LDL.LU R53, [R1+0x114] ;  /* 0x0001140001357983 */ /* 0x000ea80000300800 */
[----:B------:R-:W0:Y:S01]  /*211480*/  LDS.128 R56, [R9] ;  /* 0x0000000009387984 */ /* 0x000e220000000c00 */
[----:B----4-:R-:W-:-:S03]  /*211490*/  PRMT R12, R54, 0x5210, R25 ;  /* 0x00005210360c7816 */ /* 0x010fc60000000019 */
[----:B------:R-:W4:Y:S01]  /*2114a0*/  LDL.LU R54, [R1+0x118] ;  /* 0x0001180001367983 */ /* 0x000f220000300800 */
[----:B---3--:R-:W-:-:S03]  /*2114b0*/  PRMT R13, R42, 0x5210, R24 ;  /* 0x000052102a0d7816 */ /* 0x008fc60000000018 */
[----:B------:R-:W3:Y:S01]  /*2114c0*/  LDL.LU R42, [R1+0x54cc] ;  /* 0x0054cc00012a7983 */ /* 0x000ee20000300800 */
[----:B------:R-:W-:-:S03]  /*2114d0*/  PRMT R14, R41, 0x5210, R23 ;  /* 0x00005210290e7816 */ /* 0x000fc60000000017 */
[----:B------:R-:W4:Y:S01]  /*2114e0*/  LDL.LU R41, [R1+0x1d14] ;  /* 0x001d140001297983 */ /* 0x000f220000300800 */
[----:B------:R-:W-:Y:S01]  /*2114f0*/  PRMT R15, R40, 0x5210, R22 ;  /* 0x00005210280f7816 */ /* 0x000fe20000000016 */
[----:B------:R-:W-:-:S04]  /*211500*/  NOP ;  /* 0x0000000000007918 */ /* 0x000fc80000000000 */
[----:B------:R1:W-:Y:S02]  /*211510*/  STSM.16.M88.4 [R9], R12 ;  /* 0x0000000c09007844 */ /* 0x0003e40000000200 */
[----:B-1----:R-:W-:Y:S02]  /*211520*/  PRMT R12, R51, 0x5210, R21 ;  /* 0x00005210330c7816 */ /* 0x002fe40000000015 */
[----:B------:R-:W-:Y:S01]  /*211530*/  PRMT R13, R49, 0x5210, R20 ;  /* 0x00005210310d7816 */ /* 0x000fe20000000014 */
[----:B------:R-:W-:Y:S01]  /*211540*/  NOP ;  /* 0x0000000000007918 */ /* 0x000fe20000000000 */
[----:B------:R-:W1:Y:S01]  /*211550*/  LDS.128 R20, [R9] ;  /* 0x0000000009147984 */ /* 0x000e620000000c00 */
[----:B------:R-:W-:Y:S02]  /*211560*/  PRMT R14, R45, 0x5210, R16 ;  /* 0x000052102d0e7816 */ /* 0x000fe40000000010 */
[----:B------:R-:W-:Y:S01]  /*211570*/  PRMT R15, R37, 0x5210, R7 ;  /* 0x00005210250f7816 */ /* 0x000fe20000000007 */
[----:B------:R-:W-:-:S04]  /*211580*/  NOP ;  /* 0x0000000000007918 */ /* 0x000fc80000000000 */
[----:B------:R1:W-:Y:S01]  /*211590*/  STSM.16.M88.4 [R9], R12 ;  /* 0x0000000c09007844 */ /* 0x0003e20000000200 */
[----:B------:R-:W-:-:S03]  /*2115a0*/  PRMT R49, R44, 0x5210, R6 ;  /* 0x000052102c317816 */ /* 0x000fc60000000006 */
[----:B0-----:R-:W-:Y:S04]  /*2115b0*/  STL.64 [R1+0x330], R56 ;  /* 0x0003303801007387 */ /* 0x001fe80000100a00 */
[----:B------:R-:W-:Y:S01]  /*2115c0*/  STL [R1+0x33c], R59 ;  /* 0x00033c3b01007387 */ /* 0x000fe20000100800 */
[----:B--2---:R-:W-:Y:S01]  /*2115d0*/  PRMT R50, R39, 0x5210, R5 ;  /* 0x0000521027327816 */ /* 0x004fe20000000005 */
[----:B-1----:R-:W-:Y:S02]  /*2115e0*/  IMAD.MOV.U32 R37, RZ, RZ, R23 ;  /* 0x000000ffff257224 */ /* 0x002fe400078e0017 */
[----:B------:R-:W-:Y:S01]  /*2115f0*/  STL.64 [R1+0x320], R20 ;  /* 0x0003201401007387 */ /* 0x000fe20000100a00 */
[----:B------:R-:W-:Y:S01]  /*211600*/  PRMT R51, R38, 0x5210, R4 ;  /* 0x0000521026337816 */ /* 0x000fe20000000004 */
[----:B------:R-:W-:-:S02]  /*211610*/  NOP ;  /* 0x0000000000007918 */ /* 0x000fc40000000000 */
[----:B------:R-:W0:Y:S01]  /*211620*/  LDS.128 R4, [R9] ;  /* 0x0000000009047984 */ /* 0x000e220000000c00 */
[----:B------:R-:W-:-:S03]  /*211630*/  NOP ;  /* 0x0000000000007918 */ /* 0x000fc60000000000 */
[----:B------:R1:W-:Y:S04]  /*211640*/  STL [R1+0x328], R22 ;  /* 0x0003281601007387 */ /* 0x0003e80000100800 */
[----:B------:R-:W-:Y:S04]  /*211650*/  STL [R1+0x9f9c], R37 ;  /* 0x009f9c2501007387 */ /* 0x000fe80000100800 */
[----:B------:R-:W2:Y:S01]  /*211660*/  LDL.LU R38, [R1+0x53bc] ;  /* 0x0053bc0001267983 */ /* 0x000ea20000300800 */
[----:B------:R-:W-:-:S03]  /*211670*/  LOP3.LUT R12, R34, 0xffff, RZ, 0xc0, !PT ;  /* 0x0000ffff220c7812 */ /* 0x000fc600078ec0ff */
[----:B------:R-:W-:Y:S04]  /*211680*/  STSM.16.M88.4 [R9], R48 ;  /* 0x0000003009007844 */ /* 0x000fe80000000200 */
[----:B0-----:R-:W-:Y:S01]  /*211690*/  STL [R1+0x314], R5 ;  /* 0x0003140501007387 */ /* 0x001fe20000100800 */
[----:B------:R-:W-:-:S03]  /*2116a0*/  IMAD.MOV.U32 R34, RZ, RZ, R4 ;  /* 0x000000ffff227224 */ /* 0x000fc600078e0004 */
[----:B------:R-:W-:Y:S01]  /*2116b0*/  STL.64 [R1+0x318], R6 ;  /* 0x0003180601007387 */ /* 0x000fe20000100a00 */
[----:B------:R-:W-:-:S03]  /*2116c0*/  NOP ;  /* 0x0000000000007918 */ /* 0x000fc60000000000 */
[----:B------:R-:W0:Y:S04]  /*2116d0*/  LDS.128 R4, [R9] ;  /* 0x0000000009047984 */ /* 0x000e280000000c00 */
[----:B------:R-:W2:Y:S01]  /*2116e0*/  LDL.LU R39, [R1+0x1a18] ;  /* 0x001a180001277983 */ /* 0x000ea20000300800 */
[----:B------:R-:W-:-:S03]  /*2116f0*/  IMAD.MOV.U32 R40, RZ, RZ, R36 ;  /* 0x000000ffff287224 */ /* 0x000fc600078e0024 */
[----:B------:R-:W2:Y:S04]  /*211700*/  LDL.LU R20, [R1+0x150] ;  /* 0x0001500001147983 */ /* 0x000ea80000300800 */
[----:B------:R-:W2:Y:S04]  /*211710*/  LDL.LU R21, [R1+0x154] ;  /* 0x0001540001157983 */ /* 0x000ea80000300800 */
[----:B-1----:R-:W2:Y:S04]  /*211720*/  LDL.LU R22, [R1+0x158] ;  /* 0x0001580001167983 */ /* 0x002ea80000300800 */
[----:B------:R-:W2:Y:S04]  /*211730*/  LDL.LU R16, [R1+0x1d78] ;  /* 0x001d780001107983 */ /* 0x000ea80000300800 */
[----:B------:R-:W2:Y:S04]  /*211740*/  LDL.LU R45, [R1+0x1d6c] ;  /* 0x001d6c00012d7983 */ /* 0x000ea80000300800 */
[----:B0-----:R-:W-:Y:S04]  /*211750*/  STL [R1+0x300], R4 ;  /* 0x0003000401007387 */ /* 0x001fe80000100800 */
[----:B------:R-:W-:Y:S04]  /*211760*/  STL [R1+0x30c], R7 ;  /* 0x00030c0701007387 */ /* 0x000fe80000100800 */
[----:B------:R-:W2:Y:S04]  /*211770*/  LDL.LU R48, [R1+0x160] ;  /* 0x0001600001307983 */ /* 0x000ea80000300800 */
[----:B------:R-:W2:Y:S04]  /*211780*/  LDL.LU R49, [R1+0x164] ;  /* 0x0001640001317983 */ /* 0x000ea80000300800 */
[----:B------:R-:W2:Y:S01]  /*211790*/  LDL.LU R50, [R1+0x168] ;  /* 0x0001680001327983 */ /* 0x000ea20000300800 */
[----:B---3--:R-:W-:Y:S01]  /*2117a0*/  LOP3.LUT R13, R42, 0xffff, RZ, 0xc0, !PT ;  /* 0x0000ffff2a0d7812 */ /* 0x008fe200078ec0ff */
[----:B------:R-:W-:-:S02]  /*2117b0*/  IMAD.MOV.U32 R42, RZ, RZ, R40 ;  /* 0x000000ffff2a7224 */ /* 0x000fc400078e0028 */
[----:B------:R-:W-:Y:S02]  /*2117c0*/  IMAD.MOV.U32 R40, RZ, RZ, R35 ;  /* 0x000000ffff287224 */ /* 0x000fe400078e0023 */
[----:B------:R-:W-:Y:S01]  /*2117d0*/  IMAD.MOV.U32 R35, RZ, RZ, R5 ;  /* 0x000000ffff237224 */ /* 0x000fe200078e0005 */
[----:B----4-:R-:W-:Y:S01]  /*2117e0*/  PRMT R55, R41, 0x4210, R12 ;  /* 0x0000421029377816 */ /* 0x010fe2000000000c */
[----:B------:R-:W-:Y:S01]  /*2117f0*/  NOP ;  /* 0x0000000000007918 */ /* 0x000fe20000000000 */
[----:B------:R-:W3:Y:S04]  /*211800*/  LDL.LU R41, [R1+0x1d8c] ;  /* 0x001d8c0001297983 */ /* 0x000ee80000300800 */
[----:B------:R0:W-:Y:S04]  /*211810*/  STL.64 [R1+0x9fb8], R34 ;  /* 0x009fb82201007387 */ /* 0x0001e80000100a00 */
[----:B------:R-:W4:Y:S04]  /*211820*/  LDL.LU R32, [R1+0x140] ;  /* 0x0001400001207983 */ /* 0x000f280000300800 */
[----:B------:R-:W4:Y:S04]  /*211830*/  LDL.LU R33, [R1+0x144] ;  /* 0x0001440001217983 */ /* 0x000f280000300800 */
[----:B0-----:R-:W4:Y:S01]  /*211840*/  LDL.LU R34, [R1+0x148] ;  /* 0x0001480001227983 */ /* 0x001f220000300800 */
[----:B------:R-:W-:-:S02]  /*211850*/  IMAD.MOV.U32 R36, RZ, RZ, R58 ;  /* 0x000000ffff247224 */ /* 0x000fc400078e003a */
[----:B------:R-:W-:-:S05]  /*211860*/  IMAD.MOV.U32 R37, RZ, RZ, R6 ;  /* 0x000000ffff257224 */ /* 0x000fca00078e0006 */
[----:B------:R-:W-:Y:S04]  /*211870*/  STL.64 [R1+0x9fa8], R36 ;  /* 0x009fa82401007387 */ /* 0x000fe80000100a00 */
[----:B------:R-:W3:Y:S04]  /*211880*/  LDL.LU R4, [R1+0x30] ;  /* 0x0000300001047983 */ /* 0x000ee80000300800 */
[----:B------:R-:W3:Y:S04]  /*211890*/  LDL.LU R5, [R1+0x34] ;  /* 0x0000340001057983 */ /* 0x000ee80000300800 */
[----:B------:R-:W3:Y:S04]  /*2118a0*/  LDL.LU R6, [R1+0x38] ;  /* 0x0000380001067983 */ /* 0x000ee80000300800 */
[----:B------:R0:W-:Y:S01]  /*2118b0*/  STSM.16.M88.4 [R9], R52 ;  /* 0x0000003409007844 */ /* 0x0001e20000000200 */
[----:B------:R-:W-:-:S03]  /*2118c0*/  NOP ;  /* 0x0000000000007918 */ /* 0x000fc60000000000 */
[----:B------:R-:W1:Y:S01]  /*2118d0*/  LDS.128 R56, [R9] ;  /* 0x0000000009387984 */ /* 0x000e620000000c00 */
[----:B--2---:R-:W-:-:S03]  /*2118e0*/  LOP3.LUT R15, R38, 0xffff, RZ, 0xc0, !PT ;  /* 0x0000ffff260f7812 */ /* 0x004fc600078ec0ff */
[----:B------:R-:W2:Y:S04]  /*2118f0*/  LDL.LU R38, [R1+0x82c] ;  /* 0x00082c0001267983 */ /* 0x000ea80000300800 */
[----:B0-----:R-:W2:Y:S04]  /*211900*/  LDL.LU R52, [R1+0x60] ;  /* 0x0000600001347983 */ /* 0x001ea80000300800 */
[----:B------:R-:W2:Y:S04]  /*211910*/  LDL.LU R53, [R1+0x64] ;  /* 0x0000640001357983 */ /* 0x000ea80000300800 */
[----:B------:R-:W2:Y:S01]  /*211920*/  LDL.LU R54, [R1+0x68] ;  /* 0x0000680001367983 */ /* 0x000ea20000300800 */
[----:B------:R-:W-:Y:S01]  /*211930*/  PRMT R35, R39, 0x4210, R13 ;  /* 0x0000421027237816 */ /* 0x000fe2000000000d */
[----:B------:R-:W-:-:S02]  /*211940*/  NOP ;  /* 0x0000000000007918 */ /* 0x000fc40000000000 */
[----:B------:R-:W2:Y:S01]  /*211950*/  LDL.LU R39, [R1+0x264] ;  /* 0x0002640001277983 */ /* 0x000ea20000300800 */
[----:B------:R-:W-:-:S03]  /*211960*/  PRMT R23, R45, 0x4210, R15 ;  /* 0x000042102d177816 */ /* 0x000fc6000000000f */
[----:B-1----:R0:W-:Y:S04]  /*211970*/  STL.64 [R1+0x2f0], R56 ;  /* 0x0002f03801007387 */ /* 0x0021e80000100a00 */
[----:B------:R1:W-:Y:S01]  /*211980*/  STL.64 [R1+0x2f8], R58 ;  /* 0x0002f83a01007387 */ /* 0x0003e20000100a00 */
[----:B------:R-:W-:-:S03]  /*211990*/  LOP3.LUT R14, R16, 0xffff, RZ, 0xc0, !PT ;  /* 0x0000ffff100e7812 */ /* 0x000fc600078ec0ff */
[----:B0-----:R-:W2:Y:S04]  /*2119a0*/  LDL.LU R56, [R1+0x70] ;  /* 0x0000700001387983 */ /* 0x001ea80000300800 */
[----:B------:R-:W2:Y:S04]  /*2119b0*/  LDL.LU R57, [R1+0x74] ;  /* 0x0000740001397983 */ /* 0x000ea80000300800 */
[----:B-1----:R-:W2:Y:S04]  /*2119c0*/  LDL.LU R58, [R1+0x78] ;  /* 0x00007800013a7983 */ /* 0x002ea80000300800 */
[----:B------:R-:W2:Y:S04]  /*2119d0*/  LDL.LU R44, [R1+0x278] ;  /* 0x00027800012c7983 */ /* 0x000ea80000300800 */
[----:B----4-:R-:W-:Y:S01]  /*2119e0*/  STSM.16.M88.4 [R9], R32 ;  /* 0x0000002009007844 */ /* 0x010fe20000000200 */
[----:B------:R-:W-:-:S03]  /*2119f0*/  NOP ;  /* 0x0000000000007918 */ /* 0x000fc60000000000 */
[----:B------:R-:W0:Y:S01]  /*211a00*/  LDS.128 R32, [R9] ;  /* 0x0000000009207984 */ /* 0x000e220000000c00 */
[----:B------:R-:W-:-:S03]  /*211a10*/  NOP ;  /* 0x0000000000007918 */ /* 0x000fc60000000000 */
[----:B------:R-:W-:Y:S01]  /*211a20*/  STSM.16.M88.4 [R9], R20 ;  /* 0x0000001409007844 */ /* 0x000fe20000000200 */
[----:B------:R-:W-:-:S03]  /*211a30*/  NOP ;  /* 0x0000000000007918 */ /* 0x000fc60000000000 */
[----:B------:R-:W1:Y:S01]  /*211a40*/  LDS.128 R20, [R9] ;  /* 0x0000000009147984 */ /* 0x000e620000000c00 */
[----:B---3--:R-:W-:Y:S01]  /*211a50*/  PRMT R51, R41, 0x4210, R14 ;  /* 0x0000421029337816 */ /* 0x008fe2000000000e */
[----:B------:R-:W-:-:S04]  /*211a60*/  NOP ;  /* 0x0000000000007918 */ /* 0x000fc80000000000 */
[----:B------:R3:W-:Y:S04]  /*211a70*/  STSM.16.M88.4 [R9], R48 ;  /* 0x0000003009007844 */ /* 0x0007e80000000200 */
[----:B0-----:R-:W-:Y:S04]  /*211a80*/  STL.64 [R1+0x2e0], R32 ;  /* 0x0002e02001007387 */ /* 0x001fe80000100a00 */
[----:B------:R-:W-:Y:S01]  /*211a90*/  STL.64 [R1+0x2e8], R34 ;  /* 0x0002e82201007387 */ /* 0x000fe20000100a00 */
[----:B------:R-:W-:-:S03]  /*211aa0*/  NOP ;  /* 0x0000000000007918 */ /* 0x000fc60000000000 */
[----:B-1----:R-:W-:Y:S04]  /*211ab0*/  STL.64 [R1+0x2d0], R20 ;  /* 0x0002d01401007387 */ /* 0x002fe80000100a00 */
[----:B------:R-:W-:Y:S04]  /*211ac0*/  STL.64 [R1+0x2d8], R22 ;  /* 0x0002d81601007387 */ /* 0x000fe80000100a00 */
[----:B---3--:R-:W3:Y:S04]  /*211ad0*/  LDL.LU R48, [R1+0x80] ;  /* 0x0000800001307983 */ /* 0x008ee80000300800 */
[----:B------:R-:W3:Y:S04]  /*211ae0*/  LDL.LU R49, [R1+0x84] ;  /* 0x0000840001317983 */ /* 0x000ee80000300800 */
[----:B------:R-:W3:Y:S04]  /*211af0*/  LDL.LU R50, [R1+0x88] ;  /* 0x0000880001327983 */ /* 0x000ee80000300800 */
[----:B------:R-:W4:Y:S04]  /*211b00*/  LDL.LU R41, [R1+0x6ac] ;  /* 0x0006ac0001297983 */ /* 0x000f280000300800 */
[----:B------:R-:W0:Y:S01]  /*211b10*/  LDS.128 R20, [R9] ;  /* 0x0000000009147984 */ /* 0x000e220000000c00 */
[----:B--2---:R-:W-:Y:S01]  /*211b20*/  PRMT R7, R38, 0x5210, R12 ;  /* 0x0000521026077816 */ /* 0x004fe2000000000c */
[----:B------:R-:W-:-:S04]  /*211b30*/  NOP ;  /* 0x0000000000007918 */ /* 0x000fc80000000000 */
[----:B------:R-:W-:Y:S01]  /*211b40*/  STSM.16.M88.4 [R9], R4 ;  /* 0x0000000409007844 */ /* 0x000fe20000000200 */
[----:B------:R-:W-:-:S03]  /*211b50*/  NOP ;  /* 0x0000000000007918 */ /* 0x000fc60000000000 */
[----:B------:R-:W1:Y:S04]  /*211b60*/  LDS.128 R4, [R9] ;  /* 0x0000000009047984 */ /* 0x000e680000000c00 */
[----:B0-----:R-:W-:Y:S04]  /*211b70*/  STL.64 [R1+0x2c0], R20 ;  /* 0x0002c01401007387 */ /* 0x001fe80000100a00 */
[----:B------:R-:W-:Y:S04]  /*211b80*/  STL.64 [R1+0x2c8], R22 ;  /* 0x0002c81601007387 */ /* 0x000fe80000100a00 */
[----:B------:R-:W2:Y:S01]  /*211b90*/  LDL.LU R38, [R1+0x54e0] ;  /* 0x0054e00001267983 */ /* 0x000ea20000300800 */
[----:B------:R-:W-:Y:S01]  /*211ba0*/  PRMT R55, R39, 0x5210, R13 ;  /* 0x0000521027377816 */ /* 0x000fe2000000000d */
[----:B------:R-:W-:Y:S01]  /*211bb0*/  NOP ;  /* 0x0000000000007918 */ /* 0x000fe20000000000 */
[----:B-1----:R-:W-:Y:S01]  /*211bc0*/  IMAD.MOV.U32 R39, RZ, RZ, R5 ;  /* 0x000000ffff277224 */ /* 0x002fe200078e0005 */
[----:B------:R-:W-:Y:S04]  /*211bd0*/  STL [R1+0x2b0], R4 ;  /* 0x0002b00401007387 */ /* 0x000fe80000100800 */
[----:B------:R-:W-:Y:S04]  /*211be0*/  STL.64 [R1+0x2b8], R6 ;  /* 0x0002b80601007387 */ /* 0x000fe80000100a00 */
[----:B------:R-:W-:Y:S04]  /*211bf0*/  STL [R1+0x9f88], R39 ;  /* 0x009f882701007387 */ /* 0x000fe80000100800 */
[----:B------:R0:W-:Y:S01]  /*211c00*/  STSM.16.M88.4 [R9], R52 ;  /* 0x0000003409007844 */ /* 0x0001e20000000200 */
[----:B------:R-:W-:-:S03]  /*211c10*/  NOP ;  /* 0x0000000000007918 */ /* 0x000fc60000000000 */
[----:B------:R-:W1:Y:S04]  /*211c20*/  LDS.128 R4, [R9] ;  /* 0x0000000009047984 */ /* 0x000e680000000c00 */
[----:B0-----:R-:W2:Y:S04]  /*211c30*/  LDL.LU R52, [R1+0x170] ;  /* 0x0001700001347983 */ /* 0x001ea80000300800 */
[----:B------:R-:W2:Y:S04]  /*211c40*/  LDL.LU R53, [R1+0x174] ;  /* 0x0001740001357983 */ /* 0x000ea80000300800 */
[----:B------:R-:W2:Y:S04]  /*211c50*/  LDL.LU R54, [R1+0x178] ;  /* 0x0001780001367983 */ /* 0x000ea80000300800 */
[----:B------:R-:W2:Y:S04]  /*211c60*/  LDL.LU R20, [R1+0x20] ;  /* 0x0000200001147983 */ /* 0x000ea80000300800 */
[----:B------:R-:W2:Y:S04]  /*211c70*/  LDL.LU R21, [R1+0x24] ;  /* 0x0000240001157983 */ /* 0x000ea80000300800 */
[----:B------:R-:W2:Y:S04]  /*211c80*/  LDL.LU R22, [R1+0x28] ;  /* 0x0000280001167983 */ /* 0x000ea80000300800 */
[----:B------:R-:W2:Y:S01]  /*211c90*/  LDL.LU R23, [R1+0x2c] ;  /* 0x00002c0001177983 */ /* 0x000ea20000300800 */
[----:B------:R-:W-:Y:S01]  /*211ca0*/  PRMT R59, R44, 0x5210, R15 ;  /* 0x000052102c3b7816 */ /* 0x000fe2000000000f */
[----:B------:R-:W-:-:S02]  /*211cb0*/  NOP ;  /* 0x0000000000007918 */ /* 0x000fc40000000000 */
[----:B------:R-:W2:Y:S04]  /*211cc0*/  LDL.LU R16, [R1+0x53e4] ;  /* 0x0053e40001107983 */ /* 0x000ea80000300800 */
[----:B------:R-:W2:Y:S01]  /*211cd0*/  LDL.LU R45, [R1+0x1a1c] ;  /* 0x001a1c00012d7983 */ /* 0x000ea20000300800 */
[----:B------:R-:W-:Y:S02]  /*211ce0*/  IMAD.MOV.U32 R44, RZ, RZ, R40 ;  /* 0x000000ffff2c7224 */ /* 0x000fe400078e0028 */
[----:B-1----:R-:W-:Y:S01]  /*211cf0*/  IMAD.MOV.U32 R40, RZ, RZ, R6 ;  /* 0x000000ffff287224 */ /* 0x002fe200078e0006 */
[----:B------:R-:W-:Y:S04]  /*211d00*/  STL.64 [R1+0x2a0], R4 ;  /* 0x0002a00401007387 */ /* 0x000fe80000100a00 */
[----:B------:R-:W-:Y:S04]  /*211d10*/  STSM.16.M88.4 [R9], R56 ;  /* 0x0000003809007844 */ /* 0x000fe80000000200 */
[----:B------:R-:W-:Y:S01]  /*211d20*/  STL [R1+0x2ac], R7 ;  /* 0x0002ac0701007387 */ /* 0x000fe20000100800 */
[----:B------:R-:W-:-:S03]  /*211d30*/  NOP ;  /* 0x0000000000007918 */ /* 0x000fc60000000000 */
[----:B------:R-:W0:Y:S04]  /*211d40*/  LDS.128 R4, [R9] ;  /* 0x0000000009047984 */ /* 0x000e280000000c00 */
[----:B0-----:R0:W-:Y:S01]  /*211d50*/  STL [R1+0x294], R5 ;  /* 0x0002940501007387 */ /* 0x0011e20000100800 */
[----:B------:R-:W-:-:S03]  /*211d60*/  IMAD.MOV.U32 R39, RZ, RZ, R4 ;  /* 0x000000ffff277224 */ /* 0x000fc600078e0004 */
[----:B------:R1:W-:Y:S04]  /*211d70*/  STL.64 [R1+0x298], R6 ;  /* 0x0002980601007387 */ /* 0x0003e80000100a00 */
[----:B------:R-:W2:Y:S04]  /*211d80*/  LDL.LU R4, [R1+0x190] ;  /* 0x0001900001047983 */ /* 0x000ea80000300800 */
[----:B0-----:R-:W2:Y:S04]  /*211d90*/  LDL.LU R5, [R1+0x194] ;  /* 0x0001940001057983 */ /* 0x001ea80000300800 */
[----:B-1----:R-:W2:Y:S01]  /*211da0*/  LDL.LU R6, [R1+0x198] ;  /* 0x0001980001067983 */ /* 0x002ea20000300800 */
[----:B----4-:R-:W-:Y:S01]  /*211db0*/  PRMT R51, R41, 0x5210, R14 ;  /* 0x0000521029337816 */ /* 0x010fe2000000000e */
[----:B------:R-:W-:-:S04]  /*211dc0*/  NOP ;  /* 0x0000000000007918 */ /* 0x000fc80000000000 */
[----:B---3--:R0:W-:Y:S01]  /*211dd0*/  STSM.16.M88.4 [R9], R48 ;  /* 0x0000003009007844 */ /* 0x0081e20000000200 */
[----:B------:R-:W-:-:S03]  /*211de0*/  NOP ;  /* 0x0000000000007918 */ /* 0x000fc60000000000 */
[----:B------:R-:W1:Y:S01]  /*211df0*/  LDS.128 R32, [R9] ;  /* 0x0000000009207984 */ /* 0x000e620000000c00 */
[----:B------:R-:W-:-:S03]  /*211e00*/  NOP ;  /* 0x0000000000007918 */ /* 0x000fc60000000000 */
[----:B0-----:R-:W3:Y:S04]  /*211e10*/  LDL.LU R51, [R1+0x1d90] ;  /* 0x001d900001337983 */ /* 0x001ee80000300800 */
[----:B------:R-:W4:Y:S04]  /*211e20*/  LDL.LU R56, [R1+0x180] ;  /* 0x0001800001387983 */ /* 0x000f280000300800 */
[----:B------:R-:W4:Y:S04]  /*211e30*/  LDL.LU R57, [R1+0x184] ;  /* 0x0001840001397983 */ /* 0x000f280000300800 */
[----:B------:R-:W4:Y:S04]  /*211e40*/  LDL.LU R58, [R1+0x188] ;  /* 0x00018800013a7983 */ /* 0x000f280000300800 */
[----:B------:R-:W4:Y:S04]  /*211e50*/  LDL.LU R49, [R1+0x1fc8] ;  /* 0x001fc80001317983 */ /* 0x000f280000300800 */
[----:B-1----:R-:W-:Y:S04]  /*211e60*/  STL [R1+0x284], R33 ;  /* 0x0002842101007387 */ /* 0x002fe80000100800 */
[----:B------:R-:W-:Y:S04]  /*211e70*/  STL [R1+0x288], R34 ;  /* 0x0002882201007387 */ /* 0x000fe80000100800 */
[----:B------:R-:W4:Y:S01]  /*211e80*/  LDL.LU R48, [R1+0x1fe4] ;  /* 0x001fe40001307983 */ /* 0x000f220000300800 */
[----:B--2---:R-:W-:Y:S01]  /*211e90*/  LOP3.LUT R12, R38, 0xffff, RZ, 0xc0, !PT ;  /* 0x0000ffff260c7812 */ /* 0x004fe200078ec0ff */
[----:B------:R-:W-:-:S02]  /*211ea0*/  IMAD.MOV.U32 R38, RZ, RZ, R32 ;  /* 0x000000ffff267224 */ /* 0x000fc400078e0020 */
[----:B------:R-:W-:-:S03]  /*211eb0*/  IMAD.MOV.U32 R41, RZ, RZ, R35 ;  /* 0x000000ffff297224 */ /* 0x000fc600078e0023 */
[----:B------:R-:W-:Y:S04]  /*211ec0*/  STL.64 [R1+0x9f90], R38 ;  /* 0x009f902601007387 */ /* 0x000fe80000100a00 */
[----:B------:R-:W-:Y:S04]  /*211ed0*/  STL.64 [R1+0x9f70], R40 ;  /* 0x009f702801007387 */ /* 0x000fe80000100a00 */
[----:B------:R-:W-:Y:S01]  /*211ee0*/  STSM.16.M88.4 [R9], R20 ;  /* 0x0000001409007844 */ /* 0x000fe20000000200 */
[----:B------:R-:W-:-:S03]  /*211ef0*/  NOP ;  /* 0x0000000000007918 */ /* 0x000fc60000000000 */
[----:B------:R-:W0:Y:S01]  /*211f00*/  LDS.128 R20, [R9] ;  /* 0x0000000009147984 */ /* 0x000e220000000c00 */
[----:B------:R-:W-:Y:S01]  /*211f10*/  PRMT R55, R45, 0x4210, R12 ;  /* 0x000042102d377816 */ /* 0x000fe2000000000c */
[----:B------:R-:W-:Y:S01]  /*211f20*/  IMAD.MOV.U32 R45, RZ, RZ, R42 ;  /* 0x000000ffff2d7224 */ /* 0x000fe200078e002a */
[----:B------:R-:W-:Y:S01]  /*211f30*/  LOP3.LUT R14, R16, 0xffff, RZ, 0xc0, !PT ;  /* 0x0000ffff100e7812 */ /* 0x000fe200078ec0ff */
[----:B------:R-:W-:Y:S01]  /*211f40*/  NOP ;  /* 0x0000000000007918 */ /* 0x000fe20000000000 */
[----:B0-----:R0:W-:Y:S01]  /*211f50*/  STL [R1+0x270], R20 ;  /* 0x0002701401007387 */ /* 0x0011e20000100800 */
[----:B------:R-:W-:-:S03]  /*211f60*/  IMAD.MOV.U32 R42, RZ, RZ, R21 ;  /* 0x000000ffff2a7224 */ /* 0x000fc600078e0015 */
[----:B------:R1:W-:Y:S04]  /*211f70*/  STL.64 [R1+0x278], R22 ;  /* 0x0002781601007387 */ /* 0x0003e80000100a00 */
[----:B0-----:R-:W2:Y:S04]  /*211f80*/  LDL.LU R20, [R1+0x90] ;  /* 0x0000900001147983 */ /* 0x001ea80000300800 */
[----:B------:R-:W2:Y:S04]  /*211f90*/  LDL.LU R21, [R1+0x94] ;  /* 0x0000940001157983 */ /* 0x000ea80000300800 */
[----:B-1----:R-:W2:Y:S04]  /*211fa0*/  LDL.LU R22, [R1+0x98] ;  /* 0x0000980001167983 */ /* 0x002ea80000300800 */
[----:B------:R-:W2:Y:S04]  /*211fb0*/  LDL.LU R36, [R1] ;  /* 0x0000000001247983 */ /* 0x000ea80000300800 */
[----:B------:R-:W2:Y:S04]  /*211fc0*/  LDL.LU R37, [R1+0x4] ;  /* 0x0000040001257983 */ /* 0x000ea80000300800 */
[----:B------:R-:W2:Y:S04]  /*211fd0*/  LDL.LU R38, [R1+0x8] ;  /* 0x0000080001267983 */ /* 0x000ea80000300800 */
[----:B------:R-:W2:Y:S04]  /*211fe0*/  LDL.LU R39, [R1+0xc] ;  /* 0x00000c0001277983 */ /* 0x000ea80000300800 */
[----:B------:R-:W2:Y:S04]  /*211ff0*/  LDL.LU R16, [R1+0x6bc] ;  /* 0x0006bc0001107983 */ /* 0x000ea80000300800 */
[----:B------:R-:W-:Y:S01]  /*212000*/  STSM.16.M88.4 [R9], R52 ;  /* 0x0000003409007844 */ /* 0x000fe20000000200 */
[----:B------:R-:W-:-:S03]  /*212010*/  NOP ;  /* 0x0000000000007918 */ /* 0x000fc60000000000 */
[----:B------:R-:W0:Y:S04]  /*212020*/  LDS.128 R52, [R9] ;  /* 0x0000000009347984 */ /* 0x000e280000000c00 */
[----:B------:R-:W-:Y:S04]  /*212030*/  STL [R1+0x9f4c], R42 ;  /* 0x009f4c2a01007387 */ /* 0x000fe80000100800 */
[----:B------:R-:W2:Y:S04]  /*212040*/  LDL.LU R32, [R1+0xc0] ;  /* 0x0000c00001207983 */ /* 0x000ea80000300800 */
[----:B------:R-:W2:Y:S04]  /*212050*/  LDL.LU R33, [R1+0xc4] ;  /* 0x0000c40001217983 */ /* 0x000ea80000300800 */
[----:B------:R-:W2:Y:S04]  /*212060*/  LDL.LU R34, [R1+0xc8] ;  /* 0x0000c80001227983 */ /* 0x000ea80000300800 */
[----:B0-----:R-:W-:Y:S04]  /*212070*/  STL.64 [R1+0x260], R52 ;  /* 0x0002603401007387 */ /* 0x001fe80000100a00 */
[----:B------:R0:W-:Y:S04]  /*212080*/  STL.64 [R1+0x268], R54 ;  /* 0x0002683601007387 */ /* 0x0001e80000100a00 */
[----:B0-----:R-:W2:Y:S04]  /*212090*/  LDL.LU R55, [R1+0xa0f8] ;  /* 0x00a0f80001377983 */ /* 0x001ea80000300800 */
[----:B------:R-:W2:Y:S01]  /*2120a0*/  LDL.LU.64 R52, [R1+0xa0f0] ;  /* 0x00a0f00001347983 */ /* 0x000ea20000300a00 */
[----:B---3--:R-:W-:-:S02]  /*2120b0*/  LOP3.LUT R13, R51, 0xffff, RZ, 0xc0, !PT ;  /* 0x0000ffff330d7812 */ /* 0x008fc400078ec0ff */
[----:B----4-:R-:W-:Y:S01]  /*2120c0*/  PRMT R59, R49, 0x4210, R14 ;  /* 0x00004210313b7816 */ /* 0x010fe2000000000e */
[----:B------:R-:W-:-:S04]  /*2120d0*/  NOP ;  /* 0x0000000000007918 */ /* 0x000fc80000000000 */
[----:B------:R0:W-:Y:S01]  /*2120e0*/  STSM.16.M88.4 [R9], R56 ;  /* 0x0000003809007844 */ /* 0x0001e20000000200 */
[----:B------:R-:W-:Y:S01]  /*2120f0*/  PRMT R7, R48, 0x4210, R13 ;  /* 0x0000421030077816 */ /* 0x000fe2000000000d */
[----:B------:R-:W-:Y:S02]  /*212100*/  NOP ;  /* 0x0000000000007918 */ /* 0x000fe40000000000 */
[----:B------:R-:W1:Y:S01]  /*212110*/  LDS.128 R48, [R9] ;  /* 0x0000000009307984 */ /* 0x000e620000000c00 */
[----:B------:R-:W-:-:S03]  /*212120*/  NOP ;  /* 0x0000000000007918 */ /* 0x000fc60000000000 */
[----:B0-----:R-:W3:Y:S04]  /*212130*/  LDL.LU R56, [R1+0xd0] ;  /* 0x0000d00001387983 */ /* 0x001ee80000300800 */
[----:B------:R-:W3:Y:S04]  /*212140*/  LDL.LU R57, [R1+0xd4] ;  /* 0x0000d40001397983 */ /* 0x000ee80000300800 */
[----:B------:R-:W3:Y:S04]  /*212150*/  LDL.LU R58, [R1+0xd8] ;  /* 0x0000d800013a7983 */ /* 0x000ee80000300800 */
[----:B------:R-:W-:Y:S01]  /*212160*/  STSM.16.M88.4 [R9], R4 ;  /* 0x0000000409007844 */ /* 0x000fe20000000200 */
[----:B------:R-:W-:-:S03]  /*212170*/  NOP ;  /* 0x0000000000007918 */ /* 0x000fc60000000000 */
[----:B------:R-:W0:Y:S01]  /*212180*/  LDS.128 R4, [R9] ;  /* 0x0000000009047984 */ /* 0x000e220000000c00 */
[----:B------:R-:W-:-:S03]  /*212190*/  NOP ;  /* 0x0000000000007918 */ /* 0x000fc60000000000 */
[----:B-1----:R-:W-:Y:S04]  /*2121a0*/  STL.64 [R1+0x250], R48 ;  /* 0x0002503001007387 */ /* 0x002fe80000100a00 */
[----:B------:R1:W-:Y:S04]  /*2121b0*/  STL.64 [R1+0x258], R50 ;  /* 0x0002583201007387 */ /* 0x0003e80000100a00 */
[----:B-1----:R-:W4:Y:S04]  /*2121c0*/  LDL.LU R50, [R1+0xa0e8] ;  /* 0x00a0e80001327983 */ /* 0x002f280000300800 */
[----:B------:R-:W4:Y:S04]  /*2121d0*/  LDL.LU R48, [R1+0x5580] ;  /* 0x0055800001307983 */ /* 0x000f280000300800 */
[----:B0-----:R0:W-:Y:S04]  /*2121e0*/  STL.64 [R1+0x240], R4 ;  /* 0x0002400401007387 */ /* 0x0011e80000100a00 */
[----:B------:R1:W-:Y:S04]  /*2121f0*/  STL.64 [R1+0x248], R6 ;  /* 0x0002480601007387 */ /* 0x0003e80000100a00 */
[----:B0-----:R-:W4:Y:S04]  /*212200*/  LDL.LU R4, [R1+0x1a0] ;  /* 0x0001a00001047983 */ /* 0x001f280000300800 */
[----:B------:R-:W4:Y:S04]  /*212210*/  LDL.LU R5, [R1+0x1a4] ;  /* 0x0001a40001057983 */ /* 0x000f280000300800 */
[----:B-1----:R-:W4:Y:S04]  /*212220*/  LDL.LU R6, [R1+0x1a8] ;  /* 0x0001a80001067983 */ /* 0x002f280000300800 */
[----:B------:R-:W4:Y:S04]  /*212230*/  LDL.LU R54, [R1+0x54ec] ;  /* 0x0054ec0001367983 */ /* 0x000f280000300800 */
[----:B------:R-:W4:Y:S04]  /*212240*/  LDL.LU R51, [R1+0x1ff8] ;  /* 0x001ff80001337983 */ /* 0x000f280000300800 */
[----:B--2---:R-:W-:Y:S01]  /*212250*/  STSM.16.M88.4 [R9], R36 ;  /* 0x0000002409007844 */ /* 0x004fe20000000200 */
[----:B------:R-:W-:-:S03]  /*212260*/  NOP ;  /* 0x0000000000007918 */ /* 0x000fc60000000000 */
        /* <DEDUP_REMOVED lines=8> */
[----:B------:R-:W-:Y:S01]  /*2122f0*/  PRMT R35, R43, 0x5210, R14 ;  /* 0x000052102b237816 */ /* 0x000fe2000000000e */
[----:B------:R-:W-:-:S04]  /*212300*/  NOP ;  /* 0x0000000000007918 */ /* 0x000fc80000000000 */
[----:B------:R-:W-:Y:S01]  /*212310*/  STSM.16.M88.4 [R9], R32 ;  /* 0x0000002009007844 */ /* 0x000fe20000000200 */
[----:B------:R-:W-:-:S03]  /*212320*/  NOP ;  /* 0x0000000000007918 */ /* 0x000fc60000000000 */
[----:B-1----:R-:W2:Y:S04]  /*212330*/  LDL.LU R20, [R1+0x1b0] ;  /* 0x0001b00001147983 */ /* 0x002ea80000300800 */
[----:B------:R-:W2:Y:S04]  /*212340*/  LDL.LU R21, [R1+0x1b4] ;  /* 0x0001b40001157983 */ /* 0x000ea80000300800 */
[----:B------:R-:W1:Y:S04]  /*212350*/  LDS.128 R32, [R9] ;  /* 0x0000000009207984 */ /* 0x000e680000000c00 */
[----:B------:R-:W2:Y:S04]  /*212360*/  LDL.LU R22, [R1+0x1b8] ;  /* 0x0001b80001167983 */ /* 0x000ea80000300800 */
[----:B0-----:R-:W-:Y:S04]  /*212370*/  STL [R1+0x220], R36 ;  /* 0x0002202401007387 */ /* 0x001fe80000100800 */
[----:B------:R-:W-:Y:S04]  /*212380*/  STL.64 [R1+0x228], R38 ;  /* 0x0002282601007387 */ /* 0x000fe80000100a00 */
[----:B------:R-:W2:Y:S01]  /*212390*/  LDL.LU R49, [R1+0x53f8] ;  /* 0x0053f80001317983 */ /* 0x000ea20000300800 */
[----:B------:R-:W-:Y:S01]  /*2123a0*/  IMAD.MOV.U32 R43, RZ, RZ, R37 ;  /* 0x000000ffff2b7224 */ /* 0x000fe200078e0025 */
[----:B------:R-:W-:Y:S01]  /*2123b0*/  PRMT R59, R60, 0x5210, R13 ;  /* 0x000052103c3b7816 */ /* 0x000fe2000000000d */
[----:B------:R-:W-:Y:S01]  /*2123c0*/  NOP ;  /* 0x0000000000007918 */ /* 0x000fe20000000000 */
[----:B------:R-:W2:Y:S04]  /*2123d0*/  LDL.LU R16, [R1+0x1ff4] ;  /* 0x001ff40001107983 */ /* 0x000ea80000300800 */
[----:B------:R-:W-:Y:S01]  /*2123e0*/  STL [R1+0x9f48], R43 ;  /* 0x009f482b01007387 */ /* 0x000fe20000100800 */
[----:B-1----:R-:W-:-:S03]  /*2123f0*/  IMAD.MOV.U32 R42, RZ, RZ, R32 ;  /* 0x000000ffff2a7224 */ /* 0x002fc600078e0020 */
[----:B------:R-:W-:Y:S04]  /*212400*/  STL [R1+0x214], R33 ;  /* 0x0002142101007387 */ /* 0x000fe80000100800 */
[----:B------:R-:W-:Y:S04]  /*212410*/  STL [R1+0x21c], R35 ;  /* 0x00021c2301007387 */ /* 0x000fe80000100800 */
[----:B---3--:R-:W-:Y:S01]  /*212420*/  STSM.16.M88.4 [R9], R56 ;  /* 0x0000003809007844 */ /* 0x008fe20000000200 */
[----:B----4-:R-:W-:Y:S01]  /*212430*/  LOP3.LUT R12, R48, 0xffff, RZ, 0xc0, !PT ;  /* 0x0000ffff300c7812 */ /* 0x010fe200078ec0ff */
[----:B------:R-:W-:-:S02]  /*212440*/  IMAD.MOV.U32 R48, RZ, RZ, R44 ;  /* 0x000000ffff307224 */ /* 0x000fc400078e002c */
[----:B------:R-:W-:Y:S01]  /*212450*/  IMAD.MOV.U32 R44, RZ, RZ, R34 ;  /* 0x000000ffff2c7224 */ /* 0x000fe200078e0022 */
[----:B------:R-:W-:Y:S01]  /*212460*/  NOP ;  /* 0x0000000000007918 */ /* 0x000fe20000000000 */
[----:B------:R-:W0:Y:S01]  /*212470*/  LDS.128 R32, [R9] ;  /* 0x0000000009207984 */ /* 0x000e220000000c00 */
[----:B------:R-:W-:-:S03]  /*212480*/  LOP3.LUT R13, R54, 0xffff, RZ, 0xc0, !PT ;  /* 0x0000ffff360d7812 */ /* 0x000fc600078ec0ff */
[----:B0-----:R-:W-:Y:S01]  /*212490*/  STL [R1+0x204], R33 ;  /* 0x0002042101007387 */ /* 0x001fe20000100800 */
[----:B------:R-:W-:-:S03]  /*2124a0*/  IMAD.MOV.U32 R43, RZ, RZ, R32 ;  /* 0x000000ffff2b7224 */ /* 0x000fc600078e0020 */
[----:B------:R-:W-:Y:S04]  /*2124b0*/  STL.64 [R1+0x208], R34 ;  /* 0x0002082201007387 */ /* 0x000fe80000100a00 */
[----:B------:R-:W3:Y:S04]  /*2124c0*/  LDL.LU R36, [R1+0x740] ;  /* 0x0007400001247983 */ /* 0x000ee80000300800 */
[----:B------:R-:W3:Y:S04]  /*2124d0*/  LDL.LU R37, [R1+0x744] ;  /* 0x0007440001257983 */ /* 0x000ee80000300800 */
[----:B------:R-:W3:Y:S04]  /*2124e0*/  LDL.LU R38, [R1+0x748] ;  /* 0x0007480001267983 */ /* 0x000ee80000300800 */
[----:B------:R-:W4:Y:S04]  /*2124f0*/  LDL.LU R59, [R1+0x1da4] ;  /* 0x001da400013b7983 */ /* 0x000f280000300800 */
[----:B------:R-:W3:Y:S04]  /*212500*/  LDL.LU R60, [R1+0x2000] ;  /* 0x00200000013c7983 */ /* 0x000ee80000300800 */
[----:B------:R-:W4:Y:S04]  /*212510*/  LDL.LU R54, [R1+0x2008] ;  /* 0x0020080001367983 */ /* 0x000f280000300800 */
[----:B------:R0:W-:Y:S04]  /*212520*/  STL.64 [R1+0x9f50], R42 ;  /* 0x009f502a01007387 */ /* 0x0001e80000100a00 */
[----:B------:R-:W4:Y:S04]  /*212530*/  LDL.LU R40, [R1+0x1c0] ;  /* 0x0001c00001287983 */ /* 0x000f280000300800 */
[----:B------:R-:W4:Y:S04]  /*212540*/  LDL.LU R41, [R1+0x1c4] ;  /* 0x0001c40001297983 */ /* 0x000f280000300800 */
[----:B0-----:R-:W4:Y:S01]  /*212550*/  LDL.LU R42, [R1+0x1c8] ;  /* 0x0001c800012a7983 */ /* 0x001f220000300800 */
[----:B------:R-:W-:Y:S01]  /*212560*/  PRMT R7, R51, 0x4210, R12 ;  /* 0x0000421033077816 */ /* 0x000fe2000000000c */
[----:B------:R-:W-:-:S02]  /*212570*/  NOP ;  /* 0x0000000000007918 */ /* 0x000fc40000000000 */
[----:B------:R-:W4:Y:S04]  /*212580*/  LDL.LU R32, [R1+0xe0] ;  /* 0x0000e00001207983 */ /* 0x000f280000300800 */
[----:B------:R-:W4:Y:S04]  /*212590*/  LDL.LU R33, [R1+0xe4] ;  /* 0x0000e40001217983 */ /* 0x000f280000300800 */
[----:B------:R-:W4:Y:S04]  /*2125a0*/  LDL.LU R34, [R1+0xe8] ;  /* 0x0000e80001227983 */ /* 0x000f280000300800 */
[----:B------:R-:W4:Y:S04]  /*2125b0*/  LDL.LU R51, [R1+0x858] ;  /* 0x0008580001337983 */ /* 0x000f280000300800 */
[----:B------:R-:W4:Y:S04]  /*2125c0*/  LDL.LU R56, [R1+0xf0] ;  /* 0x0000f00001387983 */ /* 0x000f280000300800 */
[----:B------:R-:W4:Y:S04]  /*2125d0*/  LDL.LU R57, [R1+0xf4] ;  /* 0x0000f40001397983 */ /* 0x000f280000300800 */
[----:B------:R-:W4:Y:S04]  /*2125e0*/  LDL.LU R58, [R1+0xf8] ;  /* 0x0000f800013a7983 */ /* 0x000f280000300800 */
[----:B------:R-:W-:Y:S01]  /*2125f0*/  STSM.16.M88.4 [R9], R4 ;  /* 0x0000000409007844 */ /* 0x000fe20000000200 */
[----:B------:R-:W-:-:S03]  /*212600*/  NOP ;  /* 0x0000000000007918 */ /* 0x000fc60000000000 */
[----:B------:R-:W0:Y:S04]  /*212610*/  LDS.128 R4, [R9] ;  /* 0x0000000009047984 */ /* 0x000e280000000c00 */
[----:B0-----:R0:W-:Y:S04]  /*212620*/  STL [R1+0x1f4], R5 ;  /* 0x0001f40501007387 */ /* 0x0011e80000100800 */
[----:B------:R1:W-:Y:S01]  /*212630*/  STL [R1+0x1f8], R6 ;  /* 0x0001f80601007387 */ /* 0x0003e20000100800 */
[----:B--2---:R-:W-:Y:S01]  /*212640*/  LOP3.LUT R14, R49, 0xffff, RZ, 0xc0, !PT ;  /* 0x0000ffff310e7812 */ /* 0x004fe200078ec0ff */
[----:B------:R-:W-:-:S02]  /*212650*/  IMAD.MOV.U32 R49, RZ, RZ, R45 ;  /* 0x000000ffff317224 */ /* 0x000fc400078e002d */
[----:B------:R-:W-:Y:S02]  /*212660*/  IMAD.MOV.U32 R45, RZ, RZ, R4 ;  /* 0x000000ffff2d7224 */ /* 0x000fe400078e0004 */
[----:B------:R-:W2:Y:S04]  /*212670*/  LDL.LU R4, [R1+0x100] ;  /* 0x0001000001047983 */ /* 0x000ea80000300800 */
[----:B0-----:R-:W2:Y:S04]  /*212680*/  LDL.LU R5, [R1+0x104] ;  /* 0x0001040001057983 */ /* 0x001ea80000300800 */
[----:B-1----:R-:W2:Y:S01]  /*212690*/  LDL.LU R6, [R1+0x108] ;  /* 0x0001080001067983 */ /* 0x002ea20000300800 */
[----:B------:R-:W-:Y:S01]  /*2126a0*/  PRMT R23, R16, 0x4210, R13 ;  /* 0x0000421010177816 */ /* 0x000fe2000000000d */
[----:B------:R-:W-:-:S04]  /*2126b0*/  NOP ;  /* 0x0000000000007918 */ /* 0x000fc80000000000 */
[----:B------:R-:W-:Y:S01]  /*2126c0*/  STSM.16.M88.4 [R9], R20 ;  /* 0x0000001409007844 */ /* 0x000fe20000000200 */
[----:B------:R-:W-:-:S03]  /*2126d0*/  NOP ;  /* 0x0000000000007918 */ /* 0x000fc60000000000 */
[----:B------:R-:W0:Y:S01]  /*2126e0*/  LDS.128 R20, [R9] ;  /* 0x0000000009147984 */ /* 0x000e220000000c00 */
[----:B------:R-:W-:Y:S02]  /*2126f0*/  IMAD.MOV.U32 R16, RZ, RZ, R48 ;  /* 0x000000ffff107224 */ /* 0x000fe400078e0030 */
[----:B------:R-:W-:Y:S01]  /*212700*/  IMAD.MOV.U32 R48, RZ, RZ, R7 ;  /* 0x000000ffff307224 */ /* 0x000fe200078e0007 */
[----:B------:R-:W-:Y:S04]  /*212710*/  STL.64 [R1+0x9f30], R44 ;  /* 0x009f302c01007387 */ /* 0x000fe80000100a00 */
[----:B------:R-:W-:Y:S04]  /*212720*/  STL [R1+0x9f00], R48 ;  /* 0x009f003001007387 */ /* 0x000fe80000100800 */
[----:B0-----:R0:W-:Y:S04]  /*212730*/  STL.64 [R1+0x1e0], R20 ;  /* 0x0001e01401007387 */ /* 0x0011e80000100a00 */
[----:B------:R-:W-:Y:S04]  /*212740*/  STL.64 [R1+0x1e8], R22 ;  /* 0x0001e81601007387 */ /* 0x000fe80000100a00 */
[----:B0-----:R-:W2:Y:S01]  /*212750*/  LDL.LU.64 R20, [R1+0xa0e0] ;  /* 0x00a0e00001147983 */ /* 0x001ea20000300a00 */
[----:B---3--:R-:W-:Y:S01]  /*212760*/  PRMT R43, R60, 0x4210, R14 ;  /* 0x000042103c2b7816 */ /* 0x008fe2000000000e */
[----:B------:R-:W-:-:S04]  /*212770*/  NOP ;  /* 0x0000000000007918 */ /* 0x000fc80000000000 */
[----:B----4-:R-:W-:Y:S01]  /*212780*/  STSM.16.M88.4 [R9], R40 ;  /* 0x0000002809007844 */ /* 0x010fe20000000200 */
[----:B------:R-:W-:-:S03]  /*212790*/  NOP ;  /* 0x0000000000007918 */ /* 0x000fc60000000000 */
[----:B------:R-:W0:Y:S01]  /*2127a0*/  LDS.128 R40, [R9] ;  /* 0x0000000009287984 */ /* 0x000e220000000c00 */
[----:B------:R-:W-:-:S04]  /*2127b0*/  LOP3.LUT R15, R59, 0xffff, RZ, 0xc0, !PT ;  /* 0x0000ffff3b0f7812 */ /* 0x000fc800078ec0ff */
[----:B------:R-:W-:Y:S01]  /*2127c0*/  PRMT R39, R54, 0x4210, R15 ;  /* 0x0000421036277816 */ /* 0x000fe2000000000f */
[----:B------:R-:W-:-:S04]  /*2127d0*/  NOP ;  /* 0x0000000000007918 */ /* 0x000fc80000000000 */
[----:B------:R1:W-:Y:S01]  /*2127e0*/  STSM.16.M88.4 [R9], R36 ;  /* 0x0000002409007844 */ /* 0x0003e20000000200 */
[----:B------:R-:W-:Y:S01]  /*2127f0*/  PRMT R35, R51, 0x5210, R12 ;  /* 0x0000521033237816 */ /* 0x000fe2000000000c */
[----:B------:R-:W-:Y:S02]  /*212800*/  NOP ;  /* 0x0000000000007918 */ /* 0x000fe40000000000 */
[----:B0-----:R-:W-:Y:S04]  /*212810*/  STL.64 [R1+0x1d0], R40 ;  /* 0x0001d02801007387 */ /* 0x001fe80000100a00 */
[----:B------:R-:W-:Y:S04]  /*212820*/  STL.64 [R1+0x1d8], R42 ;  /* 0x0001d82a01007387 */ /* 0x000fe80000100a00 */
[----:B-1----:R-:W3:Y:S04]  /*212830*/  LDL.LU R36, [R1+0x130] ;  /* 0x0001300001247983 */ /* 0x002ee80000300800 */
[----:B------:R-:W3:Y:S04]  /*212840*/  LDL.LU R37, [R1+0x134] ;  /* 0x0001340001257983 */ /* 0x000ee80000300800 */
[----:B------:R-:W3:Y:S04]  /*212850*/  LDL.LU R38, [R1+0x138] ;  /* 0x0001380001267983 */ /* 0x000ee80000300800 */
[----:B------:R-:W0:Y:S01]  /*212860*/  LDS.128 R40, [R9] ;  /* 0x0000000009287984 */ /* 0x000e220000000c00 */
[----:B------:R-:W-:-:S03]  /*212870*/  NOP ;  /* 0x0000000000007918 */ /* 0x000fc60000000000 */
[----:B------:R-:W-:Y:S01]  /*212880*/  STSM.16.M88.4 [R9], R32 ;  /* 0x0000002009007844 */ /* 0x000fe20000000200 */
[----:B------:R-:W-:-:S03]  /*212890*/  NOP ;  /* 0x0000000000007918 */ /* 0x000fc60000000000 */
[----:B------:R-:W1:Y:S01]  /*2128a0*/  LDS.128 R32, [R9] ;  /* 0x0000000009207984 */ /* 0x000e620000000c00 */
[----:B------:R-:W-:Y:S01]  /*2128b0*/  PRMT R59, R50, 0x5210, R13 ;  /* 0x00005210323b7816 */ /* 0x000fe2000000000d */
[----:B------:R-:W-:Y:S01]  /*2128c0*/  IMAD.MOV.U32 R50, RZ, RZ, R16 ;  /* 0x000000ffff327224 */ /* 0x000fe200078e0010 */
[----:B------:R-:W-:Y:S01]  /*2128d0*/  NOP ;  /* 0x0000000000007918 */ /* 0x000fe20000000000 */
[----:B0-----:R-:W-:Y:S04]  /*2128e0*/  STL.64 [R1+0x1c0], R40 ;  /* 0x0001c02801007387 */ /* 0x001fe80000100a00 */
[----:B------:R-:W-:Y:S01]  /*2128f0*/  STL.64 [R1+0x1c8], R42 ;  /* 0x0001c82a01007387 */ /* 0x000fe20000100a00 */
[----:B-1----:R-:W-:-:S03]  /*212900*/  IMAD.MOV.U32 R16, RZ, RZ, R35 ;  /* 0x000000ffff107224 */ /* 0x002fc600078e0023 */
[----:B------:R-:W-:Y:S04]  /*212910*/  STL.64 [R1+0x1b0], R32 ;  /* 0x0001b02001007387 */ /* 0x000fe80000100a00 */
[----:B------:R-:W-:Y:S04]  /*212920*/  STL [R1+0x1b8], R34 ;  /* 0x0001b82201007387 */ /* 0x000fe80000100800 */
[----:B------:R-:W-:Y:S04]  /*212930*/  STL [R1+0x9efc], R16 ;  /* 0x009efc1001007387 */ /* 0x000fe80000100800 */
[----:B------:R-:W4:Y:S04]  /*212940*/  LDL.LU R54, [R1+0x54f8] ;  /* 0x0054f80001367983 */ /* 0x000f280000300800 */
[----:B------:R-:W-:Y:S01]  /*212950*/  STSM.16.M88.4 [R9], R56 ;  /* 0x0000003809007844 */ /* 0x000fe20000000200 */
[----:B------:R-:W-:-:S03]  /*212960*/  NOP ;  /* 0x0000000000007918 */ /* 0x000fc60000000000 */
[----:B------:R-:W0:Y:S01]  /*212970*/  LDS.128 R32, [R9] ;  /* 0x0000000009207984 */ /* 0x000e220000000c00 */
[----:B------:R-:W-:Y:S01]  /*212980*/  PRMT R7, R46, 0x5210, R14 ;  /* 0x000052102e077816 */ /* 0x000fe2000000000e */
[----:B------:R-:W-:Y:S02]  /*212990*/  NOP ;  /* 0x0000000000007918 */ /* 0x000fe40000000000 */
[----:B0-----:R0:W-:Y:S01]  /*2129a0*/  STL [R1+0x1a4], R33 ;  /* 0x0001a42101007387 */ /* 0x0011e20000100800 */
[----:B------:R-:W-:-:S03]  /*2129b0*/  IMAD.MOV.U32 R46, RZ, RZ, R32 ;  /* 0x000000ffff2e7224 */ /* 0x000fc600078e0020 */
[----:B------:R1:W-:Y:S04]  /*2129c0*/  STL.64 [R1+0x1a8], R34 ;  /* 0x0001a82201007387 */ /* 0x0003e80000100a00 */
[----:B------:R-:W4:Y:S04]  /*2129d0*/  LDL.LU R56, [R1+0x780] ;  /* 0x0007800001387983 */ /* 0x000f280000300800 */
[----:B------:R-:W4:Y:S04]  /*2129e0*/  LDL.LU R57, [R1+0x784] ;  /* 0x0007840001397983 */ /* 0x000f280000300800 */
[----:B------:R-:W4:Y:S04]  /*2129f0*/  LDL.LU R58, [R1+0x788] ;  /* 0x00078800013a7983 */ /* 0x000f280000300800 */
[----:B------:R-:W4:Y:S04]  /*212a00*/  LDL.LU R32, [R1+0x120] ;  /* 0x0001200001207983 */ /* 0x000f280000300800 */
[----:B0-----:R-:W4:Y:S04]  /*212a10*/  LDL.LU R33, [R1+0x124] ;  /* 0x0001240001217983 */ /* 0x001f280000300800 */
[----:B-1----:R-:W4:Y:S04]  /*212a20*/  LDL.LU R34, [R1+0x128] ;  /* 0x0001280001227983 */ /* 0x002f280000300800 */
[----:B------:R-:W4:Y:S04]  /*212a30*/  LDL.LU R35, [R1+0x12c] ;  /* 0x00012c0001237983 */ /* 0x000f280000300800 */
[----:B--2---:R0:W-:Y:S01]  /*212a40*/  STSM.16.M88.4 [R9], R4 ;  /* 0x0000000409007844 */ /* 0x0041e20000000200 */
[----:B------:R-:W-:-:S03]  /*212a50*/  NOP ;  /* 0x0000000000007918 */ /* 0x000fc60000000000 */
[----:B------:R-:W1:Y:S04]  /*212a60*/  LDS.128 R40, [R9] ;  /* 0x0000000009287984 */ /* 0x000e680000000c00 */
[----:B0-----:R-:W2:Y:S04]  /*212a70*/  LDL.LU R7, [R1+0x5408] ;  /* 0x0054080001077983 */ /* 0x001ea80000300800 */
[----:B------:R-:W2:Y:S01]  /*212a80*/  LDL.LU R59, [R1+0x1a30] ;  /* 0x001a3000013b7983 */ /* 0x000ea20000300800 */
[----:B------:R-:W-:Y:S01]  /*212a90*/  PRMT R39, R47, 0x5210, R15 ;  /* 0x000052102f277816 */ /* 0x000fe2000000000f */
[----:B------:R-:W-:Y:S01]  /*212aa0*/  IMAD.MOV.U32 R51, RZ, RZ, R49 ;  /* 0x000000ffff337224 */ /* 0x000fe200078e0031 */
[----:B------:R-:W-:Y:S01]  /*212ab0*/  NOP ;  /* 0x0000000000007918 */ /* 0x000fe20000000000 */
[----:B-1----:R-:W-:Y:S01]  /*212ac0*/  IMAD.MOV.U32 R47, RZ, RZ, R41 ;  /* 0x000000ffff2f7224 */ /* 0x002fe200078e0029 */
[----:B------:R-:W-:Y:S04]  /*212ad0*/  STL [R1+0x190], R40 ;  /* 0x0001902801007387 */ /* 0x000fe80000100800 */
[----:B------:R-:W-:Y:S04]  /*212ae0*/  STL [R1+0x19c], R43 ;  /* 0x00019c2b01007387 */ /* 0x000fe80000100800 */
[----:B------:R-:W-:Y:S04]  /*212af0*/  STL [R1+0x9f1c], R47 ;  /* 0x009f1c2f01007387 */ /* 0x000fe80000100800 */
[----:B------:R-:W2:Y:S04]  /*212b00*/  LDL.LU R4, [R1+0x790] ;  /* 0x0007900001047983 */ /* 0x000ea80000300800 */
[----:B------:R-:W2:Y:S04]  /*212b10*/  LDL.LU R5, [R1+0x794] ;  /* 0x0007940001057983 */ /* 0x000ea80000300800 */
[----:B------:R-:W2:Y:S04]  /*212b20*/  LDL.LU R6, [R1+0x798] ;  /* 0x0007980001067983 */ /* 0x000ea80000300800 */
[----:B------:R-:W2:Y:S04]  /*212b30*/  LDL.LU R60, [R1+0x1dac] ;  /* 0x001dac00013c7983 */ /* 0x000ea80000300800 */
[----:B------:R-:W2:Y:S04]  /*212b40*/  LDL.LU R49, [R1+0x2018] ;  /* 0x0020180001317983 */ /* 0x000ea80000300800 */
[----:B---3--:R-:W-:Y:S01]  /*212b50*/  STSM.16.M88.4 [R9], R36 ;  /* 0x0000002409007844 */ /* 0x008fe20000000200 */
[----:B------:R-:W-:-:S03]  /*212b60*/  NOP ;  /* 0x0000000000007918 */ /* 0x000fc60000000000 */
[----:B------:R-:W0:Y:S01]  /*212b70*/  LDS.128 R36, [R9] ;  /* 0x0000000009247984 */ /* 0x000e220000000c00 */
[----:B------:R-:W-:Y:S01]  /*212b80*/  IMAD.MOV.U32 R48, RZ, RZ, R42 ;  /* 0x000000ffff307224 */ /* 0x000fe200078e002a */
[----:B------:R-:W-:Y:S01]  /*212b90*/  NOP ;  /* 0x0000000000007918 */ /* 0x000fe20000000000 */
[----:B0-----:R-:W-:Y:S01]  /*212ba0*/  IMAD.MOV.U32 R16, RZ, RZ, R38 ;  /* 0x000000ffff107224 */ /* 0x001fe200078e0026 */
[----:B------:R-:W-:Y:S04]  /*212bb0*/  STL [R1+0x184], R37 ;  /* 0x0001842501007387 */ /* 0x000fe80000100800 */
[----:B------:R-:W-:Y:S04]  /*212bc0*/  STL [R1+0x18c], R39 ;  /* 0x00018c2701007387 */ /* 0x000fe80000100800 */
[----:B------:R-:W-:Y:S04]  /*212bd0*/  STL.64 [R1+0xa0b0], R18 ;  /* 0x00a0b01201007387 */ /* 0x000fe80000100a00 */
[----:B------:R0:W-:Y:S04]  /*212be0*/  STL.64 [R1+0xa0a8], R16 ;  /* 0x00a0a81001007387 */ /* 0x0001e80000100a00 */
[----:B0-----:R-:W3:Y:S01]  /*212bf0*/  LDL.LU R16, [R1+0x7a0] ;  /* 0x0007a00001107983 */ /* 0x001ee20000300800 */
[----:B----4-:R-:W-:-:S03]  /*212c00*/  LOP3.LUT R12, R54, 0xffff, RZ, 0xc0, !PT ;  /* 0x0000ffff360c7812 */ /* 0x010fc600078ec0ff */
[----:B------:R-:W3:Y:S04]  /*212c10*/  LDL.LU R17, [R1+0x7a4] ;  /* 0x0007a40001117983 */ /* 0x000ee80000300800 */
[----:B------:R-:W3:Y:S04]  /*212c20*/  LDL.LU R18, [R1+0x7a8] ;  /* 0x0007a80001127983 */ /* 0x000ee80000300800 */
[----:B------:R-:W4:Y:S01]  /*212c30*/  LDL.LU R54, [R1+0x2024] ;  /* 0x0020240001367983 */ /* 0x000f220000300800 */
[----:B------:R-:W-:-:S05]  /*212c40*/  IMAD.MOV.U32 R47, RZ, RZ, R36 ;  /* 0x000000ffff2f7224 */ /* 0x000fca00078e0024 */
[----:B------:R-:W-:Y:S04]  /*212c50*/  STL.64 [R1+0x9f38], R46 ;  /* 0x009f382e01007387 */ /* 0x000fe80000100a00 */
[----:B------:R-:W3:Y:S04]  /*212c60*/  LDL.LU R36, [R1+0x6a0] ;  /* 0x0006a00001247983 */ /* 0x000ee80000300800 */
[----:B------:R-:W3:Y:S04]  /*212c70*/  LDL.LU R37, [R1+0x6a4] ;  /* 0x0006a40001257983 */ /* 0x000ee80000300800 */
[----:B------:R-:W3:Y:S04]  /*212c80*/  LDL.LU R38, [R1+0x6a8] ;  /* 0x0006a80001267983 */ /* 0x000ee80000300800 */
[----:B------:R-:W3:Y:S04]  /*212c90*/  LDL.LU R40, [R1+0x50] ;  /* 0x0000500001287983 */ /* 0x000ee80000300800 */
[----:B------:R-:W3:Y:S04]  /*212ca0*/  LDL.LU R41, [R1+0x54] ;  /* 0x0000540001297983 */ /* 0x000ee80000300800 */
[----:B------:R-:W3:Y:S04]  /*212cb0*/  LDL.LU R42, [R1+0x58] ;  /* 0x00005800012a7983 */ /* 0x000ee80000300800 */
[----:B------:R-:W3:Y:S04]  /*212cc0*/  LDL.LU R43, [R1+0x5c] ;  /* 0x00005c00012b7983 */ /* 0x000ee80000300800 */
[----:B------:R-:W-:Y:S01]  /*212cd0*/  STSM.16.M88.4 [R9], R32 ;  /* 0x0000002009007844 */ /* 0x000fe20000000200 */
[----:B------:R-:W-:-:S03]  /*212ce0*/  NOP ;  /* 0x0000000000007918 */ /* 0x000fc60000000000 */
[----:B------:R-:W0:Y:S01]  /*212cf0*/  LDS.128 R32, [R9] ;  /* 0x0000000009207984 */ /* 0x000e220000000c00 */
[----:B--2---:R-:W-:Y:S01]  /*212d00*/  PRMT R59, R59, 0x4210, R12 ;  /* 0x000042103b3b7816 */ /* 0x004fe2000000000c */
[----:B------:R-:W-:-:S04]  /*212d10*/  NOP ;  /* 0x0000000000007918 */ /* 0x000fc80000000000 */
[----:B------:R1:W-:Y:S01]  /*212d20*/  STSM.16.M88.4 [R9], R56 ;  /* 0x0000003809007844 */ /* 0x0003e20000000200 */
[----:B------:R-:W-:Y:S01]  /*212d30*/  LOP3.LUT R14, R7, 0xffff, RZ, 0xc0, !PT ;  /* 0x0000ffff070e7812 */ /* 0x000fe200078ec0ff */
[----:B------:R-:W-:Y:S02]  /*212d40*/  NOP ;  /* 0x0000000000007918 */ /* 0x000fe40000000000 */
[----:B------:R-:W2:Y:S04]  /*212d50*/  LDS.128 R44, [R9] ;  /* 0x00000000092c7984 */ /* 0x000ea80000000c00 */
[----:B0-----:R0:W-:Y:S04]  /*212d60*/  STL.64 [R1+0x170], R32 ;  /* 0x0001702001007387 */ /* 0x0011e80000100a00 */
[----:B------:R0:W-:Y:S04]  /*212d70*/  STL.64 [R1+0x178], R34 ;  /* 0x0001782201007387 */ /* 0x0001e80000100a00 */
[----:B-1----:R-:W3:Y:S04]  /*212d80*/  LDL.LU R56, [R1+0x6b0] ;  /* 0x0006b00001387983 */ /* 0x002ee80000300800 */
[----:B------:R-:W3:Y:S04]  /*212d90*/  LDL.LU R57, [R1+0x6b4] ;  /* 0x0006b40001397983 */ /* 0x000ee80000300800 */
[----:B------:R-:W3:Y:S04]  /*212da0*/  LDL.LU R58, [R1+0x6b8] ;  /* 0x0006b800013a7983 */ /* 0x000ee80000300800 */
[----:B0-----:R-:W3:Y:S04]  /*212db0*/  LDL.LU R32, [R1+0x6c0] ;  /* 0x0006c00001207983 */ /* 0x001ee80000300800 */
[----:B------:R-:W3:Y:S04]  /*212dc0*/  LDL.LU R33, [R1+0x6c4] ;  /* 0x0006c40001217983 */ /* 0x000ee80000300800 */
[----:B------:R-:W3:Y:S01]  /*212dd0*/  LDL.LU R34, [R1+0x6c8] ;  /* 0x0006c80001227983 */ /* 0x000ee20000300800 */
[----:B------:R-:W-:Y:S01]  /*212de0*/  PRMT R7, R49, 0x4210, R14 ;  /* 0x0000421031077816 */ /* 0x000fe2000000000e */
[----:B------:R-:W-:-:S02]  /*212df0*/  NOP ;  /* 0x0000000000007918 */ /* 0x000fc40000000000 */
[----:B------:R-:W3:Y:S01]  /*212e00*/  LDL.LU R49, [R1+0x5584] ;  /* 0x0055840001317983 */ /* 0x000ee20000300800 */
[----:B------:R-:W-:-:S03]  /*212e10*/  LOP3.LUT R13, R60, 0xffff, RZ, 0xc0, !PT ;  /* 0x0000ffff3c0d7812 */ /* 0x000fc600078ec0ff */
[----:B--2---:R-:W-:Y:S04]  /*212e20*/  STL.64 [R1+0x160], R44 ;  /* 0x0001602c01007387 */ /* 0x004fe80000100a00 */
[----:B------:R0:W-:Y:S04]  /*212e30*/  STSM.16.M88.4 [R9], R4 ;  /* 0x0000000409007844 */ /* 0x0001e80000000200 */
[----:B------:R-:W-:Y:S01]  /*212e40*/  STL.64 [R1+0x168], R46 ;  /* 0x0001682e01007387 */ /* 0x000fe20000100a00 */
[----:B------:R-:W-:-:S03]  /*212e50*/  NOP ;  /* 0x0000000000007918 */ /* 0x000fc60000000000 */
[----:B------:R-:W1:Y:S04]  /*212e60*/  LDS.128 R44, [R9] ;  /* 0x00000000092c7984 */ /* 0x000e680000000c00 */
[----:B0-----:R-:W2:Y:S04]  /*212e70*/  LDL.LU R4, [R1+0x7d0] ;  /* 0x0007d00001047983 */ /* 0x001ea80000300800 */
[----:B-1----:R-:W-:Y:S04]  /*212e80*/  STL.64 [R1+0x150], R44 ;  /* 0x0001502c01007387 */ /* 0x002fe80000100a00 */
[----:B------:R-:W-:Y:S04]  /*212e90*/  STL.64 [R1+0x158], R46 ;  /* 0x0001582e01007387 */ /* 0x000fe80000100a00 */
[----:B------:R-:W2:Y:S04]  /*212ea0*/  LDL.LU R5, [R1+0x7d4] ;  /* 0x0007d40001057983 */ /* 0x000ea80000300800 */
[----:B------:R-:W2:Y:S01]  /*212eb0*/  LDL.LU R6, [R1+0x7d8] ;  /* 0x0007d80001067983 */ /* 0x000ea20000300800 */
[----:B----4-:R-:W-:Y:S01]  /*212ec0*/  PRMT R19, R54, 0x4210, R13 ;  /* 0x0000421036137816 */ /* 0x010fe2000000000d */
[----:B------:R-:W-:-:S04]  /*212ed0*/  NOP ;  /* 0x0000000000007918 */ /* 0x000fc80000000000 */
[----:B---3--:R-:W-:Y:S01]  /*212ee0*/  STSM.16.M88.4 [R9], R16 ;  /* 0x0000001009007844 */ /* 0x008fe20000000200 */
[----:B------:R-:W-:-:S03]  /*212ef0*/  NOP ;  /* 0x0000000000007918 */ /* 0x000fc60000000000 */
[----:B------:R-:W0:Y:S01]  /*212f00*/  LDS.128 R16, [R9] ;  /* 0x0000000009107984 */ /* 0x000e220000000c00 */
[----:B------:R-:W-:-:S03]  /*212f10*/  NOP ;  /* 0x0000000000007918 */ /* 0x000fc60000000000 */
[----:B------:R-:W3:Y:S04]  /*212f20*/  LDL.LU R54, [R1+0x2028] ;  /* 0x0020280001367983 */ /* 0x000ee80000300800 */
[----:B------:R-:W-:Y:S04]  /*212f30*/  STSM.16.M88.4 [R9], R40 ;  /* 0x0000002809007844 */ /* 0x000fe80000000200 */
[----:B0-----:R-:W-:Y:S04]  /*212f40*/  STL.64 [R1+0x140], R16 ;  /* 0x0001401001007387 */ /* 0x001fe80000100a00 */
[----:B------:R-:W-:Y:S01]  /*212f50*/  STL.64 [R1+0x148], R18 ;  /* 0x0001481201007387 */ /* 0x000fe20000100a00 */
[----:B------:R-:W-:-:S03]  /*212f60*/  NOP ;  /* 0x0000000000007918 */ /* 0x000fc60000000000 */
[----:B------:R-:W0:Y:S01]  /*212f70*/  LDS.128 R16, [R9] ;  /* 0x0000000009107984 */ /* 0x000e220000000c00 */
[----:B------:R-:W-:Y:S01]  /*212f80*/  PRMT R39, R53, 0x5210, R12 ;  /* 0x0000521035277816 */ /* 0x000fe2000000000c */
[----:B------:R-:W-:Y:S01]  /*212f90*/  NOP ;  /* 0x0000000000007918 */ /* 0x000fe20000000000 */
[----:B------:R-:W-:-:S03]  /*212fa0*/  IMAD.MOV.U32 R53, RZ, RZ, R51 ;  /* 0x000000ffff357224 */ /* 0x000fc600078e0033 */
[----:B------:R-:W-:Y:S04]  /*212fb0*/  STSM.16.M88.4 [R9], R36 ;  /* 0x0000002409007844 */ /* 0x000fe80000000200 */
[----:B0-----:R-:W-:Y:S01]  /*212fc0*/  STL.64 [R1+0x130], R16 ;  /* 0x0001301001007387 */ /* 0x001fe20000100a00 */
[----:B------:R-:W-:-:S03]  /*212fd0*/  IMAD.MOV.U32 R51, RZ, RZ, R18 ;  /* 0x000000ffff337224 */ /* 0x000fc600078e0012 */
[----:B------:R-:W-:Y:S01]  /*212fe0*/  STL [R1+0x13c], R19 ;  /* 0x00013c1301007387 */ /* 0x000fe20000100800 */
[----:B------:R-:W-:-:S03]  /*212ff0*/  NOP ;  /* 0x0000000000007918 */ /* 0x000fc60000000000 */
[----:B------:R-:W0:Y:S01]  /*213000*/  LDS.128 R16, [R9] ;  /* 0x0000000009107984 */ /* 0x000e220000000c00 */
[----:B------:R-:W-:Y:S01]  /*213010*/  PRMT R59, R55, 0x5210, R14 ;  /* 0x00005210373b7816 */ /* 0x000fe2000000000e */
[----:B------:R-:W-:Y:S02]  /*213020*/  NOP ;  /* 0x0000000000007918 */ /* 0x000fe40000000000 */
[----:B------:R-:W-:Y:S04]  /*213030*/  STL [R1+0x9ee8], R51 ;  /* 0x009ee83301007387 */ /* 0x000fe80000100800 */
[----:B------:R-:W-:Y:S04]  /*213040*/  STSM.16.M88.4 [R9], R56 ;  /* 0x0000003809007844 */ /* 0x000fe80000000200 */
[----:B0-----:R-:W-:Y:S04]  /*213050*/  STL.64 [R1+0x120], R16 ;  /* 0x0001201001007387 */ /* 0x001fe80000100a00 */
[----:B------:R-:W-:Y:S01]  /*213060*/  STL.64 [R1+0x128], R18 ;  /* 0x0001281201007387 */ /* 0x000fe20000100a00 */
[----:B------:R-:W-:-:S03]  /*213070*/  NOP ;  /* 0x0000000000007918 */ /* 0x000fc60000000000 */
[----:B------:R-:W0:Y:S01]  /*213080*/  LDS.128 R16, [R9] ;  /* 0x0000000009107984 */ /* 0x000e220000000c00 */
[----:B------:R-:W-:Y:S02]  /*213090*/  LOP3.LUT R12, R49, 0xffff, RZ, 0xc0, !PT ;  /* 0x0000ffff310c7812 */ /* 0x000fe400078ec0ff */
[----:B------:R-:W-:Y:S01]  /*2130a0*/  PRMT R35, R52, 0x5210, R13 ;  /* 0x0000521034237816 */ /* 0x000fe2000000000d */
[----:B------:R-:W-:Y:S01]  /*2130b0*/  NOP ;  /* 0x0000000000007918 */ /* 0x000fe20000000000 */
[----:B0-----:R-:W-:Y:S02]  /*2130c0*/  IMAD.MOV.U32 R49, RZ, RZ, R16 ;  /* 0x000000ffff317224 */ /* 0x001fe400078e0010 */
[----:B------:R-:W-:Y:S01]  /*2130d0*/  IMAD.MOV.U32 R51, RZ, RZ, R17 ;  /* 0x000000ffff337224 */ /* 0x000fe200078e0011 */
[----:B------:R-:W-:Y:S01]  /*2130e0*/  STL [R1+0x118], R18 ;  /* 0x0001181201007387 */ /* 0x000fe20000100800 */
[----:B------:R-:W-:-:S03]  /*2130f0*/  IMAD.MOV.U32 R52, RZ, RZ, R19 ;  /* 0x000000ffff347224 */ /* 0x000fc600078e0013 */
[----:B------:R-:W4:Y:S04]  /*213100*/  LDL.LU R57, [R1+0x5428] ;  /* 0x0054280001397983 */ /* 0x000f280000300800 */
[----:B------:R-:W-:Y:S04]  /*213110*/  STL.64 [R1+0x9f08], R48 ;  /* 0x009f083001007387 */ /* 0x000fe80000100a00 */
[----:B------:R-:W-:Y:S04]  /*213120*/  STL [R1+0x9eec], R51 ;  /* 0x009eec3301007387 */ /* 0x000fe80000100800 */
[----:B------:R-:W-:Y:S04]  /*213130*/  STL [R1+0x9edc], R52 ;  /* 0x009edc3401007387 */ /* 0x000fe80000100800 */
        /* <DEDUP_REMOVED lines=8> */
[----:B------:R-:W0:Y:S01]  /*2131c0*/  LDS.128 R16, [R9] ;  /* 0x0000000009107984 */ /* 0x000e220000000c00 */
[----:B------:R-:W-:Y:S02]  /*2131d0*/  IMAD.MOV.U32 R55, RZ, RZ, R53 ;  /* 0x000000ffff377224 */ /* 0x000fe400078e0035 */
[----:B------:R-:W-:Y:S01]  /*2131e0*/  IMAD.MOV.U32 R53, RZ, RZ, R50 ;  /* 0x000000ffff357224 */ /* 0x000fe200078e0032 */
[----:B0-----:R-:W-:Y:S01]  /*2131f0*/  STL [R1+0x10c], R19 ;  /* 0x00010c1301007387 */ /* 0x001fe20000100800 */
[----:B------:R-:W-:-:S03]  /*213200*/  IMAD.MOV.U32 R51, RZ, RZ, R16 ;  /* 0x000000ffff337224 */ /* 0x000fc600078e0010 */
[----:B------:R-:W4:Y:S01]  /*213210*/  LDL.LU R44, [R1+0x7f0] ;  /* 0x0007f000012c7983 */ /* 0x000f220000300800 */
[----:B------:R-:W-:-:S03]  /*213220*/  IMAD.MOV.U32 R50, RZ, RZ, R17 ;  /* 0x000000ffff327224 */ /* 0x000fc600078e0011 */
[----:B------:R-:W4:Y:S01]  /*213230*/  LDL.LU R45, [R1+0x7f4] ;  /* 0x0007f400012d7983 */ /* 0x000f220000300800 */
[----:B------:R-:W-:-:S03]  /*213240*/  IMAD.MOV.U32 R52, RZ, RZ, R18 ;  /* 0x000000ffff347224 */ /* 0x000fc600078e0012 */
[----:B------:R-:W4:Y:S04]  /*213250*/  LDL.LU R46, [R1+0x7f8] ;  /* 0x0007f800012e7983 */ /* 0x000f280000300800 */
[----:B------:R-:W4:Y:S04]  /*213260*/  LDL.LU R60, [R1+0x203c] ;  /* 0x00203c00013c7983 */ /* 0x000f280000300800 */
[----:B------:R-:W4:Y:S01]  /*213270*/  LDL.LU R16, [R1+0x6e0] ;  /* 0x0006e00001107983 */ /* 0x000f220000300800 */
[----:B---3--:R-:W-:Y:S01]  /*213280*/  PRMT R7, R54, 0x4210, R12 ;  /* 0x0000421036077816 */ /* 0x008fe2000000000c */
[----:B------:R-:W-:-:S02]  /*213290*/  NOP ;  /* 0x0000000000007918 */ /* 0x000fc40000000000 */
[----:B------:R-:W3:Y:S04]  /*2132a0*/  LDL.LU R17, [R1+0x6e4] ;  /* 0x0006e40001117983 */ /* 0x000ee80000300800 */
[----:B------:R-:W3:Y:S04]  /*2132b0*/  LDL.LU R18, [R1+0x6e8] ;  /* 0x0006e80001127983 */ /* 0x000ee80000300800 */
[----:B------:R-:W3:Y:S04]  /*2132c0*/  LDL.LU R54, [R1+0x85c] ;  /* 0x00085c0001367983 */ /* 0x000ee80000300800 */
[----:B------:R0:W-:Y:S04]  /*2132d0*/  STL.64 [R1+0x9f10], R50 ;  /* 0x009f103201007387 */ /* 0x0001e80000100a00 */
[----:B------:R-:W3:Y:S04]  /*2132e0*/  LDL.LU R48, [R1+0x7e0] ;  /* 0x0007e00001307983 */ /* 0x000ee80000300800 */
[----:B------:R-:W3:Y:S04]  /*2132f0*/  LDL.LU R49, [R1+0x7e4] ;  /* 0x0007e40001317983 */ /* 0x000ee80000300800 */
[----:B0-----:R-:W3:Y:S04]  /*213300*/  LDL.LU R50, [R1+0x7e8] ;  /* 0x0007e80001327983 */ /* 0x001ee80000300800 */
[----:B--2---:R-:W-:Y:S01]  /*213310*/  STSM.16.M88.4 [R9], R4 ;  /* 0x0000000409007844 */ /* 0x004fe20000000200 */
[----:B------:R-:W-:-:S03]  /*213320*/  NOP ;  /* 0x0000000000007918 */ /* 0x000fc60000000000 */
[----:B------:R-:W0:Y:S01]  /*213330*/  LDS.128 R4, [R9] ;  /* 0x0000000009047984 */ /* 0x000e220000000c00 */
[----:B------:R-:W-:-:S03]  /*213340*/  NOP ;  /* 0x0000000000007918 */ /* 0x000fc60000000000 */
[----:B------:R-:W2:Y:S04]  /*213350*/  LDL.LU R32, [R1+0x6f0] ;  /* 0x0006f00001207983 */ /* 0x000ea80000300800 */
[----:B------:R-:W2:Y:S04]  /*213360*/  LDL.LU R33, [R1+0x6f4] ;  /* 0x0006f40001217983 */ /* 0x000ea80000300800 */
[----:B------:R-:W2:Y:S04]  /*213370*/  LDL.LU R34, [R1+0x6f8] ;  /* 0x0006f80001227983 */ /* 0x000ea80000300800 */
[----:B------:R-:W2:Y:S04]  /*213380*/  LDL.LU R40, [R1+0xa0] ;  /* 0x0000a00001287983 */ /* 0x000ea80000300800 */
[----:B------:R-:W2:Y:S04]  /*213390*/  LDL.LU R41, [R1+0xa4] ;  /* 0x0000a40001297983 */ /* 0x000ea80000300800 */
[----:B------:R-:W2:Y:S04]  /*2133a0*/  LDL.LU R42, [R1+0xa8] ;  /* 0x0000a800012a7983 */ /* 0x000ea80000300800 */
[----:B------:R-:W2:Y:S04]  /*2133b0*/  LDL.LU R43, [R1+0xac] ;  /* 0x0000ac00012b7983 */ /* 0x000ea80000300800 */
[----:B0-----:R-:W-:Y:S04]  /*2133c0*/  STL.64 [R1+0xf0], R4 ;  /* 0x0000f00401007387 */ /* 0x001fe80000100a00 */
[----:B------:R0:W-:Y:S04]  /*2133d0*/  STL.64 [R1+0xf8], R6 ;  /* 0x0000f80601007387 */ /* 0x0001e80000100a00 */
[----:B0-----:R-:W2:Y:S01]  /*2133e0*/  LDL.LU.64 R6, [R1+0xa0d8] ;  /* 0x00a0d80001067983 */ /* 0x001ea20000300a00 */
[----:B----4-:R-:W-:-:S03]  /*2133f0*/  LOP3.LUT R13, R57, 0xffff, RZ, 0xc0, !PT ;  /* 0x0000ffff390d7812 */ /* 0x010fc600078ec0ff */
[----:B------:R0:W-:Y:S01]  /*213400*/  STSM.16.M88.4 [R9], R36 ;  /* 0x0000002409007844 */ /* 0x0001e20000000200 */
[----:B------:R-:W-:Y:S02]  /*213410*/  LOP3.LUT R14, R58, 0xffff, RZ, 0xc0, !PT ;  /* 0x0000ffff3a0e7812 */ /* 0x000fe400078ec0ff */
[----:B------:R-:W-:Y:S01]  /*213420*/  PRMT R51, R59, 0x4210, R13 ;  /* 0x000042103b337816 */ /* 0x000fe2000000000d */
[----:B------:R-:W-:Y:S01]  /*213430*/  NOP ;  /* 0x0000000000007918 */ /* 0x000fe20000000000 */
[----:B------:R-:W1:Y:S01]  /*213440*/  LDS.128 R56, [R9] ;  /* 0x0000000009387984 */ /* 0x000e620000000c00 */
[----:B------:R-:W-:-:S03]  /*213450*/  NOP ;  /* 0x0000000000007918 */ /* 0x000fc60000000000 */
[----:B0-----:R-:W4:Y:S04]  /*213460*/  LDL.LU R36, [R1+0x700] ;  /* 0x0007000001247983 */ /* 0x001f280000300800 */
[----:B------:R-:W4:Y:S04]  /*213470*/  LDL.LU R37, [R1+0x704] ;  /* 0x0007040001257983 */ /* 0x000f280000300800 */
[----:B------:R-:W4:Y:S04]  /*213480*/  LDL.LU R38, [R1+0x708] ;  /* 0x0007080001267983 */ /* 0x000f280000300800 */
[----:B-1----:R-:W-:Y:S04]  /*213490*/  STL.64 [R1+0xe0], R56 ;  /* 0x0000e03801007387 */ /* 0x002fe80000100a00 */
[----:B------:R0:W-:Y:S04]  /*2134a0*/  STL.64 [R1+0xe8], R58 ;  /* 0x0000e83a01007387 */ /* 0x0001e80000100a00 */
[----:B0-----:R-:W4:Y:S04]  /*2134b0*/  LDL.LU.64 R58, [R1+0xa0d0] ;  /* 0x00a0d000013a7983 */ /* 0x001f280000300a00 */
[----:B------:R-:W4:Y:S01]  /*2134c0*/  LDL.LU.64 R56, [R1+0xa0c8] ;  /* 0x00a0c80001387983 */ /* 0x000f220000300a00 */
[----:B------:R-:W-:-:S02]  /*2134d0*/  PRMT R47, R60, 0x4210, R14 ;  /* 0x000042103c2f7816 */ /* 0x000fc4000000000e */
[----:B---3--:R-:W-:Y:S01]  /*2134e0*/  PRMT R19, R54, 0x5210, R12 ;  /* 0x0000521036137816 */ /* 0x008fe2000000000c */
[----:B------:R-:W-:Y:S01]  /*2134f0*/  STSM.16.M88.4 [R9], R48 ;  /* 0x0000003009007844 */ /* 0x000fe20000000200 */
[----:B------:R-:W-:-:S03]  /*213500*/  NOP ;  /* 0x0000000000007918 */ /* 0x000fc60000000000 */
[----:B------:R-:W0:Y:S01]  /*213510*/  LDS.128 R48, [R9] ;  /* 0x0000000009307984 */ /* 0x000e220000000c00 */
[----:B------:R-:W-:-:S03]  /*213520*/  NOP ;  /* 0x0000000000007918 */ /* 0x000fc60000000000 */
[----:B------:R-:W-:Y:S01]  /*213530*/  STSM.16.M88.4 [R9], R44 ;  /* 0x0000002c09007844 */ /* 0x000fe20000000200 */
[----:B------:R-:W-:-:S03]  /*213540*/  NOP ;  /* 0x0000000000007918 */ /* 0x000fc60000000000 */
[----:B------:R-:W1:Y:S01]  /*213550*/  LDS.128 R44, [R9] ;  /* 0x00000000092c7984 */ /* 0x000e620000000c00 */
[----:B------:R-:W-:-:S03]  /*213560*/  NOP ;  /* 0x0000000000007918 */ /* 0x000fc60000000000 */
[----:B------:R-:W-:Y:S01]  /*213570*/  STSM.16.M88.4 [R9], R16 ;  /* 0x0000001009007844 */ /* 0x000fe20000000200 */
[----:B------:R-:W-:-:S03]  /*213580*/  NOP ;  /* 0x0000000000007918 */ /* 0x000fc60000000000 */
[----:B------:R-:W3:Y:S01]  /*213590*/  LDS.128 R16, [R9] ;  /* 0x0000000009107984 */ /* 0x000ee20000000c00 */
[----:B------:R-:W-:-:S03]  /*2135a0*/  NOP ;  /* 0x0000000000007918 */ /* 0x000fc60000000000 */
[----:B0-----:R-:W-:Y:S04]  /*2135b0*/  STL.64 [R1+0xd0], R48 ;  /* 0x0000d03001007387 */ /* 0x001fe80000100a00 */
[----:B------:R-:W-:Y:S04]  /*2135c0*/  STL.64 [R1+0xd8], R50 ;  /* 0x0000d83201007387 */ /* 0x000fe80000100a00 */
[----:B-1----:R-:W-:Y:S04]  /*2135d0*/  STL.64 [R1+0xc0], R44 ;  /* 0x0000c02c01007387 */ /* 0x002fe80000100a00 */
[----:B------:R-:W-:Y:S04]  /*2135e0*/  STL.64 [R1+0xc8], R46 ;  /* 0x0000c82e01007387 */ /* 0x000fe80000100a00 */
[----:B------:R-:W4:Y:S04]  /*2135f0*/  LDL.LU R60, [R1+0x550c] ;  /* 0x00550c00013c7983 */ /* 0x000f280000300800 */
[----:B--2---:R-:W-:Y:S01]  /*213600*/  STSM.16.M88.4 [R9], R40 ;  /* 0x0000002809007844 */ /* 0x004fe20000000200 */
[----:B---3--:R-:W-:-:S03]  /*213610*/  IMAD.MOV.U32 R54, RZ, RZ, R17 ;  /* 0x000000ffff367224 */ /* 0x008fc600078e0011 */
[----:B------:R-:W-:Y:S04]  /*213620*/  STL [R1+0xb0], R16 ;  /* 0x0000b01001007387 */ /* 0x000fe80000100800 */
[----:B------:R-:W-:Y:S01]  /*213630*/  STL.64 [R1+0xb8], R18 ;  /* 0x0000b81201007387 */ /* 0x000fe20000100a00 */
[----:B------:R-:W-:-:S03]  /*213640*/  NOP ;  /* 0x0000000000007918 */ /* 0x000fc60000000000 */
[----:B------:R-:W0:Y:S04]  /*213650*/  LDS.128 R16, [R9] ;  /* 0x0000000009107984 */ /* 0x000e280000000c00 */
[----:B------:R-:W-:Y:S04]  /*213660*/  STL [R1+0x9ed4], R54 ;  /* 0x009ed43601007387 */ /* 0x000fe80000100800 */
[----:B0-----:R-:W-:Y:S04]  /*213670*/  STL.64 [R1+0xa0], R16 ;  /* 0x0000a01001007387 */ /* 0x001fe80000100a00 */
[----:B------:R-:W-:Y:S01]  /*213680*/  STL [R1+0xac], R19 ;  /* 0x0000ac1301007387 */ /* 0x000fe20000100800 */
[----:B----4-:R-:W-:Y:S01]  /*213690*/  PRMT R35, R56, 0x5210, R13 ;  /* 0x0000521038237816 */ /* 0x010fe2000000000d */
[----:B------:R-:W-:Y:S01]  /*2136a0*/  IMAD.MOV.U32 R56, RZ, RZ, R55 ;  /* 0x000000ffff387224 */ /* 0x000fe200078e0037 */
[----:B------:R-:W-:Y:S01]  /*2136b0*/  NOP ;  /* 0x0000000000007918 */ /* 0x000fe20000000000 */
[----:B------:R-:W-:-:S02]  /*2136c0*/  IMAD.MOV.U32 R55, RZ, RZ, R18 ;  /* 0x000000ffff377224 */ /* 0x000fc400078e0012 */
[----:B------:R0:W-:Y:S04]  /*2136d0*/  STSM.16.M88.4 [R9], R32 ;  /* 0x0000002009007844 */ /* 0x0001e80000000200 */
[----:B------:R-:W-:Y:S04]  /*2136e0*/  STL [R1+0x9ec8], R55 ;  /* 0x009ec83701007387 */ /* 0x000fe80000100800 */
[----:B0-----:R-:W2:Y:S04]  /*2136f0*/  LDL.LU R32, [R1+0x710] ;  /* 0x0007100001207983 */ /* 0x001ea80000300800 */
[----:B------:R-:W2:Y:S04]  /*213700*/  LDL.LU R33, [R1+0x714] ;  /* 0x0007140001217983 */ /* 0x000ea80000300800 */
[----:B------:R-:W2:Y:S04]  /*213710*/  LDL.LU R34, [R1+0x718] ;  /* 0x0007180001227983 */ /* 0x000ea80000300800 */
[----:B------:R-:W2:Y:S01]  /*213720*/  LDL.LU R35, [R1+0x71c] ;  /* 0x00071c0001237983 */ /* 0x000ea20000300800 */
[----:B------:R-:W-:Y:S01]  /*213730*/  PRMT R39, R61, 0x5210, R14 ;  /* 0x000052103d277816 */ /* 0x000fe2000000000e */
[----:B------:R-:W-:-:S02]  /*213740*/  NOP ;  /* 0x0000000000007918 */ /* 0x000fc40000000000 */
[----:B------:R-:W0:Y:S01]  /*213750*/  LDS.128 R12, [R9] ;  /* 0x00000000090c7984 */ /* 0x000e220000000c00 */
[----:B------:R-:W-:-:S03]  /*213760*/  NOP ;  /* 0x0000000000007918 */ /* 0x000fc60000000000 */
[----:B------:R-:W-:Y:S01]  /*213770*/  STSM.16.M88.4 [R9], R36 ;  /* 0x0000002409007844 */ /* 0x000fe20000000200 */
[----:B------:R-:W-:-:S03]  /*213780*/  NOP ;  /* 0x0000000000007918 */ /* 0x000fc60000000000 */
[----:B------:R-:W1:Y:S01]  /*213790*/  LDS.128 R36, [R9] ;  /* 0x0000000009247984 */ /* 0x000e620000000c00 */
[----:B------:R-:W-:Y:S01]  /*2137a0*/  IMAD.MOV.U32 R5, RZ, RZ, R53 ;  /* 0x000000ffff057224 */ /* 0x000fe200078e0035 */
[----:B------:R-:W-:Y:S02]  /*2137b0*/  NOP ;  /* 0x0000000000007918 */ /* 0x000fe40000000000 */
[----:B------:R-:W3:Y:S04]  /*2137c0*/  LDL.LU R25, [R1+0x5440] ;  /* 0x0054400001197983 */ /* 0x000ee80000300800 */
[----:B0-----:R-:W-:Y:S04]  /*2137d0*/  STL [R1+0x94], R13 ;  /* 0x0000940d01007387 */ /* 0x001fe80000100800 */
[----:B------:R-:W-:Y:S04]  /*2137e0*/  STL.64 [R1+0x98], R14 ;  /* 0x0000980e01007387 */ /* 0x000fe80000100a00 */
        /* <DEDUP_REMOVED lines=8> */
[----:B------:R-:W4:Y:S01]  /*213870*/  LDL.LU R23, [R1+0x1dbc] ;  /* 0x001dbc0001177983 */ /* 0x000f220000300800 */
[----:B------:R-:W-:-:S03]  /*213880*/  LOP3.LUT R12, R60, 0xffff, RZ, 0xc0, !PT ;  /* 0x0000ffff3c0c7812 */ /* 0x000fc600078ec0ff */
[----:B------:R-:W4:Y:S01]  /*213890*/  LDL.LU R4, [R1+0x2040] ;  /* 0x0020400001047983 */ /* 0x000f220000300800 */
[----:B-1----:R-:W-:-:S03]  /*2138a0*/  IMAD.MOV.U32 R55, RZ, RZ, R37 ;  /* 0x000000ffff377224 */ /* 0x002fc600078e0025 */
[----:B------:R-:W4:Y:S01]  /*2138b0*/  LDL.LU R16, [R1+0x820] ;  /* 0x0008200001107983 */ /* 0x000f220000300800 */
[----:B------:R-:W-:-:S03]  /*2138c0*/  IMAD.MOV.U32 R53, RZ, RZ, R36 ;  /* 0x000000ffff357224 */ /* 0x000fc600078e0024 */
[----:B------:R-:W4:Y:S04]  /*2138d0*/  LDL.LU R17, [R1+0x824] ;  /* 0x0008240001117983 */ /* 0x000f280000300800 */
[----:B------:R-:W4:Y:S04]  /*2138e0*/  LDL.LU R18, [R1+0x828] ;  /* 0x0008280001127983 */ /* 0x000f280000300800 */
[----:B------:R-:W4:Y:S04]  /*2138f0*/  LDL.LU R60, [R1+0x2058] ;  /* 0x00205800013c7983 */ /* 0x000f280000300800 */
[----:B------:R0:W-:Y:S04]  /*213900*/  STL [R1+0x88], R38 ;  /* 0x0000882601007387 */ /* 0x0001e80000100800 */
[----:B------:R-:W-:Y:S04]  /*213910*/  STL.64 [R1+0x9f78], R54 ;  /* 0x009f783601007387 */ /* 0x000fe80000100a00 */
[----:B------:R-:W-:Y:S04]  /*213920*/  STL.64 [R1+0x9f60], R52 ;  /* 0x009f603401007387 */ /* 0x000fe80000100a00 */
[----:B------:R-:W4:Y:S04]  /*213930*/  LDL.LU R40, [R1+0x680] ;  /* 0x0006800001287983 */ /* 0x000f280000300800 */
[----:B------:R-:W4:Y:S04]  /*213940*/  LDL.LU R41, [R1+0x684] ;  /* 0x0006840001297983 */ /* 0x000f280000300800 */
[----:B------:R-:W4:Y:S04]  /*213950*/  LDL.LU R42, [R1+0x688] ;  /* 0x00068800012a7983 */ /* 0x000f280000300800 */
[----:B------:R-:W4:Y:S04]  /*213960*/  LDL.LU R43, [R1+0x68c] ;  /* 0x00068c00012b7983 */ /* 0x000f280000300800 */
[----:B------:R-:W4:Y:S04]  /*213970*/  LDL.LU R36, [R1+0x720] ;  /* 0x0007200001247983 */ /* 0x000f280000300800 */
[----:B------:R-:W4:Y:S04]  /*213980*/  LDL.LU R37, [R1+0x724] ;  /* 0x0007240001257983 */ /* 0x000f280000300800 */
[----:B0-----:R-:W4:Y:S04]  /*213990*/  LDL.LU R38, [R1+0x728] ;  /* 0x0007280001267983 */ /* 0x001f280000300800 */
[----:B--2---:R0:W-:Y:S01]  /*2139a0*/  STSM.16.M88.4 [R9], R32 ;  /* 0x0000002009007844 */ /* 0x0041e20000000200 */
[----:B------:R-:W-:-:S03]  /*2139b0*/  NOP ;  /* 0x0000000000007918 */ /* 0x000fc60000000000 */
[----:B------:R-:W1:Y:S04]  /*2139c0*/  LDS.128 R52, [R9] ;  /* 0x0000000009347984 */ /* 0x000e680000000c00 */
[----:B0-----:R-:W2:Y:S04]  /*2139d0*/  LDL.LU R32, [R1+0x730] ;  /* 0x0007300001207983 */ /* 0x001ea80000300800 */
[----:B-1----:R-:W-:Y:S04]  /*2139e0*/  STL.64 [R1+0x70], R52 ;  /* 0x0000703401007387 */ /* 0x002fe80000100a00 */
[----:B------:R-:W-:Y:S04]  /*2139f0*/  STL.64 [R1+0x78], R54 ;  /* 0x0000783601007387 */ /* 0x000fe80000100a00 */
[----:B------:R-:W2:Y:S04]  /*213a00*/  LDL.LU R33, [R1+0x734] ;  /* 0x0007340001217983 */ /* 0x000ea80000300800 */
[----:B------:R-:W2:Y:S01]  /*213a10*/  LDL.LU R34, [R1+0x738] ;  /* 0x0007380001227983 */ /* 0x000ea20000300800 */
[----:B---3--:R-:W-:-:S02]  /*213a20*/  LOP3.LUT R14, R25, 0xffff, RZ, 0xc0, !PT ;  /* 0x0000ffff190e7812 */ /* 0x008fc400078ec0ff */
[----:B----4-:R-:W-:Y:S01]  /*213a30*/  PRMT R51, R22, 0x4210, R12 ;  /* 0x0000421016337816 */ /* 0x010fe2000000000c */
[----:B------:R-:W-:-:S04]  /*213a40*/  NOP ;  /* 0x0000000000007918 */ /* 0x000fc80000000000 */
[----:B------:R-:W-:Y:S01]  /*213a50*/  STSM.16.M88.4 [R9], R48 ;  /* 0x0000003009007844 */ /* 0x000fe20000000200 */
[----:B------:R-:W-:-:S03]  /*213a60*/  NOP ;  /* 0x0000000000007918 */ /* 0x000fc60000000000 */
[----:B------:R-:W0:Y:S01]  /*213a70*/  LDS.128 R48, [R9] ;  /* 0x0000000009307984 */ /* 0x000e220000000c00 */
[----:B------:R-:W-:Y:S02]  /*213a80*/  LOP3.LUT R13, R23, 0xffff, RZ, 0xc0, !PT ;  /* 0x0000ffff170d7812 */ /* 0x000fe400078ec0ff */
[----:B------:R-:W-:Y:S01]  /*213a90*/  PRMT R47, R4, 0x4210, R14 ;  /* 0x00004210042f7816 */ /* 0x000fe2000000000e */
[----:B------:R-:W-:-:S04]  /*213aa0*/  NOP ;  /* 0x0000000000007918 */ /* 0x000fc80000000000 */
[----:B------:R-:W-:Y:S01]  /*213ab0*/  STSM.16.M88.4 [R9], R44 ;  /* 0x0000002c09007844 */ /* 0x000fe20000000200 */
[----:B------:R-:W-:-:S03]  /*213ac0*/  NOP ;  /* 0x0000000000007918 */ /* 0x000fc60000000000 */
[----:B------:R-:W-:Y:S01]  /*213ad0*/  LDS.128 R44, [R9] ;  /* 0x00000000092c7984 */ /* 0x000fe20000000c00 */
[----:B------:R-:W-:Y:S01]  /*213ae0*/  PRMT R19, R60, 0x4210, R13 ;  /* 0x000042103c137816 */ /* 0x000fe2000000000d */
[----:B------:R-:W-:-:S04]  /*213af0*/  NOP ;  /* 0x0000000000007918 */ /* 0x000fc80000000000 */
[----:B------:R-:W-:Y:S01]  /*213b00*/  STSM.16.M88.4 [R9], R16 ;  /* 0x0000001009007844 */ /* 0x000fe20000000200 */
[----:B------:R-:W-:-:S03]  /*213b10*/  NOP ;  /* 0x0000000000007918 */ /* 0x000fc60000000000 */
[----:B------:R-:W1:Y:S01]  /*213b20*/  LDS.128 R16, [R9] ;  /* 0x0000000009107984 */ /* 0x000e620000000c00 */
[----:B------:R-:W-:Y:S01]  /*213b30*/  IMAD.MOV.U32 R61, RZ, RZ, R56 ;  /* 0x000000ffff3d7224 */ /* 0x000fe200078e0038 */
[----:B------:R-:W-:Y:S01]  /*213b40*/  NOP ;  /* 0x0000000000007918 */ /* 0x000fe20000000000 */
[----:B------:R-:W-:Y:S01]  /*213b50*/  IMAD.MOV.U32 R56, RZ, RZ, R39 ;  /* 0x000000ffff387224 */ /* 0x000fe200078e0027 */
[----:B------:R-:W-:Y:S01]  /*213b60*/  PRMT R39, R57, 0x5210, R12 ;  /* 0x0000521039277816 */ /* 0x000fe2000000000c */
[----:B------:R-:W-:Y:S01]  /*213b70*/  STSM.16.M88.4 [R9], R40 ;  /* 0x0000002809007844 */ /* 0x000fe20000000200 */
[----:B------:R-:W-:-:S03]  /*213b80*/  NOP ;  /* 0x0000000000007918 */ /* 0x000fc60000000000 */
[----:B------:R-:W3:Y:S01]  /*213b90*/  LDS.128 R40, [R9] ;  /* 0x0000000009287984 */ /* 0x000ee20000000c00 */
[----:B------:R-:W-:-:S03]  /*213ba0*/  NOP ;  /* 0x0000000000007918 */ /* 0x000fc60000000000 */
[----:B------:R-:W-:Y:S01]  /*213bb0*/  STSM.16.M88.4 [R9], R36 ;  /* 0x0000002409007844 */ /* 0x000fe20000000200 */
[----:B------:R-:W-:-:S03]  /*213bc0*/  NOP ;  /* 0x0000000000007918 */ /* 0x000fc60000000000 */
[----:B------:R-:W4:Y:S04]  /*213bd0*/  LDS.128 R36, [R9] ;  /* 0x0000000009247984 */ /* 0x000f280000000c00 */
[----:B0-----:R-:W-:Y:S01]  /*213be0*/  STL.64 [R1+0x60], R48 ;  /* 0x0000603001007387 */ /* 0x001fe20000100a00 */
[----:B-1----:R-:W-:-:S03]  /*213bf0*/  IMAD.MOV.U32 R60, RZ, RZ, R19 ;  /* 0x000000ffff3c7224 */ /* 0x002fc600078e0013 */
[----:B------:R-:W-:Y:S04]  /*213c00*/  STL.64 [R1+0x68], R50 ;  /* 0x0000683201007387 */ /* 0x000fe80000100a00 */
[----:B------:R-:W-:Y:S01]  /*213c10*/  STL.64 [R1+0x50], R44 ;  /* 0x0000502c01007387 */ /* 0x000fe20000100a00 */
[----:B------:R-:W-:-:S03]  /*213c20*/  IMAD.MOV.U32 R4, RZ, RZ, R61 ;  /* 0x000000ffff047224 */ /* 0x000fc600078e003d */
[----:B------:R-:W-:Y:S04]  /*213c30*/  STL.64 [R1+0x58], R46 ;  /* 0x0000582e01007387 */ /* 0x000fe80000100a00 */
[----:B------:R0:W-:Y:S04]  /*213c40*/  STL.64 [R1+0x30], R16 ;  /* 0x0000301001007387 */ /* 0x0001e80000100a00 */
[----:B------:R1:W-:Y:S01]  /*213c50*/  STL [R1+0x38], R18 ;  /* 0x0000381201007387 */ /* 0x0003e20000100800 */
[----:B---3--:R-:W-:-:S03]  /*213c60*/  IMAD.MOV.U32 R61, RZ, RZ, R43 ;  /* 0x000000ffff3d7224 */ /* 0x008fc600078e002b */
[----:B0-----:R-:W3:Y:S04]  /*213c70*/  LDL.LU R16, [R1+0x750] ;  /* 0x0007500001107983 */ /* 0x001ee80000300800 */
[----:B------:R-:W3:Y:S04]  /*213c80*/  LDL.LU R17, [R1+0x754] ;  /* 0x0007540001117983 */ /* 0x000ee80000300800 */
[----:B-1----:R-:W3:Y:S04]  /*213c90*/  LDL.LU R18, [R1+0x758] ;  /* 0x0007580001127983 */ /* 0x002ee80000300800 */
[----:B------:R0:W-:Y:S04]  /*213ca0*/  STL [R1+0x9eac], R60 ;  /* 0x009eac3c01007387 */ /* 0x0001e80000100800 */
[----:B------:R-:W-:Y:S04]  /*213cb0*/  STL [R1+0x24], R41 ;  /* 0x0000242901007387 */ /* 0x000fe80000100800 */
[----:B------:R-:W-:Y:S01]  /*213cc0*/  STL [R1+0x28], R42 ;  /* 0x0000282a01007387 */ /* 0x000fe20000100800 */
[----:B------:R-:W-:Y:S01]  /*213cd0*/  PRMT R35, R58, 0x5210, R14 ;  /* 0x000052103a237816 */ /* 0x000fe2000000000e */
[----:B------:R-:W-:Y:S01]  /*213ce0*/  IMAD.MOV.U32 R57, RZ, RZ, R40 ;  /* 0x000000ffff397224 */ /* 0x000fe200078e0028 */
[----:B------:R-:W-:Y:S01]  /*213cf0*/  NOP ;  /* 0x0000000000007918 */ /* 0x000fe20000000000 */
[----:B------:R-:W-:Y:S01]  /*213d00*/  STL [R1+0x9eb0], R61 ;  /* 0x009eb03d01007387 */ /* 0x000fe20000100800 */
[----:B----4-:R-:W-:-:S03]  /*213d10*/  IMAD.MOV.U32 R58, RZ, RZ, R37 ;  /* 0x000000ffff3a7224 */ /* 0x010fc600078e0025 */
[----:B------:R1:W-:Y:S01]  /*213d20*/  STL [R1+0x10], R36 ;  /* 0x0000102401007387 */ /* 0x0003e20000100800 */
[----:B0-----:R-:W-:-:S03]  /*213d30*/  IMAD.MOV.U32 R60, RZ, RZ, R38 ;  /* 0x000000ffff3c7224 */ /* 0x001fc600078e0026 */
[----:B------:R0:W-:Y:S04]  /*213d40*/  STL [R1+0x1c], R39 ;  /* 0x00001c2701007387 */ /* 0x0001e80000100800 */
[----:B------:R-:W4:Y:S04]  /*213d50*/  LDL.LU R22, [R1+0x5518] ;  /* 0x0055180001167983 */ /* 0x000f280000300800 */
[----:B-1----:R-:W4:Y:S04]  /*213d60*/  LDL.LU R36, [R1+0x760] ;  /* 0x0007600001247983 */ /* 0x002f280000300800 */
[----:B------:R-:W4:Y:S04]  /*213d70*/  LDL.LU R37, [R1+0x764] ;  /* 0x0007640001257983 */ /* 0x000f280000300800 */
[----:B------:R-:W4:Y:S04]  /*213d80*/  LDL.LU R38, [R1+0x768] ;  /* 0x0007680001267983 */ /* 0x000f280000300800 */
[----:B0-----:R-:W4:Y:S01]  /*213d90*/  LDL.LU R39, [R1+0x76c] ;  /* 0x00076c0001277983 */ /* 0x001f220000300800 */
[----:B------:R-:W-:-:S03]  /*213da0*/  IMAD.MOV.U32 R23, RZ, RZ, R4 ;  /* 0x000000ffff177224 */ /* 0x000fc600078e0004 */
[----:B------:R-:W4:Y:S04]  /*213db0*/  LDL.LU R40, [R1+0x830] ;  /* 0x0008300001287983 */ /* 0x000f280000300800 */
[----:B------:R-:W4:Y:S04]  /*213dc0*/  LDL.LU R41, [R1+0x834] ;  /* 0x0008340001297983 */ /* 0x000f280000300800 */
[----:B------:R-:W4:Y:S04]  /*213dd0*/  LDL.LU R42, [R1+0x838] ;  /* 0x00083800012a7983 */ /* 0x000f280000300800 */
[----:B------:R-:W4:Y:S04]  /*213de0*/  LDL.LU R4, [R1+0x1a3c] ;  /* 0x001a3c0001047983 */ /* 0x000f280000300800 */
[----:B------:R-:W-:Y:S01]  /*213df0*/  STL [R1+0x9eb8], R58 ;  /* 0x009eb83a01007387 */ /* 0x000fe20000100800 */
[----:B------:R-:W-:Y:S01]  /*213e00*/  PRMT R19, R59, 0x5210, R13 ;  /* 0x000052103b137816 */ /* 0x000fe2000000000d */
[----:B------:R-:W-:-:S02]  /*213e10*/  IMAD.MOV.U32 R48, RZ, RZ, R23 ;  /* 0x000000ffff307224 */ /* 0x000fc400078e0017 */
[----:B--2---:R-:W-:Y:S01]  /*213e20*/  STSM.16.M88.4 [R9], R32 ;  /* 0x0000002009007844 */ /* 0x004fe20000000200 */
[----:B------:R-:W-:-:S03]  /*213e30*/  NOP ;  /* 0x0000000000007918 */ /* 0x000fc60000000000 */
[----:B------:R-:W0:Y:S01]  /*213e40*/  LDS.128 R32, [R9] ;  /* 0x0000000009207984 */ /* 0x000e220000000c00 */
[----:B------:R-:W-:Y:S01]  /*213e50*/  IMAD.MOV.U32 R25, RZ, RZ, R5 ;  /* 0x000000ffff197224 */ /* 0x000fe200078e0005 */
[----:B------:R-:W-:Y:S02]  /*213e60*/  NOP ;  /* 0x0000000000007918 */ /* 0x000fe40000000000 */
[----:B0-----:R0:W-:Y:S01]  /*213e70*/  STL [R1+0xc], R35 ;  /* 0x00000c2301007387 */ /* 0x0011e20000100800 */
[----:B------:R-:W-:-:S03]  /*213e80*/  IMAD.MOV.U32 R58, RZ, RZ, R32 ;  /* 0x000000ffff3a7224 */ /* 0x000fc600078e0020 */
[----:B------:R-:W2:Y:S01]  /*213e90*/  LDL.LU R52, [R1+0x840] ;  /* 0x0008400001347983 */ /* 0x000ea20000300800 */
[----:B------:R-:W-:-:S03]  /*213ea0*/  IMAD.MOV.U32 R61, RZ, RZ, R33 ;  /* 0x000000ffff3d7224 */ /* 0x000fc600078e0021 */
[----:B------:R-:W2:Y:S04]  /*213eb0*/  LDL.LU R53, [R1+0x844] ;  /* 0x0008440001357983 */ /* 0x000ea80000300800 */
[----:B------:R-:W2:Y:S04]  /*213ec0*/  LDL.LU R54, [R1+0x848] ;  /* 0x0008480001367983 */ /* 0x000ea80000300800 */
[----:B0-----:R-:W2:Y:S04]  /*213ed0*/  LDL.LU R35, [R1+0x5454] ;  /* 0x0054540001237983 */ /* 0x001ea80000300800 */
[----:B------:R-:W2:Y:S04]  /*213ee0*/  LDL.LU R32, [R1+0x1dcc] ;  /* 0x001dcc0001207983 */ /* 0x000ea80000300800 */
[----:B------:R-:W2:Y:S01]  /*213ef0*/  LDL.LU R33, [R1+0x1dc8] ;  /* 0x001dc80001217983 */ /* 0x000ea20000300800 */
[----:B------:R-:W-:-:S03]  /*213f00*/  IMAD.MOV.U32 R59, RZ, RZ, R34 ;  /* 0x000000ffff3b7224 */ /* 0x000fc600078e0022 */
[----:B------:R-:W2:Y:S04]  /*213f10*/  LDL.LU R30, [R1+0x1dc4] ;  /* 0x001dc400011e7983 */ /* 0x000ea80000300800 */
[----:B------:R-:W2:Y:S04]  /*213f20*/  LDL.LU R31, [R1+0x2044] ;  /* 0x00204400011f7983 */ /* 0x000ea80000300800 */
[----:B------:R-:W-:Y:S04]  /*213f30*/  STL.64 [R1+0xa0c0], R58 ;  /* 0x00a0c03a01007387 */ /* 0x000fe80000100a00 */
[----:B------:R-:W-:Y:S04]  /*213f40*/  STL.64 [R1+0xa0b8], R56 ;  /* 0x00a0b83801007387 */ /* 0x000fe80000100a00 */
[----:B------:R-:W2:Y:S04]  /*213f50*/  LDL.LU R23, [R1+0x2070] ;  /* 0x0020700001177983 */ /* 0x000ea80000300800 */
[----:B------:R-:W2:Y:S04]  /*213f60*/  LDL.LU R5, [R1+0x206c] ;  /* 0x00206c0001057983 */ /* 0x000ea80000300800 */
[----:B------:R-:W2:Y:S04]  /*213f70*/  LDL.LU R24, [R1+0x2068] ;  /* 0x0020680001187983 */ /* 0x000ea80000300800 */
[----:B------:R-:W2:Y:S04]  /*213f80*/  LDL.LU R44, [R1+0x770] ;  /* 0x00077000012c7983 */ /* 0x000ea80000300800 */
[----:B---3--:R-:W-:Y:S01]  /*213f90*/  STSM.16.M88.4 [R9], R16 ;  /* 0x0000001009007844 */ /* 0x008fe20000000200 */
[----:B------:R-:W-:-:S03]  /*213fa0*/  NOP ;  /* 0x0000000000007918 */ /* 0x000fc60000000000 */
[----:B------:R-:W-:Y:S01]  /*213fb0*/  LDS.128 R12, [R9] ;  /* 0x00000000090c7984 */ /* 0x000fe20000000c00 */
[----:B------:R-:W-:-:S03]  /*213fc0*/  NOP ;  /* 0x0000000000007918 */ /* 0x000fc60000000000 */
[----:B----4-:R-:W-:Y:S01]  /*213fd0*/  STSM.16.M88.4 [R9], R36 ;  /* 0x0000002409007844 */ /* 0x010fe20000000200 */
[----:B------:R-:W-:-:S03]  /*213fe0*/  NOP ;  /* 0x0000000000007918 */ /* 0x000fc60000000000 */
[----:B------:R-:W0:Y:S01]  /*213ff0*/  LDS.128 R16, [R9] ;  /* 0x0000000009107984 */ /* 0x000e220000000c00 */
[----:B------:R-:W-:-:S04]  /*214000*/  LOP3.LUT R22, R22, 0xffff, RZ, 0xc0, !PT ;  /* 0x0000ffff16167812 */ /* 0x000fc800078ec0ff */
[----:B------:R-:W-:Y:S01]  /*214010*/  PRMT R43, R4, 0x4210, R22 ;  /* 0x00004210042b7816 */ /* 0x000fe20000000016 */
[----:B------:R-:W-:-:S04]  /*214020*/  NOP ;  /* 0x0000000000007918 */ /* 0x000fc80000000000 */
[----:B------:R1:W-:Y:S01]  /*214030*/  STSM.16.M88.4 [R9], R40 ;  /* 0x0000002809007844 */ /* 0x0003e20000000200 */
[----:B------:R-:W-:-:S03]  /*214040*/  NOP ;  /* 0x0000000000007918 */ /* 0x000fc60000000000 */
[----:B------:R-:W3:Y:S04]  /*214050*/  LDS.128 R56, [R9] ;  /* 0x0000000009387984 */ /* 0x000ee80000000c00 */
[----:B0-----:R0:W-:Y:S04]  /*214060*/  STL.64 [R1+0x730], R16 ;  /* 0x0007301001007387 */ /* 0x0011e80000100a00 */
[----:B------:R2:W-:Y:S04]  /*214070*/  STL.64 [R1+0x738], R18 ;  /* 0x0007381201007387 */ /* 0x0005e80000100a00 */
[----:B------:R-:W4:Y:S04]  /*214080*/  LDL.LU R45, [R1+0x774] ;  /* 0x00077400012d7983 */ /* 0x000f280000300800 */
[----:B------:R-:W4:Y:S04]  /*214090*/  LDL.LU R46, [R1+0x778] ;  /* 0x00077800012e7983 */ /* 0x000f280000300800 */
[----:B------:R-:W4:Y:S04]  /*2140a0*/  LDL.LU R36, [R1+0x690] ;  /* 0x0006900001247983 */ /* 0x000f280000300800 */
[----:B------:R-:W4:Y:S04]  /*2140b0*/  LDL.LU R37, [R1+0x694] ;  /* 0x0006940001257983 */ /* 0x000f280000300800 */
[----:B------:R-:W4:Y:S04]  /*2140c0*/  LDL.LU R38, [R1+0x698] ;  /* 0x0006980001267983 */ /* 0x000f280000300800 */
[----:B------:R-:W4:Y:S01]  /*2140d0*/  LDL.LU R39, [R1+0x69c] ;  /* 0x00069c0001277983 */ /* 0x000f220000300800 */
[----:B------:R-:W-:-:S03]  /*2140e0*/  NOP ;  /* 0x0000000000007918 */ /* 0x000fc60000000000 */
[----:B------:R-:W4:Y:S04]  /*2140f0*/  LDL.LU R4, [R1+0x10e0] ;  /* 0x0010e00001047983 */ /* 0x000f280000300800 */
[----:B-1----:R-:W4:Y:S04]  /*214100*/  LDL.LU R40, [R1+0x7b0] ;  /* 0x0007b00001287983 */ /* 0x002f280000300800 */
[----:B---3--:R-:W-:Y:S04]  /*214110*/  STL.64 [R1+0x720], R56 ;  /* 0x0007203801007387 */ /* 0x008fe80000100a00 */
[----:B------:R-:W-:Y:S04]  /*214120*/  STL.64 [R1+0x728], R58 ;  /* 0x0007283a01007387 */ /* 0x000fe80000100a00 */
[----:B------:R-:W3:Y:S04]  /*214130*/  LDL.LU R41, [R1+0x7b4] ;  /* 0x0007b40001297983 */ /* 0x000ee80000300800 */
[----:B------:R-:W3:Y:S01]  /*214140*/  LDL.LU R42, [R1+0x7b8] ;  /* 0x0007b800012a7983 */ /* 0x000ee20000300800 */
[----:B0-----:R-:W-:Y:S01]  /*214150*/  IMAD.MOV.U32 R16, RZ, RZ, R25 ;  /* 0x000000ffff107224 */ /* 0x001fe200078e0019 */
[----:B--2---:R-:W-:-:S02]  /*214160*/  LOP3.LUT R18, R33, 0xffff, RZ, 0xc0, !PT ;  /* 0x0000ffff21127812 */ /* 0x004fc400078ec0ff */
[----:B------:R-:W2:Y:S01]  /*214170*/  LDL.LU R33, [R1+0x1640] ;  /* 0x0016400001217983 */ /* 0x000ea20000300800 */
[----:B------:R-:W-:-:S03]  /*214180*/  LOP3.LUT R17, R32, 0xffff, RZ, 0xc0, !PT ;  /* 0x0000ffff20117812 */ /* 0x000fc600078ec0ff */
[----:B------:R-:W3:Y:S01]  /*214190*/  LDL.LU R25, [R1+0x1668] ;  /* 0x0016680001197983 */ /* 0x000ee20000300800 */
[----:B------:R-:W-:-:S03]  /*2141a0*/  PRMT R49, R23, 0x4210, R17 ;  /* 0x0000421017317816 */ /* 0x000fc60000000011 */
[----:B------:R-:W3:Y:S01]  /*2141b0*/  LDL.LU R23, [R1+0x166c] ;  /* 0x00166c0001177983 */ /* 0x000ee20000300800 */
[----:B------:R-:W-:-:S03]  /*2141c0*/  PRMT R50, R5, 0x4210, R18 ;  /* 0x0000421005327816 */ /* 0x000fc60000000012 */
[----:B------:R-:W3:Y:S01]  /*2141d0*/  LDL.LU R5, [R1+0x1644] ;  /* 0x0016440001057983 */ /* 0x000ee20000300800 */
[----:B------:R-:W-:Y:S02]  /*2141e0*/  LOP3.LUT R34, R35, 0xffff, RZ, 0xc0, !PT ;  /* 0x0000ffff23227812 */ /* 0x000fe400078ec0ff */
[----:B------:R-:W-:Y:S02]  /*2141f0*/  LOP3.LUT R19, R30, 0xffff, RZ, 0xc0, !PT ;  /* 0x0000ffff1e137812 */ /* 0x000fe400078ec0ff */
[----:B------:R-:W-:Y:S02]  /*214200*/  PRMT R55, R31, 0x4210, R34 ;  /* 0x000042101f377816 */ /* 0x000fe40000000022 */
[----:B------:R-:W-:-:S03]  /*214210*/  PRMT R51, R24, 0x4210, R19 ;  /* 0x0000421018337816 */ /* 0x000fc60000000013 */
        /* <DEDUP_REMOVED lines=8> */
[----:B0-----:R-:W-:Y:S04]  /*2142a0*/  STL.64 [R1+0x6e0], R52 ;  /* 0x0006e03401007387 */ /* 0x001fe80000100a00 */
[----:B------:R-:W-:Y:S04]  /*2142b0*/  STL.64 [R1+0x6e8], R54 ;  /* 0x0006e83601007387 */ /* 0x000fe80000100a00 */
[----:B-1----:R-:W-:Y:S04]  /*2142c0*/  STL.64 [R1+0x7a0], R48 ;  /* 0x0007a03001007387 */ /* 0x002fe80000100a00 */
[----:B------:R-:W-:Y:S04]  /*2142d0*/  STL.64 [R1+0x7a8], R50 ;  /* 0x0007a83201007387 */ /* 0x000fe80000100a00 */
[----:B----4-:R0:W-:Y:S01]  /*2142e0*/  STSM.16.M88.4 [R9], R36 ;  /* 0x0000002409007844 */ /* 0x0101e20000000200 */
[----:B------:R-:W-:Y:S01]  /*2142f0*/  NOP ;  /* 0x0000000000007918 */ /* 0x000fe20000000000 */
[----:B------:R-:W-:-:S02]  /*214300*/  PRMT R47, R4, 0x5210, R22 ;  /* 0x00005210042f7816 */ /* 0x000fc40000000016 */
[----:B------:R-:W1:Y:S01]  /*214310*/  LDS.128 R48, [R9] ;  /* 0x0000000009307984 */ /* 0x000e620000000c00 */
[----:B------:R-:W-:-:S03]  /*214320*/  NOP ;  /* 0x0000000000007918 */ /* 0x000fc60000000000 */
[----:B------:R-:W-:Y:S01]  /*214330*/  STSM.16.M88.4 [R9], R44 ;  /* 0x0000002c09007844 */ /* 0x000fe20000000200 */
[----:B------:R-:W-:-:S03]  /*214340*/  NOP ;  /* 0x0000000000007918 */ /* 0x000fc60000000000 */
[----:B------:R-:W4:Y:S04]  /*214350*/  LDS.128 R44, [R9] ;  /* 0x00000000092c7984 */ /* 0x000f280000000c00 */
        /* <DEDUP_REMOVED lines=8> */
[----:B-1----:R-:W-:Y:S04]  /*2143e0*/  STL.64 [R1+0x790], R48 ;  /* 0x0007903001007387 */ /* 0x002fe80000100a00 */
[----:B------:R-:W-:Y:S01]  /*2143f0*/  STL.64 [R1+0x798], R50 ;  /* 0x0007983201007387 */ /* 0x000fe20000100a00 */
[----:B------:R-:W-:-:S03]  /*214400*/  NOP ;  /* 0x0000000000007918 */ /* 0x000fc60000000000 */
[----:B----4-:R-:W-:Y:S04]  /*214410*/  STL.64 [R1+0x780], R44 ;  /* 0x0007802c01007387 */ /* 0x010fe80000100a00 */
[----:B------:R-:W-:Y:S01]  /*214420*/  STL.64 [R1+0x788], R46 ;  /* 0x0007882e01007387 */ /* 0x000fe20000100a00 */
[----:B--2---:R-:W-:-:S03]  /*214430*/  PRMT R43, R33, 0x5210, R34 ;  /* 0x00005210212b7816 */ /* 0x004fc60000000022 */
[----:B------:R-:W2:Y:S04]  /*214440*/  LDL.LU R33, [R1+0x5540] ;  /* 0x0055400001217983 */ /* 0x000ea80000300800 */
[----:B---3--:R0:W-:Y:S01]  /*214450*/  STSM.16.M88.4 [R9], R40 ;  /* 0x0000002809007844 */ /* 0x0081e20000000200 */
[----:B------:R-:W-:-:S03]  /*214460*/  NOP ;  /* 0x0000000000007918 */ /* 0x000fc60000000000 */
[----:B------:R-:W1:Y:S01]  /*214470*/  LDS.128 R44, [R9] ;  /* 0x00000000092c7984 */ /* 0x000e620000000c00 */
[----:B------:R-:W-:-:S03]  /*214480*/  PRMT R17, R25, 0x5210, R17 ;  /* 0x0000521019117816 */ /* 0x000fc60000000011 */
[----:B------:R-:W3:Y:S01]  /*214490*/  LDL.LU R39, [R1+0x553c] ;  /* 0x00553c0001277983 */ /* 0x000ee20000300800 */
[----:B------:R-:W-:-:S03]  /*2144a0*/  PRMT R18, R23, 0x5210, R18 ;  /* 0x0000521017127816 */ /* 0x000fc60000000012 */
[----:B------:R-:W4:Y:S04]  /*2144b0*/  LDL.LU R34, [R1+0x5528] ;  /* 0x0055280001227983 */ /* 0x000f280000300800 */
[----:B------:R-:W3:Y:S04]  /*2144c0*/  LDL.LU R25, [R1+0x5524] ;  /* 0x0055240001197983 */ /* 0x000ee80000300800 */
[----:B------:R-:W4:Y:S01]  /*2144d0*/  LDL.LU R23, [R1+0x208c] ;  /* 0x00208c0001177983 */ /* 0x000f220000300800 */
[----:B------:R-:W-:Y:S01]  /*2144e0*/  PRMT R19, R5, 0x5210, R19 ;  /* 0x0000521005137816 */ /* 0x000fe20000000013 */
[----:B------:R-:W-:-:S02]  /*2144f0*/  NOP ;  /* 0x0000000000007918 */ /* 0x000fc40000000000 */
[----:B0-----:R-:W4:Y:S04]  /*214500*/  LDL.LU R41, [R1+0x2088] ;  /* 0x0020880001297983 */ /* 0x001f280000300800 */
[----:B------:R-:W4:Y:S04]  /*214510*/  LDL.LU R38, [R1+0x2084] ;  /* 0x0020840001267983 */ /* 0x000f280000300800 */
[----:B-1----:R-:W-:Y:S04]  /*214520*/  STL.64 [R1+0x770], R44 ;  /* 0x0007702c01007387 */ /* 0x002fe80000100a00 */
[----:B------:R-:W-:Y:S04]  /*214530*/  STL.64 [R1+0x778], R46 ;  /* 0x0007782e01007387 */ /* 0x000fe80000100a00 */
[----:B------:R-:W4:Y:S04]  /*214540*/  LDL.LU R5, [R1+0x1af0] ;  /* 0x001af00001057983 */ /* 0x000f280000300800 */
[----:B------:R0:W-:Y:S01]  /*214550*/  STSM.16.M88.4 [R9], R16 ;  /* 0x0000001009007844 */ /* 0x0001e20000000200 */
[----:B------:R-:W-:-:S03]  /*214560*/  NOP ;  /* 0x0000000000007918 */ /* 0x000fc60000000000 */
[----:B------:R-:W1:Y:S01]  /*214570*/  LDS.128 R48, [R9] ;  /* 0x0000000009307984 */ /* 0x000e620000000c00 */
[----:B------:R-:W-:Y:S02]  /*214580*/  LOP3.LUT R37, R37, 0xffff, RZ, 0xc0, !PT ;  /* 0x0000ffff25257812 */ /* 0x000fe400078ec0ff */
[----:B------:R-:W-:Y:S02]  /*214590*/  LOP3.LUT R24, R24, 0xffff, RZ, 0xc0, !PT ;  /* 0x0000ffff18187812 */ /* 0x000fe400078ec0ff */
[----:B0-----:R-:W-:Y:S02]  /*2145a0*/  PRMT R16, R32, 0x4210, R37 ;  /* 0x0000421020107816 */ /* 0x001fe40000000025 */
[----:B------:R-:W-:Y:S02]  /*2145b0*/  PRMT R19, R4, 0x4210, R24 ;  /* 0x0000421004137816 */ /* 0x000fe40000000018 */
[----:B------:R-:W4:Y:S04]  /*2145c0*/  LDL.LU R4, [R1+0x5490] ;  /* 0x0054900001047983 */ /* 0x000f280000300800 */
[----:B------:R-:W4:Y:S01]  /*2145d0*/  LDL.LU R32, [R1+0x548c] ;  /* 0x00548c0001207983 */ /* 0x000f220000300800 */
[----:B------:R-:W-:-:S02]  /*2145e0*/  LOP3.LUT R46, R35, 0xffff, RZ, 0xc0, !PT ;  /* 0x0000ffff232e7812 */ /* 0x000fc400078ec0ff */
[----:B------:R-:W-:Y:S01]  /*2145f0*/  LOP3.LUT R30, R30, 0xffff, RZ, 0xc0, !PT ;  /* 0x0000ffff1e1e7812 */ /* 0x000fe200078ec0ff */
[----:B------:R-:W4:Y:S01]  /*214600*/  LDL.LU R35, [R1+0x546c] ;  /* 0x00546c0001237983 */ /* 0x000f220000300800 */
[----:B------:R-:W-:-:S03]  /*214610*/  PRMT R17, R31, 0x4210, R46 ;  /* 0x000042101f117816 */ /* 0x000fc6000000002e */
[----:B------:R-:W4:Y:S01]  /*214620*/  LDL.LU R31, [R1+0x5468] ;  /* 0x00546800011f7983 */ /* 0x000f220000300800 */
[----:B------:R-:W-:Y:S01]  /*214630*/  PRMT R18, R22, 0x4210, R30 ;  /* 0x0000421016127816 */ /* 0x000fe2000000001e */
[----:B------:R-:W-:Y:S02]  /*214640*/  NOP ;  /* 0x0000000000007918 */ /* 0x000fe40000000000 */
[----:B-1----:R4:W-:Y:S04]  /*214650*/  STL.64 [R1+0x6d0], R48 ;  /* 0x0006d03001007387 */ /* 0x0029e80000100a00 */
[----:B------:R-:W-:Y:S04]  /*214660*/  STL.64 [R1+0x6d8], R50 ;  /* 0x0006d83201007387 */ /* 0x000fe80000100a00 */
[----:B------:R-:W4:Y:S04]  /*214670*/  LDL.LU R22, [R1+0x209c] ;  /* 0x00209c0001167983 */ /* 0x000f280000300800 */
[----:B------:R-:W4:Y:S04]  /*214680*/  LDL.LU R40, [R1+0x2094] ;  /* 0x0020940001287983 */ /* 0x000f280000300800 */
[----:B------:R-:W4:Y:S04]  /*214690*/  LDL.LU R36, [R1+0x2090] ;  /* 0x0020900001247983 */ /* 0x000f280000300800 */
[----:B------:R0:W-:Y:S01]  /*2146a0*/  STSM.16.M88.4 [R9], R16 ;  /* 0x0000001009007844 */ /* 0x0001e20000000200 */
[----:B------:R-:W-:-:S03]  /*2146b0*/  NOP ;  /* 0x0000000000007918 */ /* 0x000fc60000000000 */
[----:B------:R-:W1:Y:S01]  /*2146c0*/  LDS.128 R52, [R9] ;  /* 0x0000000009347984 */ /* 0x000e620000000c00 */
[----:B--2---:R-:W-:-:S03]  /*2146d0*/  LOP3.LUT R43, R33, 0xffff, RZ, 0xc0, !PT ;  /* 0x0000ffff212b7812 */ /* 0x004fc600078ec0ff */
[----:B------:R-:W2:Y:S01]  /*2146e0*/  LDL.LU R33, [R1+0x1c3c] ;  /* 0x001c3c0001217983 */ /* 0x000ea20000300800 */
[----:B---3--:R-:W-:Y:S02]  /*2146f0*/  LOP3.LUT R25, R25, 0xffff, RZ, 0xc0, !PT ;  /* 0x0000ffff19197812 */ /* 0x008fe400078ec0ff */
[----:B----4-:R-:W-:Y:S02]  /*214700*/  PRMT R48, R23, 0x4210, R43 ;  /* 0x0000421017307816 */ /* 0x010fe4000000002b */
[----:B------:R-:W3:Y:S04]  /*214710*/  LDL.LU R23, [R1+0x1fd4] ;  /* 0x001fd40001177983 */ /* 0x000ee80000300800 */
[----:B0-----:R-:W4:Y:S04]  /*214720*/  LDL.LU R17, [R1+0x1fd0] ;  /* 0x001fd00001117983 */ /* 0x001f280000300800 */
[----:B------:R-:W4:Y:S04]  /*214730*/  LDL.LU R18, [R1+0x1fc4] ;  /* 0x001fc40001127983 */ /* 0x000f280000300800 */
[----:B------:R-:W4:Y:S04]  /*214740*/  LDL.LU R19, [R1+0x1fc0] ;  /* 0x001fc00001137983 */ /* 0x000f280000300800 */
[----:B------:R-:W4:Y:S01]  /*214750*/  LDL.LU R47, [R1+0x20ac] ;  /* 0x0020ac00012f7983 */ /* 0x000f220000300800 */
[----:B------:R-:W-:-:S03]  /*214760*/  PRMT R51, R5, 0x4210, R25 ;  /* 0x0000421005337816 */ /* 0x000fc60000000019 */
[----:B------:R-:W4:Y:S01]  /*214770*/  LDL.LU R5, [R1+0x20a8] ;  /* 0x0020a80001057983 */ /* 0x000f220000300800 */
[----:B------:R-:W-:-:S03]  /*214780*/  LOP3.LUT R39, R39, 0xffff, RZ, 0xc0, !PT ;  /* 0x0000ffff27277812 */ /* 0x000fc600078ec0ff */
[----:B------:R-:W4:Y:S01]  /*214790*/  LDL.LU R44, [R1+0x20a0] ;  /* 0x0020a000012c7983 */ /* 0x000f220000300800 */
[----:B------:R-:W-:-:S03]  /*2147a0*/  PRMT R49, R41, 0x4210, R39 ;  /* 0x0000421029317816 */ /* 0x000fc60000000027 */
[----:B------:R-:W4:Y:S04]  /*2147b0*/  LDL.LU R41, [R1+0x2098] ;  /* 0x0020980001297983 */ /* 0x000f280000300800 */
[----:B-1----:R-:W-:Y:S04]  /*2147c0*/  STL.64 [R1+0x710], R52 ;  /* 0x0007103401007387 */ /* 0x002fe80000100a00 */
[----:B------:R-:W-:Y:S01]  /*2147d0*/  STL.64 [R1+0x718], R54 ;  /* 0x0007183601007387 */ /* 0x000fe20000100a00 */
[----:B------:R-:W-:Y:S01]  /*2147e0*/  LOP3.LUT R34, R34, 0xffff, RZ, 0xc0, !PT ;  /* 0x0000ffff22227812 */ /* 0x000fe200078ec0ff */
[----:B------:R-:W-:-:S03]  /*2147f0*/  NOP ;  /* 0x0000000000007918 */ /* 0x000fc60000000000 */
[----:B------:R-:W-:-:S05]  /*214800*/  PRMT R50, R38, 0x4210, R34 ;  /* 0x0000421026327816 */ /* 0x000fca0000000022 */
[----:B------:R0:W-:Y:S01]  /*214810*/  STSM.16.M88.4 [R9], R48 ;  /* 0x0000003009007844 */ /* 0x0001e20000000200 */
[----:B------:R-:W-:-:S03]  /*214820*/  NOP ;  /* 0x0000000000007918 */ /* 0x000fc60000000000 */
[----:B------:R-:W1:Y:S01]  /*214830*/  LDS.128 R52, [R9] ;  /* 0x0000000009347984 */ /* 0x000e620000000c00 */
[----:B------:R-:W-:-:S03]  /*214840*/  LOP3.LUT R42, R32, 0xffff, RZ, 0xc0, !PT ;  /* 0x0000ffff202a7812 */ /* 0x000fc600078ec0ff */
[----:B------:R-:W4:Y:S01]  /*214850*/  LDL.LU R32, [R1+0x1694] ;  /* 0x0016940001207983 */ /* 0x000f220000300800 */
[----:B------:R-:W-:Y:S02]  /*214860*/  LOP3.LUT R4, R4, 0xffff, RZ, 0xc0, !PT ;  /* 0x0000ffff04047812 */ /* 0x000fe400078ec0ff */
[----:B------:R-:W-:Y:S01]  /*214870*/  LOP3.LUT R38, R35, 0xffff, RZ, 0xc0, !PT ;  /* 0x0000ffff23267812 */ /* 0x000fe200078ec0ff */
[----:B------:R-:W4:Y:S01]  /*214880*/  LDL.LU R45, [R1+0x169c] ;  /* 0x00169c00012d7983 */ /* 0x000f220000300800 */
[----:B------:R-:W-:-:S03]  /*214890*/  LOP3.LUT R35, R31, 0xffff, RZ, 0xc0, !PT ;  /* 0x0000ffff1f237812 */ /* 0x000fc600078ec0ff */
[----:B------:R-:W4:Y:S01]  /*2148a0*/  LDL.LU R31, [R1+0x1698] ;  /* 0x00169800011f7983 */ /* 0x000f220000300800 */
[----:B0-----:R-:W-:-:S03]  /*2148b0*/  PRMT R48, R22, 0x4210, R4 ;  /* 0x0000421016307816 */ /* 0x001fc60000000004 */
[----:B------:R-:W4:Y:S01]  /*2148c0*/  LDL.LU R22, [R1+0x1690] ;  /* 0x0016900001167983 */ /* 0x000f220000300800 */
[----:B------:R-:W-:-:S03]  /*2148d0*/  PRMT R49, R40, 0x4210, R42 ;  /* 0x0000421028317816 */ /* 0x000fc6000000002a */
[----:B-1----:R-:W-:Y:S01]  /*2148e0*/  STL.64 [R1+0x700], R52 ;  /* 0x0007003401007387 */ /* 0x002fe20000100a00 */
[----:B------:R-:W-:-:S03]  /*2148f0*/  PRMT R50, R36, 0x4210, R38 ;  /* 0x0000421024327816 */ /* 0x000fc60000000026 */
[----:B------:R-:W-:Y:S01]  /*214900*/  STL.64 [R1+0x708], R54 ;  /* 0x0007083601007387 */ /* 0x000fe20000100a00 */
[----:B------:R-:W-:-:S03]  /*214910*/  NOP ;  /* 0x0000000000007918 */ /* 0x000fc60000000000 */
[----:B------:R-:W4:Y:S04]  /*214920*/  LDL.LU R40, [R1+0x1804] ;  /* 0x0018040001287983 */ /* 0x000f280000300800 */
[----:B------:R-:W4:Y:S01]  /*214930*/  LDL.LU R36, [R1+0x1808] ;  /* 0x0018080001247983 */ /* 0x000f220000300800 */
[----:B--2---:R-:W-:-:S03]  /*214940*/  PRMT R51, R33, 0x4210, R35 ;  /* 0x0000421021337816 */ /* 0x004fc60000000023 */
[----:B------:R-:W2:Y:S04]  /*214950*/  LDL.LU R33, [R1+0x1800] ;  /* 0x0018000001217983 */ /* 0x000ea80000300800 */
[----:B------:R0:W-:Y:S01]  /*214960*/  STSM.16.M88.4 [R9], R48 ;  /* 0x0000003009007844 */ /* 0x0001e20000000200 */
[----:B------:R-:W-:-:S03]  /*214970*/  NOP ;  /* 0x0000000000007918 */ /* 0x000fc60000000000 */
[----:B------:R-:W1:Y:S01]  /*214980*/  LDS.128 R52, [R9] ;  /* 0x0000000009347984 */ /* 0x000e620000000c00 */
[----:B---3--:R-:W-:-:S03]  /*214990*/  LOP3.LUT R16, R23, 0xffff, RZ, 0xc0, !PT ;  /* 0x0000ffff17107812 */ /* 0x008fc600078ec0ff */
[----:B------:R-:W3:Y:S01]  /*2149a0*/  LDL.LU R23, [R1+0x1648] ;  /* 0x0016480001177983 */ /* 0x000ee20000300800 */
[----:B----4-:R-:W-:-:S04]  /*2149b0*/  LOP3.LUT R17, R17, 0xffff, RZ, 0xc0, !PT ;  /* 0x0000ffff11117812 */ /* 0x010fc800078ec0ff */
[----:B0-----:R-:W-:Y:S02]  /*2149c0*/  PRMT R49, R5, 0x4210, R17 ;  /* 0x0000421005317816 */ /* 0x001fe40000000011 */
[----:B------:R-:W4:Y:S01]  /*2149d0*/  LDL.LU R5, [R1+0x1850] ;  /* 0x0018500001057983 */ /* 0x000f220000300800 */
[----:B------:R-:W-:Y:S02]  /*2149e0*/  LOP3.LUT R18, R18, 0xffff, RZ, 0xc0, !PT ;  /* 0x0000ffff12127812 */ /* 0x000fe400078ec0ff */
[----:B------:R-:W-:Y:S02]  /*2149f0*/  LOP3.LUT R19, R19, 0xffff, RZ, 0xc0, !PT ;  /* 0x0000ffff13137812 */ /* 0x000fe400078ec0ff */
[----:B------:R-:W-:Y:S02]  /*214a00*/  PRMT R48, R47, 0x4210, R16 ;  /* 0x000042102f307816 */ /* 0x000fe40000000010 */
[----:B------:R-:W-:Y:S02]  /*214a10*/  PRMT R50, R44, 0x4210, R18 ;  /* 0x000042102c327816 */ /* 0x000fe40000000012 */
[----:B------:R-:W-:Y:S01]  /*214a20*/  PRMT R51, R41, 0x4210, R19 ;  /* 0x0000421029337816 */ /* 0x000fe20000000013 */
[----:B------:R-:W-:-:S04]  /*214a30*/  NOP ;  /* 0x0000000000007918 */ /* 0x000fc80000000000 */
[----:B------:R-:W-:Y:S01]  /*214a40*/  STSM.16.M88.4 [R9], R48 ;  /* 0x0000003009007844 */ /* 0x000fe20000000200 */
[----:B------:R-:W-:-:S03]  /*214a50*/  NOP ;  /* 0x0000000000007918 */ /* 0x000fc60000000000 */
[----:B------:R-:W0:Y:S04]  /*214a60*/  LDS.128 R48, [R9] ;  /* 0x0000000009307984 */ /* 0x000e280000000c00 */
[----:B-1----:R-:W-:Y:S04]  /*214a70*/  STL.64 [R1+0x6c0], R52 ;  /* 0x0006c03401007387 */ /* 0x002fe80000100a00 */
[----:B------:R-:W-:Y:S04]  /*214a80*/  STL.64 [R1+0x6c8], R54 ;  /* 0x0006c83601007387 */ /* 0x000fe80000100a00 */
[----:B------:R-:W4:Y:S01]  /*214a90*/  LDL.LU R41, [R1+0x180c] ;  /* 0x00180c0001297983 */ /* 0x000f220000300800 */
[----:B------:R-:W-:-:S03]  /*214aa0*/  PRMT R44, R32, 0x5210, R37 ;  /* 0x00005210202c7816 */ /* 0x000fc60000000025 */
[----:B------:R-:W4:Y:S04]  /*214ab0*/  LDL.LU R37, [R1+0x1854] ;  /* 0x0018540001257983 */ /* 0x000f280000300800 */
[----:B------:R-:W4:Y:S01]  /*214ac0*/  LDL.LU R32, [R1+0x164c] ;  /* 0x00164c0001207983 */ /* 0x000f220000300800 */
[----:B------:R-:W-:Y:S02]  /*214ad0*/  PRMT R45, R45, 0x5210, R46 ;  /* 0x000052102d2d7816 */ /* 0x000fe4000000002e */
[----:B------:R-:W-:Y:S02]  /*214ae0*/  PRMT R46, R31, 0x5210, R30 ;  /* 0x000052101f2e7816 */ /* 0x000fe4000000001e */
[----:B------:R-:W4:Y:S04]  /*214af0*/  LDL.LU R30, [R1+0x1858] ;  /* 0x00185800011e7983 */ /* 0x000f280000300800 */
[----:B------:R-:W4:Y:S01]  /*214b00*/  LDL.LU R31, [R1+0x1860] ;  /* 0x00186000011f7983 */ /* 0x000f220000300800 */
[----:B------:R-:W-:Y:S01]  /*214b10*/  PRMT R47, R22, 0x5210, R24 ;  /* 0x00005210162f7816 */ /* 0x000fe20000000018 */
[----:B------:R-:W-:-:S02]  /*214b20*/  NOP ;  /* 0x0000000000007918 */ /* 0x000fc40000000000 */
[----:B------:R-:W4:Y:S04]  /*214b30*/  LDL.LU R24, [R1+0x185c] ;  /* 0x00185c0001187983 */ /* 0x000f280000300800 */
[----:B------:R-:W4:Y:S04]  /*214b40*/  LDL.LU R22, [R1+0x44] ;  /* 0x0000440001167983 */ /* 0x000f280000300800 */
[----:B------:R1:W-:Y:S04]  /*214b50*/  STSM.16.M88.4 [R9], R44 ;  /* 0x0000002c09007844 */ /* 0x0003e80000000200 */
[----:B0-----:R-:W-:Y:S04]  /*214b60*/  STL.64 [R1+0x7e0], R48 ;  /* 0x0007e03001007387 */ /* 0x001fe80000100a00 */
[----:B------:R-:W-:Y:S01]  /*214b70*/  STL.64 [R1+0x7e8], R50 ;  /* 0x0007e83201007387 */ /* 0x000fe20000100a00 */
[----:B------:R-:W-:-:S03]  /*214b80*/  NOP ;  /* 0x0000000000007918 */ /* 0x000fc60000000000 */
[----:B------:R-:W0:Y:S01]  /*214b90*/  LDS.128 R48, [R9] ;  /* 0x0000000009307984 */ /* 0x000e220000000c00 */
[----:B-1----:R-:W-:Y:S02]  /*214ba0*/  PRMT R45, R36, 0x5210, R39 ;  /* 0x00005210242d7816 */ /* 0x002fe40000000027 */
[----:B--2---:R-:W-:Y:S02]  /*214bb0*/  PRMT R46, R33, 0x5210, R34 ;  /* 0x00005210212e7816 */ /* 0x004fe40000000022 */
[----:B------:R-:W2:Y:S01]  /*214bc0*/  LDL.LU R33, [R1+0x55a4] ;  /* 0x0055a40001217983 */ /* 0x000ea20000300800 */
[----:B------:R-:W-:Y:S02]  /*214bd0*/  PRMT R44, R40, 0x5210, R43 ;  /* 0x00005210282c7816 */ /* 0x000fe4000000002b */
[----:B---3--:R-:W-:Y:S01]  /*214be0*/  PRMT R47, R23, 0x5210, R25 ;  /* 0x00005210172f7816 */ /* 0x008fe20000000019 */
[----:B------:R-:W-:Y:S01]  /*214bf0*/  NOP ;  /* 0x0000000000007918 */ /* 0x000fe20000000000 */
[----:B0-----:R-:W-:Y:S04]  /*214c00*/  STL.64 [R1+0x7d0], R48 ;  /* 0x0007d03001007387 */ /* 0x001fe80000100a00 */
[----:B------:R-:W-:Y:S04]  /*214c10*/  STL.64 [R1+0x7d8], R50 ;  /* 0x0007d83201007387 */ /* 0x000fe80000100a00 */
[----:B------:R-:W3:Y:S04]  /*214c20*/  LDL.LU R39, [R1+0x55a0] ;  /* 0x0055a00001277983 */ /* 0x000ee80000300800 */
[----:B------:R-:W3:Y:S04]  /*214c30*/  LDL.LU R36, [R1+0x559c] ;  /* 0x00559c0001247983 */ /* 0x000ee80000300800 */
[----:B------:R-:W3:Y:S04]  /*214c40*/  LDL.LU R34, [R1+0x5598] ;  /* 0x0055980001227983 */ /* 0x000ee80000300800 */
[----:B------:R-:W3:Y:S01]  /*214c50*/  LDL.LU R25, [R1+0x20c0] ;  /* 0x0020c00001197983 */ /* 0x000ee20000300800 */
[----:B----4-:R-:W-:-:S03]  /*214c60*/  PRMT R40, R5, 0x5210, R4 ;  /* 0x0000521005287816 */ /* 0x010fc60000000004 */
[----:B------:R-:W4:Y:S04]  /*214c70*/  LDL.LU R23, [R1+0x20bc] ;  /* 0x0020bc0001177983 */ /* 0x000f280000300800 */
[----:B------:R-:W4:Y:S04]  /*214c80*/  LDL.LU R4, [R1+0x20b4] ;  /* 0x0020b40001047983 */ /* 0x000f280000300800 */
[----:B------:R-:W4:Y:S04]  /*214c90*/  LDL.LU R5, [R1+0x20b8] ;  /* 0x0020b80001057983 */ /* 0x000f280000300800 */
[----:B------:R-:W-:Y:S01]  /*214ca0*/  STSM.16.M88.4 [R9], R44 ;  /* 0x0000002c09007844 */ /* 0x000fe20000000200 */
[----:B------:R-:W-:-:S03]  /*214cb0*/  NOP ;  /* 0x0000000000007918 */ /* 0x000fc60000000000 */
[----:B------:R-:W0:Y:S01]  /*214cc0*/  LDS.128 R44, [R9] ;  /* 0x00000000092c7984 */ /* 0x000e220000000c00 */
[----:B------:R-:W-:-:S03]  /*214cd0*/  PRMT R41, R41, 0x5210, R42 ;  /* 0x0000521029297816 */ /* 0x000fc6000000002a */
[----:B0-----:R-:W-:Y:S04]  /*214ce0*/  STL.64 [R1+0x7c0], R44 ;  /* 0x0007c02c01007387 */ /* 0x001fe80000100a00 */
[----:B------:R-:W-:Y:S01]  /*214cf0*/  STL.64 [R1+0x7c8], R46 ;  /* 0x0007c82e01007387 */ /* 0x000fe20000100a00 */
[----:B------:R-:W-:Y:S02]  /*214d00*/  PRMT R42, R37, 0x5210, R38 ;  /* 0x00005210252a7816 */ /* 0x000fe40000000026 */
[----:B------:R-:W-:Y:S01]  /*214d10*/  PRMT R43, R32, 0x5210, R35 ;  /* 0x00005210202b7816 */ /* 0x000fe20000000023 */
[----:B------:R-:W-:-:S04]  /*214d20*/  NOP ;  /* 0x0000000000007918 */ /* 0x000fc80000000000 */
[----:B------:R-:W-:Y:S01]  /*214d30*/  STSM.16.M88.4 [R9], R40 ;  /* 0x0000002809007844 */ /* 0x000fe20000000200 */
[----:B------:R-:W-:-:S03]  /*214d40*/  NOP ;  /* 0x0000000000007918 */ /* 0x000fc60000000000 */
[----:B------:R-:W0:Y:S01]  /*214d50*/  LDS.128 R40, [R9] ;  /* 0x0000000009287984 */ /* 0x000e220000000c00 */
[----:B------:R-:W-:Y:S02]  /*214d60*/  PRMT R16, R30, 0x5210, R16 ;  /* 0x000052101e107816 */ /* 0x000fe40000000010 */
[----:B------:R-:W-:Y:S01]  /*214d70*/  PRMT R17, R31, 0x5210, R17 ;  /* 0x000052101f117816 */ /* 0x000fe20000000011 */
[----:B------:R-:W4:Y:S04]  /*214d80*/  LDL.LU R30, [R1+0x5560] ;  /* 0x00556000011e7983 */ /* 0x000f280000300800 */
[----:B------:R-:W4:Y:S01]  /*214d90*/  LDL.LU R37, [R1+0x555c] ;  /* 0x00555c0001257983 */ /* 0x000f220000300800 */
[----:B------:R-:W-:-:S03]  /*214da0*/  PRMT R18, R24, 0x5210, R18 ;  /* 0x0000521018127816 */ /* 0x000fc60000000012 */
[----:B------:R-:W4:Y:S01]  /*214db0*/  LDL.LU R32, [R1+0x5548] ;  /* 0x0055480001207983 */ /* 0x000f220000300800 */
[----:B------:R-:W-:Y:S01]  /*214dc0*/  PRMT R19, R22, 0x5210, R19 ;  /* 0x0000521016137816 */ /* 0x000fe20000000013 */
[----:B------:R-:W-:-:S04]  /*214dd0*/  NOP ;  /* 0x0000000000007918 */ /* 0x000fc80000000000 */
[----:B------:R2:W-:Y:S01]  /*214de0*/  STSM.16.M88.4 [R9], R16 ;  /* 0x0000001009007844 */ /* 0x0005e20000000200 */
[----:B------:R-:W-:-:S03]  /*214df0*/  NOP ;  /* 0x0000000000007918 */ /* 0x000fc60000000000 */
[----:B------:R-:W1:Y:S04]  /*214e00*/  LDS.128 R48, [R9] ;  /* 0x0000000009307984 */ /* 0x000e680000000c00 */
[----:B------:R-:W4:Y:S04]  /*214e10*/  LDL.LU R31, [R1+0x5544] ;  /* 0x00554400011f7983 */ /* 0x000f280000300800 */
[----:B------:R-:W4:Y:S04]  /*214e20*/  LDL.LU R24, [R1+0x20cc] ;  /* 0x0020cc0001187983 */ /* 0x000f280000300800 */
[----:B0-----:R0:W-:Y:S04]  /*214e30*/  STL.64 [R1+0x7b0], R40 ;  /* 0x0007b02801007387 */ /* 0x0011e80000100a00 */
[----:B------:R-:W-:Y:S04]  /*214e40*/  STL.64 [R1+0x7b8], R42 ;  /* 0x0007b82a01007387 */ /* 0x000fe80000100a00 */
[----:B------:R-:W4:Y:S01]  /*214e50*/  LDL.LU R22, [R1+0x20c8] ;  /* 0x0020c80001167983 */ /* 0x000f220000300800 */
[----:B--2---:R-:W-:-:S03]  /*214e60*/  LOP3.LUT R19, R33, 0xffff, RZ, 0xc0, !PT ;  /* 0x0000ffff21137812 */ /* 0x004fc600078ec0ff */
[----:B------:R-:W2:Y:S04]  /*214e70*/  LDL.LU R35, [R1+0x20c4] ;  /* 0x0020c40001237983 */ /* 0x000ea80000300800 */
[----:B------:R-:W2:Y:S04]  /*214e80*/  LDL.LU R33, [R1+0x1af4] ;  /* 0x001af40001217983 */ /* 0x000ea80000300800 */
[----:B0-----:R-:W2:Y:S04]  /*214e90*/  LDL.LU R41, [R1+0x54b8] ;  /* 0x0054b80001297983 */ /* 0x001ea80000300800 */
[----:B------:R-:W2:Y:S01]  /*214ea0*/  LDL.LU R38, [R1+0x54b4] ;  /* 0x0054b40001267983 */ /* 0x000ea20000300800 */
[----:B---3--:R-:W-:-:S03]  /*214eb0*/  LOP3.LUT R18, R39, 0xffff, RZ, 0xc0, !PT ;  /* 0x0000ffff27127812 */ /* 0x008fc600078ec0ff */
[----:B------:R-:W3:Y:S01]  /*214ec0*/  LDL.LU R39, [R1+0x5498] ;  /* 0x0054980001277983 */ /* 0x000ee20000300800 */
[----:B------:R-:W-:Y:S02]  /*214ed0*/  LOP3.LUT R17, R36, 0xffff, RZ, 0xc0, !PT ;  /* 0x0000ffff24117812 */ /* 0x000fe400078ec0ff */
[----:B------:R-:W-:Y:S02]  /*214ee0*/  LOP3.LUT R16, R34, 0xffff, RZ, 0xc0, !PT ;  /* 0x0000ffff22107812 */ /* 0x000fe400078ec0ff */
[----:B------:R-:W3:Y:S01]  /*214ef0*/  LDL.LU R34, [R1+0x5494] ;  /* 0x0054940001227983 */ /* 0x000ee20000300800 */
[----:B------:R-:W-:-:S03]  /*214f00*/  PRMT R44, R25, 0x4210, R19 ;  /* 0x00004210192c7816 */ /* 0x000fc60000000013 */
[----:B------:R-:W3:Y:S01]  /*214f10*/  LDL.LU R25, [R1+0x20d8] ;  /* 0x0020d80001197983 */ /* 0x000ee20000300800 */
[----:B----4-:R-:W-:-:S03]  /*214f20*/  PRMT R45, R23, 0x4210, R18 ;  /* 0x00004210172d7816 */ /* 0x010fc60000000012 */
[----:B------:R-:W4:Y:S01]  /*214f30*/  LDL.LU R23, [R1+0x20d4] ;  /* 0x0020d40001177983 */ /* 0x000f220000300800 */
[----:B------:R-:W-:-:S03]  /*214f40*/  PRMT R46, R4, 0x4210, R17 ;  /* 0x00004210042e7816 */ /* 0x000fc60000000011 */
[----:B------:R-:W4:Y:S01]  /*214f50*/  LDL.LU R4, [R1+0x20d0] ;  /* 0x0020d00001047983 */ /* 0x000f220000300800 */
[----:B------:R-:W-:Y:S01]  /*214f60*/  PRMT R47, R5, 0x4210, R16 ;  /* 0x00004210052f7816 */ /* 0x000fe20000000010 */
[----:B------:R-:W-:Y:S02]  /*214f70*/  NOP ;  /* 0x0000000000007918 */ /* 0x000fe40000000000 */
[----:B-1----:R-:W-:Y:S04]  /*214f80*/  STL.64 [R1+0x6b0], R48 ;  /* 0x0006b03001007387 */ /* 0x002fe80000100a00 */
[----:B------:R0:W-:Y:S04]  /*214f90*/  STL.64 [R1+0x6b8], R50 ;  /* 0x0006b83201007387 */ /* 0x0001e80000100a00 */
[----:B------:R-:W4:Y:S04]  /*214fa0*/  LDL.LU R5, [R1+0x1c78] ;  /* 0x001c780001057983 */ /* 0x000f280000300800 */
[----:B------:R1:W-:Y:S01]  /*214fb0*/  STSM.16.M88.4 [R9], R44 ;  /* 0x0000002c09007844 */ /* 0x0003e20000000200 */
[----:B------:R-:W-:-:S03]  /*214fc0*/  NOP ;  /* 0x0000000000007918 */ /* 0x000fc60000000000 */
[----:B------:R-:W0:Y:S01]  /*214fd0*/  LDS.128 R56, [R9] ;  /* 0x0000000009387984 */ /* 0x000e220000000c00 */
[----:B------:R-:W-:Y:S02]  /*214fe0*/  LOP3.LUT R30, R30, 0xffff, RZ, 0xc0, !PT ;  /* 0x0000ffff1e1e7812 */ /* 0x000fe400078ec0ff */
[----:B0-----:R-:W-:Y:S02]  /*214ff0*/  LOP3.LUT R50, R37, 0xffff, RZ, 0xc0, !PT ;  /* 0x0000ffff25327812 */ /* 0x001fe400078ec0ff */
[----:B-1----:R-:W-:Y:S02]  /*215000*/  LOP3.LUT R46, R32, 0xffff, RZ, 0xc0, !PT ;  /* 0x0000ffff202e7812 */ /* 0x002fe400078ec0ff */
[----:B------:R-:W-:Y:S02]  /*215010*/  LOP3.LUT R45, R31, 0xffff, RZ, 0xc0, !PT ;  /* 0x0000ffff1f2d7812 */ /* 0x000fe400078ec0ff */
[----:B------:R-:W-:Y:S02]  /*215020*/  PRMT R52, R24, 0x4210, R30 ;  /* 0x0000421018347816 */ /* 0x000fe4000000001e */
[----:B------:R-:W4:Y:S04]  /*215030*/  LDL.LU R24, [R1+0x1fec] ;  /* 0x001fec0001187983 */ /* 0x000f280000300800 */
[----:B------:R-:W4:Y:S04]  /*215040*/  LDL.LU R32, [R1+0x1fe8] ;  /* 0x001fe80001207983 */ /* 0x000f280000300800 */
[----:B------:R-:W4:Y:S01]  /*215050*/  LDL.LU R31, [R1+0x1fdc] ;  /* 0x001fdc00011f7983 */ /* 0x000f220000300800 */
[----:B------:R-:W-:-:S03]  /*215060*/  PRMT R53, R22, 0x4210, R50 ;  /* 0x0000421016357816 */ /* 0x000fc60000000032 */
[----:B------:R-:W4:Y:S04]  /*215070*/  LDL.LU R22, [R1+0x1fd8] ;  /* 0x001fd80001167983 */ /* 0x000f280000300800 */
[----:B------:R-:W4:Y:S04]  /*215080*/  LDL.LU R36, [R1+0x20e8] ;  /* 0x0020e80001247983 */ /* 0x000f280000300800 */
[----:B------:R-:W4:Y:S01]  /*215090*/  LDL.LU R37, [R1+0x20e4] ;  /* 0x0020e40001257983 */ /* 0x000f220000300800 */
[----:B--2---:R-:W-:Y:S02]  /*2150a0*/  PRMT R54, R35, 0x4210, R46 ;  /* 0x0000421023367816 */ /* 0x004fe4000000002e */
[----:B------:R-:W-:Y:S01]  /*2150b0*/  PRMT R55, R33, 0x4210, R45 ;  /* 0x0000421021377816 */ /* 0x000fe2000000002d */
[----:B------:R-:W2:Y:S01]  /*2150c0*/  LDL.LU R35, [R1+0x20e0] ;  /* 0x0020e00001237983 */ /* 0x000ea20000300800 */
[----:B------:R-:W-:Y:S01]  /*2150d0*/  LOP3.LUT R42, R41, 0xffff, RZ, 0xc0, !PT ;  /* 0x0000ffff292a7812 */ /* 0x000fe200078ec0ff */
[----:B------:R-:W-:Y:S01]  /*2150e0*/  NOP ;  /* 0x0000000000007918 */ /* 0x000fe20000000000 */
[----:B------:R-:W-:Y:S01]  /*2150f0*/  LOP3.LUT R41, R38, 0xffff, RZ, 0xc0, !PT ;  /* 0x0000ffff26297812 */ /* 0x000fe200078ec0ff */
[----:B------:R-:W2:Y:S04]  /*215100*/  LDL.LU R33, [R1+0x20dc] ;  /* 0x0020dc0001217983 */ /* 0x000ea80000300800 */
[----:B------:R0:W-:Y:S04]  /*215110*/  STSM.16.M88.4 [R9], R52 ;  /* 0x0000003409007844 */ /* 0x0001e80000000200 */
[----:B------:R-:W-:Y:S01]  /*215120*/  STL.64 [R1+0x760], R56 ;  /* 0x0007603801007387 */ /* 0x000fe20000100a00 */
[----:B---3--:R-:W-:-:S03]  /*215130*/  LOP3.LUT R40, R39, 0xffff, RZ, 0xc0, !PT ;  /* 0x0000ffff27287812 */ /* 0x008fc600078ec0ff */
[----:B------:R-:W-:Y:S01]  /*215140*/  STL.64 [R1+0x768], R58 ;  /* 0x0007683a01007387 */ /* 0x000fe20000100a00 */
[----:B------:R-:W-:Y:S01]  /*215150*/  NOP ;  /* 0x0000000000007918 */ /* 0x000fe20000000000 */
[----:B------:R-:W-:Y:S02]  /*215160*/  LOP3.LUT R39, R34, 0xffff, RZ, 0xc0, !PT ;  /* 0x0000ffff22277812 */ /* 0x000fe400078ec0ff */
[----:B------:R-:W1:Y:S01]  /*215170*/  LDS.128 R56, [R9] ;  /* 0x0000000009387984 */ /* 0x000e620000000c00 */
[----:B0-----:R-:W-:-:S03]  /*215180*/  PRMT R52, R25, 0x4210, R42 ;  /* 0x0000421019347816 */ /* 0x001fc6000000002a */
[----:B------:R-:W3:Y:S01]  /*215190*/  LDL.LU R25, [R1+0x1870] ;  /* 0x0018700001197983 */ /* 0x000ee20000300800 */
[----:B----4-:R-:W-:-:S03]  /*2151a0*/  PRMT R53, R23, 0x4210, R41 ;  /* 0x0000421017357816 */ /* 0x010fc60000000029 */
[----:B------:R-:W4:Y:S01]  /*2151b0*/  LDL.LU R23, [R1+0x186c] ;  /* 0x00186c0001177983 */ /* 0x000f220000300800 */
[----:B------:R-:W-:-:S03]  /*2151c0*/  PRMT R54, R4, 0x4210, R40 ;  /* 0x0000421004367816 */ /* 0x000fc60000000028 */
[----:B------:R-:W4:Y:S01]  /*2151d0*/  LDL.LU R4, [R1+0x1868] ;  /* 0x0018680001047983 */ /* 0x000f220000300800 */
[----:B------:R-:W-:Y:S01]  /*2151e0*/  PRMT R55, R5, 0x4210, R39 ;  /* 0x0000421005377816 */ /* 0x000fe20000000027 */
[----:B------:R-:W-:Y:S02]  /*2151f0*/  NOP ;  /* 0x0000000000007918 */ /* 0x000fe40000000000 */
[----:B------:R-:W4:Y:S04]  /*215200*/  LDL.LU R5, [R1+0x1864] ;  /* 0x0018640001057983 */ /* 0x000f280000300800 */
[----:B-1----:R-:W-:Y:S04]  /*215210*/  STL.64 [R1+0x750], R56 ;  /* 0x0007503801007387 */ /* 0x002fe80000100a00 */
[----:B------:R-:W-:Y:S04]  /*215220*/  STL.64 [R1+0x758], R58 ;  /* 0x0007583a01007387 */ /* 0x000fe80000100a00 */
[----:B------:R0:W-:Y:S01]  /*215230*/  STSM.16.M88.4 [R9], R52 ;  /* 0x0000003409007844 */ /* 0x0001e20000000200 */
[----:B------:R-:W-:-:S03]  /*215240*/  NOP ;  /* 0x0000000000007918 */ /* 0x000fc60000000000 */
[----:B------:R-:W1:Y:S01]  /*215250*/  LDS.128 R56, [R9] ;  /* 0x0000000009387984 */ /* 0x000e620000000c00 */
[----:B------:R-:W-:Y:S02]  /*215260*/  LOP3.LUT R24, R24, 0xffff, RZ, 0xc0, !PT ;  /* 0x0000ffff18187812 */ /* 0x000fe400078ec0ff */
[----:B------:R-:W-:Y:S02]  /*215270*/  LOP3.LUT R34, R32, 0xffff, RZ, 0xc0, !PT ;  /* 0x0000ffff20227812 */ /* 0x000fe400078ec0ff */
[----:B------:R-:W-:Y:S02]  /*215280*/  LOP3.LUT R32, R31, 0xffff, RZ, 0xc0, !PT ;  /* 0x0000ffff1f207812 */ /* 0x000fe400078ec0ff */
[----:B------:R-:W4:Y:S04]  /*215290*/  LDL.LU R31, [R1+0x1878] ;  /* 0x00187800011f7983 */ /* 0x000f280000300800 */
[----:B------:R-:W4:Y:S04]  /*2152a0*/  LDL.LU R49, [R1+0x187c] ;  /* 0x00187c0001317983 */ /* 0x000f280000300800 */
[----:B------:R-:W4:Y:S01]  /*2152b0*/  LDL.LU R47, [R1+0x1874] ;  /* 0x00187400012f7983 */ /* 0x000f220000300800 */
[----:B0-----:R-:W-:-:S03]  /*2152c0*/  PRMT R52, R36, 0x4210, R24 ;  /* 0x0000421024347816 */ /* 0x001fc60000000018 */
[----:B------:R-:W4:Y:S01]  /*2152d0*/  LDL.LU R43, [R1+0x10e4] ;  /* 0x0010e400012b7983 */ /* 0x000f220000300800 */
[----:B------:R-:W-:-:S03]  /*2152e0*/  PRMT R53, R37, 0x4210, R34 ;  /* 0x0000421025357816 */ /* 0x000fc60000000022 */
[----:B------:R-:W4:Y:S04]  /*2152f0*/  LDL.LU R36, [R1+0x18b8] ;  /* 0x0018b80001247983 */ /* 0x000f280000300800 */
[----:B------:R-:W4:Y:S04]  /*215300*/  LDL.LU R37, [R1+0x18b4] ;  /* 0x0018b40001257983 */ /* 0x000f280000300800 */
[----:B------:R-:W4:Y:S01]  /*215310*/  LDL.LU R38, [R1+0x18b0] ;  /* 0x0018b00001267983 */ /* 0x000f220000300800 */
[----:B------:R-:W-:Y:S02]  /*215320*/  LOP3.LUT R22, R22, 0xffff, RZ, 0xc0, !PT ;  /* 0x0000ffff16167812 */ /* 0x000fe400078ec0ff */
[----:B--2---:R-:W-:-:S02]  /*215330*/  PRMT R54, R35, 0x4210, R32 ;  /* 0x0000421023367816 */ /* 0x004fc40000000020 */
[----:B------:R-:W-:Y:S01]  /*215340*/  PRMT R55, R33, 0x4210, R22 ;  /* 0x0000421021377816 */ /* 0x000fe20000000016 */
[----:B------:R-:W-:-:S04]  /*215350*/  NOP ;  /* 0x0000000000007918 */ /* 0x000fc80000000000 */
[----:B------:R3:W-:Y:S04]  /*215360*/  STSM.16.M88.4 [R9], R52 ;  /* 0x0000003409007844 */ /* 0x0007e80000000200 */
[----:B------:R-:W2:Y:S01]  /*215370*/  LDL.LU R35, [R1+0x1660] ;  /* 0x0016600001237983 */ /* 0x000ea20000300800 */
[----:B---3--:R-:W-:Y:S02]  /*215380*/  PRMT R52, R25, 0x5210, R19 ;  /* 0x0000521019347816 */ /* 0x008fe40000000013 */
[----:B----4-:R-:W-:Y:S02]  /*215390*/  PRMT R53, R23, 0x5210, R18 ;  /* 0x0000521017357816 */ /* 0x010fe40000000012 */
[----:B------:R-:W-:Y:S01]  /*2153a0*/  PRMT R54, R4, 0x5210, R17 ;  /* 0x0000521004367816 */ /* 0x000fe20000000011 */
[----:B-1----:R-:W-:Y:S04]  /*2153b0*/  STL.64 [R1+0x740], R56 ;  /* 0x0007403801007387 */ /* 0x002fe80000100a00 */
[----:B------:R0:W-:Y:S04]  /*2153c0*/  STL.64 [R1+0x748], R58 ;  /* 0x0007483a01007387 */ /* 0x0001e80000100a00 */
[----:B0-----:R-:W3:Y:S04]  /*2153d0*/  LDL.LU.64 R58, [R1+0xa0c0] ;  /* 0x00a0c000013a7983 */ /* 0x001ee80000300a00 */
[----:B------:R-:W4:Y:S01]  /*2153e0*/  LDL.LU.64 R56, [R1+0xa0b8] ;  /* 0x00a0b80001387983 */ /* 0x000f220000300a00 */
[----:B------:R-:W-:Y:S01]  /*2153f0*/  PRMT R55, R5, 0x5210, R16 ;  /* 0x0000521005377816 */ /* 0x000fe20000000010 */
[----:B------:R-:W-:-:S02]  /*215400*/  NOP ;  /* 0x0000000000007918 */ /* 0x000fc40000000000 */
[----:B------:R-:W0:Y:S01]  /*215410*/  LDS.128 R16, [R9] ;  /* 0x0000000009107984 */ /* 0x000e220000000c00 */
[----:B------:R-:W-:-:S03]  /*215420*/  NOP ;  /* 0x0000000000007918 */ /* 0x000fc60000000000 */
[----:B------:R-:W3:Y:S04]  /*215430*/  LDL.LU R25, [R1+0x1980] ;  /* 0x0019800001197983 */ /* 0x000ee80000300800 */
[----:B------:R-:W4:Y:S04]  /*215440*/  LDL.LU R33, [R1+0x18bc] ;  /* 0x0018bc0001217983 */ /* 0x000f280000300800 */
[----:B------:R-:W4:Y:S04]  /*215450*/  LDL.LU R23, [R1+0x1984] ;  /* 0x0019840001177983 */ /* 0x000f280000300800 */
[----:B------:R-:W4:Y:S04]  /*215460*/  LDL R4, [R1+0x3688] ;  /* 0x0036880001047983 */ /* 0x000f280000100800 */
[----:B0-----:R-:W-:Y:S04]  /*215470*/  STL.64 [R1+0x6a0], R16 ;  /* 0x0006a01001007387 */ /* 0x001fe80000100a00 */
[----:B------:R0:W-:Y:S04]  /*215480*/  STL.64 [R1+0x6a8], R18 ;  /* 0x0006a81201007387 */ /* 0x0001e80000100a00 */
[----:B0-----:R-:W4:Y:S04]  /*215490*/  LDL.LU.64 R18, [R1+0xa0b0] ;  /* 0x00a0b00001127983 */ /* 0x001f280000300a00 */
[----:B------:R-:W4:Y:S04]  /*2154a0*/  LDL.LU.64 R16, [R1+0xa0a8] ;  /* 0x00a0a80001107983 */ /* 0x000f280000300a00 */
[----:B------:R-:W4:Y:S04]  /*2154b0*/  LDL.LU R5, [R1+0x670] ;  /* 0x0006700001057983 */ /* 0x000f280000300800 */
[----:B------:R-:W4:Y:S04]  /*2154c0*/  LDL.LU R44, [R1+0x40] ;  /* 0x00004000012c7983 */ /* 0x000f280000300800 */
[----:B------:R-:W-:Y:S01]  /*2154d0*/  STSM.16.M88.4 [R9], R52 ;  /* 0x0000003409007844 */ /* 0x000fe20000000200 */
[----:B------:R-:W-:-:S03]  /*2154e0*/  NOP ;  /* 0x0000000000007918 */ /* 0x000fc60000000000 */
[----:B------:R-:W0:Y:S01]  /*2154f0*/  LDS.128 R52, [R9] ;  /* 0x0000000009347984 */ /* 0x000e220000000c00 */
[----:B------:R-:W-:-:S03]  /*215500*/  PRMT R48, R31, 0x5210, R30 ;  /* 0x000052101f307816 */ /* 0x000fc6000000001e */
[----:B------:R-:W4:Y:S01]  /*215510*/  LDL.LU.64 R30, [R1+0x860] ;  /* 0x00086000011e7983 */ /* 0x000f220000300a00 */
[----:B------:R-:W-:Y:S02]  /*215520*/  PRMT R49, R49, 0x5210, R50 ;  /* 0x0000521031317816 */ /* 0x000fe40000000032 */
[----:B------:R-:W-:Y:S02]  /*215530*/  PRMT R50, R47, 0x5210, R46 ;  /* 0x000052102f327816 */ /* 0x000fe4000000002e */
[----:B------:R-:W-:Y:S01]  /*215540*/  PRMT R51, R43, 0x5210, R45 ;  /* 0x000052102b337816 */ /* 0x000fe2000000002d */
[----:B------:R-:W-:-:S04]  /*215550*/  NOP ;  /* 0x0000000000007918 */ /* 0x000fc80000000000 */
[----:B------:R-:W-:Y:S01]  /*215560*/  STSM.16.M88.4 [R9], R48 ;  /* 0x0000003009007844 */ /* 0x000fe20000000200 */
[----:B------:R-:W-:Y:S02]  /*215570*/  PRMT R36, R36, 0x5210, R42 ;  /* 0x0000521024247816 */ /* 0x000fe4000000002a */
[----:B------:R-:W-:Y:S02]  /*215580*/  PRMT R37, R37, 0x5210, R41 ;  /* 0x0000521025257816 */ /* 0x000fe40000000029 */
[----:B------:R-:W-:Y:S01]  /*215590*/  PRMT R38, R38, 0x5210, R40 ;  /* 0x0000521026267816 */ /* 0x000fe20000000028 */
[----:B------:R-:W-:Y:S01]  /*2155a0*/  NOP ;  /* 0x0000000000007918 */ /* 0x000fe20000000000 */
[----:B------:R-:W1:Y:S04]  /*2155b0*/  LDS.128 R40, [R9] ;  /* 0x0000000009287984 */ /* 0x000e680000000c00 */
[----:B0-----:R-:W-:Y:S01]  /*2155c0*/  STL.64 [R1+0x690], R52 ;  /* 0x0006903401007387 */ /* 0x001fe20000100a00 */
[----:B--2---:R-:W-:-:S03]  /*2155d0*/  PRMT R39, R35, 0x5210, R39 ;  /* 0x0000521023277816 */ /* 0x004fc60000000027 */
[----:B------:R-:W-:Y:S01]  /*2155e0*/  STL.64 [R1+0x698], R54 ;  /* 0x0006983601007387 */ /* 0x000fe20000100a00 */
[----:B------:R-:W-:-:S03]  /*2155f0*/  NOP ;  /* 0x0000000000007918 */ /* 0x000fc60000000000 */
[----:B------:R3:W-:Y:S04]  /*215600*/  STSM.16.M88.4 [R9], R36 ;  /* 0x0000002409007844 */ /* 0x0007e80000000200 */
[----:B-1----:R-:W-:Y:S04]  /*215610*/  STL.64 [R1+0x680], R40 ;  /* 0x0006802801007387 */ /* 0x002fe80000100a00 */
[----:B------:R-:W-:Y:S01]  /*215620*/  STL.64 [R1+0x688], R42 ;  /* 0x0006882a01007387 */ /* 0x000fe20000100a00 */
[----:B------:R-:W-:-:S03]  /*215630*/  NOP ;  /* 0x0000000000007918 */ /* 0x000fc60000000000 */
[----:B------:R-:W0:Y:S01]  /*215640*/  LDS.128 R40, [R9] ;  /* 0x0000000009287984 */ /* 0x000e220000000c00 */
[----:B---3--:R-:W-:-:S03]  /*215650*/  PRMT R36, R25, 0x5210, R24 ;  /* 0x0000521019247816 */ /* 0x008fc60000000018 */
[----:B------:R-:W2:Y:S01]  /*215660*/  LDL.LU.64 R24, [R1+0x8f8] ;  /* 0x0008f80001187983 */ /* 0x000ea20000300a00 */
[----:B----4-:R-:W-:Y:S02]  /*215670*/  PRMT R37, R33, 0x5210, R34 ;  /* 0x0000521021257816 */ /* 0x010fe40000000022 */
[----:B------:R-:W-:Y:S02]  /*215680*/  PRMT R38, R23, 0x5210, R32 ;  /* 0x0000521017267816 */ /* 0x000fe40000000020 */
[----:B------:R-:W-:Y:S01]  /*215690*/  PRMT R39, R18, 0x5210, R22 ;  /* 0x0000521012277816 */ /* 0x000fe20000000016 */
[----:B------:R-:W-:Y:S01]  /*2156a0*/  NOP ;  /* 0x0000000000007918 */ /* 0x000fe20000000000 */
[----:B------:R-:W3:Y:S04]  /*2156b0*/  LDL.LU R18, [R1+0xa0a0] ;  /* 0x00a0a00001127983 */ /* 0x000ee80000300800 */
[----:B------:R-:W4:Y:S04]  /*2156c0*/  LDL.LU.64 R32, [R1+0x8f0] ;  /* 0x0008f00001207983 */ /* 0x000f280000300a00 */
[----:B0-----:R-:W-:Y:S04]  /*2156d0*/  STL.64 [R1+0x6f0], R40 ;  /* 0x0006f02801007387 */ /* 0x001fe80000100a00 */
[----:B------:R-:W-:Y:S04]  /*2156e0*/  STL.64 [R1+0x6f8], R42 ;  /* 0x0006f82a01007387 */ /* 0x000fe80000100a00 */
[----:B------:R-:W3:Y:S01]  /*2156f0*/  LDL.LU.64 R22, [R1+0x8e8] ;  /* 0x0008e80001167983 */ /* 0x000ee20000300a00 */
[----:B------:R-:W-:Y:S01]  /*215700*/  ISETP.LT.AND P6, PT, R4, UR29, !P6 ;  /* 0x0000001d04007c0c */ /* 0x000fe2000f7c1270 */
[----:B------:R-:W0:Y:S01]  /*215710*/  LDCU UR29, c[0x0][0x39c] ;  /* 0x00007380ff1d77ac */ /* 0x000e220008000800 */
[----:B------:R-:W-:Y:S01]  /*215720*/  PRMT R4, R5, 0x7770, RZ ;  /* 0x0000777005047816 */ /* 0x000fe200000000ff */
[----:B------:R-:W-:Y:S01]  /*215730*/  STSM.16.M88.4 [R9], R36 ;  /* 0x0000002409007844 */ /* 0x000fe20000000200 */
[----:B------:R-:W-:-:S03]  /*215740*/  NOP ;  /* 0x0000000000007918 */ /* 0x000fc60000000000 */
[----:B------:R-:W3:Y:S04]  /*215750*/  LDL.LU.64 R52, [R1+0x8e0] ;  /* 0x0008e00001347983 */ /* 0x000ee80000300a00 */
[----:B------:R-:W3:Y:S04]  /*215760*/  LDL.LU.64 R54, [R1+0x8d8] ;  /* 0x0008d80001367983 */ /* 0x000ee80000300a00 */
[----:B------:R-:W3:Y:S04]  /*215770*/  LDL.LU.64 R50, [R1+0x8d0] ;  /* 0x0008d00001327983 */ /* 0x000ee80000300a00 */
[----:B------:R1:W-:Y:S04]  /*215780*/  @P6 STG.E.U8 desc[UR16][R30.64], R4 ;  /* 0x000000041e006986 */ /* 0x0003e8000c101110 */
[----:B-1----:R-:W3:Y:S04]  /*215790*/  LDL.LU R30, [R1+0x660] ;  /* 0x00066000011e7983 */ /* 0x002ee80000300800 */
[----:B------:R-:W3:Y:S04]  /*2157a0*/  LDL.LU.64 R48, [R1+0x8c8] ;  /* 0x0008c80001307983 */ /* 0x000ee80000300a00 */
[----:B------:R-:W3:Y:S04]  /*2157b0*/  LDL.LU R31, [R1+0x650] ;  /* 0x00065000011f7983 */ /* 0x000ee80000300800 */
[----:B------:R-:W3:Y:S01]  /*2157c0*/  LDL.LU.64 R46, [R1+0x8c0] ;  /* 0x0008c000012e7983 */ /* 0x000ee20000300a00 */
[----:B------:R-:W-:-:S03]  /*2157d0*/  PRMT R4, R5, 0x7771, RZ ;  /* 0x0000777105047816 */ /* 0x000fc600000000ff */
[----:B------:R-:W3:Y:S04]  /*2157e0*/  LDL.LU.64 R42, [R1+0x8b8] ;  /* 0x0008b800012a7983 */ /* 0x000ee80000300a00 */
[----:B--2---:R1:W-:Y:S04]  /*2157f0*/  @P5 STG.E.U8 desc[UR16][R24.64], R4 ;  /* 0x0000000418005986 */ /* 0x0043e8000c101110 */
[----:B-1----:R-:W2:Y:S04]  /*215800*/  LDL.LU R4, [R1+0x640] ;  /* 0x0006400001047983 */ /* 0x002ea80000300800 */
[----:B------:R-:W2:Y:S04]  /*215810*/  LDL.LU.64 R40, [R1+0x8b0] ;  /* 0x0008b00001287983 */ /* 0x000ea80000300a00 */
[----:B------:R-:W2:Y:S04]  /*215820*/  LDL.LU.64 R38, [R1+0x8a8] ;  /* 0x0008a80001267983 */ /* 0x000ea80000300a00 */
[----:B------:R-:W2:Y:S01]  /*215830*/  LDL.LU.64 R36, [R1+0x8a0] ;  /* 0x0008a00001247983 */ /* 0x000ea20000300a00 */
[----:B------:R-:W-:-:S03]  /*215840*/  PRMT R24, R5, 0x7772, RZ ;  /* 0x0000777205187816 */ /* 0x000fc600000000ff */
[----:B------:R-:W2:Y:S01]  /*215850*/  LDL.LU.64 R34, [R1+0x878] ;  /* 0x0008780001227983 */ /* 0x000ea20000300a00 */
[----:B------:R-:W-:-:S03]  /*215860*/  PRMT R5, R5, 0x7773, RZ ;  /* 0x0000777305057816 */ /* 0x000fc600000000ff */
[----:B----4-:R1:W-:Y:S04]  /*215870*/  @P4 STG.E.U8 desc[UR16][R32.64], R24 ;  /* 0x0000001820004986 */ /* 0x0103e8000c101110 */
[----:B-1----:R-:W4:Y:S04]  /*215880*/  LDL.LU.64 R32, [R1+0x870] ;  /* 0x0008700001207983 */ /* 0x002f280000300a00 */
[----:B------:R-:W4:Y:S04]  /*215890*/  LDL.LU.64 R24, [R1+0x868] ;  /* 0x0008680001187983 */ /* 0x000f280000300a00 */
[----:B---3--:R1:W-:Y:S04]  /*2158a0*/  @P3 STG.E.U8 desc[UR16][R22.64], R5 ;  /* 0x0000000516003986 */ /* 0x0083e8000c101110 */
[----:B-1----:R-:W3:Y:S04]  /*2158b0*/  LDL.LU.64 R22, [R1+0x900] ;  /* 0x0009000001167983 */ /* 0x002ee80000300a00 */
[----:B------:R-:W3:Y:S01]  /*2158c0*/  LDL.LU R5, [R1+0x630] ;  /* 0x0006300001057983 */ /* 0x000ee20000300800 */
[----:B------:R-:W-:-:S02]  /*2158d0*/  LOP3.LUT P6, RZ, R18, 0x200, RZ, 0xc0, !PT ;  /* 0x0000020012ff7812 */ /* 0x000fc400078cc0ff */
[----:B------:R-:W-:-:S11]  /*2158e0*/  LOP3.LUT R44, R44, 0xffffdfff, RZ, 0xc0, !PT ;  /* 0xffffdfff2c2c7812 */ /* 0x000fd600078ec0ff */
[----:B------:R-:W-:Y:S02]  /*2158f0*/  @P6 LOP3.LUT R44, R44, 0x2000, RZ, 0xfc, !PT ;  /* 0x000020002c2c6812 */ /* 0x000fe400078efcff */
[----:B------:R-:W-:Y:S02]  /*215900*/  LOP3.LUT P6, RZ, R18, 0x4, RZ, 0xc0, !PT ;  /* 0x0000000412ff7812 */ /* 0x000fe400078cc0ff */
[----:B------:R-:W-:-:S11]  /*215910*/  LOP3.LUT R44, R44, 0xffffbfff, RZ, 0xc0, !PT ;  /* 0xffffbfff2c2c7812 */ /* 0x000fd600078ec0ff */
[----:B------:R-:W-:Y:S02]  /*215920*/  @P6 LOP3.LUT R44, R44, 0x4000, RZ, 0xfc, !PT ;  /* 0x000040002c2c6812 */ /* 0x000fe400078efcff */
[----:B------:R-:W-:Y:S02]  /*215930*/  LOP3.LUT P6, RZ, R18, 0x2, RZ, 0xc0, !PT ;  /* 0x0000000212ff7812 */ /* 0x000fe400078cc0ff */
[----:B------:R-:W-:-:S11]  /*215940*/  LOP3.LUT R44, R44, 0xffff7fff, RZ, 0xc0, !PT ;  /* 0xffff7fff2c2c7812 */ /* 0x000fd600078ec0ff */
[----:B------:R-:W-:Y:S02]  /*215950*/  @P6 LOP3.LUT R44, R44, 0x8000, RZ, 0xfc, !PT ;  /* 0x000080002c2c6812 */ /* 0x000fe400078efcff */
[C---:B------:R-:W-:Y:S02]  /*215960*/  LOP3.LUT P6, RZ, R18.reuse, 0x1, RZ, 0xc0, !PT ;  /* 0x0000000112ff7812 */ /* 0x040fe400078cc0ff */
[C---:B------:R-:W-:Y:S02]  /*215970*/  LOP3.LUT P3, RZ, R18.reuse, 0x40, RZ, 0xc0, !PT ;  /* 0x0000004012ff7812 */ /* 0x040fe4000786c0ff */
[----:B------:R-:W-:Y:S02]  /*215980*/  LOP3.LUT P4, RZ, R18, 0x80, RZ, 0xc0, !PT ;  /* 0x0000008012ff7812 */ /* 0x000fe4000788c0ff */
[----:B------:R-:W-:-:S05]  /*215990*/  PRMT R45, R30, 0x7770, RZ ;  /* 0x000077701e2d7816 */ /* 0x000fca00000000ff */
[----:B------:R1:W-:Y:S02]  /*2159a0*/  @P2 STG.E.U8 desc[UR16][R52.64], R45 ;  /* 0x0000002d34002986 */ /* 0x0003e4000c101110 */
[----:B-1----:R-:W-:-:S05]  /*2159b0*/  PRMT R45, R30, 0x7771, RZ ;  /* 0x000077711e2d7816 */ /* 0x002fca00000000ff */
[----:B------:R1:W-:Y:S02]  /*2159c0*/  @P1 STG.E.U8 desc[UR16][R54.64], R45 ;  /* 0x0000002d36001986 */ /* 0x0003e4000c101110 */
[C---:B-1----:R-:W-:Y:S02]  /*2159d0*/  PRMT R45, R30.reuse, 0x7772, RZ ;  /* 0x000077721e2d7816 */ /* 0x042fe400000000ff */
[----:B------:R-:W-:-:S03]  /*2159e0*/  PRMT R30, R30, 0x7773, RZ ;  /* 0x000077731e1e7816 */ /* 0x000fc600000000ff */
[----:B------:R-:W-:Y:S04]  /*2159f0*/  @P0 STG.E.U8 desc[UR16][R50.64], R45 ;  /* 0x0000002d32000986 */ /* 0x000fe8000c101110 */
[----:B------:R1:W-:Y:S01]  /*215a00*/  @P6 STG.E.U8 desc[UR16][R48.64], R30 ;  /* 0x0000001e30006986 */ /* 0x0003e2000c101110 */
[----:B------:R-:W-:Y:S02]  /*215a10*/  LOP3.LUT P6, RZ, R44, 0x8000, RZ, 0xc0, !PT ;  /* 0x000080002cff7812 */ /* 0x000fe400078cc0ff */
[----:B-1----:R-:W-:-:S11]  /*215a20*/  PRMT R30, R31, 0x7770, RZ ;  /* 0x000077701f1e7816 */ /* 0x002fd600000000ff */
[----:B------:R1:W-:Y:S01]  /*215a30*/  @P6 STG.E.U8 desc[UR16][R46.64], R30 ;  /* 0x0000001e2e006986 */ /* 0x0003e2000c101110 */
[----:B------:R-:W-:Y:S02]  /*215a40*/  LOP3.LUT P6, RZ, R44, 0x4000, RZ, 0xc0, !PT ;  /* 0x000040002cff7812 */ /* 0x000fe400078cc0ff */
[C---:B------:R-:W-:Y:S02]  /*215a50*/  LOP3.LUT P0, RZ, R18.reuse, 0x8, RZ, 0xc0, !PT ;  /* 0x0000000812ff7812 */ /* 0x040fe4000780c0ff */
[----:B------:R-:W-:Y:S02]  /*215a60*/  LOP3.LUT P1, RZ, R18, 0x10, RZ, 0xc0, !PT ;  /* 0x0000001012ff7812 */ /* 0x000fe4000782c0ff */
[----:B-1----:R-:W-:-:S07]  /*215a70*/  PRMT R30, R31, 0x7771, RZ ;  /* 0x000077711f1e7816 */ /* 0x002fce00000000ff */
[----:B------:R1:W-:Y:S01]  /*215a80*/  @P6 STG.E.U8 desc[UR16][R42.64], R30 ;  /* 0x0000001e2a006986 */ /* 0x0003e2000c101110 */
[----:B------:R-:W-:Y:S02]  /*215a90*/  LOP3.LUT P2, RZ, R18, 0x20, RZ, 0xc0, !PT ;  /* 0x0000002012ff7812 */ /* 0x000fe4000784c0ff */
[----:B-1----:R-:W-:-:S05]  /*215aa0*/  PRMT R30, R31, 0x7772, RZ ;  /* 0x000077721f1e7816 */ /* 0x002fca00000000ff */
[----:B--2---:R1:W-:Y:S02]  /*215ab0*/  @P0 STG.E.U8 desc[UR16][R40.64], R30 ;  /* 0x0000001e28000986 */ /* 0x0043e4000c101110 */
[----:B-1----:R-:W-:-:S05]  /*215ac0*/  PRMT R30, R31, 0x7773, RZ ;  /* 0x000077731f1e7816 */ /* 0x002fca00000000ff */
[----:B------:R1:W-:Y:S02]  /*215ad0*/  @P1 STG.E.U8 desc[UR16][R38.64], R30 ;  /* 0x0000001e26001986 */ /* 0x0003e4000c101110 */
[----:B-1----:R-:W-:-:S05]  /*215ae0*/  PRMT R30, R4, 0x7770, RZ ;  /* 0x00007770041e7816 */ /* 0x002fca00000000ff */
[----:B------:R1:W-:Y:S02]  /*215af0*/  @P2 STG.E.U8 desc[UR16][R36.64], R30 ;  /* 0x0000001e24002986 */ /* 0x0003e4000c101110 */
[C---:B-1----:R-:W-:Y:S02]  /*215b00*/  PRMT R30, R4.reuse, 0x7771, RZ ;  /* 0x00007771041e7816 */ /* 0x042fe400000000ff */
[----:B------:R-:W2:Y:S04]  /*215b10*/  LDL.LU.64 R36, [R1+0x9a0] ;  /* 0x0009a00001247983 */ /* 0x000ea80000300a00 */
[----:B------:R1:W-:Y:S02]  /*215b20*/  @P3 STG.E.U8 desc[UR16][R34.64], R30 ;  /* 0x0000001e22003986 */ /* 0x0003e4000c101110 */
[----:B-1----:R-:W-:-:S02]  /*215b30*/  PRMT R30, R4, 0x7772, RZ ;  /* 0x00007772041e7816 */ /* 0x002fc400000000ff */
[----:B------:R-:W2:Y:S04]  /*215b40*/  LDL.LU.64 R34, [R1+0x988] ;  /* 0x0009880001227983 */ /* 0x000ea80000300a00 */
[----:B----4-:R1:W-:Y:S01]  /*215b50*/  @P4 STG.E.U8 desc[UR16][R32.64], R30 ;  /* 0x0000001e20004986 */ /* 0x0103e2000c101110 */
[----:B------:R-:W-:-:S03]  /*215b60*/  LOP3.LUT P5, RZ, R18, 0x100, RZ, 0xc0, !PT ;  /* 0x0000010012ff7812 */ /* 0x000fc600078ac0ff */
[----:B-1----:R-:W4:Y:S04]  /*215b70*/  LDL.LU.64 R32, [R1+0x980] ;  /* 0x0009800001207983 */ /* 0x002f280000300a00 */
[----:B------:R-:W4:Y:S01]  /*215b80*/  LDL.LU.64 R30, [R1+0x978] ;  /* 0x00097800011e7983 */ /* 0x000f220000300a00 */
[----:B------:R-:W-:Y:S02]  /*215b90*/  PRMT R4, R4, 0x7773, RZ ;  /* 0x0000777304047816 */ /* 0x000fe400000000ff */
[----:B------:R-:W-:-:S03]  /*215ba0*/  LOP3.LUT P6, RZ, R44, 0x2000, RZ, 0xc0, !PT ;  /* 0x000020002cff7812 */ /* 0x000fc600078cc0ff */
[----:B------:R1:W-:Y:S04]  /*215bb0*/  @P5 STG.E.U8 desc[UR16][R24.64], R4 ;  /* 0x0000000418005986 */ /* 0x0003e8000c101110 */
[----:B-1----:R-:W4:Y:S01]  /*215bc0*/  LDL.LU.64 R24, [R1+0x970] ;  /* 0x0009700001187983 */ /* 0x002f220000300a00 */
[----:B---3--:R-:W-:-:S05]  /*215bd0*/  PRMT R4, R5, 0x7770, RZ ;  /* 0x0000777005047816 */ /* 0x008fca00000000ff */
[----:B------:R1:W-:Y:S04]  /*215be0*/  @P6 STG.E.U8 desc[UR16][R22.64], R4 ;  /* 0x0000000416006986 */ /* 0x0003e8000c101110 */
[----:B-1----:R-:W3:Y:S04]  /*215bf0*/  LDL.LU.64 R22, [R1+0x958] ;  /* 0x0009580001167983 */ /* 0x002ee80000300a00 */
[----:B------:R-:W3:Y:S04]  /*215c00*/  LDL.LU.64 R54, [R1+0x950] ;  /* 0x0009500001367983 */ /* 0x000ee80000300a00 */
[----:B------:R-:W3:Y:S04]  /*215c10*/  LDL.LU.64 R50, [R1+0x948] ;  /* 0x0009480001327983 */ /* 0x000ee80000300a00 */
[----:B------:R-:W3:Y:S04]  /*215c20*/  LDL.LU.64 R48, [R1+0x940] ;  /* 0x0009400001307983 */ /* 0x000ee80000300a00 */
[----:B------:R-:W3:Y:S01]  /*215c30*/  LDL.LU.64 R46, [R1+0x928] ;  /* 0x00092800012e7983 */ /* 0x000ee20000300a00 */
[----:B------:R-:W-:-:S02]  /*215c40*/  LOP3.LUT P0, RZ, R18, 0x800000, RZ, 0xc0, !PT ;  /* 0x0080000012ff7812 */ /* 0x000fc4000780c0ff */
[----:B------:R-:W-:Y:S01]  /*215c50*/  LOP3.LUT R44, R44, 0xffffffef, RZ, 0xc0, !PT ;  /* 0xffffffef2c2c7812 */ /* 0x000fe200078ec0ff */
[----:B------:R-:W3:Y:S01]  /*215c60*/  LDL.LU.64 R42, [R1+0x920] ;  /* 0x00092000012a7983 */ /* 0x000ee20000300a00 */
[C---:B------:R-:W-:Y:S02]  /*215c70*/  LOP3.LUT P4, RZ, R18.reuse, 0x400, RZ, 0xc0, !PT ;  /* 0x0000040012ff7812 */ /* 0x040fe4000788c0ff */
[C---:B------:R-:W-:Y:S01]  /*215c80*/  LOP3.LUT P5, RZ, R18.reuse, 0x800, RZ, 0xc0, !PT ;  /* 0x0000080012ff7812 */ /* 0x040fe200078ac0ff */
[----:B------:R-:W3:Y:S01]  /*215c90*/  LDL.LU.64 R40, [R1+0x918] ;  /* 0x0009180001287983 */ /* 0x000ee20000300a00 */
[----:B------:R-:W-:Y:S02]  /*215ca0*/  PRMT R4, R5, 0x7771, RZ ;  /* 0x0000777105047816 */ /* 0x000fe400000000ff */
[----:B------:R-:W-:Y:S01]  /*215cb0*/  LOP3.LUT P6, RZ, R18, 0x1000, RZ, 0xc0, !PT ;  /* 0x0000100012ff7812 */ /* 0x000fe200078cc0ff */
[----:B------:R-:W3:Y:S02]  /*215cc0*/  LDL.LU.64 R38, [R1+0x910] ;  /* 0x0009100001267983 */ /* 0x000ee40000300a00 */
[----:B------:R-:W-:-:S02]  /*215cd0*/  @P0 LOP3.LUT R44, R44, 0x10, RZ, 0xfc, !PT ;  /* 0x000000102c2c0812 */ /* 0x000fc400078efcff */
[----:B------:R-:W-:Y:S02]  /*215ce0*/  LOP3.LUT P0, RZ, R18, 0x400000, RZ, 0xc0, !PT ;  /* 0x0040000012ff7812 */ /* 0x000fe4000780c0ff */
        /* <DEDUP_REMOVED lines=23> */
[----:B------:R-:W-:Y:S01]  /*215e60*/  LOP3.LUT P0, RZ, R18, 0x2000, RZ, 0xc0, !PT ;  /* 0x0000200012ff7812 */ /* 0x000fe2000780c0ff */
[----:B--2---:R1:W-:Y:S02]  /*215e70*/  @P4 STG.E.U8 desc[UR16][R36.64], R4 ;  /* 0x0000000424004986 */ /* 0x0043e4000c101110 */
[C---:B-1----:R-:W-:Y:S02]  /*215e80*/  PRMT R4, R5.reuse, 0x7772, RZ ;  /* 0x0000777205047816 */ /* 0x042fe400000000ff */
[----:B------:R-:W2:Y:S04]  /*215e90*/  LDL.LU.64 R36, [R1+0x908] ;  /* 0x0009080001247983 */ /* 0x000ea80000300a00 */
[----:B------:R1:W-:Y:S02]  /*215ea0*/  @P5 STG.E.U8 desc[UR16][R34.64], R4 ;  /* 0x0000000422005986 */ /* 0x0003e4000c101110 */
[----:B-1----:R-:W-:-:S02]  /*215eb0*/  PRMT R4, R5, 0x7773, RZ ;  /* 0x0000777305047816 */ /* 0x002fc400000000ff */
[----:B------:R-:W2:Y:S04]  /*215ec0*/  LDL.LU.64 R34, [R1+0x9b0] ;  /* 0x0009b00001227983 */ /* 0x000ea80000300a00 */
[----:B----4-:R1:W-:Y:S02]  /*215ed0*/  @P6 STG.E.U8 desc[UR16][R32.64], R4 ;  /* 0x0000000420006986 */ /* 0x0103e4000c101110 */
[----:B-1----:R-:W-:Y:S02]  /*215ee0*/  PRMT R4, R3, 0x7770, RZ ;  /* 0x0000777003047816 */ /* 0x002fe400000000ff */
[----:B------:R-:W4:Y:S04]  /*215ef0*/  LDL.LU.64 R32, [R1+0x9a8] ;  /* 0x0009a80001207983 */ /* 0x000f280000300a00 */
[----:B------:R1:W-:Y:S01]  /*215f00*/  @P0 STG.E.U8 desc[UR16][R30.64], R4 ;  /* 0x000000041e000986 */ /* 0x0003e2000c101110 */
[----:B------:R-:W-:-:S02]  /*215f10*/  LOP3.LUT P0, RZ, R44, 0x1000, RZ, 0xc0, !PT ;  /* 0x000010002cff7812 */ /* 0x000fc4000780c0ff */
[----:B-1----:R-:W-:Y:S01]  /*215f20*/  PRMT R4, R3, 0x7771, RZ ;  /* 0x0000777103047816 */ /* 0x002fe200000000ff */
[----:B------:R-:W4:Y:S10]  /*215f30*/  LDL.LU.64 R30, [R1+0x9c8] ;  /* 0x0009c800011e7983 */ /* 0x000f340000300a00 */
[----:B------:R1:W-:Y:S01]  /*215f40*/  @P0 STG.E.U8 desc[UR16][R24.64], R4 ;  /* 0x0000000418000986 */ /* 0x0003e2000c101110 */
[----:B------:R-:W-:-:S02]  /*215f50*/  LOP3.LUT P0, RZ, R44, 0x800, RZ, 0xc0, !PT ;  /* 0x000008002cff7812 */ /* 0x000fc4000780c0ff */
[----:B-1----:R-:W-:Y:S01]  /*215f60*/  PRMT R4, R3, 0x7772, RZ ;  /* 0x0000777203047816 */ /* 0x002fe200000000ff */
[----:B------:R-:W4:Y:S10]  /*215f70*/  LDL.LU.64 R24, [R1+0x9c0] ;  /* 0x0009c00001187983 */ /* 0x000f340000300a00 */
[----:B---3--:R1:W-:Y:S01]  /*215f80*/  @P0 STG.E.U8 desc[UR16][R22.64], R4 ;  /* 0x0000000416000986 */ /* 0x0083e2000c101110 */
[----:B------:R-:W-:-:S02]  /*215f90*/  LOP3.LUT P0, RZ, R44, 0x400, RZ, 0xc0, !PT ;  /* 0x000004002cff7812 */ /* 0x000fc4000780c0ff */
[----:B-1----:R-:W-:Y:S02]  /*215fa0*/  PRMT R4, R3, 0x7773, RZ ;  /* 0x0000777303047816 */ /* 0x002fe400000000ff */
[----:B------:R-:W3:Y:S09]  /*215fb0*/  LDL.LU R3, [R1+0xa09c] ;  /* 0x00a09c0001037983 */ /* 0x000ef20000300800 */
[----:B------:R1:W-:Y:S01]  /*215fc0*/  @P0 STG.E.U8 desc[UR16][R54.64], R4 ;  /* 0x0000000436000986 */ /* 0x0003e2000c101110 */
[----:B------:R-:W-:-:S03]  /*215fd0*/  LOP3.LUT P0, RZ, R44, 0x200, RZ, 0xc0, !PT ;  /* 0x000002002cff7812 */ /* 0x000fc6000780c0ff */
[----:B------:R-:W3:Y:S01]  /*215fe0*/  LDL.LU.64 R22, [R1+0x9b8] ;  /* 0x0009b80001167983 */ /* 0x000ee20000300a00 */
[----:B-1----:R-:W-:-:S09]  /*215ff0*/  PRMT R4, R10, 0x7770, RZ ;  /* 0x000077700a047816 */ /* 0x002fd200000000ff */
[----:B------:R1:W-:Y:S01]  /*216000*/  @P0 STG.E.U8 desc[UR16][R50.64], R4 ;  /* 0x0000000432000986 */ /* 0x0003e2000c101110 */
[----:B------:R-:W-:Y:S02]  /*216010*/  LOP3.LUT P0, RZ, R44, 0x100, RZ, 0xc0, !PT ;  /* 0x000001002cff7812 */ /* 0x000fe4000780c0ff */
[----:B-1----:R-:W-:-:S11]  /*216020*/  PRMT R4, R10, 0x7771, RZ ;  /* 0x000077710a047816 */ /* 0x002fd600000000ff */
[----:B------:R1:W-:Y:S01]  /*216030*/  @P0 STG.E.U8 desc[UR16][R48.64], R4 ;  /* 0x0000000430000986 */ /* 0x0003e2000c101110 */
[----:B------:R-:W-:Y:S02]  /*216040*/  LOP3.LUT P0, RZ, R44, 0x80, RZ, 0xc0, !PT ;  /* 0x000000802cff7812 */ /* 0x000fe4000780c0ff */
[----:B-1----:R-:W-:-:S11]  /*216050*/  PRMT R4, R10, 0x7772, RZ ;  /* 0x000077720a047816 */ /* 0x002fd600000000ff */
[----:B------:R1:W-:Y:S02]  /*216060*/  @P0 STG.E.U8 desc[UR16][R46.64], R4 ;  /* 0x000000042e000986 */ /* 0x0003e4000c101110 */
[----:B-1----:R-:W-:Y:S02]  /*216070*/  PRMT R4, R10, 0x7773, RZ ;  /* 0x000077730a047816 */ /* 0x002fe400000000ff */
[----:B------:R-:W3:Y:S01]  /*216080*/  LDL.LU R10, [R1+0xa098] ;  /* 0x00a09800010a7983 */ /* 0x000ee20000300800 */
[----:B------:R-:W-:-:S13]  /*216090*/  LOP3.LUT P0, RZ, R44, 0x40, RZ, 0xc0, !PT ;  /* 0x000000402cff7812 */ /* 0x000fda000780c0ff */
        /* <DEDUP_REMOVED lines=10> */
[----:B-1----:R-:W-:Y:S02]  /*216140*/  PRMT R4, R2, 0x7772, RZ ;  /* 0x0000777202047816 */ /* 0x002fe400000000ff */
[C---:B------:R-:W-:Y:S02]  /*216150*/  LOP3.LUT P4, RZ, R18.reuse, 0x8000000, RZ, 0xc0, !PT ;  /* 0x0800000012ff7812 */ /* 0x040fe4000788c0ff */
[C---:B------:R-:W-:Y:S02]  /*216160*/  LOP3.LUT P5, RZ, R18.reuse, 0x10000000, RZ, 0xc0, !PT ;  /* 0x1000000012ff7812 */ /* 0x040fe400078ac0ff */
[----:B------:R-:W-:Y:S01]  /*216170*/  LOP3.LUT P6, RZ, R18, 0x20000000, RZ, 0xc0, !PT ;  /* 0x2000000012ff7812 */ /* 0x000fe200078cc0ff */
[----:B--2---:R1:W-:Y:S02]  /*216180*/  @P1 STG.E.U8 desc[UR16][R36.64], R4 ;  /* 0x0000000424001986 */ /* 0x0043e4000c101110 */
[----:B-1----:R-:W-:-:S02]  /*216190*/  PRMT R4, R2, 0x7773, RZ ;  /* 0x0000777302047816 */ /* 0x002fc400000000ff */
[----:B------:R-:W2:Y:S04]  /*2161a0*/  LDL.LU R2, [R1+0xa094] ;  /* 0x00a0940001027983 */ /* 0x000ea80000300800 */
[----:B------:R3:W-:Y:S02]  /*2161b0*/  @P2 STG.E.U8 desc[UR16][R34.64], R4 ;  /* 0x0000000422002986 */ /* 0x0007e4000c101110 */
[----:B---3--:R-:W-:-:S05]  /*2161c0*/  PRMT R4, R10, 0x7770, RZ ;  /* 0x000077700a047816 */ /* 0x008fca00000000ff */
[----:B----4-:R1:W-:Y:S02]  /*2161d0*/  @P3 STG.E.U8 desc[UR16][R32.64], R4 ;  /* 0x0000000420003986 */ /* 0x0103e4000c101110 */
[----:B-1----:R-:W-:-:S05]  /*2161e0*/  PRMT R4, R10, 0x7771, RZ ;  /* 0x000077710a047816 */ /* 0x002fca00000000ff */
[----:B------:R1:W-:Y:S02]  /*2161f0*/  @P4 STG.E.U8 desc[UR16][R30.64], R4 ;  /* 0x000000041e004986 */ /* 0x0003e4000c101110 */
[----:B-1----:R-:W-:-:S05]  /*216200*/  PRMT R4, R10, 0x7772, RZ ;  /* 0x000077720a047816 */ /* 0x002fca00000000ff */
[----:B------:R1:W-:Y:S02]  /*216210*/  @P5 STG.E.U8 desc[UR16][R24.64], R4 ;  /* 0x0000000418005986 */ /* 0x0003e4000c101110 */
[----:B-1----:R-:W-:Y:S02]  /*216220*/  PRMT R4, R10, 0x7773, RZ ;  /* 0x000077730a047816 */ /* 0x002fe400000000ff */
[----:B------:R-:W3:Y:S04]  /*216230*/  LDL.LU R10, [R1+0xa090] ;  /* 0x00a09000010a7983 */ /* 0x000ee80000300800 */
[----:B------:R-:W4:Y:S04]  /*216240*/  LDL.LU.64 R38, [R1+0xa38] ;  /* 0x000a380001267983 */ /* 0x000f280000300a00 */
[----:B------:R-:W4:Y:S04]  /*216250*/  LDL.LU.64 R34, [R1+0xa30] ;  /* 0x000a300001227983 */ /* 0x000f280000300a00 */
[----:B------:R1:W-:Y:S04]  /*216260*/  @P6 STG.E.U8 desc[UR16][R22.64], R4 ;  /* 0x0000000416006986 */ /* 0x0003e8000c101110 */
[----:B------:R-:W4:Y:S04]  /*216270*/  LDL.LU.64 R36, [R1+0xa18] ;  /* 0x000a180001247983 */ /* 0x000f280000300a00 */
[----:B-1----:R-:W4:Y:S04]  /*216280*/  LDL.LU R22, [R1+0x664] ;  /* 0x0006640001167983 */ /* 0x002f280000300800 */
[----:B------:R-:W4:Y:S04]  /*216290*/  LDL.LU.64 R32, [R1+0xa10] ;  /* 0x000a100001207983 */ /* 0x000f280000300a00 */
[----:B------:R-:W4:Y:S04]  /*2162a0*/  LDL.LU.64 R24, [R1+0xa08] ;  /* 0x000a080001187983 */ /* 0x000f280000300a00 */
[----:B------:R-:W4:Y:S04]  /*2162b0*/  LDL.LU.64 R30, [R1+0xa00] ;  /* 0x000a0000011e7983 */ /* 0x000f280000300a00 */
[----:B------:R-:W4:Y:S01]  /*2162c0*/  LDL.LU R45, [R1+0x654] ;  /* 0x00065400012d7983 */ /* 0x000f220000300800 */
[----:B------:R-:W-:-:S02]  /*2162d0*/  LOP3.LUT P4, RZ, R18, 0x40000000, RZ, 0xc0, !PT ;  /* 0x4000000012ff7812 */ /* 0x000fc4000788c0ff */
[----:B------:R-:W-:Y:S02]  /*2162e0*/  LOP3.LUT P5, RZ, R18, 0x80000000, RZ, 0xc0, !PT ;  /* 0x8000000012ff7812 */ /* 0x000fe400078ac0ff */
[----:B--2---:R-:W-:Y:S02]  /*2162f0*/  LOP3.LUT P0, RZ, R2, 0x400, RZ, 0xc0, !PT ;  /* 0x0000040002ff7812 */ /* 0x004fe4000780c0ff */
[----:B------:R-:W-:Y:S02]  /*216300*/  LOP3.LUT R44, R44, 0xfffffffe, RZ, 0xc0, !PT ;  /* 0xfffffffe2c2c7812 */ /* 0x000fe400078ec0ff */
[----:B------:R-:W-:Y:S02]  /*216310*/  LOP3.LUT P6, RZ, R2, 0x1, RZ, 0xc0, !PT ;  /* 0x0000000102ff7812 */ /* 0x000fe400078cc0ff */
[----:B---3--:R-:W-:-:S07]  /*216320*/  LOP3.LUT R10, R10, 0xf7ffffff, RZ, 0xc0, !PT ;  /* 0xf7ffffff0a0a7812 */ /* 0x008fce00078ec0ff */
[----:B------:R-:W-:Y:S02]  /*216330*/  @P0 LOP3.LUT R10, R10, 0x8000000, RZ, 0xfc, !PT ;  /* 0x080000000a0a0812 */ /* 0x000fe400078efcff */
[----:B------:R-:W-:Y:S02]  /*216340*/  LOP3.LUT P0, RZ, R2, 0x200, RZ, 0xc0, !PT ;  /* 0x0000020002ff7812 */ /* 0x000fe4000780c0ff */
[----:B------:R-:W-:-:S11]  /*216350*/  LOP3.LUT R10, R10, 0xefffffff, RZ, 0xc0, !PT ;  /* 0xefffffff0a0a7812 */ /* 0x000fd600078ec0ff */
[----:B------:R-:W-:Y:S02]  /*216360*/  @P0 LOP3.LUT R10, R10, 0x10000000, RZ, 0xfc, !PT ;  /* 0x100000000a0a0812 */ /* 0x000fe400078efcff */
[----:B------:R-:W-:Y:S02]  /*216370*/  LOP3.LUT P0, RZ, R2, 0x100, RZ, 0xc0, !PT ;  /* 0x0000010002ff7812 */ /* 0x000fe4000780c0ff */
[----:B------:R-:W-:Y:S02]  /*216380*/  LOP3.LUT R10, R10, 0xdfffffff, RZ, 0xc0, !PT ;  /* 0xdfffffff0a0a7812 */ /* 0x000fe400078ec0ff */
[----:B----4-:R-:W-:-:S09]  /*216390*/  PRMT R4, R22, 0x7770, RZ ;  /* 0x0000777016047816 */ /* 0x010fd200000000ff */
[----:B------:R-:W-:Y:S02]  /*2163a0*/  @P0 LOP3.LUT R10, R10, 0x20000000, RZ, 0xfc, !PT ;  /* 0x200000000a0a0812 */ /* 0x000fe400078efcff */
[----:B------:R-:W-:Y:S01]  /*2163b0*/  LOP3.LUT P0, RZ, R2, 0x80, RZ, 0xc0, !PT ;  /* 0x0000008002ff7812 */ /* 0x000fe2000780c0ff */
[----:B------:R1:W-:Y:S01]  /*2163c0*/  @P4 STG.E.U8 desc[UR16][R38.64], R4 ;  /* 0x0000000426004986 */ /* 0x0003e2000c101110 */
[----:B------:R-:W-:Y:S02]  /*2163d0*/  LOP3.LUT R10, R10, 0xbfffffff, RZ, 0xc0, !PT ;  /* 0xbfffffff0a0a7812 */ /* 0x000fe400078ec0ff */
[----:B-1----:R-:W-:-:S09]  /*2163e0*/  PRMT R4, R22, 0x7771, RZ ;  /* 0x0000777116047816 */ /* 0x002fd200000000ff */
[----:B------:R-:W-:Y:S01]  /*2163f0*/  @P0 LOP3.LUT R10, R10, 0x40000000, RZ, 0xfc, !PT ;  /* 0x400000000a0a0812 */ /* 0x000fe200078efcff */
[----:B------:R1:W-:Y:S01]  /*216400*/  @P5 STG.E.U8 desc[UR16][R34.64], R4 ;  /* 0x0000000422005986 */ /* 0x0003e2000c101110 */
[----:B------:R-:W-:-:S03]  /*216410*/  LOP3.LUT P0, RZ, R2, 0x40, RZ, 0xc0, !PT ;  /* 0x0000004002ff7812 */ /* 0x000fc6000780c0ff */
[----:B-1----:R-:W2:Y:S01]  /*216420*/  LDL.LU.64 R4, [R1+0x9f8] ;  /* 0x0009f80001047983 */ /* 0x002ea20000300a00 */
[----:B------:R-:W-:-:S03]  /*216430*/  LOP3.LUT R10, R10, 0x7fffffff, RZ, 0xc0, !PT ;  /* 0x7fffffff0a0a7812 */ /* 0x000fc600078ec0ff */
[----:B------:R-:W3:Y:S06]  /*216440*/  LDL.LU.64 R54, [R1+0x9f0] ;  /* 0x0009f00001367983 */ /* 0x000eec0000300a00 */
[----:B------:R-:W-:Y:S02]  /*216450*/  @P0 LOP3.LUT R10, R10, 0x80000000, RZ, 0xfc, !PT ;  /* 0x800000000a0a0812 */ /* 0x000fe400078efcff */
[----:B------:R-:W-:Y:S01]  /*216460*/  LOP3.LUT P0, RZ, R2, 0x20, RZ, 0xc0, !PT ;  /* 0x0000002002ff7812 */ /* 0x000fe2000780c0ff */
[----:B------:R-:W4:Y:S04]  /*216470*/  LDL.LU.64 R50, [R1+0x9e8] ;  /* 0x0009e80001327983 */ /* 0x000f280000300a00 */
[----:B------:R-:W3:Y:S04]  /*216480*/  LDL.LU R23, [R1+0x644] ;  /* 0x0006440001177983 */ /* 0x000ee80000300800 */
[----:B------:R-:W3:Y:S04]  /*216490*/  LDL.LU.64 R48, [R1+0x9e0] ;  /* 0x0009e00001307983 */ /* 0x000ee80000300a00 */
[----:B------:R-:W-:Y:S01]  /*2164a0*/  @P0 LOP3.LUT R44, R44, 0x1, RZ, 0xfc, !PT ;  /* 0x000000012c2c0812 */ /* 0x000fe200078efcff */
[----:B------:R-:W4:Y:S01]  /*2164b0*/  LDL.LU.64 R46, [R1+0x9d8] ;  /* 0x0009d800012e7983 */ /* 0x000f220000300a00 */
[----:B------:R-:W-:-:S02]  /*2164c0*/  LOP3.LUT P0, RZ, R2, 0x10, RZ, 0xc0, !PT ;  /* 0x0000001002ff7812 */ /* 0x000fc4000780c0ff */
[----:B------:R-:W-:Y:S01]  /*2164d0*/  LOP3.LUT R44, R44, 0xfffffffd, RZ, 0xc0, !PT ;  /* 0xfffffffd2c2c7812 */ /* 0x000fe200078ec0ff */
[----:B------:R-:W4:Y:S01]  /*2164e0*/  LDL.LU.64 R42, [R1+0x9d0] ;  /* 0x0009d000012a7983 */ /* 0x000f220000300a00 */
[----:B------:R-:W-:-:S09]  /*2164f0*/  PRMT R34, R22, 0x7772, RZ ;  /* 0x0000777216227816 */ /* 0x000fd200000000ff */
[----:B------:R-:W-:Y:S01]  /*216500*/  @P0 LOP3.LUT R44, R44, 0x2, RZ, 0xfc, !PT ;  /* 0x000000022c2c0812 */ /* 0x000fe200078efcff */
[----:B------:R-:W4:Y:S01]  /*216510*/  LDL.LU.64 R40, [R1+0xa40] ;  /* 0x000a400001287983 */ /* 0x000f220000300a00 */
[----:B------:R-:W-:Y:S02]  /*216520*/  LOP3.LUT P0, RZ, R2, 0x8, RZ, 0xc0, !PT ;  /* 0x0000000802ff7812 */ /* 0x000fe4000780c0ff */
[----:B------:R-:W-:Y:S02]  /*216530*/  LOP3.LUT R44, R44, 0xfffffffb, RZ, 0xc0, !PT ;  /* 0xfffffffb2c2c7812 */ /* 0x000fe400078ec0ff */
[----:B------:R-:W-:Y:S01]  /*216540*/  PRMT R22, R22, 0x7773, RZ ;  /* 0x0000777316167816 */ /* 0x000fe200000000ff */
[----:B------:R1:W-:Y:S04]  /*216550*/  @P6 STG.E.U8 desc[UR16][R36.64], R34 ;  /* 0x0000002224006986 */ /* 0x0003e8000c101110 */
[----:B------:R-:W4:Y:S04]  /*216560*/  LDL.LU.64 R38, [R1+0xae0] ;  /* 0x000ae00001267983 */ /* 0x000f280000300a00 */
[----:B------:R-:W-:-:S02]  /*216570*/  @P0 LOP3.LUT R44, R44, 0x4, RZ, 0xfc, !PT ;  /* 0x000000042c2c0812 */ /* 0x000fc400078efcff */
[----:B------:R-:W-:Y:S02]  /*216580*/  LOP3.LUT P0, RZ, R2, 0x4, RZ, 0xc0, !PT ;  /* 0x0000000402ff7812 */ /* 0x000fe4000780c0ff */
[----:B------:R-:W-:Y:S01]  /*216590*/  LOP3.LUT R44, R44, 0xfffffff7, RZ, 0xc0, !PT ;  /* 0xfffffff72c2c7812 */ /* 0x000fe200078ec0ff */
[----:B-1----:R-:W4:Y:S04]  /*2165a0*/  LDL.LU.64 R36, [R1+0xad8] ;  /* 0x000ad80001247983 */ /* 0x002f280000300a00 */
[----:B------:R-:W4:Y:S06]  /*2165b0*/  LDL.LU.64 R34, [R1+0xad0] ;  /* 0x000ad00001227983 */ /* 0x000f2c0000300a00 */
[----:B------:R-:W-:-:S02]  /*2165c0*/  @P0 LOP3.LUT R44, R44, 0x8, RZ, 0xfc, !PT ;  /* 0x000000082c2c0812 */ /* 0x000fc400078efcff */
[----:B------:R-:W-:-:S13]  /*2165d0*/  LOP3.LUT P0, RZ, R2, 0x2, RZ, 0xc0, !PT ;  /* 0x0000000202ff7812 */ /* 0x000fda000780c0ff */
[----:B------:R1:W-:Y:S01]  /*2165e0*/  @P0 STG.E.U8 desc[UR16][R32.64], R22 ;  /* 0x0000001620000986 */ /* 0x0003e2000c101110 */
[----:B------:R-:W-:Y:S02]  /*2165f0*/  LOP3.LUT P0, RZ, R44, 0x8, RZ, 0xc0, !PT ;  /* 0x000000082cff7812 */ /* 0x000fe4000780c0ff */
[----:B-1----:R-:W-:-:S11]  /*216600*/  PRMT R22, R45, 0x7770, RZ ;  /* 0x000077702d167816 */ /* 0x002fd600000000ff */
[----:B------:R1:W-:Y:S01]  /*216610*/  @P0 STG.E.U8 desc[UR16][R24.64], R22 ;  /* 0x0000001618000986 */ /* 0x0003e2000c101110 */
[----:B------:R-:W-:-:S03]  /*216620*/  LOP3.LUT P0, RZ, R44, 0x4, RZ, 0xc0, !PT ;  /* 0x000000042cff7812 */ /* 0x000fc6000780c0ff */
[----:B-1----:R-:W4:Y:S01]  /*216630*/  LDL.LU R22, [R1+0x624] ;  /* 0x0006240001167983 */ /* 0x002f220000300800 */
[----:B------:R-:W-:-:S03]  /*216640*/  PRMT R24, R45, 0x7771, RZ ;  /* 0x000077712d187816 */ /* 0x000fc600000000ff */
[----:B------:R-:W4:Y:S06]  /*216650*/  LDL.LU.64 R32, [R1+0xab8] ;  /* 0x000ab80001207983 */ /* 0x000f2c0000300a00 */
[----:B------:R1:W-:Y:S04]  /*216660*/  @P0 STG.E.U8 desc[UR16][R30.64], R24 ;  /* 0x000000181e000986 */ /* 0x0003e8000c101110 */
[----:B-1----:R-:W4:Y:S01]  /*216670*/  LDL.LU.64 R30, [R1+0xab0] ;  /* 0x000ab000011e7983 */ /* 0x002f220000300a00 */
[----:B------:R-:W-:-:S02]  /*216680*/  LOP3.LUT P0, RZ, R44, 0x2, RZ, 0xc0, !PT ;  /* 0x000000022cff7812 */ /* 0x000fc4000780c0ff */
[----:B------:R-:W-:Y:S01]  /*216690*/  PRMT R52, R45, 0x7772, RZ ;  /* 0x000077722d347816 */ /* 0x000fe200000000ff */
[----:B------:R-:W4:Y:S01]  /*2166a0*/  LDL.LU.64 R24, [R1+0xaa8] ;  /* 0x000aa80001187983 */ /* 0x000f220000300a00 */
[C---:B------:R-:W-:Y:S02]  /*2166b0*/  LOP3.LUT P1, RZ, R2.reuse, 0x800, RZ, 0xc0, !PT ;  /* 0x0000080002ff7812 */ /* 0x040fe4000782c0ff */
[C---:B------:R-:W-:Y:S02]  /*2166c0*/  LOP3.LUT P2, RZ, R2.reuse, 0x1000, RZ, 0xc0, !PT ;  /* 0x0000100002ff7812 */ /* 0x040fe4000784c0ff */
[C---:B------:R-:W-:Y:S02]  /*2166d0*/  LOP3.LUT P3, RZ, R2.reuse, 0x2000, RZ, 0xc0, !PT ;  /* 0x0000200002ff7812 */ /* 0x040fe4000786c0ff */
[C---:B------:R-:W-:Y:S02]  /*2166e0*/  LOP3.LUT P4, RZ, R2.reuse, 0x4000, RZ, 0xc0, !PT ;  /* 0x0000400002ff7812 */ /* 0x040fe4000788c0ff */
[----:B------:R-:W-:Y:S01]  /*2166f0*/  LOP3.LUT P5, RZ, R2, 0x8000, RZ, 0xc0, !PT ;  /* 0x0000800002ff7812 */ /* 0x000fe200078ac0ff */
[----:B--2---:R1:W-:Y:S01]  /*216700*/  @P0 STG.E.U8 desc[UR16][R4.64], R52 ;  /* 0x0000003404000986 */ /* 0x0043e2000c101110 */
[----:B------:R-:W-:-:S02]  /*216710*/  LOP3.LUT P0, RZ, R44, 0x1, RZ, 0xc0, !PT ;  /* 0x000000012cff7812 */ /* 0x000fc4000780c0ff */
[----:B------:R-:W-:Y:S01]  /*216720*/  PRMT R44, R45, 0x7773, RZ ;  /* 0x000077732d2c7816 */ /* 0x000fe200000000ff */
[----:B-1----:R-:W2:Y:S10]  /*216730*/  LDL.LU.64 R4, [R1+0xa088] ;  /* 0x00a0880001047983 */ /* 0x002eb40000300a00 */
[----:B---3--:R1:W-:Y:S01]  /*216740*/  @P0 STG.E.U8 desc[UR16][R54.64], R44 ;  /* 0x0000002c36000986 */ /* 0x0083e2000c101110 */
[----:B------:R-:W-:-:S02]  /*216750*/  LOP3.LUT P0, RZ, R10, 0x80000000, RZ, 0xc0, !PT ;  /* 0x800000000aff7812 */ /* 0x000fc4000780c0ff */
[----:B-1----:R-:W-:-:S11]  /*216760*/  PRMT R44, R23, 0x7770, RZ ;  /* 0x00007770172c7816 */ /* 0x002fd600000000ff */
[----:B----4-:R1:W-:Y:S01]  /*216770*/  @P0 STG.E.U8 desc[UR16][R50.64], R44 ;  /* 0x0000002c32000986 */ /* 0x0103e2000c101110 */
[----:B------:R-:W-:Y:S02]  /*216780*/  LOP3.LUT P0, RZ, R10, 0x40000000, RZ, 0xc0, !PT ;  /* 0x400000000aff7812 */ /* 0x000fe4000780c0ff */
[----:B-1----:R-:W-:-:S11]  /*216790*/  PRMT R44, R23, 0x7771, RZ ;  /* 0x00007771172c7816 */ /* 0x002fd600000000ff */
[----:B------:R1:W-:Y:S01]  /*2167a0*/  @P0 STG.E.U8 desc[UR16][R48.64], R44 ;  /* 0x0000002c30000986 */ /* 0x0003e2000c101110 */
[----:B------:R-:W-:Y:S02]  /*2167b0*/  LOP3.LUT P0, RZ, R10, 0x20000000, RZ, 0xc0, !PT ;  /* 0x200000000aff7812 */ /* 0x000fe4000780c0ff */
[----:B-1----:R-:W-:-:S11]  /*2167c0*/  PRMT R44, R23, 0x7772, RZ ;  /* 0x00007772172c7816 */ /* 0x002fd600000000ff */
[----:B------:R-:W-:Y:S01]  /*2167d0*/  @P0 STG.E.U8 desc[UR16][R46.64], R44 ;  /* 0x0000002c2e000986 */ /* 0x000fe2000c101110 */
[----:B------:R-:W-:Y:S02]  /*2167e0*/  LOP3.LUT P0, RZ, R10, 0x10000000, RZ, 0xc0, !PT ;  /* 0x100000000aff7812 */ /* 0x000fe4000780c0ff */
[----:B------:R-:W-:-:S11]  /*2167f0*/  PRMT R23, R23, 0x7773, RZ ;  /* 0x0000777317177816 */ /* 0x000fd600000000ff */
[----:B------:R1:W-:Y:S01]  /*216800*/  @P0 STG.E.U8 desc[UR16][R42.64], R23 ;  /* 0x000000172a000986 */ /* 0x0003e2000c101110 */
[----:B------:R-:W-:Y:S02]  /*216810*/  LOP3.LUT P0, RZ, R10, 0x8000000, RZ, 0xc0, !PT ;  /* 0x080000000aff7812 */ /* 0x000fe4000780c0ff */
[----:B-1----:R-:W-:-:S11]  /*216820*/  PRMT R23, R3, 0x7770, RZ ;  /* 0x0000777003177816 */ /* 0x002fd600000000ff */
[----:B------:R1:W-:Y:S02]  /*216830*/  @P0 STG.E.U8 desc[UR16][R40.64], R23 ;  /* 0x0000001728000986 */ /* 0x0003e4000c101110 */
[----:B-1----:R-:W-:-:S05]  /*216840*/  PRMT R23, R3, 0x7771, RZ ;  /* 0x0000777103177816 */ /* 0x002fca00000000ff */
[----:B------:R1:W-:Y:S02]  /*216850*/  @P1 STG.E.U8 desc[UR16][R38.64], R23 ;  /* 0x0000001726001986 */ /* 0x0003e4000c101110 */
[----:B-1----:R-:W-:-:S05]  /*216860*/  PRMT R23, R3, 0x7772, RZ ;  /* 0x0000777203177816 */ /* 0x002fca00000000ff */
[----:B------:R1:W-:Y:S02]  /*216870*/  @P2 STG.E.U8 desc[UR16][R36.64], R23 ;  /* 0x0000001724002986 */ /* 0x0003e4000c101110 */
[----:B-1----:R-:W-:Y:S02]  /*216880*/  PRMT R23, R3, 0x7773, RZ ;  /* 0x0000777303177816 */ /* 0x002fe400000000ff */
[----:B------:R-:W3:Y:S04]  /*216890*/  LDL.LU R3, [R1+0xa080] ;  /* 0x00a0800001037983 */ /* 0x000ee80000300800 */
[----:B------:R1:W-:Y:S02]  /*2168a0*/  @P3 STG.E.U8 desc[UR16][R34.64], R23 ;  /* 0x0000001722003986 */ /* 0x0003e4000c101110 */
[----:B-1----:R-:W-:-:S05]  /*2168b0*/  PRMT R23, R22, 0x7770, RZ ;  /* 0x0000777016177816 */ /* 0x002fca00000000ff */
[----:B------:R1:W-:Y:S02]  /*2168c0*/  @P4 STG.E.U8 desc[UR16][R32.64], R23 ;  /* 0x0000001720004986 */ /* 0x0003e4000c101110 */
[----:B-1----:R-:W-:-:S05]  /*2168d0*/  PRMT R23, R22, 0x7771, RZ ;  /* 0x0000777116177816 */ /* 0x002fca00000000ff */
[----:B------:R1:W-:Y:S04]  /*2168e0*/  @P5 STG.E.U8 desc[UR16][R30.64], R23 ;  /* 0x000000171e005986 */ /* 0x0003e8000c101110 */
[----:B-1----:R-:W4:Y:S01]  /*2168f0*/  LDL.LU.64 R30, [R1+0xaa0] ;  /* 0x000aa000011e7983 */ /* 0x002f220000300a00 */
[----:B------:R-:W-:Y:S02]  /*216900*/  LOP3.LUT P6, RZ, R2, 0x10000, RZ, 0xc0, !PT ;  /* 0x0001000002ff7812 */ /* 0x000fe400078cc0ff */
[----:B------:R-:W-:Y:S01]  /*216910*/  PRMT R23, R22, 0x7772, RZ ;  /* 0x0000777216177816 */ /* 0x000fe200000000ff */
[----:B------:R-:W2:Y:S04]  /*216920*/  LDL.LU.64 R34, [R1+0xa98] ;  /* 0x000a980001227983 */ /* 0x000ea80000300a00 */
[----:B------:R-:W2:Y:S04]  /*216930*/  LDL.LU.64 R36, [R1+0xa90] ;  /* 0x000a900001247983 */ /* 0x000ea80000300a00 */
[----:B------:R-:W2:Y:S04]  /*216940*/  LDL.LU.64 R32, [R1+0xa68] ;  /* 0x000a680001207983 */ /* 0x000ea80000300a00 */
[----:B------:R1:W-:Y:S04]  /*216950*/  @P6 STG.E.U8 desc[UR16][R24.64], R23 ;  /* 0x0000001718006986 */ /* 0x0003e8000c101110 */
[----:B-1----:R-:W2:Y:S01]  /*216960*/  LDL.LU R23, [R1+0x614] ;  /* 0x0006140001177983 */ /* 0x002ea20000300800 */
[----:B------:R-:W-:-:S03]  /*216970*/  LOP3.LUT P4, RZ, R2, 0x20000, RZ, 0xc0, !PT ;  /* 0x0002000002ff7812 */ /* 0x000fc6000788c0ff */
[----:B------:R-:W3:Y:S01]  /*216980*/  LDL.LU.64 R24, [R1+0xa60] ;  /* 0x000a600001187983 */ /* 0x000ee20000300a00 */
[----:B------:R-:W-:Y:S02]  /*216990*/  PRMT R22, R22, 0x7773, RZ ;  /* 0x0000777316167816 */ /* 0x000fe400000000ff */
        /* <DEDUP_REMOVED lines=13> */
[----:B------:R-:W-:Y:S02]  /*216a70*/  LOP3.LUT R10, R10, 0xffbfffff, RZ, 0xc0, !PT ;  /* 0xffbfffff0a0a7812 */ /* 0x000fe400078ec0ff */
[----:B------:R-:W-:-:S09]  /*216a80*/  LOP3.LUT P5, RZ, R2, 0x40000, RZ, 0xc0, !PT ;  /* 0x0004000002ff7812 */ /* 0x000fd200078ac0ff */
[----:B------:R-:W-:Y:S02]  /*216a90*/  @P0 LOP3.LUT R10, R10, 0x400000, RZ, 0xfc, !PT ;  /* 0x004000000a0a0812 */ /* 0x000fe400078efcff */
[----:B------:R-:W-:Y:S01]  /*216aa0*/  LOP3.LUT P0, RZ, R2, 0x1000000, RZ, 0xc0, !PT ;  /* 0x0100000002ff7812 */ /* 0x000fe2000780c0ff */
[----:B----4-:R1:W-:Y:S04]  /*216ab0*/  @P4 STG.E.U8 desc[UR16][R30.64], R22 ;  /* 0x000000161e004986 */ /* 0x0103e8000c101110 */
[----:B-1----:R-:W4:Y:S04]  /*216ac0*/  LDL.LU.64 R30, [R1+0xa58] ;  /* 0x000a5800011e7983 */ /* 0x002f280000300a00 */
[----:B------:R-:W4:Y:S04]  /*216ad0*/  LDL.LU.64 R52, [R1+0xa50] ;  /* 0x000a500001347983 */ /* 0x000f280000300a00 */
[----:B------:R-:W4:Y:S01]  /*216ae0*/  LDL.LU.64 R54, [R1+0xa48] ;  /* 0x000a480001367983 */ /* 0x000f220000300a00 */
[----:B------:R-:W-:-:S02]  /*216af0*/  LOP3.LUT R10, R10, 0xff7fffff, RZ, 0xc0, !PT ;  /* 0xff7fffff0a0a7812 */ /* 0x000fc400078ec0ff */
[----:B--2---:R-:W-:Y:S02]  /*216b00*/  PRMT R22, R23, 0x7770, RZ ;  /* 0x0000777017167816 */ /* 0x004fe400000000ff */
[----:B------:R-:W-:Y:S02]  /*216b10*/  @P0 LOP3.LUT R10, R10, 0x800000, RZ, 0xfc, !PT ;  /* 0x008000000a0a0812 */ /* 0x000fe400078efcff */
[----:B------:R-:W-:Y:S01]  /*216b20*/  LOP3.LUT P0, RZ, R2, 0x800000, RZ, 0xc0, !PT ;  /* 0x0080000002ff7812 */ /* 0x000fe2000780c0ff */
[----:B------:R1:W-:Y:S01]  /*216b30*/  @P5 STG.E.U8 desc[UR16][R34.64], R22 ;  /* 0x0000001622005986 */ /* 0x0003e2000c101110 */
[----:B------:R-:W-:-:S03]  /*216b40*/  LOP3.LUT R10, R10, 0xfeffffff, RZ, 0xc0, !PT ;  /* 0xfeffffff0a0a7812 */ /* 0x000fc600078ec0ff */
[----:B-1----:R-:W2:Y:S04]  /*216b50*/  LDL.LU R35, [R1+0x678] ;  /* 0x0006780001237983 */ /* 0x002ea80000300800 */
[----:B------:R-:W2:Y:S04]  /*216b60*/  LDL.LU.64 R50, [R1+0xaf0] ;  /* 0x000af00001327983 */ /* 0x000ea80000300a00 */
[----:B------:R-:W-:Y:S02]  /*216b70*/  @P0 LOP3.LUT R10, R10, 0x1000000, RZ, 0xfc, !PT ;  /* 0x010000000a0a0812 */ /* 0x000fe400078efcff */
[----:B------:R-:W-:Y:S01]  /*216b80*/  LOP3.LUT P0, RZ, R2, 0x400000, RZ, 0xc0, !PT ;  /* 0x0040000002ff7812 */ /* 0x000fe2000780c0ff */
[----:B------:R-:W2:Y:S01]  /*216b90*/  LDL.LU.64 R48, [R1+0xae8] ;  /* 0x000ae80001307983 */ /* 0x000ea20000300a00 */
[----:B------:R-:W-:-:S03]  /*216ba0*/  LOP3.LUT R10, R10, 0xfdffffff, RZ, 0xc0, !PT ;  /* 0xfdffffff0a0a7812 */ /* 0x000fc600078ec0ff */
[----:B------:R-:W2:Y:S01]  /*216bb0*/  LDL.LU.64 R46, [R1+0xb68] ;  /* 0x000b6800012e7983 */ /* 0x000ea20000300a00 */
[----:B------:R-:W-:Y:S02]  /*216bc0*/  LOP3.LUT P6, RZ, R2, 0x80000, RZ, 0xc0, !PT ;  /* 0x0008000002ff7812 */ /* 0x000fe400078cc0ff */
[----:B------:R-:W-:Y:S01]  /*216bd0*/  PRMT R22, R23, 0x7771, RZ ;  /* 0x0000777117167816 */ /* 0x000fe200000000ff */
[----:B------:R-:W2:Y:S04]  /*216be0*/  LDL.LU.64 R44, [R1+0xb60] ;  /* 0x000b6000012c7983 */ /* 0x000ea80000300a00 */
[----:B------:R-:W-:Y:S02]  /*216bf0*/  @P0 LOP3.LUT R10, R10, 0x2000000, RZ, 0xfc, !PT ;  /* 0x020000000a0a0812 */ /* 0x000fe400078efcff */
[----:B------:R-:W-:-:S02]  /*216c00*/  LOP3.LUT P0, RZ, R2, 0x200000, RZ, 0xc0, !PT ;  /* 0x0020000002ff7812 */ /* 0x000fc4000780c0ff */
[----:B------:R-:W-:Y:S02]  /*216c10*/  LOP3.LUT R10, R10, 0xfbffffff, RZ, 0xc0, !PT ;  /* 0xfbffffff0a0a7812 */ /* 0x000fe400078ec0ff */
[----:B------:R1:W-:Y:S09]  /*216c20*/  @P6 STG.E.U8 desc[UR16][R36.64], R22 ;  /* 0x0000001624006986 */ /* 0x0003f2000c101110 */
[----:B------:R-:W-:-:S02]  /*216c30*/  @P0 LOP3.LUT R10, R10, 0x4000000, RZ, 0xfc, !PT ;  /* 0x040000000a0a0812 */ /* 0x000fc400078efcff */
[----:B------:R-:W-:Y:S02]  /*216c40*/  LOP3.LUT P0, RZ, R2, 0x100000, RZ, 0xc0, !PT ;  /* 0x0010000002ff7812 */ /* 0x000fe4000780c0ff */
[----:B-1----:R-:W-:-:S11]  /*216c50*/  PRMT R22, R23, 0x7772, RZ ;  /* 0x0000777217167816 */ /* 0x002fd600000000ff */
[----:B------:R1:W-:Y:S04]  /*216c60*/  @P0 STG.E.U8 desc[UR16][R32.64], R22 ;  /* 0x0000001620000986 */ /* 0x0003e8000c101110 */
[----:B-1----:R-:W2:Y:S04]  /*216c70*/  LDL.LU R22, [R1+0x668] ;  /* 0x0006680001167983 */ /* 0x002ea80000300800 */
[----:B------:R-:W2:Y:S04]  /*216c80*/  LDL.LU.64 R42, [R1+0xb58] ;  /* 0x000b5800012a7983 */ /* 0x000ea80000300a00 */
[----:B------:R-:W2:Y:S01]  /*216c90*/  LDL.LU.64 R40, [R1+0xb50] ;  /* 0x000b500001287983 */ /* 0x000ea20000300a00 */
[----:B------:R-:W-:-:S02]  /*216ca0*/  LOP3.LUT P0, RZ, R10, 0x4000000, RZ, 0xc0, !PT ;  /* 0x040000000aff7812 */ /* 0x000fc4000780c0ff */
[----:B------:R-:W-:Y:S01]  /*216cb0*/  PRMT R23, R23, 0x7773, RZ ;  /* 0x0000777317177816 */ /* 0x000fe200000000ff */
[----:B------:R-:W2:Y:S04]  /*216cc0*/  LDL.LU.64 R38, [R1+0xb48] ;  /* 0x000b480001267983 */ /* 0x000ea80000300a00 */
[----:B------:R-:W2:Y:S06]  /*216cd0*/  LDL.LU.64 R36, [R1+0xb40] ;  /* 0x000b400001247983 */ /* 0x000eac0000300a00 */
[----:B---3--:R1:W-:Y:S01]  /*216ce0*/  @P0 STG.E.U8 desc[UR16][R24.64], R23 ;  /* 0x0000001718000986 */ /* 0x0083e2000c101110 */
[----:B------:R-:W-:-:S03]  /*216cf0*/  LOP3.LUT P0, RZ, R10, 0x2000000, RZ, 0xc0, !PT ;  /* 0x020000000aff7812 */ /* 0x000fc6000780c0ff */
[----:B-1----:R-:W3:Y:S01]  /*216d00*/  LDL.LU R23, [R1+0x658] ;  /* 0x0006580001177983 */ /* 0x002ee20000300800 */
[----:B------:R-:W-:-:S03]  /*216d10*/  PRMT R24, R4, 0x7770, RZ ;  /* 0x0000777004187816 */ /* 0x000fc600000000ff */
[----:B------:R-:W3:Y:S01]  /*216d20*/  LDL.LU.64 R32, [R1+0xb38] ;  /* 0x000b380001207983 */ /* 0x000ee20000300a00 */
[----:B------:R-:W-:-:S05]  /*216d30*/  PRMT R34, R4, 0x7771, RZ ;  /* 0x0000777104227816 */ /* 0x000fca00000000ff */
[----:B----4-:R1:W-:Y:S04]  /*216d40*/  @P0 STG.E.U8 desc[UR16][R30.64], R24 ;  /* 0x000000181e000986 */ /* 0x0103e8000c101110 */
[----:B-1----:R-:W4:Y:S04]  /*216d50*/  LDL.LU.64 R30, [R1+0xb30] ;  /* 0x000b3000011e7983 */ /* 0x002f280000300a00 */
[----:B------:R-:W4:Y:S01]  /*216d60*/  LDL.LU.64 R24, [R1+0xb28] ;  /* 0x000b280001187983 */ /* 0x000f220000300a00 */
[----:B------:R-:W-:-:S13]  /*216d70*/  LOP3.LUT P0, RZ, R10, 0x1000000, RZ, 0xc0, !PT ;  /* 0x010000000aff7812 */ /* 0x000fda000780c0ff */
[----:B------:R1:W-:Y:S01]  /*216d80*/  @P0 STG.E.U8 desc[UR16][R52.64], R34 ;  /* 0x0000002234000986 */ /* 0x0003e2000c101110 */
[----:B------:R-:W-:Y:S02]  /*216d90*/  LOP3.LUT P0, RZ, R10, 0x800000, RZ, 0xc0, !PT ;  /* 0x008000000aff7812 */ /* 0x000fe4000780c0ff */
[----:B-1----:R-:W-:-:S11]  /*216da0*/  PRMT R34, R4, 0x7772, RZ ;  /* 0x0000777204227816 */ /* 0x002fd600000000ff */
[----:B------:R1:W-:Y:S01]  /*216db0*/  @P0 STG.E.U8 desc[UR16][R54.64], R34 ;  /* 0x0000002236000986 */ /* 0x0003e2000c101110 */
[----:B------:R-:W-:Y:S02]  /*216dc0*/  LOP3.LUT P0, RZ, R10, 0x400000, RZ, 0xc0, !PT ;  /* 0x004000000aff7812 */ /* 0x000fe4000780c0ff */
[----:B-1----:R-:W-:Y:S02]  /*216dd0*/  PRMT R34, R4, 0x7773, RZ ;  /* 0x0000777304227816 */ /* 0x002fe400000000ff */
[----:B------:R-:W-:Y:S01]  /*216de0*/  LOP3.LUT P1, RZ, R2, 0x40000000, RZ, 0xc0, !PT ;  /* 0x4000000002ff7812 */ /* 0x000fe2000782c0ff */
[----:B------:R-:W4:Y:S08]  /*216df0*/  LDL.LU R4, [R1+0xa07c] ;  /* 0x00a07c0001047983 */ /* 0x000f300000300800 */
[----:B--2---:R1:W-:Y:S01]  /*216e00*/  @P0 STG.E.U8 desc[UR16][R50.64], R34 ;  /* 0x0000002232000986 */ /* 0x0043e2000c101110 */
[----:B------:R-:W-:-:S02]  /*216e10*/  LOP3.LUT P0, RZ, R10, 0x200000, RZ, 0xc0, !PT ;  /* 0x002000000aff7812 */ /* 0x000fc4000780c0ff */
[----:B-1----:R-:W-:-:S11]  /*216e20*/  PRMT R34, R35, 0x7770, RZ ;  /* 0x0000777023227816 */ /* 0x002fd600000000ff */
[----:B------:R1:W-:Y:S01]  /*216e30*/  @P0 STG.E.U8 desc[UR16][R48.64], R34 ;  /* 0x0000002230000986 */ /* 0x0003e2000c101110 */
[----:B------:R-:W-:Y:S02]  /*216e40*/  LOP3.LUT P0, RZ, R10, 0x100000, RZ, 0xc0, !PT ;  /* 0x001000000aff7812 */ /* 0x000fe4000780c0ff */
[----:B-1----:R-:W-:-:S11]  /*216e50*/  PRMT R34, R35, 0x7771, RZ ;  /* 0x0000777123227816 */ /* 0x002fd600000000ff */
[----:B------:R1:W-:Y:S01]  /*216e60*/  @P0 STG.E.U8 desc[UR16][R46.64], R34 ;  /* 0x000000222e000986 */ /* 0x0003e2000c101110 */
[----:B------:R-:W-:Y:S02]  /*216e70*/  LOP3.LUT P0, RZ, R10, 0x80000, RZ, 0xc0, !PT ;  /* 0x000800000aff7812 */ /* 0x000fe4000780c0ff */
[----:B-1----:R-:W-:-:S11]  /*216e80*/  PRMT R34, R35, 0x7772, RZ ;  /* 0x0000777223227816 */ /* 0x002fd600000000ff */
[----:B------:R1:W-:Y:S01]  /*216e90*/  @P0 STG.E.U8 desc[UR16][R44.64], R34 ;  /* 0x000000222c000986 */ /* 0x0003e2000c101110 */
[----:B------:R-:W-:Y:S02]  /*216ea0*/  LOP3.LUT P0, RZ, R10, 0x40000, RZ, 0xc0, !PT ;  /* 0x000400000aff7812 */ /* 0x000fe4000780c0ff */
[----:B-1----:R-:W-:-:S11]  /*216eb0*/  PRMT R34, R35, 0x7773, RZ ;  /* 0x0000777323227816 */ /* 0x002fd600000000ff */
[----:B------:R1:W-:Y:S02]  /*216ec0*/  @P0 STG.E.U8 desc[UR16][R42.64], R34 ;  /* 0x000000222a000986 */ /* 0x0003e4000c101110 */
[----:B-1----:R-:W-:-:S05]  /*216ed0*/  PRMT R34, R22, 0x7770, RZ ;  /* 0x0000777016227816 */ /* 0x002fca00000000ff */
[----:B------:R1:W-:Y:S04]  /*216ee0*/  @P1 STG.E.U8 desc[UR16][R40.64], R34 ;  /* 0x0000002228001986 */ /* 0x0003e8000c101110 */
[----:B-1----:R-:W2:Y:S01]  /*216ef0*/  LDL.LU.64 R40, [R1+0xb20] ;  /* 0x000b200001287983 */ /* 0x002ea20000300a00 */
[----:B------:R-:W-:Y:S02]  /*216f00*/  LOP3.LUT P2, RZ, R2, 0x80000000, RZ, 0xc0, !PT ;  /* 0x8000000002ff7812 */ /* 0x000fe4000784c0ff */
[C---:B------:R-:W-:Y:S02]  /*216f10*/  LOP3.LUT P3, RZ, R3.reuse, 0x1, RZ, 0xc0, !PT ;  /* 0x0000000103ff7812 */ /* 0x040fe4000786c0ff */
[----:B------:R-:W-:Y:S02]  /*216f20*/  LOP3.LUT P4, RZ, R3, 0x2, RZ, 0xc0, !PT ;  /* 0x0000000203ff7812 */ /* 0x000fe4000788c0ff */
[----:B------:R-:W-:-:S02]  /*216f30*/  PRMT R34, R22, 0x7771, RZ ;  /* 0x0000777116227816 */ /* 0x000fc400000000ff */
[----:B------:R-:W-:-:S05]  /*216f40*/  LOP3.LUT P5, RZ, R3, 0x4, RZ, 0xc0, !PT ;  /* 0x0000000403ff7812 */ /* 0x000fca00078ac0ff */
[----:B------:R1:W-:Y:S01]  /*216f50*/  @P2 STG.E.U8 desc[UR16][R38.64], R34 ;  /* 0x0000002226002986 */ /* 0x0003e2000c101110 */
[----:B------:R-:W-:Y:S02]  /*216f60*/  LOP3.LUT P6, RZ, R3, 0x8, RZ, 0xc0, !PT ;  /* 0x0000000803ff7812 */ /* 0x000fe400078cc0ff */
[C---:B-1----:R-:W-:Y:S02]  /*216f70*/  PRMT R34, R22.reuse, 0x7772, RZ ;  /* 0x0000777216227816 */ /* 0x042fe400000000ff */
[----:B------:R-:W-:-:S03]  /*216f80*/  PRMT R22, R22, 0x7773, RZ ;  /* 0x0000777316167816 */ /* 0x000fc600000000ff */
[----:B------:R1:W-:Y:S04]  /*216f90*/  @P3 STG.E.U8 desc[UR16][R36.64], R34 ;  /* 0x0000002224003986 */ /* 0x0003e8000c101110 */
[----:B---3--:R3:W-:Y:S04]  /*216fa0*/  @P4 STG.E.U8 desc[UR16][R32.64], R22 ;  /* 0x0000001620004986 */ /* 0x0087e8000c101110 */
[----:B-1----:R-:W2:Y:S01]  /*216fb0*/  LDL.LU.64 R36, [R1+0xb18] ;  /* 0x000b180001247983 */ /* 0x002ea20000300a00 */
[----:B---3--:R-:W-:-:S05]  /*216fc0*/  PRMT R22, R23, 0x7770, RZ ;  /* 0x0000777017167816 */ /* 0x008fca00000000ff */
[----:B----4-:R1:W-:Y:S02]  /*216fd0*/  @P5 STG.E.U8 desc[UR16][R30.64], R22 ;  /* 0x000000161e005986 */ /* 0x0103e4000c101110 */
[----:B-1----:R-:W-:Y:S02]  /*216fe0*/  PRMT R22, R23, 0x7771, RZ ;  /* 0x0000777117167816 */ /* 0x002fe400000000ff */
[----:B------:R-:W3:Y:S04]  /*216ff0*/  LDL.LU.64 R30, [R1+0xb10] ;  /* 0x000b1000011e7983 */ /* 0x000ee80000300a00 */
[----:B------:R-:W4:Y:S04]  /*217000*/  LDL.LU.64 R34, [R1+0xb08] ;  /* 0x000b080001227983 */ /* 0x000f280000300a00 */
[----:B------:R1:W-:Y:S04]  /*217010*/  @P6 STG.E.U8 desc[UR16][R24.64], R22 ;  /* 0x0000001618006986 */ /* 0x0003e8000c101110 */
[----:B------:R-:W3:Y:S04]  /*217020*/  LDL.LU.64 R32, [R1+0xb00] ;  /* 0x000b000001207983 */ /* 0x000ee80000300a00 */
[----:B-1----:R-:W3:Y:S01]  /*217030*/  LDL.LU R22, [R1+0x648] ;  /* 0x0006480001167983 */ /* 0x002ee20000300800 */
[----:B------:R-:W-:-:S02]  /*217040*/  LOP3.LUT P0, RZ, R3, 0x10000, RZ, 0xc0, !PT ;  /* 0x0001000003ff7812 */ /* 0x000fc4000780c0ff */
[----:B------:R-:W-:Y:S01]  /*217050*/  LOP3.LUT R10, R10, 0xfffffdff, RZ, 0xc0, !PT ;  /* 0xfffffdff0a0a7812 */ /* 0x000fe200078ec0ff */
[----:B------:R-:W4:Y:S10]  /*217060*/  LDL.LU.64 R24, [R1+0xaf8] ;  /* 0x000af80001187983 */ /* 0x000f340000300a00 */
[----:B------:R-:W-:-:S02]  /*217070*/  @P0 LOP3.LUT R10, R10, 0x200, RZ, 0xfc, !PT ;  /* 0x000002000a0a0812 */ /* 0x000fc400078efcff */
[C---:B------:R-:W-:Y:S02]  /*217080*/  LOP3.LUT P0, RZ, R3.reuse, 0x8000, RZ, 0xc0, !PT ;  /* 0x0000800003ff7812 */ /* 0x040fe4000780c0ff */
[----:B------:R-:W-:Y:S02]  /*217090*/  LOP3.LUT R10, R10, 0xfffffbff, RZ, 0xc0, !PT ;  /* 0xfffffbff0a0a7812 */ /* 0x000fe400078ec0ff */
[----:B------:R-:W-:-:S09]  /*2170a0*/  LOP3.LUT P4, RZ, R3, 0x10, RZ, 0xc0, !PT ;  /* 0x0000001003ff7812 */ /* 0x000fd2000788c0ff */
[----:B------:R-:W-:Y:S02]  /*2170b0*/  @P0 LOP3.LUT R10, R10, 0x400, RZ, 0xfc, !PT ;  /* 0x000004000a0a0812 */ /* 0x000fe400078efcff */
[----:B------:R-:W-:Y:S02]  /*2170c0*/  LOP3.LUT P0, RZ, R3, 0x4000, RZ, 0xc0, !PT ;  /* 0x0000400003ff7812 */ /* 0x000fe4000780c0ff */
[----:B------:R-:W-:Y:S02]  /*2170d0*/  LOP3.LUT R10, R10, 0xfffff7ff, RZ, 0xc0, !PT ;  /* 0xfffff7ff0a0a7812 */ /* 0x000fe400078ec0ff */
[----:B------:R-:W-:-:S09]  /*2170e0*/  PRMT R38, R23, 0x7772, RZ ;  /* 0x0000777217267816 */ /* 0x000fd200000000ff */
        /* <DEDUP_REMOVED lines=8> */
[----:B------:R-:W-:Y:S02]  /*217170*/  LOP3.LUT R10, R10, 0xffffbfff, RZ, 0xc0, !PT ;  /* 0xffffbfff0a0a7812 */ /* 0x000fe400078ec0ff */
[----:B------:R-:W-:Y:S01]  /*217180*/  LOP3.LUT P5, RZ, R3, 0x20, RZ, 0xc0, !PT ;  /* 0x0000002003ff7812 */ /* 0x000fe200078ac0ff */
[----:B--2---:R1:W-:Y:S04]  /*217190*/  @P4 STG.E.U8 desc[UR16][R40.64], R38 ;  /* 0x0000002628004986 */ /* 0x0043e8000c101110 */
[----:B-1----:R-:W2:Y:S04]  /*2171a0*/  LDL.LU R41, [R1+0x638] ;  /* 0x0006380001297983 */ /* 0x002ea80000300800 */
[----:B------:R-:W2:Y:S04]  /*2171b0*/  LDL.LU.64 R52, [R1+0xb70] ;  /* 0x000b700001347983 */ /* 0x000ea80000300a00 */
[----:B------:R-:W2:Y:S04]  /*2171c0*/  LDL.LU.64 R54, [R1+0xc10] ;  /* 0x000c100001367983 */ /* 0x000ea80000300a00 */
[----:B------:R-:W2:Y:S01]  /*2171d0*/  LDL.LU.64 R50, [R1+0xc08] ;  /* 0x000c080001327983 */ /* 0x000ea20000300a00 */
[----:B------:R-:W-:-:S02]  /*2171e0*/  @P0 LOP3.LUT R10, R10, 0x4000, RZ, 0xfc, !PT ;  /* 0x000040000a0a0812 */ /* 0x000fc400078efcff */
[C---:B------:R-:W-:Y:S01]  /*2171f0*/  LOP3.LUT P0, RZ, R3.reuse, 0x400, RZ, 0xc0, !PT ;  /* 0x0000040003ff7812 */ /* 0x040fe2000780c0ff */
[----:B------:R-:W2:Y:S01]  /*217200*/  LDL.LU.64 R48, [R1+0xc00] ;  /* 0x000c000001307983 */ /* 0x000ea20000300a00 */
[----:B------:R-:W-:Y:S02]  /*217210*/  LOP3.LUT P6, RZ, R3, 0x40, RZ, 0xc0, !PT ;  /* 0x0000004003ff7812 */ /* 0x000fe400078cc0ff */
[----:B------:R-:W-:Y:S01]  /*217220*/  PRMT R23, R23, 0x7773, RZ ;  /* 0x0000777317177816 */ /* 0x000fe200000000ff */
[----:B------:R-:W2:Y:S01]  /*217230*/  LDL.LU.64 R46, [R1+0xbe8] ;  /* 0x000be800012e7983 */ /* 0x000ea20000300a00 */
[----:B------:R-:W-:-:S07]  /*217240*/  LOP3.LUT R10, R10, 0xffff7fff, RZ, 0xc0, !PT ;  /* 0xffff7fff0a0a7812 */ /* 0x000fce00078ec0ff */
[----:B------:R-:W-:Y:S01]  /*217250*/  @P0 LOP3.LUT R10, R10, 0x8000, RZ, 0xfc, !PT ;  /* 0x000080000a0a0812 */ /* 0x000fe200078efcff */
[----:B------:R3:W-:Y:S01]  /*217260*/  @P5 STG.E.U8 desc[UR16][R36.64], R23 ;  /* 0x0000001724005986 */ /* 0x0007e2000c101110 */
[----:B------:R-:W-:Y:S02]  /*217270*/  LOP3.LUT P0, RZ, R3, 0x200, RZ, 0xc0, !PT ;  /* 0x0000020003ff7812 */ /* 0x000fe4000780c0ff */
[----:B------:R-:W-:-:S11]  /*217280*/  LOP3.LUT R10, R10, 0xfffeffff, RZ, 0xc0, !PT ;  /* 0xfffeffff0a0a7812 */ /* 0x000fd600078ec0ff */
[----:B------:R-:W-:Y:S02]  /*217290*/  @P0 LOP3.LUT R10, R10, 0x10000, RZ, 0xfc, !PT ;  /* 0x000100000a0a0812 */ /* 0x000fe400078efcff */
[----:B------:R-:W-:Y:S02]  /*2172a0*/  LOP3.LUT P0, RZ, R3, 0x100, RZ, 0xc0, !PT ;  /* 0x0000010003ff7812 */ /* 0x000fe4000780c0ff */
[----:B------:R-:W-:-:S11]  /*2172b0*/  LOP3.LUT R10, R10, 0xfffdffff, RZ, 0xc0, !PT ;  /* 0xfffdffff0a0a7812 */ /* 0x000fd600078ec0ff */
[----:B------:R-:W-:Y:S02]  /*2172c0*/  @P0 LOP3.LUT R10, R10, 0x20000, RZ, 0xfc, !PT ;  /* 0x000200000a0a0812 */ /* 0x000fe400078efcff */
[----:B------:R-:W-:Y:S02]  /*2172d0*/  LOP3.LUT P0, RZ, R3, 0x80, RZ, 0xc0, !PT ;  /* 0x0000008003ff7812 */ /* 0x000fe4000780c0ff */
[----:B---3--:R-:W-:-:S05]  /*2172e0*/  PRMT R23, R22, 0x7770, RZ ;  /* 0x0000777016177816 */ /* 0x008fca00000000ff */
[----:B------:R1:W-:Y:S04]  /*2172f0*/  @P6 STG.E.U8 desc[UR16][R30.64], R23 ;  /* 0x000000171e006986 */ /* 0x0003e8000c101110 */
[----:B-1----:R-:W3:Y:S04]  /*217300*/  LDL.LU R23, [R1+0x628] ;  /* 0x0006280001177983 */ /* 0x002ee80000300800 */
[----:B------:R-:W3:Y:S01]  /*217310*/  LDL.LU.64 R44, [R1+0xbe0] ;  /* 0x000be000012c7983 */ /* 0x000ee20000300a00 */
[----:B------:R-:W-:-:S03]  /*217320*/  PRMT R30, R22, 0x7771, RZ ;  /* 0x00007771161e7816 */ /* 0x000fc600000000ff */
[----:B------:R-:W3:Y:S04]  /*217330*/  LDL.LU.64 R42, [R1+0xbb8] ;  /* 0x000bb800012a7983 */ /* 0x000ee80000300a00 */
[----:B------:R-:W3:Y:S04]  /*217340*/  LDL.LU.64 R38, [R1+0xbb0] ;  /* 0x000bb00001267983 */ /* 0x000ee80000300a00 */
[----:B----4-:R1:W-:Y:S01]  /*217350*/  @P0 STG.E.U8 desc[UR16][R34.64], R30 ;  /* 0x0000001e22000986 */ /* 0x0103e2000c101110 */
[----:B------:R-:W-:-:S03]  /*217360*/  LOP3.LUT P0, RZ, R10, 0x20000, RZ, 0xc0, !PT ;  /* 0x000200000aff7812 */ /* 0x000fc6000780c0ff */
[----:B------:R-:W4:Y:S01]  /*217370*/  LDL.LU.64 R36, [R1+0xba8] ;  /* 0x000ba80001247983 */ /* 0x000f220000300a00 */
[----:B-1----:R-:W-:-:S03]  /*217380*/  PRMT R30, R22, 0x7772, RZ ;  /* 0x00007772161e7816 */ /* 0x002fc600000000ff */
[----:B------:R-:W4:Y:S06]  /*217390*/  LDL.LU.64 R34, [R1+0xba0] ;  /* 0x000ba00001227983 */ /* 0x000f2c0000300a00 */
[----:B------:R1:W-:Y:S04]  /*2173a0*/  @P0 STG.E.U8 desc[UR16][R32.64], R30 ;  /* 0x0000001e20000986 */ /* 0x0003e8000c101110 */
[----:B-1----:R-:W4:Y:S01]  /*2173b0*/  LDL.LU.64 R32, [R1+0xb98] ;  /* 0x000b980001207983 */ /* 0x002f220000300a00 */
[----:B------:R-:W-:-:S02]  /*2173c0*/  LOP3.LUT P0, RZ, R10, 0x10000, RZ, 0xc0, !PT ;  /* 0x000100000aff7812 */ /* 0x000fc4000780c0ff */
[----:B------:R-:W-:Y:S01]  /*2173d0*/  PRMT R22, R22, 0x7773, RZ ;  /* 0x0000777316167816 */ /* 0x000fe200000000ff */
[----:B------:R-:W4:Y:S10]  /*2173e0*/  LDL.LU.64 R30, [R1+0xb90] ;  /* 0x000b9000011e7983 */ /* 0x000f340000300a00 */
[----:B------:R1:W-:Y:S01]  /*2173f0*/  @P0 STG.E.U8 desc[UR16][R24.64], R22 ;  /* 0x0000001618000986 */ /* 0x0003e2000c101110 */
[----:B------:R-:W-:-:S03]  /*217400*/  LOP3.LUT P0, RZ, R10, 0x8000, RZ, 0xc0, !PT ;  /* 0x000080000aff7812 */ /* 0x000fc6000780c0ff */
[----:B-1----:R-:W4:Y:S04]  /*217410*/  LDL.LU.64 R24, [R1+0xb88] ;  /* 0x000b880001187983 */ /* 0x002f280000300a00 */
[----:B------:R-:W4:Y:S01]  /*217420*/  LDL.LU R22, [R1+0x608] ;  /* 0x0006080001167983 */ /* 0x000f220000300800 */
[----:B--2---:R-:W-:-:S05]  /*217430*/  PRMT R40, R41, 0x7770, RZ ;  /* 0x0000777029287816 */ /* 0x004fca00000000ff */
        /* <DEDUP_REMOVED lines=11> */
[C---:B------:R-:W-:Y:S02]  /*2174f0*/  LOP3.LUT P1, RZ, R3.reuse, 0x20000, RZ, 0xc0, !PT ;  /* 0x0002000003ff7812 */ /* 0x040fe4000782c0ff */
[C---:B------:R-:W-:Y:S02]  /*217500*/  LOP3.LUT P2, RZ, R3.reuse, 0x40000, RZ, 0xc0, !PT ;  /* 0x0004000003ff7812 */ /* 0x040fe4000784c0ff */
[C---:B------:R-:W-:Y:S02]  /*217510*/  LOP3.LUT P3, RZ, R3.reuse, 0x80000, RZ, 0xc0, !PT ;  /* 0x0008000003ff7812 */ /* 0x040fe4000786c0ff */
[----:B------:R-:W-:Y:S02]  /*217520*/  LOP3.LUT P4, RZ, R3, 0x100000, RZ, 0xc0, !PT ;  /* 0x0010000003ff7812 */ /* 0x000fe4000788c0ff */
[----:B---3--:R-:W-:-:S05]  /*217530*/  PRMT R40, R23, 0x7770, RZ ;  /* 0x0000777017287816 */ /* 0x008fca00000000ff */
[----:B------:R1:W-:Y:S01]  /*217540*/  @P0 STG.E.U8 desc[UR16][R46.64], R40 ;  /* 0x000000282e000986 */ /* 0x0003e2000c101110 */
[----:B------:R-:W-:Y:S02]  /*217550*/  LOP3.LUT P0, RZ, R10, 0x400, RZ, 0xc0, !PT ;  /* 0x000004000aff7812 */ /* 0x000fe4000780c0ff */
[----:B-1----:R-:W-:-:S11]  /*217560*/  PRMT R40, R23, 0x7771, RZ ;  /* 0x0000777117287816 */ /* 0x002fd600000000ff */
[----:B------:R1:W-:Y:S01]  /*217570*/  @P0 STG.E.U8 desc[UR16][R44.64], R40 ;  /* 0x000000282c000986 */ /* 0x0003e2000c101110 */
[----:B------:R-:W-:Y:S02]  /*217580*/  LOP3.LUT P0, RZ, R10, 0x200, RZ, 0xc0, !PT ;  /* 0x000002000aff7812 */ /* 0x000fe4000780c0ff */
[C---:B-1----:R-:W-:Y:S02]  /*217590*/  PRMT R40, R23.reuse, 0x7772, RZ ;  /* 0x0000777217287816 */ /* 0x042fe400000000ff */
[----:B------:R-:W-:-:S09]  /*2175a0*/  PRMT R23, R23, 0x7773, RZ ;  /* 0x0000777317177816 */ /* 0x000fd200000000ff */
[----:B------:R-:W-:Y:S04]  /*2175b0*/  @P0 STG.E.U8 desc[UR16][R42.64], R40 ;  /* 0x000000282a000986 */ /* 0x000fe8000c101110 */
[----:B------:R1:W-:Y:S02]  /*2175c0*/  @P1 STG.E.U8 desc[UR16][R38.64], R23 ;  /* 0x0000001726001986 */ /* 0x0003e4000c101110 */
[----:B-1----:R-:W-:-:S05]  /*2175d0*/  PRMT R23, R4, 0x7770, RZ ;  /* 0x0000777004177816 */ /* 0x002fca00000000ff */
[----:B----4-:R1:W-:Y:S02]  /*2175e0*/  @P2 STG.E.U8 desc[UR16][R36.64], R23 ;  /* 0x0000001724002986 */ /* 0x0103e4000c101110 */
[----:B-1----:R-:W-:-:S05]  /*2175f0*/  PRMT R23, R4, 0x7771, RZ ;  /* 0x0000777104177816 */ /* 0x002fca00000000ff */
[----:B------:R1:W-:Y:S02]  /*217600*/  @P3 STG.E.U8 desc[UR16][R34.64], R23 ;  /* 0x0000001722003986 */ /* 0x0003e4000c101110 */
[----:B-1----:R-:W-:-:S05]  /*217610*/  PRMT R23, R4, 0x7772, RZ ;  /* 0x0000777204177816 */ /* 0x002fca00000000ff */
[----:B------:R1:W-:Y:S02]  /*217620*/  @P4 STG.E.U8 desc[UR16][R32.64], R23 ;  /* 0x0000001720004986 */ /* 0x0003e4000c101110 */
[----:B-1----:R-:W-:Y:S02]  /*217630*/  PRMT R23, R4, 0x7773, RZ ;  /* 0x0000777304177816 */ /* 0x002fe400000000ff */
[----:B------:R-:W2:Y:S04]  /*217640*/  LDL.LU R4, [R1+0xa078] ;  /* 0x00a0780001047983 */ /* 0x000ea80000300800 */
[----:B------:R-:W3:Y:S01]  /*217650*/  LDL.LU.64 R36, [R1+0xb80] ;  /* 0x000b800001247983 */ /* 0x000ee20000300a00 */
[C---:B------:R-:W-:Y:S02]  /*217660*/  LOP3.LUT P5, RZ, R3.reuse, 0x200000, RZ, 0xc0, !PT ;  /* 0x0020000003ff7812 */ /* 0x040fe400078ac0ff */
[----:B------:R-:W-:Y:S01]  /*217670*/  LOP3.LUT P6, RZ, R3, 0x400000, RZ, 0xc0, !PT ;  /* 0x0040000003ff7812 */ /* 0x000fe200078cc0ff */
[----:B------:R-:W4:Y:S10]  /*217680*/  LDL.LU.64 R38, [R1+0xb78] ;  /* 0x000b780001267983 */ /* 0x000f340000300a00 */
[----:B------:R1:W-:Y:S02]  /*217690*/  @P5 STG.E.U8 desc[UR16][R30.64], R23 ;  /* 0x000000171e005986 */ /* 0x0003e4000c101110 */
[----:B-1----:R-:W-:-:S05]  /*2176a0*/  PRMT R23, R22, 0x7770, RZ ;  /* 0x0000777016177816 */ /* 0x002fca00000000ff */
[----:B------:R1:W-:Y:S04]  /*2176b0*/  @P6 STG.E.U8 desc[UR16][R24.64], R23 ;  /* 0x0000001718006986 */ /* 0x0003e8000c101110 */
[----:B-1----:R-:W4:Y:S04]  /*2176c0*/  LDL.LU.64 R24, [R1+0xc20] ;  /* 0x000c200001187983 */ /* 0x002f280000300a00 */
[----:B------:R-:W4:Y:S04]  /*2176d0*/  LDL.LU.64 R34, [R1+0xc18] ;  /* 0x000c180001227983 */ /* 0x000f280000300a00 */
[----:B------:R-:W4:Y:S04]  /*2176e0*/  LDL.LU.64 R32, [R1+0xcb8] ;  /* 0x000cb80001207983 */ /* 0x000f280000300a00 */
[----:B------:R-:W4:Y:S01]  /*2176f0*/  LDL.LU R23, [R1+0x67c] ;  /* 0x00067c0001177983 */ /* 0x000f220000300800 */
[----:B------:R-:W-:-:S02]  /*217700*/  LOP3.LUT P4, RZ, R3, 0x800000, RZ, 0xc0, !PT ;  /* 0x0080000003ff7812 */ /* 0x000fc4000788c0ff */
[----:B------:R-:W-:Y:S02]  /*217710*/  PRMT R30, R22, 0x7771, RZ ;  /* 0x00007771161e7816 */ /* 0x000fe400000000ff */
[----:B------:R-:W-:Y:S02]  /*217720*/  LOP3.LUT R10, R10, 0xfffffffe, RZ, 0xc0, !PT ;  /* 0xfffffffe0a0a7812 */ /* 0x000fe400078ec0ff */
[----:B------:R-:W-:-:S07]  /*217730*/  LOP3.LUT P5, RZ, R3, 0x1000000, RZ, 0xc0, !PT ;  /* 0x0100000003ff7812 */ /* 0x000fce00078ac0ff */
[----:B---3--:R1:W-:Y:S04]  /*217740*/  @P4 STG.E.U8 desc[UR16][R36.64], R30 ;  /* 0x0000001e24004986 */ /* 0x0083e8000c101110 */
[----:B-1----:R-:W3:Y:S01]  /*217750*/  LDL.LU.64 R30, [R1+0xcb0] ;  /* 0x000cb000011e7983 */ /* 0x002ee20000300a00 */
[----:B--2---:R-:W-:-:S03]  /*217760*/  LOP3.LUT P0, RZ, R4, 0x8, RZ, 0xc0, !PT ;  /* 0x0000000804ff7812 */ /* 0x004fc6000780c0ff */
[----:B------:R-:W2:Y:S04]  /*217770*/  LDL.LU R43, [R1+0x66c] ;  /* 0x00066c00012b7983 */ /* 0x000ea80000300800 */
[----:B------:R-:W2:Y:S04]  /*217780*/  LDL.LU.64 R52, [R1+0xca8] ;  /* 0x000ca80001347983 */ /* 0x000ea80000300a00 */
[----:B------:R-:W2:Y:S02]  /*217790*/  LDL.LU.64 R54, [R1+0xca0] ;  /* 0x000ca00001367983 */ /* 0x000ea40000300a00 */
[----:B------:R-:W-:-:S02]  /*2177a0*/  @P0 LOP3.LUT R10, R10, 0x1, RZ, 0xfc, !PT ;  /* 0x000000010a0a0812 */ /* 0x000fc400078efcff */
[----:B------:R-:W-:Y:S01]  /*2177b0*/  LOP3.LUT P0, RZ, R4, 0x4, RZ, 0xc0, !PT ;  /* 0x0000000404ff7812 */ /* 0x000fe2000780c0ff */
[----:B------:R-:W2:Y:S01]  /*2177c0*/  LDL.LU.64 R50, [R1+0xc98] ;  /* 0x000c980001327983 */ /* 0x000ea20000300a00 */
[----:B------:R-:W-:-:S03]  /*2177d0*/  LOP3.LUT R10, R10, 0xfffffffd, RZ, 0xc0, !PT ;  /* 0xfffffffd0a0a7812 */ /* 0x000fc600078ec0ff */
[----:B------:R-:W2:Y:S01]  /*2177e0*/  LDL.LU.64 R48, [R1+0xc90] ;  /* 0x000c900001307983 */ /* 0x000ea20000300a00 */
[----:B------:R-:W-:-:S03]  /*2177f0*/  LOP3.LUT P6, RZ, R3, 0x2000000, RZ, 0xc0, !PT ;  /* 0x0200000003ff7812 */ /* 0x000fc600078cc0ff */
[----:B------:R-:W2:Y:S04]  /*217800*/  LDL.LU.64 R46, [R1+0xc78] ;  /* 0x000c7800012e7983 */ /* 0x000ea80000300a00 */
        /* <DEDUP_REMOVED lines=18> */
[C---:B------:R-:W-:Y:S02]  /*217930*/  PRMT R36, R22.reuse, 0x7772, RZ ;  /* 0x0000777216247816 */ /* 0x040fe400000000ff */
[----:B------:R-:W-:-:S07]  /*217940*/  PRMT R22, R22, 0x7773, RZ ;  /* 0x0000777316167816 */ /* 0x000fce00000000ff */
[----:B------:R-:W-:Y:S02]  /*217950*/  @P0 LOP3.LUT R10, R10, 0x80, RZ, 0xfc, !PT ;  /* 0x000000800a0a0812 */ /* 0x000fe400078efcff */
[----:B------:R-:W-:Y:S01]  /*217960*/  LOP3.LUT P0, RZ, R3, 0x8000000, RZ, 0xc0, !PT ;  /* 0x0800000003ff7812 */ /* 0x000fe2000780c0ff */
[----:B----4-:R-:W-:Y:S01]  /*217970*/  @P5 STG.E.U8 desc[UR16][R38.64], R36 ;  /* 0x0000002426005986 */ /* 0x010fe2000c101110 */
[----:B------:R-:W-:-:S03]  /*217980*/  LOP3.LUT R10, R10, 0xfffffeff, RZ, 0xc0, !PT ;  /* 0xfffffeff0a0a7812 */ /* 0x000fc600078ec0ff */
[----:B------:R1:W-:Y:S04]  /*217990*/  @P6 STG.E.U8 desc[UR16][R24.64], R22 ;  /* 0x0000001618006986 */ /* 0x0003e8000c101110 */
[----:B-1----:R-:W4:Y:S04]  /*2179a0*/  LDL.LU R24, [R1+0x65c] ;  /* 0x00065c0001187983 */ /* 0x002f280000300800 */
[----:B------:R-:W-:Y:S01]  /*2179b0*/  @P0 LOP3.LUT R10, R10, 0x100, RZ, 0xfc, !PT ;  /* 0x000001000a0a0812 */ /* 0x000fe200078efcff */
[----:B------:R-:W4:Y:S01]  /*2179c0*/  LDL.LU.64 R44, [R1+0xc70] ;  /* 0x000c7000012c7983 */ /* 0x000f220000300a00 */
[----:B------:R-:W-:-:S02]  /*2179d0*/  LOP3.LUT P0, RZ, R3, 0x4000000, RZ, 0xc0, !PT ;  /* 0x0400000003ff7812 */ /* 0x000fc4000780c0ff */
[----:B------:R-:W-:Y:S01]  /*2179e0*/  PRMT R22, R23, 0x7770, RZ ;  /* 0x0000777017167816 */ /* 0x000fe200000000ff */
[----:B------:R-:W4:Y:S04]  /*2179f0*/  LDL.LU.64 R40, [R1+0xc68] ;  /* 0x000c680001287983 */ /* 0x000f280000300a00 */
[----:B------:R-:W4:Y:S04]  /*217a00*/  LDL.LU R25, [R1+0x64c] ;  /* 0x00064c0001197983 */ /* 0x000f280000300800 */
[----:B------:R-:W4:Y:S04]  /*217a10*/  LDL.LU.64 R38, [R1+0xc60] ;  /* 0x000c600001267983 */ /* 0x000f280000300a00 */
[----:B------:R1:W-:Y:S01]  /*217a20*/  @P0 STG.E.U8 desc[UR16][R34.64], R22 ;  /* 0x0000001622000986 */ /* 0x0003e2000c101110 */
[----:B------:R-:W-:-:S03]  /*217a30*/  LOP3.LUT P0, RZ, R10, 0x100, RZ, 0xc0, !PT ;  /* 0x000001000aff7812 */ /* 0x000fc6000780c0ff */
[----:B------:R-:W4:Y:S01]  /*217a40*/  LDL.LU.64 R36, [R1+0xc58] ;  /* 0x000c580001247983 */ /* 0x000f220000300a00 */
[----:B-1----:R-:W-:-:S03]  /*217a50*/  PRMT R22, R23, 0x7771, RZ ;  /* 0x0000777117167816 */ /* 0x002fc600000000ff */
[----:B------:R-:W4:Y:S06]  /*217a60*/  LDL.LU.64 R34, [R1+0xc50] ;  /* 0x000c500001227983 */ /* 0x000f2c0000300a00 */
[----:B------:R1:W-:Y:S01]  /*217a70*/  @P0 STG.E.U8 desc[UR16][R32.64], R22 ;  /* 0x0000001620000986 */ /* 0x0003e2000c101110 */
[----:B------:R-:W-:Y:S02]  /*217a80*/  LOP3.LUT P0, RZ, R10, 0x80, RZ, 0xc0, !PT ;  /* 0x000000800aff7812 */ /* 0x000fe4000780c0ff */
[C---:B-1----:R-:W-:Y:S01]  /*217a90*/  PRMT R22, R23.reuse, 0x7772, RZ ;  /* 0x0000777217167816 */ /* 0x042fe200000000ff */
[----:B------:R-:W4:Y:S01]  /*217aa0*/  LDL.LU.64 R32, [R1+0xc38] ;  /* 0x000c380001207983 */ /* 0x000f220000300a00 */
[----:B------:R-:W-:-:S09]  /*217ab0*/  PRMT R42, R23, 0x7773, RZ ;  /* 0x00007773172a7816 */ /* 0x000fd200000000ff */
[----:B---3--:R1:W-:Y:S04]  /*217ac0*/  @P0 STG.E.U8 desc[UR16][R30.64], R22 ;  /* 0x000000161e000986 */ /* 0x0083e8000c101110 */
[----:B-1----:R-:W3:Y:S04]  /*217ad0*/  LDL.LU.64 R30, [R1+0xc30] ;  /* 0x000c3000011e7983 */ /* 0x002ee80000300a00 */
[----:B------:R-:W3:Y:S01]  /*217ae0*/  LDL.LU.64 R22, [R1+0xc28] ;  /* 0x000c280001167983 */ /* 0x000ee20000300a00 */
[----:B------:R-:W-:-:S13]  /*217af0*/  LOP3.LUT P0, RZ, R10, 0x40, RZ, 0xc0, !PT ;  /* 0x000000400aff7812 */ /* 0x000fda000780c0ff */
[----:B--2---:R1:W-:Y:S01]  /*217b00*/  @P0 STG.E.U8 desc[UR16][R52.64], R42 ;  /* 0x0000002a34000986 */ /* 0x0043e2000c101110 */
        /* <DEDUP_REMOVED lines=17> */
[----:B----4-:R-:W-:-:S05]  /*217c20*/  PRMT R42, R24, 0x7770, RZ ;  /* 0x00007770182a7816 */ /* 0x010fca00000000ff */
[----:B------:R-:W-:Y:S01]  /*217c30*/  @P0 STG.E.U8 desc[UR16][R44.64], R42 ;  /* 0x0000002a2c000986 */ /* 0x000fe2000c101110 */
[----:B------:R-:W-:Y:S02]  /*217c40*/  LOP3.LUT P0, RZ, R10, 0x1, RZ, 0xc0, !PT ;  /* 0x000000010aff7812 */ /* 0x000fe4000780c0ff */
[----:B------:R-:W-:-:S11]  /*217c50*/  PRMT R10, R24, 0x7771, RZ ;  /* 0x00007771180a7816 */ /* 0x000fd600000000ff */
[----:B------:R1:W-:Y:S02]  /*217c60*/  @P0 STG.E.U8 desc[UR16][R40.64], R10 ;  /* 0x0000000a28000986 */ /* 0x0003e4000c101110 */
[----:B-1----:R-:W-:-:S05]  /*217c70*/  PRMT R10, R24, 0x7772, RZ ;  /* 0x00007772180a7816 */ /* 0x002fca00000000ff */
[----:B------:R1:W-:Y:S01]  /*217c80*/  @P1 STG.E.U8 desc[UR16][R38.64], R10 ;  /* 0x0000000a26001986 */ /* 0x0003e2000c101110 */
[----:B------:R-:W-:Y:S02]  /*217c90*/  LOP3.LUT P5, RZ, R4, 0x100, RZ, 0xc0, !PT ;  /* 0x0000010004ff7812 */ /* 0x000fe400078ac0ff */
[----:B-1----:R-:W-:Y:S01]  /*217ca0*/  PRMT R10, R24, 0x7773, RZ ;  /* 0x00007773180a7816 */ /* 0x002fe200000000ff */
[----:B------:R-:W2:Y:S04]  /*217cb0*/  LDL.LU.64 R38, [R1+0xcd0] ;  /* 0x000cd00001267983 */ /* 0x000ea80000300a00 */
[----:B------:R1:W-:Y:S01]  /*217cc0*/  @P2 STG.E.U8 desc[UR16][R36.64], R10 ;  /* 0x0000000a24002986 */ /* 0x0003e2000c101110 */
[----:B------:R-:W-:Y:S02]  /*217cd0*/  LOP3.LUT P6, RZ, R4, 0x200, RZ, 0xc0, !PT ;  /* 0x0000020004ff7812 */ /* 0x000fe400078cc0ff */
[C---:B-1----:R-:W-:Y:S01]  /*217ce0*/  PRMT R10, R25.reuse, 0x7770, RZ ;  /* 0x00007770190a7816 */ /* 0x042fe200000000ff */
[----:B------:R-:W4:Y:S04]  /*217cf0*/  LDL.LU.64 R36, [R1+0xd50] ;  /* 0x000d500001247983 */ /* 0x000f280000300a00 */
[----:B------:R1:W-:Y:S02]  /*217d00*/  @P3 STG.E.U8 desc[UR16][R34.64], R10 ;  /* 0x0000000a22003986 */ /* 0x0003e4000c101110 */
[----:B-1----:R-:W-:-:S02]  /*217d10*/  PRMT R10, R25, 0x7771, RZ ;  /* 0x00007771190a7816 */ /* 0x002fc400000000ff */
[----:B------:R-:W2:Y:S04]  /*217d20*/  LDL.LU.64 R34, [R1+0xd48] ;  /* 0x000d480001227983 */ /* 0x000ea80000300a00 */
[----:B------:R1:W-:Y:S02]  /*217d30*/  @P4 STG.E.U8 desc[UR16][R32.64], R10 ;  /* 0x0000000a20004986 */ /* 0x0003e4000c101110 */
[----:B-1----:R-:W-:-:S05]  /*217d40*/  PRMT R10, R25, 0x7772, RZ ;  /* 0x00007772190a7816 */ /* 0x002fca00000000ff */
[----:B---3--:R1:W-:Y:S02]  /*217d50*/  @P5 STG.E.U8 desc[UR16][R30.64], R10 ;  /* 0x0000000a1e005986 */ /* 0x0083e4000c101110 */
[----:B-1----:R-:W-:-:S05]  /*217d60*/  PRMT R10, R25, 0x7773, RZ ;  /* 0x00007773190a7816 */ /* 0x002fca00000000ff */
[----:B------:R1:W-:Y:S04]  /*217d70*/  @P6 STG.E.U8 desc[UR16][R22.64], R10 ;  /* 0x0000000a16006986 */ /* 0x0003e8000c101110 */
[----:B-1----:R-:W3:Y:S04]  /*217d80*/  LDL.LU R22, [R1+0x63c] ;  /* 0x00063c0001167983 */ /* 0x002ee80000300800 */
[----:B------:R-:W2:Y:S04]  /*217d90*/  LDL.LU.64 R32, [R1+0xd40] ;  /* 0x000d400001207983 */ /* 0x000ea80000300a00 */
[----:B------:R-:W4:Y:S04]  /*217da0*/  LDL.LU.64 R30, [R1+0xd38] ;  /* 0x000d3800011e7983 */ /* 0x000f280000300a00 */
[----:B------:R-:W4:Y:S04]  /*217db0*/  LDL.LU.64 R24, [R1+0xd30] ;  /* 0x000d300001187983 */ /* 0x000f280000300a00 */
[----:B------:R-:W4:Y:S04]  /*217dc0*/  LDL.LU R55, [R1+0x62c] ;  /* 0x00062c0001377983 */ /* 0x000f280000300800 */
[----:B------:R-:W4:Y:S04]  /*217dd0*/  LDL.LU.64 R52, [R1+0xd28] ;  /* 0x000d280001347983 */ /* 0x000f280000300a00 */
[----:B------:R-:W4:Y:S04]  /*217de0*/  LDL.LU.64 R50, [R1+0xd20] ;  /* 0x000d200001327983 */ /* 0x000f280000300a00 */
[----:B------:R-:W4:Y:S04]  /*217df0*/  LDL.LU.64 R48, [R1+0xd18] ;  /* 0x000d180001307983 */ /* 0x000f280000300a00 */
[----:B------:R-:W4:Y:S04]  /*217e00*/  LDL.LU R23, [R1+0x61c] ;  /* 0x00061c0001177983 */ /* 0x000f280000300800 */
[----:B------:R-:W4:Y:S01]  /*217e10*/  LDL.LU.64 R46, [R1+0xd10] ;  /* 0x000d1000012e7983 */ /* 0x000f220000300a00 */
[----:B------:R-:W-:-:S03]  /*217e20*/  LOP3.LUT P0, RZ, R4, 0x400000, RZ, 0xc0, !PT ;  /* 0x0040000004ff7812 */ /* 0x000fc6000780c0ff */
[----:B------:R-:W4:Y:S01]  /*217e30*/  LDL.LU.64 R44, [R1+0xd08] ;  /* 0x000d0800012c7983 */ /* 0x000f220000300a00 */
[----:B------:R-:W-:-:S03]  /*217e40*/  LOP3.LUT R2, R2, 0xff7fffff, RZ, 0xc0, !PT ;  /* 0xff7fffff02027812 */ /* 0x000fc600078ec0ff */
[----:B------:R-:W4:Y:S01]  /*217e50*/  LDL.LU.64 R42, [R1+0xd00] ;  /* 0x000d0000012a7983 */ /* 0x000f220000300a00 */
[C---:B------:R-:W-:Y:S02]  /*217e60*/  LOP3.LUT P4, RZ, R4.reuse, 0x400, RZ, 0xc0, !PT ;  /* 0x0000040004ff7812 */ /* 0x040fe4000788c0ff */
[----:B------:R-:W-:Y:S01]  /*217e70*/  LOP3.LUT P5, RZ, R4, 0x800, RZ, 0xc0, !PT ;  /* 0x0000080004ff7812 */ /* 0x000fe200078ac0ff */
[----:B------:R-:W4:Y:S02]  /*217e80*/  LDL.LU.64 R40, [R1+0xce8] ;  /* 0x000ce80001287983 */ /* 0x000f240000300a00 */
        /* <DEDUP_REMOVED lines=23> */
[----:B------:R-:W-:Y:S02]  /*218000*/  LOP3.LUT P0, RZ, R4, 0x4000, RZ, 0xc0, !PT ;  /* 0x0000400004ff7812 */ /* 0x000fe4000780c0ff */
[----:B------:R-:W-:-:S11]  /*218010*/  LOP3.LUT R2, R2, 0x7fffffff, RZ, 0xc0, !PT ;  /* 0x7fffffff02027812 */ /* 0x000fd600078ec0ff */
[----:B------:R-:W-:Y:S02]  /*218020*/  @P0 LOP3.LUT R2, R2, 0x80000000, RZ, 0xfc, !PT ;  /* 0x8000000002020812 */ /* 0x000fe400078efcff */
[----:B------:R-:W-:Y:S02]  /*218030*/  LOP3.LUT P0, RZ, R4, 0x2000, RZ, 0xc0, !PT ;  /* 0x0000200004ff7812 */ /* 0x000fe4000780c0ff */
[----:B---3--:R-:W-:-:S05]  /*218040*/  PRMT R10, R22, 0x7770, RZ ;  /* 0x00007770160a7816 */ /* 0x008fca00000000ff */
[----:B--2---:R1:W-:Y:S02]  /*218050*/  @P4 STG.E.U8 desc[UR16][R38.64], R10 ;  /* 0x0000000a26004986 */ /* 0x0043e4000c101110 */
[C---:B-1----:R-:W-:Y:S02]  /*218060*/  PRMT R10, R22.reuse, 0x7771, RZ ;  /* 0x00007771160a7816 */ /* 0x042fe400000000ff */
[----:B------:R-:W2:Y:S04]  /*218070*/  LDL.LU.64 R38, [R1+0xce0] ;  /* 0x000ce00001267983 */ /* 0x000ea80000300a00 */
[----:B----4-:R1:W-:Y:S04]  /*218080*/  @P5 STG.E.U8 desc[UR16][R36.64], R10 ;  /* 0x0000000a24005986 */ /* 0x0103e8000c101110 */
[----:B-1----:R-:W3:Y:S01]  /*218090*/  LDL.LU.64 R36, [R1+0xcd8] ;  /* 0x000cd80001247983 */ /* 0x002ee20000300a00 */
[----:B------:R-:W-:-:S05]  /*2180a0*/  PRMT R10, R22, 0x7772, RZ ;  /* 0x00007772160a7816 */ /* 0x000fca00000000ff */
[----:B------:R1:W-:Y:S02]  /*2180b0*/  @P6 STG.E.U8 desc[UR16][R34.64], R10 ;  /* 0x0000000a22006986 */ /* 0x0003e4000c101110 */
[----:B-1----:R-:W-:Y:S02]  /*2180c0*/  PRMT R10, R22, 0x7773, RZ ;  /* 0x00007773160a7816 */ /* 0x002fe400000000ff */
[----:B------:R-:W4:Y:S04]  /*2180d0*/  LDL.LU.64 R34, [R1+0xd70] ;  /* 0x000d700001227983 */ /* 0x000f280000300a00 */
[----:B------:R-:W4:Y:S04]  /*2180e0*/  LDL.LU R22, [R1+0x5f0] ;  /* 0x0005f00001167983 */ /* 0x000f280000300800 */
[----:B------:R1:W-:Y:S04]  /*2180f0*/  @P0 STG.E.U8 desc[UR16][R32.64], R10 ;  /* 0x0000000a20000986 */ /* 0x0003e8000c101110 */
[----:B-1----:R-:W4:Y:S01]  /*218100*/  LDL.LU.64 R32, [R1+0xd58] ;  /* 0x000d580001207983 */ /* 0x002f220000300a00 */
[----:B------:R-:W-:-:S02]  /*218110*/  LOP3.LUT P0, RZ, R2, 0x80000000, RZ, 0xc0, !PT ;  /* 0x8000000002ff7812 */ /* 0x000fc4000780c0ff */
[----:B------:R-:W-:-:S11]  /*218120*/  PRMT R10, R55, 0x7770, RZ ;  /* 0x00007770370a7816 */ /* 0x000fd600000000ff */
[----:B------:R1:W-:Y:S04]  /*218130*/  @P0 STG.E.U8 desc[UR16][R30.64], R10 ;  /* 0x0000000a1e000986 */ /* 0x0003e8000c101110 */
[----:B-1----:R-:W4:Y:S01]  /*218140*/  LDL.LU.64 R30, [R1+0xdf8] ;  /* 0x000df800011e7983 */ /* 0x002f220000300a00 */
[----:B------:R-:W-:Y:S02]  /*218150*/  LOP3.LUT P0, RZ, R2, 0x40000000, RZ, 0xc0, !PT ;  /* 0x4000000002ff7812 */ /* 0x000fe4000780c0ff */
[----:B------:R-:W-:-:S11]  /*218160*/  PRMT R10, R55, 0x7771, RZ ;  /* 0x00007771370a7816 */ /* 0x000fd600000000ff */
[----:B------:R1:W-:Y:S01]  /*218170*/  @P0 STG.E.U8 desc[UR16][R24.64], R10 ;  /* 0x0000000a18000986 */ /* 0x0003e2000c101110 */
[----:B------:R-:W-:-:S03]  /*218180*/  LOP3.LUT P0, RZ, R2, 0x20000000, RZ, 0xc0, !PT ;  /* 0x2000000002ff7812 */ /* 0x000fc6000780c0ff */
[----:B-1----:R-:W4:Y:S01]  /*218190*/  LDL.LU.64 R24, [R1+0xdf0] ;  /* 0x000df00001187983 */ /* 0x002f220000300a00 */
[----:B------:R-:W-:-:S09]  /*2181a0*/  PRMT R10, R55, 0x7772, RZ ;  /* 0x00007772370a7816 */ /* 0x000fd200000000ff */
        /* <DEDUP_REMOVED lines=20> */
[----:B------:R1:W-:Y:S02]  /*2182f0*/  @P0 STG.E.U8 desc[UR16][R40.64], R10 ;  /* 0x0000000a28000986 */ /* 0x0003e4000c101110 */
[----:B-1----:R-:W-:-:S05]  /*218300*/  PRMT R10, R5, 0x7771, RZ ;  /* 0x00007771050a7816 */ /* 0x002fca00000000ff */
[----:B--2---:R1:W-:Y:S02]  /*218310*/  @P1 STG.E.U8 desc[UR16][R38.64], R10 ;  /* 0x0000000a26001986 */ /* 0x0043e4000c101110 */
[----:B-1----:R-:W-:-:S05]  /*218320*/  PRMT R10, R5, 0x7772, RZ ;  /* 0x00007772050a7816 */ /* 0x002fca00000000ff */
[----:B---3--:R1:W-:Y:S02]  /*218330*/  @P2 STG.E.U8 desc[UR16][R36.64], R10 ;  /* 0x0000000a24002986 */ /* 0x0083e4000c101110 */
[----:B-1----:R-:W-:Y:S02]  /*218340*/  PRMT R10, R5, 0x7773, RZ ;  /* 0x00007773050a7816 */ /* 0x002fe400000000ff */
[----:B------:R-:W2:Y:S01]  /*218350*/  LDL.LU R5, [R1+0xa074] ;  /* 0x00a0740001057983 */ /* 0x000ea20000300800 */
[C---:B------:R-:W-:Y:S02]  /*218360*/  LOP3.LUT P3, RZ, R4.reuse, 0x2000000, RZ, 0xc0, !PT ;  /* 0x0200000004ff7812 */ /* 0x040fe4000786c0ff */
[----:B------:R-:W-:Y:S01]  /*218370*/  LOP3.LUT P4, RZ, R4, 0x4000000, RZ, 0xc0, !PT ;  /* 0x0400000004ff7812 */ /* 0x000fe2000788c0ff */
[----:B------:R-:W3:Y:S04]  /*218380*/  LDL.LU.64 R38, [R1+0xde8] ;  /* 0x000de80001267983 */ /* 0x000ee80000300a00 */
[----:B------:R-:W3:Y:S06]  /*218390*/  LDL.LU.64 R36, [R1+0xde0] ;  /* 0x000de00001247983 */ /* 0x000eec0000300a00 */
[----:B----4-:R1:W-:Y:S02]  /*2183a0*/  @P3 STG.E.U8 desc[UR16][R34.64], R10 ;  /* 0x0000000a22003986 */ /* 0x0103e4000c101110 */
[----:B-1----:R-:W-:-:S02]  /*2183b0*/  PRMT R10, R22, 0x7770, RZ ;  /* 0x00007770160a7816 */ /* 0x002fc400000000ff */
[----:B------:R-:W4:Y:S04]  /*2183c0*/  LDL.LU.64 R34, [R1+0xdd8] ;  /* 0x000dd80001227983 */ /* 0x000f280000300a00 */
[----:B------:R1:W-:Y:S04]  /*2183d0*/  @P4 STG.E.U8 desc[UR16][R32.64], R10 ;  /* 0x0000000a20004986 */ /* 0x0003e8000c101110 */
[----:B-1----:R-:W3:Y:S04]  /*2183e0*/  LDL.LU.64 R32, [R1+0xdd0] ;  /* 0x000dd00001207983 */ /* 0x002ee80000300a00 */
[----:B------:R-:W3:Y:S01]  /*2183f0*/  LDL.LU R23, [R1+0x5e0] ;  /* 0x0005e00001177983 */ /* 0x000ee20000300800 */
[----:B------:R-:W-:-:S02]  /*218400*/  LOP3.LUT P5, RZ, R4, 0x8000000, RZ, 0xc0, !PT ;  /* 0x0800000004ff7812 */ /* 0x000fc400078ac0ff */
[----:B------:R-:W-:-:S11]  /*218410*/  PRMT R10, R22, 0x7771, RZ ;  /* 0x00007771160a7816 */ /* 0x000fd600000000ff */
[----:B------:R1:W-:Y:S04]  /*218420*/  @P5 STG.E.U8 desc[UR16][R30.64], R10 ;  /* 0x0000000a1e005986 */ /* 0x0003e8000c101110 */
[----:B-1----:R-:W3:Y:S01]  /*218430*/  LDL.LU.64 R30, [R1+0xdc8] ;  /* 0x000dc800011e7983 */ /* 0x002ee20000300a00 */
[----:B------:R-:W-:Y:S02]  /*218440*/  LOP3.LUT P6, RZ, R4, 0x10000000, RZ, 0xc0, !PT ;  /* 0x1000000004ff7812 */ /* 0x000fe400078cc0ff */
[----:B------:R-:W-:Y:S01]  /*218450*/  PRMT R10, R22, 0x7772, RZ ;  /* 0x00007772160a7816 */ /* 0x000fe200000000ff */
[----:B------:R-:W3:Y:S10]  /*218460*/  LDL.LU R51, [R1+0x5d0] ;  /* 0x0005d00001337983 */ /* 0x000ef40000300800 */
[----:B------:R1:W-:Y:S04]  /*218470*/  @P6 STG.E.U8 desc[UR16][R24.64], R10 ;  /* 0x0000000a18006986 */ /* 0x0003e8000c101110 */
[----:B-1----:R-:W4:Y:S01]  /*218480*/  LDL.LU.64 R24, [R1+0xdc0] ;  /* 0x000dc00001187983 */ /* 0x002f220000300a00 */
[----:B------:R-:W-:-:S03]  /*218490*/  LOP3.LUT R2, R2, 0xffffbfff, RZ, 0xc0, !PT ;  /* 0xffffbfff02027812 */ /* 0x000fc600078ec0ff */
[----:B------:R-:W4:Y:S04]  /*2184a0*/  LDL.LU.64 R52, [R1+0xdb8] ;  /* 0x000db80001347983 */ /* 0x000f280000300a00 */
[----:B------:R-:W4:Y:S04]  /*2184b0*/  LDL.LU.64 R54, [R1+0xdb0] ;  /* 0x000db00001367983 */ /* 0x000f280000300a00 */
[----:B------:R-:W4:Y:S01]  /*2184c0*/  LDL.LU.64 R48, [R1+0xda8] ;  /* 0x000da80001307983 */ /* 0x000f220000300a00 */
[----:B------:R-:W-:-:S03]  /*2184d0*/  PRMT R10, R22, 0x7773, RZ ;  /* 0x00007773160a7816 */ /* 0x000fc600000000ff */
[----:B------:R-:W4:Y:S04]  /*2184e0*/  LDL.LU R22, [R1+0x5c0] ;  /* 0x0005c00001167983 */ /* 0x000f280000300800 */
[----:B------:R-:W4:Y:S04]  /*2184f0*/  LDL.LU.64 R46, [R1+0xda0] ;  /* 0x000da000012e7983 */ /* 0x000f280000300a00 */
[----:B------:R-:W4:Y:S04]  /*218500*/  LDL.LU.64 R44, [R1+0xd88] ;  /* 0x000d8800012c7983 */ /* 0x000f280000300a00 */
[----:B------:R-:W4:Y:S01]  /*218510*/  LDL.LU.64 R42, [R1+0xd80] ;  /* 0x000d8000012a7983 */ /* 0x000f220000300a00 */
[----:B------:R-:W-:-:S02]  /*218520*/  LOP3.LUT P4, RZ, R4, 0x20000000, RZ, 0xc0, !PT ;  /* 0x2000000004ff7812 */ /* 0x000fc4000788c0ff */
[C---:B------:R-:W-:Y:S01]  /*218530*/  LOP3.LUT P5, RZ, R4.reuse, 0x40000000, RZ, 0xc0, !PT ;  /* 0x4000000004ff7812 */ /* 0x040fe200078ac0ff */
[----:B------:R-:W4:Y:S01]  /*218540*/  LDL.LU.64 R40, [R1+0xd78] ;  /* 0x000d780001287983 */ /* 0x000f220000300a00 */
[----:B------:R-:W-:Y:S02]  /*218550*/  LOP3.LUT P6, RZ, R4, 0x80000000, RZ, 0xc0, !PT ;  /* 0x8000000004ff7812 */ /* 0x000fe400078cc0ff */
[----:B--2---:R-:W-:-:S13]  /*218560*/  LOP3.LUT P0, RZ, R5, 0x200, RZ, 0xc0, !PT ;  /* 0x0000020005ff7812 */ /* 0x004fda000780c0ff */
        /* <DEDUP_REMOVED lines=17> */
[----:B------:R-:W-:Y:S01]  /*218680*/  LOP3.LUT R2, R2, 0xffefffff, RZ, 0xc0, !PT ;  /* 0xffefffff02027812 */ /* 0x000fe200078ec0ff */
[----:B---3--:R1:W-:Y:S10]  /*218690*/  @P4 STG.E.U8 desc[UR16][R38.64], R10 ;  /* 0x0000000a26004986 */ /* 0x0083f4000c101110 */
[----:B------:R-:W-:-:S02]  /*2186a0*/  @P0 LOP3.LUT R2, R2, 0x100000, RZ, 0xfc, !PT ;  /* 0x0010000002020812 */ /* 0x000fc400078efcff */
[----:B------:R-:W-:Y:S01]  /*2186b0*/  LOP3.LUT P0, RZ, R5, 0x4, RZ, 0xc0, !PT ;  /* 0x0000000405ff7812 */ /* 0x000fe2000780c0ff */
[----:B-1----:R-:W2:Y:S01]  /*2186c0*/  LDL.LU.64 R38, [R1+0xe00] ;  /* 0x000e000001267983 */ /* 0x002ea20000300a00 */
[----:B------:R-:W-:Y:S02]  /*2186d0*/  PRMT R10, R23, 0x7770, RZ ;  /* 0x00007770170a7816 */ /* 0x000fe400000000ff */
[----:B------:R-:W-:-:S03]  /*2186e0*/  LOP3.LUT R2, R2, 0xffdfffff, RZ, 0xc0, !PT ;  /* 0xffdfffff02027812 */ /* 0x000fc600078ec0ff */
[----:B------:R1:W-:Y:S06]  /*2186f0*/  @P5 STG.E.U8 desc[UR16][R36.64], R10 ;  /* 0x0000000a24005986 */ /* 0x0003ec000c101110 */
[----:B------:R-:W-:Y:S02]  /*218700*/  @P0 LOP3.LUT R2, R2, 0x200000, RZ, 0xfc, !PT ;  /* 0x0020000002020812 */ /* 0x000fe400078efcff */
[----:B-1----:R-:W-:Y:S01]  /*218710*/  PRMT R10, R23, 0x7771, RZ ;  /* 0x00007771170a7816 */ /* 0x002fe200000000ff */
[----:B------:R-:W3:Y:S01]  /*218720*/  LDL.LU.64 R36, [R1+0xea0] ;  /* 0x000ea00001247983 */ /* 0x000ee20000300a00 */
[----:B------:R-:W-:-:S03]  /*218730*/  LOP3.LUT P0, RZ, R5, 0x2, RZ, 0xc0, !PT ;  /* 0x0000000205ff7812 */ /* 0x000fc6000780c0ff */
[----:B----4-:R1:W-:Y:S01]  /*218740*/  @P6 STG.E.U8 desc[UR16][R34.64], R10 ;  /* 0x0000000a22006986 */ /* 0x0103e2000c101110 */
[----:B------:R-:W-:-:S03]  /*218750*/  LOP3.LUT R2, R2, 0xffbfffff, RZ, 0xc0, !PT ;  /* 0xffbfffff02027812 */ /* 0x000fc600078ec0ff */
[----:B-1----:R-:W4:Y:S06]  /*218760*/  LDL.LU.64 R34, [R1+0xe98] ;  /* 0x000e980001227983 */ /* 0x002f2c0000300a00 */
[----:B------:R-:W-:Y:S02]  /*218770*/  @P0 LOP3.LUT R2, R2, 0x400000, RZ, 0xfc, !PT ;  /* 0x0040000002020812 */ /* 0x000fe400078efcff */
[----:B------:R-:W-:Y:S02]  /*218780*/  LOP3.LUT P0, RZ, R5, 0x1, RZ, 0xc0, !PT ;  /* 0x0000000105ff7812 */ /* 0x000fe4000780c0ff */
[----:B------:R-:W-:-:S11]  /*218790*/  PRMT R10, R23, 0x7772, RZ ;  /* 0x00007772170a7816 */ /* 0x000fd600000000ff */
[----:B------:R1:W-:Y:S01]  /*2187a0*/  @P0 STG.E.U8 desc[UR16][R32.64], R10 ;  /* 0x0000000a20000986 */ /* 0x0003e2000c101110 */
[C---:B------:R-:W-:Y:S02]  /*2187b0*/  LOP3.LUT P0, RZ, R2.reuse, 0x400000, RZ, 0xc0, !PT ;  /* 0x0040000002ff7812 */ /* 0x040fe4000780c0ff */
[----:B-1----:R-:W-:Y:S02]  /*2187c0*/  PRMT R10, R23, 0x7773, RZ ;  /* 0x00007773170a7816 */ /* 0x002fe400000000ff */
[----:B------:R-:W4:Y:S04]  /*2187d0*/  LDL.LU R23, [R1+0x5a0] ;  /* 0x0005a00001177983 */ /* 0x000f280000300800 */
[----:B------:R-:W4:Y:S05]  /*2187e0*/  LDL.LU.64 R32, [R1+0xe90] ;  /* 0x000e900001207983 */ /* 0x000f2a0000300a00 */
        /* <DEDUP_REMOVED lines=29> */
[C---:B------:R-:W-:Y:S02]  /*2189c0*/  LOP3.LUT P3, RZ, R5.reuse, 0x1000, RZ, 0xc0, !PT ;  /* 0x0000100005ff7812 */ /* 0x040fe4000786c0ff */
[C---:B-1----:R-:W-:Y:S02]  /*2189d0*/  PRMT R10, R6.reuse, 0x7770, RZ ;  /* 0x00007770060a7816 */ /* 0x042fe400000000ff */
[C---:B------:R-:W-:Y:S02]  /*2189e0*/  LOP3.LUT P4, RZ, R5.reuse, 0x2000, RZ, 0xc0, !PT ;  /* 0x0000200005ff7812 */ /* 0x040fe4000788c0ff */
[----:B------:R-:W-:Y:S01]  /*2189f0*/  LOP3.LUT P5, RZ, R5, 0x4000, RZ, 0xc0, !PT ;  /* 0x0000400005ff7812 */ /* 0x000fe200078ac0ff */
[----:B--2---:R1:W-:Y:S02]  /*218a00*/  @P1 STG.E.U8 desc[UR16][R38.64], R10 ;  /* 0x0000000a26001986 */ /* 0x0043e4000c101110 */
[----:B-1----:R-:W-:-:S05]  /*218a10*/  PRMT R10, R6, 0x7771, RZ ;  /* 0x00007771060a7816 */ /* 0x002fca00000000ff */
[----:B---3--:R1:W-:Y:S02]  /*218a20*/  @P2 STG.E.U8 desc[UR16][R36.64], R10 ;  /* 0x0000000a24002986 */ /* 0x0083e4000c101110 */
[----:B-1----:R-:W-:-:S05]  /*218a30*/  PRMT R10, R6, 0x7772, RZ ;  /* 0x00007772060a7816 */ /* 0x002fca00000000ff */
[----:B----4-:R1:W-:Y:S02]  /*218a40*/  @P3 STG.E.U8 desc[UR16][R34.64], R10 ;  /* 0x0000000a22003986 */ /* 0x0103e4000c101110 */
[----:B-1----:R-:W-:Y:S02]  /*218a50*/  PRMT R10, R6, 0x7773, RZ ;  /* 0x00007773060a7816 */ /* 0x002fe400000000ff */
[----:B------:R-:W2:Y:S04]  /*218a60*/  LDL.LU R6, [R1+0xa070] ;  /* 0x00a0700001067983 */ /* 0x000ea80000300800 */
[----:B------:R-:W3:Y:S04]  /*218a70*/  LDL.LU.64 R38, [R1+0xe58] ;  /* 0x000e580001267983 */ /* 0x000ee80000300a00 */
[----:B------:R-:W4:Y:S04]  /*218a80*/  LDL.LU.64 R36, [R1+0xe50] ;  /* 0x000e500001247983 */ /* 0x000f280000300a00 */
[----:B------:R-:W2:Y:S04]  /*218a90*/  LDL.LU.64 R34, [R1+0xe38] ;  /* 0x000e380001227983 */ /* 0x000ea80000300a00 */
[----:B------:R1:W-:Y:S02]  /*218aa0*/  @P4 STG.E.U8 desc[UR16][R32.64], R10 ;  /* 0x0000000a20004986 */ /* 0x0003e4000c101110 */
[----:B-1----:R-:W-:-:S02]  /*218ab0*/  PRMT R10, R23, 0x7770, RZ ;  /* 0x00007770170a7816 */ /* 0x002fc400000000ff */
[----:B------:R-:W2:Y:S04]  /*218ac0*/  LDL.LU.64 R32, [R1+0xe30] ;  /* 0x000e300001207983 */ /* 0x000ea80000300a00 */
[----:B------:R1:W-:Y:S04]  /*218ad0*/  @P5 STG.E.U8 desc[UR16][R30.64], R10 ;  /* 0x0000000a1e005986 */ /* 0x0003e8000c101110 */
[----:B-1----:R-:W2:Y:S04]  /*218ae0*/  LDL.LU.64 R30, [R1+0xe28] ;  /* 0x000e2800011e7983 */ /* 0x002ea80000300a00 */
[----:B------:R-:W2:Y:S01]  /*218af0*/  LDL.LU R22, [R1+0x590] ;  /* 0x0005900001167983 */ /* 0x000ea20000300800 */
[----:B------:R-:W-:-:S02]  /*218b00*/  LOP3.LUT P6, RZ, R5, 0x8000, RZ, 0xc0, !PT ;  /* 0x0000800005ff7812 */ /* 0x000fc400078cc0ff */
[----:B------:R-:W-:-:S11]  /*218b10*/  PRMT R10, R23, 0x7771, RZ ;  /* 0x00007771170a7816 */ /* 0x000fd600000000ff */
[----:B------:R1:W-:Y:S04]  /*218b20*/  @P6 STG.E.U8 desc[UR16][R24.64], R10 ;  /* 0x0000000a18006986 */ /* 0x0003e8000c101110 */
[----:B-1----:R-:W2:Y:S01]  /*218b30*/  LDL.LU.64 R24, [R1+0xe20] ;  /* 0x000e200001187983 */ /* 0x002ea20000300a00 */
[----:B------:R-:W-:-:S03]  /*218b40*/  LOP3.LUT P0, RZ, R5, 0x10000000, RZ, 0xc0, !PT ;  /* 0x1000000005ff7812 */ /* 0x000fc6000780c0ff */
[----:B------:R-:W2:Y:S01]  /*218b50*/  LDL.LU.64 R52, [R1+0xe18] ;  /* 0x000e180001347983 */ /* 0x000ea20000300a00 */
[----:B------:R-:W-:-:S03]  /*218b60*/  LOP3.LUT R2, R2, 0xffffffdf, RZ, 0xc0, !PT ;  /* 0xffffffdf02027812 */ /* 0x000fc600078ec0ff */
[----:B------:R-:W2:Y:S04]  /*218b70*/  LDL.LU.64 R54, [R1+0xe10] ;  /* 0x000e100001367983 */ /* 0x000ea80000300a00 */
[----:B------:R-:W2:Y:S02]  /*218b80*/  LDL.LU.64 R50, [R1+0xe08] ;  /* 0x000e080001327983 */ /* 0x000ea40000300a00 */
[----:B------:R-:W-:Y:S02]  /*218b90*/  @P0 LOP3.LUT R2, R2, 0x20, RZ, 0xfc, !PT ;  /* 0x0000002002020812 */ /* 0x000fe400078efcff */
[----:B------:R-:W-:Y:S01]  /*218ba0*/  LOP3.LUT P0, RZ, R5, 0x8000000, RZ, 0xc0, !PT ;  /* 0x0800000005ff7812 */ /* 0x000fe2000780c0ff */
[----:B------:R-:W2:Y:S01]  /*218bb0*/  LDL.LU.64 R48, [R1+0xeb0] ;  /* 0x000eb00001307983 */ /* 0x000ea20000300a00 */
[----:B------:R-:W-:-:S03]  /*218bc0*/  LOP3.LUT R2, R2, 0xffffffbf, RZ, 0xc0, !PT ;  /* 0xffffffbf02027812 */ /* 0x000fc600078ec0ff */
[----:B------:R-:W2:Y:S04]  /*218bd0*/  LDL.LU R41, [R1+0x5f4] ;  /* 0x0005f40001297983 */ /* 0x000ea80000300800 */
[----:B------:R-:W2:Y:S04]  /*218be0*/  LDL.LU.64 R46, [R1+0xea8] ;  /* 0x000ea800012e7983 */ /* 0x000ea80000300a00 */
[----:B------:R-:W-:Y:S01]  /*218bf0*/  @P0 LOP3.LUT R2, R2, 0x40, RZ, 0xfc, !PT ;  /* 0x0000004002020812 */ /* 0x000fe200078efcff */
[----:B------:R-:W2:Y:S01]  /*218c00*/  LDL.LU.64 R44, [R1+0xeb8] ;  /* 0x000eb800012c7983 */ /* 0x000ea20000300a00 */
[----:B------:R-:W-:-:S02]  /*218c10*/  LOP3.LUT P0, RZ, R5, 0x4000000, RZ, 0xc0, !PT ;  /* 0x0400000005ff7812 */ /* 0x000fc4000780c0ff */
[----:B------:R-:W-:-:S11]  /*218c20*/  LOP3.LUT R2, R2, 0xffffff7f, RZ, 0xc0, !PT ;  /* 0xffffff7f02027812 */ /* 0x000fd600078ec0ff */
[----:B------:R-:W-:Y:S02]  /*218c30*/  @P0 LOP3.LUT R2, R2, 0x80, RZ, 0xfc, !PT ;  /* 0x0000008002020812 */ /* 0x000fe400078efcff */
[----:B------:R-:W-:Y:S02]  /*218c40*/  LOP3.LUT P0, RZ, R5, 0x2000000, RZ, 0xc0, !PT ;  /* 0x0200000005ff7812 */ /* 0x000fe4000780c0ff */
[----:B------:R-:W-:-:S11]  /*218c50*/  LOP3.LUT R2, R2, 0xfffffeff, RZ, 0xc0, !PT ;  /* 0xfffffeff02027812 */ /* 0x000fd600078ec0ff */
[----:B------:R-:W-:Y:S02]  /*218c60*/  @P0 LOP3.LUT R2, R2, 0x100, RZ, 0xfc, !PT ;  /* 0x0000010002020812 */ /* 0x000fe400078efcff */
[C---:B------:R-:W-:Y:S02]  /*218c70*/  LOP3.LUT P0, RZ, R5.reuse, 0x1000000, RZ, 0xc0, !PT ;  /* 0x0100000005ff7812 */ /* 0x040fe4000780c0ff */
[----:B------:R-:W-:Y:S02]  /*218c80*/  LOP3.LUT R2, R2, 0xfffffdff, RZ, 0xc0, !PT ;  /* 0xfffffdff02027812 */ /* 0x000fe400078ec0ff */
[----:B------:R-:W-:-:S09]  /*218c90*/  LOP3.LUT P4, RZ, R5, 0x10000, RZ, 0xc0, !PT ;  /* 0x0001000005ff7812 */ /* 0x000fd2000788c0ff */
[----:B------:R-:W-:Y:S02]  /*218ca0*/  @P0 LOP3.LUT R2, R2, 0x200, RZ, 0xfc, !PT ;  /* 0x0000020002020812 */ /* 0x000fe400078efcff */
[----:B------:R-:W-:Y:S02]  /*218cb0*/  LOP3.LUT P0, RZ, R5, 0x800000, RZ, 0xc0, !PT ;  /* 0x0080000005ff7812 */ /* 0x000fe4000780c0ff */
[----:B------:R-:W-:Y:S02]  /*218cc0*/  LOP3.LUT R2, R2, 0xfffffbff, RZ, 0xc0, !PT ;  /* 0xfffffbff02027812 */ /* 0x000fe400078ec0ff */
[----:B------:R-:W-:Y:S02]  /*218cd0*/  PRMT R10, R23, 0x7772, RZ ;  /* 0x00007772170a7816 */ /* 0x000fe400000000ff */
[----:B------:R-:W-:-:S07]  /*218ce0*/  LOP3.LUT P5, RZ, R5, 0x20000, RZ, 0xc0, !PT ;  /* 0x0002000005ff7812 */ /* 0x000fce00078ac0ff */
        /* <DEDUP_REMOVED lines=9> */
[----:B------:R-:W-:-:S11]  /*218d80*/  LOP3.LUT R2, R2, 0xffffdfff, RZ, 0xc0, !PT ;  /* 0xffffdfff02027812 */ /* 0x000fd600078ec0ff */
[----:B------:R-:W-:Y:S02]  /*218d90*/  @P0 LOP3.LUT R2, R2, 0x2000, RZ, 0xfc, !PT ;  /* 0x0000200002020812 */ /* 0x000fe400078efcff */
[----:B------:R-:W-:Y:S01]  /*218da0*/  LOP3.LUT P0, RZ, R5, 0x80000, RZ, 0xc0, !PT ;  /* 0x0008000005ff7812 */ /* 0x000fe2000780c0ff */
[----:B---3--:R1:W-:Y:S02]  /*218db0*/  @P4 STG.E.U8 desc[UR16][R38.64], R10 ;  /* 0x0000000a26004986 */ /* 0x0083e4000c101110 */
[----:B-1----:R-:W-:Y:S02]  /*218dc0*/  PRMT R10, R23, 0x7773, RZ ;  /* 0x00007773170a7816 */ /* 0x002fe400000000ff */
[----:B------:R-:W3:Y:S04]  /*218dd0*/  LDL.LU R23, [R1+0x5e4] ;  /* 0x0005e40001177983 */ /* 0x000ee80000300800 */
[----:B------:R-:W3:Y:S04]  /*218de0*/  LDL.LU.64 R42, [R1+0xef0] ;  /* 0x000ef000012a7983 */ /* 0x000ee80000300a00 */
[----:B------:R-:W3:Y:S04]  /*218df0*/  LDL.LU.64 R38, [R1+0xee8] ;  /* 0x000ee80001267983 */ /* 0x000ee80000300a00 */
[----:B----4-:R1:W-:Y:S04]  /*218e00*/  @P5 STG.E.U8 desc[UR16][R36.64], R10 ;  /* 0x0000000a24005986 */ /* 0x0103e8000c101110 */
[----:B-1----:R-:W4:Y:S01]  /*218e10*/  LDL.LU.64 R36, [R1+0xee0] ;  /* 0x000ee00001247983 */ /* 0x002f220000300a00 */
[----:B--2---:R-:W-:-:S05]  /*218e20*/  PRMT R10, R22, 0x7770, RZ ;  /* 0x00007770160a7816 */ /* 0x004fca00000000ff */
[----:B------:R1:W-:Y:S02]  /*218e30*/  @P6 STG.E.U8 desc[UR16][R34.64], R10 ;  /* 0x0000000a22006986 */ /* 0x0003e4000c101110 */
[----:B-1----:R-:W-:Y:S02]  /*218e40*/  PRMT R10, R22, 0x7771, RZ ;  /* 0x00007771160a7816 */ /* 0x002fe400000000ff */
[----:B------:R-:W2:Y:S04]  /*218e50*/  LDL.LU.64 R34, [R1+0xed8] ;  /* 0x000ed80001227983 */ /* 0x000ea80000300a00 */
[----:B------:R1:W-:Y:S01]  /*218e60*/  @P0 STG.E.U8 desc[UR16][R32.64], R10 ;  /* 0x0000000a20000986 */ /* 0x0003e2000c101110 */
[----:B------:R-:W-:Y:S02]  /*218e70*/  LOP3.LUT P0, RZ, R2, 0x2000, RZ, 0xc0, !PT ;  /* 0x0000200002ff7812 */ /* 0x000fe4000780c0ff */
[----:B-1----:R-:W-:Y:S01]  /*218e80*/  PRMT R10, R22, 0x7772, RZ ;  /* 0x00007772160a7816 */ /* 0x002fe200000000ff */
[----:B------:R-:W2:Y:S10]  /*218e90*/  LDL.LU.64 R32, [R1+0xed0] ;  /* 0x000ed00001207983 */ /* 0x000eb40000300a00 */
[----:B------:R1:W-:Y:S01]  /*218ea0*/  @P0 STG.E.U8 desc[UR16][R30.64], R10 ;  /* 0x0000000a1e000986 */ /* 0x0003e2000c101110 */
[----:B------:R-:W-:-:S02]  /*218eb0*/  LOP3.LUT P0, RZ, R2, 0x1000, RZ, 0xc0, !PT ;  /* 0x0000100002ff7812 */ /* 0x000fc4000780c0ff */
[----:B-1----:R-:W-:Y:S01]  /*218ec0*/  PRMT R10, R22, 0x7773, RZ ;  /* 0x00007773160a7816 */ /* 0x002fe200000000ff */
[----:B------:R-:W2:Y:S10]  /*218ed0*/  LDL.LU.64 R30, [R1+0xec8] ;  /* 0x000ec800011e7983 */ /* 0x000eb40000300a00 */
[----:B------:R1:W-:Y:S04]  /*218ee0*/  @P0 STG.E.U8 desc[UR16][R24.64], R10 ;  /* 0x0000000a18000986 */ /* 0x0003e8000c101110 */
[----:B-1----:R-:W2:Y:S04]  /*218ef0*/  LDL.LU.64 R24, [R1+0xec0] ;  /* 0x000ec00001187983 */ /* 0x002ea80000300a00 */
[----:B------:R-:W2:Y:S01]  /*218f00*/  LDL.LU R22, [R1+0x5d4] ;  /* 0x0005d40001167983 */ /* 0x000ea20000300800 */
[----:B------:R-:W-:-:S02]  /*218f10*/  LOP3.LUT P0, RZ, R2, 0x800, RZ, 0xc0, !PT ;  /* 0x0000080002ff7812 */ /* 0x000fc4000780c0ff */
        /* <DEDUP_REMOVED lines=8> */
[C---:B------:R-:W-:Y:S02]  /*218fa0*/  LOP3.LUT P0, RZ, R2.reuse, 0x100, RZ, 0xc0, !PT ;  /* 0x0000010002ff7812 */ /* 0x040fe4000780c0ff */
[----:B-1----:R-:W-:Y:S02]  /*218fb0*/  PRMT R10, R7, 0x7773, RZ ;  /* 0x00007773070a7816 */ /* 0x002fe400000000ff */
[----:B------:R-:W-:Y:S01]  /*218fc0*/  LOP3.LUT P1, RZ, R5, 0x20000000, RZ, 0xc0, !PT ;  /* 0x2000000005ff7812 */ /* 0x000fe2000782c0ff */
[----:B------:R-:W2:Y:S08]  /*218fd0*/  LDL.LU R7, [R1+0xa06c] ;  /* 0x00a06c0001077983 */ /* 0x000eb00000300800 */
[----:B------:R1:W-:Y:S01]  /*218fe0*/  @P0 STG.E.U8 desc[UR16][R48.64], R10 ;  /* 0x0000000a30000986 */ /* 0x0003e2000c101110 */
[----:B------:R-:W-:-:S02]  /*218ff0*/  LOP3.LUT P0, RZ, R2, 0x80, RZ, 0xc0, !PT ;  /* 0x0000008002ff7812 */ /* 0x000fc4000780c0ff */
[----:B-1----:R-:W-:-:S11]  /*219000*/  PRMT R10, R41, 0x7770, RZ ;  /* 0x00007770290a7816 */ /* 0x002fd600000000ff */
[----:B------:R1:W-:Y:S01]  /*219010*/  @P0 STG.E.U8 desc[UR16][R46.64], R10 ;  /* 0x0000000a2e000986 */ /* 0x0003e2000c101110 */
[----:B------:R-:W-:Y:S02]  /*219020*/  LOP3.LUT P0, RZ, R2, 0x40, RZ, 0xc0, !PT ;  /* 0x0000004002ff7812 */ /* 0x000fe4000780c0ff */
[----:B-1----:R-:W-:-:S11]  /*219030*/  PRMT R10, R41, 0x7771, RZ ;  /* 0x00007771290a7816 */ /* 0x002fd600000000ff */
[----:B------:R1:W-:Y:S01]  /*219040*/  @P0 STG.E.U8 desc[UR16][R44.64], R10 ;  /* 0x0000000a2c000986 */ /* 0x0003e2000c101110 */
[----:B------:R-:W-:Y:S02]  /*219050*/  LOP3.LUT P0, RZ, R2, 0x20, RZ, 0xc0, !PT ;  /* 0x0000002002ff7812 */ /* 0x000fe4000780c0ff */
[----:B------:R-:W-:Y:S02]  /*219060*/  LOP3.LUT P2, RZ, R5, 0x40000000, RZ, 0xc0, !PT ;  /* 0x4000000005ff7812 */ /* 0x000fe4000784c0ff */
[----:B-1----:R-:W-:Y:S02]  /*219070*/  PRMT R10, R41, 0x7772, RZ ;  /* 0x00007772290a7816 */ /* 0x002fe400000000ff */
[----:B------:R-:W-:Y:S02]  /*219080*/  LOP3.LUT P3, RZ, R5, 0x80000000, RZ, 0xc0, !PT ;  /* 0x8000000005ff7812 */ /* 0x000fe4000786c0ff */
[C---:B------:R-:W-:Y:S02]  /*219090*/  LOP3.LUT P4, RZ, R6.reuse, 0x1, RZ, 0xc0, !PT ;  /* 0x0000000106ff7812 */ /* 0x040fe4000788c0ff */
[----:B------:R-:W-:-:S02]  /*2190a0*/  LOP3.LUT P5, RZ, R6, 0x2, RZ, 0xc0, !PT ;  /* 0x0000000206ff7812 */ /* 0x000fc400078ac0ff */
[----:B------:R-:W-:Y:S01]  /*2190b0*/  LOP3.LUT P6, RZ, R6, 0x4, RZ, 0xc0, !PT ;  /* 0x0000000406ff7812 */ /* 0x000fe200078cc0ff */
[----:B---3--:R1:W-:Y:S02]  /*2190c0*/  @P0 STG.E.U8 desc[UR16][R42.64], R10 ;  /* 0x0000000a2a000986 */ /* 0x0083e4000c101110 */
[----:B-1----:R-:W-:-:S05]  /*2190d0*/  PRMT R10, R41, 0x7773, RZ ;  /* 0x00007773290a7816 */ /* 0x002fca00000000ff */
[----:B------:R1:W-:Y:S02]  /*2190e0*/  @P1 STG.E.U8 desc[UR16][R38.64], R10 ;  /* 0x0000000a26001986 */ /* 0x0003e4000c101110 */
[----:B-1----:R-:W-:-:S05]  /*2190f0*/  PRMT R10, R23, 0x7770, RZ ;  /* 0x00007770170a7816 */ /* 0x002fca00000000ff */
[----:B----4-:R1:W-:Y:S04]  /*219100*/  @P2 STG.E.U8 desc[UR16][R36.64], R10 ;  /* 0x0000000a24002986 */ /* 0x0103e8000c101110 */
[----:B-1----:R-:W3:Y:S01]  /*219110*/  LDL.LU.64 R36, [R1+0x1030] ;  /* 0x0010300001247983 */ /* 0x002ee20000300a00 */
[----:B------:R-:W-:-:S03]  /*219120*/  PRMT R10, R23, 0x7771, RZ ;  /* 0x00007771170a7816 */ /* 0x000fc600000000ff */
[----:B------:R-:W4:Y:S04]  /*219130*/  LDL.LU.64 R38, [R1+0xf38] ;  /* 0x000f380001267983 */ /* 0x000f280000300a00 */
[----:B--2---:R1:W-:Y:S02]  /*219140*/  @P3 STG.E.U8 desc[UR16][R34.64], R10 ;  /* 0x0000000a22003986 */ /* 0x0043e4000c101110 */
[C---:B-1----:R-:W-:Y:S02]  /*219150*/  PRMT R10, R23.reuse, 0x7772, RZ ;  /* 0x00007772170a7816 */ /* 0x042fe400000000ff */
[----:B------:R-:W2:Y:S04]  /*219160*/  LDL.LU.64 R34, [R1+0xf30] ;  /* 0x000f300001227983 */ /* 0x000ea80000300a00 */
[----:B------:R1:W-:Y:S02]  /*219170*/  @P4 STG.E.U8 desc[UR16][R32.64], R10 ;  /* 0x0000000a20004986 */ /* 0x0003e4000c101110 */
[----:B-1----:R-:W-:-:S02]  /*219180*/  PRMT R10, R23, 0x7773, RZ ;  /* 0x00007773170a7816 */ /* 0x002fc400000000ff */
[----:B------:R-:W2:Y:S04]  /*219190*/  LDL.LU.64 R32, [R1+0xf28] ;  /* 0x000f280001207983 */ /* 0x000ea80000300a00 */
[----:B------:R1:W-:Y:S04]  /*2191a0*/  @P5 STG.E.U8 desc[UR16][R30.64], R10 ;  /* 0x0000000a1e005986 */ /* 0x0003e8000c101110 */
[----:B-1----:R-:W2:Y:S01]  /*2191b0*/  LDL.LU.64 R30, [R1+0xf20] ;  /* 0x000f2000011e7983 */ /* 0x002ea20000300a00 */
[----:B------:R-:W-:-:S05]  /*2191c0*/  PRMT R10, R22, 0x7770, RZ ;  /* 0x00007770160a7816 */ /* 0x000fca00000000ff */
[----:B------:R1:W-:Y:S04]  /*2191d0*/  @P6 STG.E.U8 desc[UR16][R24.64], R10 ;  /* 0x0000000a18006986 */ /* 0x0003e8000c101110 */
[----:B-1----:R-:W2:Y:S04]  /*2191e0*/  LDL.LU.64 R24, [R1+0xef8] ;  /* 0x000ef80001187983 */ /* 0x002ea80000300a00 */
[----:B------:R-:W2:Y:S01]  /*2191f0*/  LDL.LU R23, [R1+0x5c4] ;  /* 0x0005c40001177983 */ /* 0x000ea20000300800 */
[----:B------:R-:W-:Y:S02]  /*219200*/  LOP3.LUT P0, RZ, R6, 0x8000, RZ, 0xc0, !PT ;  /* 0x0000800006ff7812 */ /* 0x000fe4000780c0ff */
[----:B------:R-:W-:Y:S01]  /*219210*/  LOP3.LUT R3, R3, 0xefffffff, RZ, 0xc0, !PT ;  /* 0xefffffff03037812 */ /* 0x000fe200078ec0ff */
[----:B------:R-:W2:Y:S10]  /*219220*/  LDL.LU.64 R54, [R1+0x1038] ;  /* 0x0010380001367983 */ /* 0x000eb40000300a00 */
[----:B------:R-:W-:-:S02]  /*219230*/  @P0 LOP3.LUT R3, R3, 0x10000000, RZ, 0xfc, !PT ;  /* 0x1000000003030812 */ /* 0x000fc400078efcff */
        /* <DEDUP_REMOVED lines=24> */
[C---:B------:R-:W-:Y:S02]  /*2193c0*/  LOP3.LUT P0, RZ, R6.reuse, 0x80, RZ, 0xc0, !PT ;  /* 0x0000008006ff7812 */ /* 0x040fe4000780c0ff */
[----:B------:R-:W-:Y:S02]  /*2193d0*/  LOP3.LUT P6, RZ, R6, 0x20, RZ, 0xc0, !PT ;  /* 0x0000002006ff7812 */ /* 0x000fe400078cc0ff */
[----:B------:R-:W-:-:S09]  /*2193e0*/  LOP3.LUT R2, R2, 0xffffffef, RZ, 0xc0, !PT ;  /* 0xffffffef02027812 */ /* 0x000fd200078ec0ff */
[----:B------:R-:W-:Y:S02]  /*2193f0*/  @P0 LOP3.LUT R2, R2, 0x10, RZ, 0xfc, !PT ;  /* 0x0000001002020812 */ /* 0x000fe400078efcff */
[----:B------:R-:W-:Y:S01]  /*219400*/  LOP3.LUT P0, RZ, R6, 0x40, RZ, 0xc0, !PT ;  /* 0x0000004006ff7812 */ /* 0x000fe2000780c0ff */
[----:B---3--:R1:W-:Y:S04]  /*219410*/  @P4 STG.E.U8 desc[UR16][R36.64], R10 ;  /* 0x0000000a24004986 */ /* 0x0083e8000c101110 */
[----:B-1----:R-:W3:Y:S04]  /*219420*/  LDL.LU R36, [R1+0x5b4] ;  /* 0x0005b40001247983 */ /* 0x002ee80000300800 */
[----:B------:R-:W3:Y:S04]  /*219430*/  LDL.LU.64 R50, [R1+0x1040] ;  /* 0x0010400001327983 */ /* 0x000ee80000300a00 */
[----:B------:R-:W3:Y:S04]  /*219440*/  LDL.LU.64 R48, [R1+0x11c0] ;  /* 0x0011c00001307983 */ /* 0x000ee80000300a00 */
[----:B------:R-:W3:Y:S04]  /*219450*/  LDL.LU.64 R46, [R1+0x11b8] ;  /* 0x0011b800012e7983 */ /* 0x000ee80000300a00 */
[----:B------:R-:W3:Y:S01]  /*219460*/  LDL.LU.64 R44, [R1+0x11b0] ;  /* 0x0011b000012c7983 */ /* 0x000ee20000300a00 */
[----:B------:R-:W-:-:S03]  /*219470*/  PRMT R10, R22, 0x7772, RZ ;  /* 0x00007772160a7816 */ /* 0x000fc600000000ff */
[----:B------:R-:W3:Y:S04]  /*219480*/  LDL.LU R37, [R1+0x5a4] ;  /* 0x0005a40001257983 */ /* 0x000ee80000300800 */
[----:B------:R-:W3:Y:S04]  /*219490*/  LDL.LU.64 R42, [R1+0x11a8] ;  /* 0x0011a800012a7983 */ /* 0x000ee80000300a00 */
[----:B----4-:R1:W-:Y:S04]  /*2194a0*/  @P5 STG.E.U8 desc[UR16][R38.64], R10 ;  /* 0x0000000a26005986 */ /* 0x0103e8000c101110 */
[----:B------:R-:W4:Y:S01]  /*2194b0*/  LDL.LU.64 R40, [R1+0x11a0] ;  /* 0x0011a00001287983 */ /* 0x000f220000300a00 */
[----:B-1----:R-:W-:-:S03]  /*2194c0*/  PRMT R10, R22, 0x7773, RZ ;  /* 0x00007773160a7816 */ /* 0x002fc600000000ff */
[----:B------:R-:W4:Y:S04]  /*2194d0*/  LDL.LU.64 R38, [R1+0x1198] ;  /* 0x0011980001267983 */ /* 0x000f280000300a00 */
[----:B--2---:R1:W-:Y:S04]  /*2194e0*/  @P6 STG.E.U8 desc[UR16][R34.64], R10 ;  /* 0x0000000a22006986 */ /* 0x0043e8000c101110 */
[----:B-1----:R-:W2:Y:S01]  /*2194f0*/  LDL.LU.64 R34, [R1+0x1190] ;  /* 0x0011900001227983 */ /* 0x002ea20000300a00 */
[----:B------:R-:W-:-:S05]  /*219500*/  PRMT R10, R23, 0x7770, RZ ;  /* 0x00007770170a7816 */ /* 0x000fca00000000ff */
[----:B------:R1:W-:Y:S01]  /*219510*/  @P0 STG.E.U8 desc[UR16][R32.64], R10 ;  /* 0x0000000a20000986 */ /* 0x0003e2000c101110 */
[C---:B------:R-:W-:Y:S02]  /*219520*/  LOP3.LUT P0, RZ, R2.reuse, 0x10, RZ, 0xc0, !PT ;  /* 0x0000001002ff7812 */ /* 0x040fe4000780c0ff */
[----:B-1----:R-:W-:Y:S01]  /*219530*/  PRMT R10, R23, 0x7771, RZ ;  /* 0x00007771170a7816 */ /* 0x002fe200000000ff */
[----:B------:R-:W2:Y:S10]  /*219540*/  LDL.LU.64 R32, [R1+0x1188] ;  /* 0x0011880001207983 */ /* 0x000eb40000300a00 */
[----:B------:R1:W-:Y:S01]  /*219550*/  @P0 STG.E.U8 desc[UR16][R30.64], R10 ;  /* 0x0000000a1e000986 */ /* 0x0003e2000c101110 */
[----:B------:R-:W-:-:S02]  /*219560*/  LOP3.LUT P0, RZ, R2, 0x8, RZ, 0xc0, !PT ;  /* 0x0000000802ff7812 */ /* 0x000fc4000780c0ff */
[C---:B-1----:R-:W-:Y:S01]  /*219570*/  PRMT R10, R23.reuse, 0x7772, RZ ;  /* 0x00007772170a7816 */ /* 0x042fe200000000ff */
[----:B------:R-:W2:Y:S10]  /*219580*/  LDL.LU.64 R30, [R1+0x1180] ;  /* 0x00118000011e7983 */ /* 0x000eb40000300a00 */
[----:B------:R1:W-:Y:S04]  /*219590*/  @P0 STG.E.U8 desc[UR16][R24.64], R10 ;  /* 0x0000000a18000986 */ /* 0x0003e8000c101110 */
[----:B-1----:R-:W2:Y:S01]  /*2195a0*/  LDL.LU.64 R24, [R1+0x1168] ;  /* 0x0011680001187983 */ /* 0x002ea20000300a00 */
[----:B------:R-:W-:-:S03]  /*2195b0*/  PRMT R10, R23, 0x7773, RZ ;  /* 0x00007773170a7816 */ /* 0x000fc600000000ff */
[----:B------:R-:W2:Y:S01]  /*2195c0*/  LDL.LU.64 R22, [R1+0x1160] ;  /* 0x0011600001167983 */ /* 0x000ea20000300a00 */
[----:B------:R-:W-:-:S13]  /*2195d0*/  LOP3.LUT P0, RZ, R2, 0x4, RZ, 0xc0, !PT ;  /* 0x0000000402ff7812 */ /* 0x000fda000780c0ff */
[----:B------:R3:W-:Y:S01]  /*2195e0*/  @P0 STG.E.U8 desc[UR16][R54.64], R10 ;  /* 0x0000000a36000986 */ /* 0x0007e2000c101110 */
[----:B------:R-:W-:Y:S02]  /*2195f0*/  LOP3.LUT P0, RZ, R2, 0x2, RZ, 0xc0, !PT ;  /* 0x0000000202ff7812 */ /* 0x000fe4000780c0ff */
[C---:B------:R-:W-:Y:S02]  /*219600*/  LOP3.LUT P1, RZ, R6.reuse, 0x10000, RZ, 0xc0, !PT ;  /* 0x0001000006ff7812 */ /* 0x040fe4000782c0ff */
[C---:B------:R-:W-:Y:S02]  /*219610*/  LOP3.LUT P2, RZ, R6.reuse, 0x20000, RZ, 0xc0, !PT ;  /* 0x0002000006ff7812 */ /* 0x040fe4000784c0ff */
[C---:B------:R-:W-:Y:S02]  /*219620*/  LOP3.LUT P3, RZ, R6.reuse, 0x40000, RZ, 0xc0, !PT ;  /* 0x0004000006ff7812 */ /* 0x040fe4000786c0ff */
[C---:B------:R-:W-:Y:S02]  /*219630*/  LOP3.LUT P4, RZ, R6.reuse, 0x80000, RZ, 0xc0, !PT ;  /* 0x0008000006ff7812 */ /* 0x040fe4000788c0ff */
[----:B------:R-:W-:-:S02]  /*219640*/  LOP3.LUT P5, RZ, R6, 0x100000, RZ, 0xc0, !PT ;  /* 0x0010000006ff7812 */ /* 0x000fc400078ac0ff */
[----:B------:R-:W-:Y:S02]  /*219650*/  LOP3.LUT P6, RZ, R6, 0x200000, RZ, 0xc0, !PT ;  /* 0x0020000006ff7812 */ /* 0x000fe400078cc0ff */
[----:B---3--:R-:W-:-:S05]  /*219660*/  PRMT R10, R36, 0x7770, RZ ;  /* 0x00007770240a7816 */ /* 0x008fca00000000ff */
[----:B------:R-:W-:Y:S01]  /*219670*/  @P0 STG.E.U8 desc[UR16][R50.64], R10 ;  /* 0x0000000a32000986 */ /* 0x000fe2000c101110 */
        /* <DEDUP_REMOVED lines=14> */
[----:B----4-:R1:W-:Y:S02]  /*219760*/  @P0 STG.E.U8 desc[UR16][R40.64], R2 ;  /* 0x0000000228000986 */ /* 0x0103e4000c101110 */
[----:B-1----:R-:W-:-:S05]  /*219770*/  PRMT R2, R37, 0x7772, RZ ;  /* 0x0000777225027816 */ /* 0x002fca00000000ff */
[----:B------:R1:W-:Y:S02]  /*219780*/  @P1 STG.E.U8 desc[UR16][R38.64], R2 ;  /* 0x0000000226001986 */ /* 0x0003e4000c101110 */
[----:B-1----:R-:W-:-:S05]  /*219790*/  PRMT R2, R37, 0x7773, RZ ;  /* 0x0000777325027816 */ /* 0x002fca00000000ff */
[----:B--2---:R1:W-:Y:S02]  /*2197a0*/  @P2 STG.E.U8 desc[UR16][R34.64], R2 ;  /* 0x0000000222002986 */ /* 0x0043e4000c101110 */
[----:B-1----:R-:W-:-:S05]  /*2197b0*/  PRMT R2, R7, 0x7770, RZ ;  /* 0x0000777007027816 */ /* 0x002fca00000000ff */
[----:B------:R1:W-:Y:S02]  /*2197c0*/  @P3 STG.E.U8 desc[UR16][R32.64], R2 ;  /* 0x0000000220003986 */ /* 0x0003e4000c101110 */
[----:B-1----:R-:W-:-:S05]  /*2197d0*/  PRMT R2, R7, 0x7771, RZ ;  /* 0x0000777107027816 */ /* 0x002fca00000000ff */
[----:B------:R1:W-:Y:S02]  /*2197e0*/  @P4 STG.E.U8 desc[UR16][R30.64], R2 ;  /* 0x000000021e004986 */ /* 0x0003e4000c101110 */
[----:B-1----:R-:W-:-:S05]  /*2197f0*/  PRMT R2, R7, 0x7772, RZ ;  /* 0x0000777207027816 */ /* 0x002fca00000000ff */
[----:B------:R1:W-:Y:S02]  /*219800*/  @P5 STG.E.U8 desc[UR16][R24.64], R2 ;  /* 0x0000000218005986 */ /* 0x0003e4000c101110 */
[----:B-1----:R-:W-:Y:S02]  /*219810*/  PRMT R2, R7, 0x7773, RZ ;  /* 0x0000777307027816 */ /* 0x002fe400000000ff */
[----:B------:R-:W2:Y:S04]  /*219820*/  LDL.LU R7, [R1+0xa068] ;  /* 0x00a0680001077983 */ /* 0x000ea80000300800 */
[----:B------:R1:W-:Y:S04]  /*219830*/  @P6 STG.E.U8 desc[UR16][R22.64], R2 ;  /* 0x0000000216006986 */ /* 0x0003e8000c101110 */
[----:B-1----:R-:W3:Y:S04]  /*219840*/  LDL.LU.64 R22, [R1+0x10e8] ;  /* 0x0010e80001167983 */ /* 0x002ee80000300a00 */
[----:B------:R-:W4:Y:S04]  /*219850*/  LDL.LU.64 R34, [R1+0x1048] ;  /* 0x0010480001227983 */ /* 0x000f280000300a00 */
[----:B------:R-:W2:Y:S04]  /*219860*/  LDL.LU.64 R32, [R1+0x11d8] ;  /* 0x0011d80001207983 */ /* 0x000ea80000300a00 */
[----:B------:R-:W2:Y:S04]  /*219870*/  LDL.LU.64 R30, [R1+0x11d0] ;  /* 0x0011d000011e7983 */ /* 0x000ea80000300a00 */
[----:B------:R-:W4:Y:S04]  /*219880*/  LDL.LU.64 R24, [R1+0x11c8] ;  /* 0x0011c80001187983 */ /* 0x000f280000300a00 */
[----:B------:R-:W4:Y:S01]  /*219890*/  LDL.LU R40, [R1+0x5f8] ;  /* 0x0005f80001287983 */ /* 0x000f220000300800 */
[----:B------:R-:W-:-:S02]  /*2198a0*/  LOP3.LUT P4, RZ, R6, 0x400000, RZ, 0xc0, !PT ;  /* 0x0040000006ff7812 */ /* 0x000fc4000788c0ff */
[----:B------:R-:W-:Y:S02]  /*2198b0*/  PRMT R2, R0, 0x7770, RZ ;  /* 0x0000777000027816 */ /* 0x000fe400000000ff */
[----:B------:R-:W-:Y:S02]  /*2198c0*/  LOP3.LUT R3, R3, 0xfff7ffff, RZ, 0xc0, !PT ;  /* 0xfff7ffff03037812 */ /* 0x000fe400078ec0ff */
[C---:B------:R-:W-:Y:S02]  /*2198d0*/  LOP3.LUT P5, RZ, R6.reuse, 0x800000, RZ, 0xc0, !PT ;  /* 0x0080000006ff7812 */ /* 0x040fe400078ac0ff */
[----:B------:R-:W-:-:S05]  /*2198e0*/  LOP3.LUT P6, RZ, R6, 0x1000000, RZ, 0xc0, !PT ;  /* 0x0100000006ff7812 */ /* 0x000fca00078cc0ff */
[----:B---3--:R1:W-:Y:S04]  /*2198f0*/  @P4 STG.E.U8 desc[UR16][R22.64], R2 ;  /* 0x0000000216004986 */ /* 0x0083e8000c101110 */
[----:B-1----:R-:W3:Y:S01]  /*219900*/  LDL.LU.64 R22, [R1+0x1240] ;  /* 0x0012400001167983 */ /* 0x002ee20000300a00 */
[----:B--2---:R-:W-:-:S03]  /*219910*/  LOP3.LUT P0, RZ, R7, 0x4, RZ, 0xc0, !PT ;  /* 0x0000000407ff7812 */ /* 0x004fc6000780c0ff */
[----:B------:R-:W2:Y:S01]  /*219920*/  LDL.LU.64 R52, [R1+0x1238] ;  /* 0x0012380001347983 */ /* 0x000ea20000300a00 */
[----:B------:R-:W-:-:S03]  /*219930*/  PRMT R2, R0, 0x7771, RZ ;  /* 0x0000777100027816 */ /* 0x000fc600000000ff */
[----:B------:R-:W2:Y:S06]  /*219940*/  LDL.LU.64 R54, [R1+0x1230] ;  /* 0x0012300001367983 */ /* 0x000eac0000300a00 */
        /* <DEDUP_REMOVED lines=12> */
[----:B----4-:R1:W-:Y:S10]  /*219a10*/  @P5 STG.E.U8 desc[UR16][R34.64], R2 ;  /* 0x0000000222005986 */ /* 0x0103f4000c101110 */
[----:B------:R-:W-:-:S02]  /*219a20*/  @P0 LOP3.LUT R3, R3, 0x800000, RZ, 0xfc, !PT ;  /* 0x0080000003030812 */ /* 0x000fc400078efcff */
[----:B------:R-:W-:Y:S01]  /*219a30*/  LOP3.LUT P0, RZ, R6, 0x20000000, RZ, 0xc0, !PT ;  /* 0x2000000006ff7812 */ /* 0x000fe2000780c0ff */
[----:B-1----:R-:W4:Y:S01]  /*219a40*/  LDL.LU R34, [R1+0x5e8] ;  /* 0x0005e80001227983 */ /* 0x002f220000300800 */
[----:B------:R-:W-:-:S03]  /*219a50*/  LOP3.LUT R3, R3, 0xfeffffff, RZ, 0xc0, !PT ;  /* 0xfeffffff03037812 */ /* 0x000fc600078ec0ff */
[----:B------:R-:W4:Y:S04]  /*219a60*/  LDL.LU.64 R50, [R1+0x1228] ;  /* 0x0012280001327983 */ /* 0x000f280000300a00 */
[----:B------:R-:W4:Y:S04]  /*219a70*/  LDL.LU.64 R48, [R1+0x1220] ;  /* 0x0012200001307983 */ /* 0x000f280000300a00 */
[----:B------:R-:W-:Y:S02]  /*219a80*/  @P0 LOP3.LUT R3, R3, 0x1000000, RZ, 0xfc, !PT ;  /* 0x0100000003030812 */ /* 0x000fe400078efcff */
[----:B------:R-:W-:-:S02]  /*219a90*/  LOP3.LUT P0, RZ, R6, 0x10000000, RZ, 0xc0, !PT ;  /* 0x1000000006ff7812 */ /* 0x000fc4000780c0ff */
[----:B------:R-:W-:Y:S02]  /*219aa0*/  LOP3.LUT R3, R3, 0xfdffffff, RZ, 0xc0, !PT ;  /* 0xfdffffff03037812 */ /* 0x000fe400078ec0ff */
[----:B------:R-:W-:-:S05]  /*219ab0*/  PRMT R2, R0, 0x7772, RZ ;  /* 0x0000777200027816 */ /* 0x000fca00000000ff */
[----:B------:R1:W-:Y:S04]  /*219ac0*/  @P6 STG.E.U8 desc[UR16][R32.64], R2 ;  /* 0x0000000220006986 */ /* 0x0003e8000c101110 */
[----:B------:R-:W-:Y:S02]  /*219ad0*/  @P0 LOP3.LUT R3, R3, 0x2000000, RZ, 0xfc, !PT ;  /* 0x0200000003030812 */ /* 0x000fe400078efcff */
[----:B------:R-:W-:Y:S02]  /*219ae0*/  LOP3.LUT P0, RZ, R6, 0x8000000, RZ, 0xc0, !PT ;  /* 0x0800000006ff7812 */ /* 0x000fe4000780c0ff */
[----:B-1----:R-:W-:Y:S02]  /*219af0*/  PRMT R2, R0, 0x7773, RZ ;  /* 0x0000777300027816 */ /* 0x002fe400000000ff */
[----:B------:R-:W4:Y:S01]  /*219b00*/  LDL.LU R0, [R1+0xa064] ;  /* 0x00a0640001007983 */ /* 0x000f220000300800 */
[----:B------:R-:W-:-:S03]  /*219b10*/  LOP3.LUT R3, R3, 0xfbffffff, RZ, 0xc0, !PT ;  /* 0xfbffffff03037812 */ /* 0x000fc600078ec0ff */
[----:B------:R-:W4:Y:S05]  /*219b20*/  LDL.LU.64 R46, [R1+0x1218] ;  /* 0x00121800012e7983 */ /* 0x000f2a0000300a00 */
[----:B------:R-:W-:Y:S02]  /*219b30*/  @P0 LOP3.LUT R3, R3, 0x4000000, RZ, 0xfc, !PT ;  /* 0x0400000003030812 */ /* 0x000fe400078efcff */
[----:B------:R-:W-:Y:S01]  /*219b40*/  LOP3.LUT P0, RZ, R6, 0x4000000, RZ, 0xc0, !PT ;  /* 0x0400000006ff7812 */ /* 0x000fe2000780c0ff */
[----:B------:R-:W4:Y:S01]  /*219b50*/  LDL.LU.64 R44, [R1+0x1210] ;  /* 0x00121000012c7983 */ /* 0x000f220000300a00 */
[----:B------:R-:W-:-:S03]  /*219b60*/  LOP3.LUT R3, R3, 0xf7ffffff, RZ, 0xc0, !PT ;  /* 0xf7ffffff03037812 */ /* 0x000fc600078ec0ff */
[----:B------:R-:W4:Y:S04]  /*219b70*/  LDL.LU R35, [R1+0x5d8] ;  /* 0x0005d80001237983 */ /* 0x000f280000300800 */
[----:B------:R-:W4:Y:S04]  /*219b80*/  LDL.LU.64 R42, [R1+0x1208] ;  /* 0x00120800012a7983 */ /* 0x000f280000300a00 */
[----:B------:R-:W-:Y:S01]  /*219b90*/  @P0 LOP3.LUT R3, R3, 0x8000000, RZ, 0xfc, !PT ;  /* 0x0800000003030812 */ /* 0x000fe200078efcff */
[----:B------:R-:W4:Y:S01]  /*219ba0*/  LDL.LU.64 R38, [R1+0x1200] ;  /* 0x0012000001267983 */ /* 0x000f220000300a00 */
[----:B------:R-:W-:-:S03]  /*219bb0*/  LOP3.LUT P0, RZ, R6, 0x2000000, RZ, 0xc0, !PT ;  /* 0x0200000006ff7812 */ /* 0x000fc6000780c0ff */
[----:B------:R-:W4:Y:S04]  /*219bc0*/  LDL.LU.64 R36, [R1+0x11f8] ;  /* 0x0011f80001247983 */ /* 0x000f280000300a00 */
[----:B------:R-:W4:Y:S04]  /*219bd0*/  LDL.LU.64 R32, [R1+0x11f0] ;  /* 0x0011f00001207983 */ /* 0x000f280000300a00 */
[----:B------:R-:W4:Y:S04]  /*219be0*/  LDL.LU R41, [R1+0x5c8] ;  /* 0x0005c80001297983 */ /* 0x000f280000300800 */
        /* <DEDUP_REMOVED lines=8> */
[----:B---3--:R1:W-:Y:S04]  /*219c70*/  @P0 STG.E.U8 desc[UR16][R22.64], R2 ;  /* 0x0000000216000986 */ /* 0x0083e8000c101110 */
[----:B-1----:R-:W3:Y:S01]  /*219c80*/  LDL.LU.64 R22, [R1+0x1258] ;  /* 0x0012580001167983 */ /* 0x002ee20000300a00 */
[----:B------:R-:W-:-:S02]  /*219c90*/  LOP3.LUT P0, RZ, R3, 0x2000000, RZ, 0xc0, !PT ;  /* 0x0200000003ff7812 */ /* 0x000fc4000780c0ff */
[----:B------:R-:W-:-:S11]  /*219ca0*/  PRMT R2, R40, 0x7772, RZ ;  /* 0x0000777228027816 */ /* 0x000fd600000000ff */
[----:B--2---:R1:W-:Y:S01]  /*219cb0*/  @P0 STG.E.U8 desc[UR16][R52.64], R2 ;  /* 0x0000000234000986 */ /* 0x0043e2000c101110 */
[----:B------:R-:W-:Y:S02]  /*219cc0*/  LOP3.LUT P0, RZ, R3, 0x1000000, RZ, 0xc0, !PT ;  /* 0x0100000003ff7812 */ /* 0x000fe4000780c0ff */
[----:B-1----:R-:W-:-:S11]  /*219cd0*/  PRMT R2, R40, 0x7773, RZ ;  /* 0x0000777328027816 */ /* 0x002fd600000000ff */
[----:B------:R4:W-:Y:S01]  /*219ce0*/  @P0 STG.E.U8 desc[UR16][R54.64], R2 ;  /* 0x0000000236000986 */ /* 0x0009e2000c101110 */
[----:B------:R-:W-:Y:S02]  /*219cf0*/  LOP3.LUT P0, RZ, R3, 0x800000, RZ, 0xc0, !PT ;  /* 0x0080000003ff7812 */ /* 0x000fe4000780c0ff */
[----:B----4-:R-:W-:-:S11]  /*219d00*/  PRMT R2, R34, 0x7770, RZ ;  /* 0x0000777022027816 */ /* 0x010fd600000000ff */
        /* <DEDUP_REMOVED lines=17> */
[----:B------:R1:W-:Y:S01]  /*219e20*/  @P1 STG.E.U8 desc[UR16][R38.64], R2 ;  /* 0x0000000226001986 */ /* 0x0003e2000c101110 */
[----:B------:R-:W-:Y:S02]  /*219e30*/  LOP3.LUT P4, RZ, R7, 0x40, RZ, 0xc0, !PT ;  /* 0x0000004007ff7812 */ /* 0x000fe4000788c0ff */
[----:B-1----:R-:W-:Y:S01]  /*219e40*/  PRMT R2, R35, 0x7772, RZ ;  /* 0x0000777223027816 */ /* 0x002fe200000000ff */
[----:B------:R-:W2:Y:S04]  /*219e50*/  LDL.LU.64 R38, [R1+0x1250] ;  /* 0x0012500001267983 */ /* 0x000ea80000300a00 */
[----:B------:R1:W-:Y:S01]  /*219e60*/  @P2 STG.E.U8 desc[UR16][R36.64], R2 ;  /* 0x0000000224002986 */ /* 0x0003e2000c101110 */
[----:B------:R-:W-:Y:S02]  /*219e70*/  LOP3.LUT P5, RZ, R7, 0x80, RZ, 0xc0, !PT ;  /* 0x0000008007ff7812 */ /* 0x000fe400078ac0ff */
[----:B-1----:R-:W-:Y:S01]  /*219e80*/  PRMT R2, R35, 0x7773, RZ ;  /* 0x0000777323027816 */ /* 0x002fe200000000ff */
[----:B------:R-:W4:Y:S04]  /*219e90*/  LDL.LU.64 R36, [R1+0x1248] ;  /* 0x0012480001247983 */ /* 0x000f280000300a00 */
[----:B------:R1:W-:Y:S01]  /*219ea0*/  @P3 STG.E.U8 desc[UR16][R32.64], R2 ;  /* 0x0000000220003986 */ /* 0x0003e2000c101110 */
[----:B------:R-:W-:-:S03]  /*219eb0*/  LOP3.LUT P6, RZ, R7, 0x100, RZ, 0xc0, !PT ;  /* 0x0000010007ff7812 */ /* 0x000fc600078cc0ff */
[----:B------:R-:W4:Y:S01]  /*219ec0*/  LDL.LU.64 R34, [R1+0x16c0] ;  /* 0x0016c00001227983 */ /* 0x000f220000300a00 */
[----:B-1----:R-:W-:-:S03]  /*219ed0*/  PRMT R2, R41, 0x7770, RZ ;  /* 0x0000777029027816 */ /* 0x002fc600000000ff */
[----:B------:R-:W4:Y:S04]  /*219ee0*/  LDL.LU.64 R32, [R1+0x16b8] ;  /* 0x0016b80001207983 */ /* 0x000f280000300a00 */
[----:B------:R1:W-:Y:S02]  /*219ef0*/  @P4 STG.E.U8 desc[UR16][R30.64], R2 ;  /* 0x000000021e004986 */ /* 0x0003e4000c101110 */
[----:B-1----:R-:W-:-:S05]  /*219f00*/  PRMT R2, R41, 0x7771, RZ ;  /* 0x0000777129027816 */ /* 0x002fca00000000ff */
[----:B------:R1:W-:Y:S02]  /*219f10*/  @P5 STG.E.U8 desc[UR16][R24.64], R2 ;  /* 0x0000000218005986 */ /* 0x0003e4000c101110 */
[----:B-1----:R-:W-:-:S05]  /*219f20*/  PRMT R2, R41, 0x7772, RZ ;  /* 0x0000777229027816 */ /* 0x002fca00000000ff */
[----:B---3--:R1:W-:Y:S04]  /*219f30*/  @P6 STG.E.U8 desc[UR16][R22.64], R2 ;  /* 0x0000000216006986 */ /* 0x0083e8000c101110 */
[----:B-1----:R-:W3:Y:S04]  /*219f40*/  LDL.LU R23, [R1+0x5b8] ;  /* 0x0005b80001177983 */ /* 0x002ee80000300800 */
[----:B------:R-:W4:Y:S04]  /*219f50*/  LDL.LU.64 R30, [R1+0x16b0] ;  /* 0x0016b000011e7983 */ /* 0x000f280000300a00 */
[----:B------:R-:W4:Y:S04]  /*219f60*/  LDL.LU.64 R24, [R1+0x16a8] ;  /* 0x0016a80001187983 */ /* 0x000f280000300a00 */
[----:B------:R-:W4:Y:S04]  /*219f70*/  LDL.LU R22, [R1+0x5a8] ;  /* 0x0005a80001167983 */ /* 0x000f280000300800 */
[----:B------:R-:W4:Y:S04]  /*219f80*/  LDL.LU.64 R54, [R1+0x16a0] ;  /* 0x0016a00001367983 */ /* 0x000f280000300a00 */
[----:B------:R-:W4:Y:S04]  /*219f90*/  LDL.LU.64 R50, [R1+0x1598] ;  /* 0x0015980001327983 */ /* 0x000f280000300a00 */
[----:B------:R-:W4:Y:S04]  /*219fa0*/  LDL.LU.64 R48, [R1+0x1590] ;  /* 0x0015900001307983 */ /* 0x000f280000300a00 */
[----:B------:R-:W4:Y:S04]  /*219fb0*/  LDL.LU.64 R46, [R1+0x1588] ;  /* 0x00158800012e7983 */ /* 0x000f280000300a00 */
[----:B------:R-:W4:Y:S04]  /*219fc0*/  LDL.LU.64 R44, [R1+0x1580] ;  /* 0x00158000012c7983 */ /* 0x000f280000300a00 */
[----:B------:R-:W4:Y:S01]  /*219fd0*/  LDL.LU.64 R42, [R1+0x1478] ;  /* 0x00147800012a7983 */ /* 0x000f220000300a00 */
[----:B------:R-:W-:-:S02]  /*219fe0*/  LOP3.LUT P4, RZ, R7, 0x200, RZ, 0xc0, !PT ;  /* 0x0000020007ff7812 */ /* 0x000fc4000788c0ff */
[C---:B------:R-:W-:Y:S02]  /*219ff0*/  LOP3.LUT P0, RZ, R7.reuse, 0x200000, RZ, 0xc0, !PT ;  /* 0x0020000007ff7812 */ /* 0x040fe4000780c0ff */
[----:B------:R-:W-:Y:S02]  /*21a000*/  LOP3.LUT P5, RZ, R7, 0x400, RZ, 0xc0, !PT ;  /* 0x0000040007ff7812 */ /* 0x000fe400078ac0ff */
[----:B------:R-:W-:Y:S02]  /*21a010*/  PRMT R2, R41, 0x7773, RZ ;  /* 0x0000777329027816 */ /* 0x000fe400000000ff */
[----:B------:R-:W4:Y:S01]  /*21a020*/  LDL.LU.64 R40, [R1+0x1470] ;  /* 0x0014700001287983 */ /* 0x000f220000300a00 */
[----:B------:R-:W-:Y:S02]  /*21a030*/  LOP3.LUT R3, R3, 0xfffffbff, RZ, 0xc0, !PT ;  /* 0xfffffbff03037812 */ /* 0x000fe400078ec0ff */
[----:B------:R-:W-:-:S04]  /*21a040*/  LOP3.LUT P6, RZ, R7, 0x800, RZ, 0xc0, !PT ;  /* 0x0000080007ff7812 */ /* 0x000fc800078cc0ff */
        /* <DEDUP_REMOVED lines=12> */
[----:B--2---:R1:W-:Y:S04]  /*21a110*/  @P4 STG.E.U8 desc[UR16][R38.64], R2 ;  /* 0x0000000226004986 */ /* 0x0043e8000c101110 */
[----:B-1----:R-:W2:Y:S06]  /*21a120*/  LDL.LU.64 R38, [R1+0x1368] ;  /* 0x0013680001267983 */ /* 0x002eac0000300a00 */
        /* <DEDUP_REMOVED lines=9> */
[----:B---3--:R-:W-:-:S05]  /*21a1c0*/  PRMT R2, R23, 0x7770, RZ ;  /* 0x0000777017027816 */ /* 0x008fca00000000ff */
[----:B----4-:R1:W-:Y:S02]  /*21a1d0*/  @P5 STG.E.U8 desc[UR16][R36.64], R2 ;  /* 0x0000000224005986 */ /* 0x0103e4000c101110 */
[----:B-1----:R-:W-:Y:S02]  /*21a1e0*/  PRMT R2, R23, 0x7771, RZ ;  /* 0x0000777117027816 */ /* 0x002fe400000000ff */
[----:B------:R-:W3:Y:S04]  /*21a1f0*/  LDL.LU.64 R36, [R1+0x1360] ;  /* 0x0013600001247983 */ /* 0x000ee80000300a00 */
[----:B------:R1:W-:Y:S04]  /*21a200*/  @P6 STG.E.U8 desc[UR16][R34.64], R2 ;  /* 0x0000000222006986 */ /* 0x0003e8000c101110 */
[----:B-1----:R-:W4:Y:S01]  /*21a210*/  LDL.LU.64 R34, [R1+0x16d8] ;  /* 0x0016d80001227983 */ /* 0x002f220000300a00 */
[----:B------:R-:W-:-:S02]  /*21a220*/  @P0 LOP3.LUT R3, R3, 0x20000, RZ, 0xfc, !PT ;  /* 0x0002000003030812 */ /* 0x000fc400078efcff */
[----:B------:R-:W-:Y:S02]  /*21a230*/  LOP3.LUT P0, RZ, R7, 0x2000, RZ, 0xc0, !PT ;  /* 0x0000200007ff7812 */ /* 0x000fe4000780c0ff */
[----:B------:R-:W-:Y:S02]  /*21a240*/  LOP3.LUT R3, R3, 0xfffbffff, RZ, 0xc0, !PT ;  /* 0xfffbffff03037812 */ /* 0x000fe400078ec0ff */
[----:B------:R-:W-:-:S09]  /*21a250*/  PRMT R2, R23, 0x7772, RZ ;  /* 0x0000777217027816 */ /* 0x000fd200000000ff */
[----:B------:R-:W-:Y:S02]  /*21a260*/  @P0 LOP3.LUT R3, R3, 0x40000, RZ, 0xfc, !PT ;  /* 0x0004000003030812 */ /* 0x000fe400078efcff */
[----:B------:R-:W-:-:S13]  /*21a270*/  LOP3.LUT P0, RZ, R7, 0x1000, RZ, 0xc0, !PT ;  /* 0x0000100007ff7812 */ /* 0x000fda000780c0ff */
[----:B------:R1:W-:Y:S01]  /*21a280*/  @P0 STG.E.U8 desc[UR16][R32.64], R2 ;  /* 0x0000000220000986 */ /* 0x0003e2000c101110 */
[----:B------:R-:W-:Y:S02]  /*21a290*/  LOP3.LUT P0, RZ, R3, 0x40000, RZ, 0xc0, !PT ;  /* 0x0004000003ff7812 */ /* 0x000fe4000780c0ff */
[----:B-1----:R-:W-:Y:S02]  /*21a2a0*/  PRMT R2, R23, 0x7773, RZ ;  /* 0x0000777317027816 */ /* 0x002fe400000000ff */
[----:B------:R-:W4:Y:S04]  /*21a2b0*/  LDL.LU R23, [R1+0x5fc] ;  /* 0x0005fc0001177983 */ /* 0x000f280000300800 */
[----:B------:R-:W4:Y:S05]  /*21a2c0*/  LDL.LU.64 R32, [R1+0x16d0] ;  /* 0x0016d00001207983 */ /* 0x000f2a0000300a00 */
[----:B------:R1:W-:Y:S04]  /*21a2d0*/  @P0 STG.E.U8 desc[UR16][R30.64], R2 ;  /* 0x000000021e000986 */ /* 0x0003e8000c101110 */
[----:B-1----:R-:W4:Y:S01]  /*21a2e0*/  LDL.LU.64 R30, [R1+0x16c8] ;  /* 0x0016c800011e7983 */ /* 0x002f220000300a00 */
[----:B------:R-:W-:-:S02]  /*21a2f0*/  LOP3.LUT P0, RZ, R3, 0x20000, RZ, 0xc0, !PT ;  /* 0x0002000003ff7812 */ /* 0x000fc4000780c0ff */
[----:B------:R-:W-:-:S11]  /*21a300*/  PRMT R2, R22, 0x7770, RZ ;  /* 0x0000777016027816 */ /* 0x000fd600000000ff */
[----:B------:R1:W-:Y:S01]  /*21a310*/  @P0 STG.E.U8 desc[UR16][R24.64], R2 ;  /* 0x0000000218000986 */ /* 0x0003e2000c101110 */
[C---:B------:R-:W-:Y:S02]  /*21a320*/  LOP3.LUT P0, RZ, R3.reuse, 0x10000, RZ, 0xc0, !PT ;  /* 0x0001000003ff7812 */ /* 0x040fe4000780c0ff */
[----:B-1----:R-:W-:Y:S01]  /*21a330*/  PRMT R2, R22, 0x7771, RZ ;  /* 0x0000777116027816 */ /* 0x002fe200000000ff */
[----:B------:R-:W4:Y:S10]  /*21a340*/  LDL.LU.64 R24, [R1+0x1740] ;  /* 0x0017400001187983 */ /* 0x000f340000300a00 */
        /* <DEDUP_REMOVED lines=19> */
[----:B-1----:R-:W-:Y:S02]  /*21a480*/  PRMT R2, R0, 0x7773, RZ ;  /* 0x0000777300027816 */ /* 0x002fe400000000ff */
[----:B------:R-:W-:Y:S01]  /*21a490*/  LOP3.LUT P3, RZ, R7, 0x1000000, RZ, 0xc0, !PT ;  /* 0x0100000007ff7812 */ /* 0x000fe2000786c0ff */
[----:B------:R-:W4:Y:S04]  /*21a4a0*/  LDL.LU R0, [R1+0xa060] ;  /* 0x00a0600001007983 */ /* 0x000f280000300800 */
[----:B------:R1:W-:Y:S02]  /*21a4b0*/  @P0 STG.E.U8 desc[UR16][R40.64], R2 ;  /* 0x0000000228000986 */ /* 0x0003e4000c101110 */
[----:B-1----:R-:W-:-:S05]  /*21a4c0*/  PRMT R2, R8, 0x7770, RZ ;  /* 0x0000777008027816 */ /* 0x002fca00000000ff */
[----:B--2---:R1:W-:Y:S02]  /*21a4d0*/  @P1 STG.E.U8 desc[UR16][R38.64], R2 ;  /* 0x0000000226001986 */ /* 0x0043e4000c101110 */
[----:B-1----:R-:W-:-:S05]  /*21a4e0*/  PRMT R2, R8, 0x7771, RZ ;  /* 0x0000777108027816 */ /* 0x002fca00000000ff */
[----:B---3--:R1:W-:Y:S02]  /*21a4f0*/  @P2 STG.E.U8 desc[UR16][R36.64], R2 ;  /* 0x0000000224002986 */ /* 0x0083e4000c101110 */
[----:B-1----:R-:W-:-:S05]  /*21a500*/  PRMT R2, R8, 0x7772, RZ ;  /* 0x0000777208027816 */ /* 0x002fca00000000ff */
[----:B----4-:R1:W-:Y:S02]  /*21a510*/  @P3 STG.E.U8 desc[UR16][R34.64], R2 ;  /* 0x0000000222003986 */ /* 0x0103e4000c101110 */
[----:B-1----:R-:W-:Y:S02]  /*21a520*/  PRMT R2, R8, 0x7773, RZ ;  /* 0x0000777308027816 */ /* 0x002fe400000000ff */
[----:B------:R-:W2:Y:S04]  /*21a530*/  LDL.LU R8, [R1+0xa05c] ;  /* 0x00a05c0001087983 */ /* 0x000ea80000300800 */
[----:B------:R-:W3:Y:S01]  /*21a540*/  LDL.LU.64 R38, [R1+0x1738] ;  /* 0x0017380001267983 */ /* 0x000ee20000300a00 */
[C---:B------:R-:W-:Y:S02]  /*21a550*/  LOP3.LUT P4, RZ, R7.reuse, 0x2000000, RZ, 0xc0, !PT ;  /* 0x0200000007ff7812 */ /* 0x040fe4000788c0ff */
[----:B------:R-:W-:Y:S01]  /*21a560*/  LOP3.LUT P5, RZ, R7, 0x4000000, RZ, 0xc0, !PT ;  /* 0x0400000007ff7812 */ /* 0x000fe200078ac0ff */
[----:B------:R-:W4:Y:S04]  /*21a570*/  LDL.LU.64 R36, [R1+0x1730] ;  /* 0x0017300001247983 */ /* 0x000f280000300a00 */
[----:B------:R-:W3:Y:S06]  /*21a580*/  LDL.LU.64 R34, [R1+0x1728] ;  /* 0x0017280001227983 */ /* 0x000eec0000300a00 */
[----:B------:R1:W-:Y:S02]  /*21a590*/  @P4 STG.E.U8 desc[UR16][R32.64], R2 ;  /* 0x0000000220004986 */ /* 0x0003e4000c101110 */
[----:B-1----:R-:W-:-:S02]  /*21a5a0*/  PRMT R2, R23, 0x7770, RZ ;  /* 0x0000777017027816 */ /* 0x002fc400000000ff */
[----:B------:R-:W3:Y:S04]  /*21a5b0*/  LDL.LU.64 R32, [R1+0x1720] ;  /* 0x0017200001207983 */ /* 0x000ee80000300a00 */
[----:B------:R1:W-:Y:S04]  /*21a5c0*/  @P5 STG.E.U8 desc[UR16][R30.64], R2 ;  /* 0x000000021e005986 */ /* 0x0003e8000c101110 */
[----:B-1----:R-:W3:Y:S04]  /*21a5d0*/  LDL.LU.64 R30, [R1+0x1718] ;  /* 0x00171800011e7983 */ /* 0x002ee80000300a00 */
[----:B------:R-:W3:Y:S01]  /*21a5e0*/  LDL.LU R22, [R1+0x5ec] ;  /* 0x0005ec0001167983 */ /* 0x000ee20000300800 */
[----:B------:R-:W-:-:S02]  /*21a5f0*/  LOP3.LUT R3, R3, 0xfffffffd, RZ, 0xc0, !PT ;  /* 0xfffffffd03037812 */ /* 0x000fc400078ec0ff */
[----:B------:R-:W-:Y:S02]  /*21a600*/  LOP3.LUT P6, RZ, R7, 0x8000000, RZ, 0xc0, !PT ;  /* 0x0800000007ff7812 */ /* 0x000fe400078cc0ff */
[----:B------:R-:W-:-:S11]  /*21a610*/  PRMT R2, R23, 0x7771, RZ ;  /* 0x0000777117027816 */ /* 0x000fd600000000ff */
[----:B------:R1:W-:Y:S04]  /*21a620*/  @P6 STG.E.U8 desc[UR16][R24.64], R2 ;  /* 0x0000000218006986 */ /* 0x0003e8000c101110 */
[----:B-1----:R-:W4:Y:S04]  /*21a630*/  LDL.LU.64 R24, [R1+0x1710] ;  /* 0x0017100001187983 */ /* 0x002f280000300a00 */
[----:B------:R-:W4:Y:S04]  /*21a640*/  LDL.LU R49, [R1+0x5dc] ;  /* 0x0005dc0001317983 */ /* 0x000f280000300800 */
[----:B------:R-:W4:Y:S04]  /*21a650*/  LDL.LU.64 R52, [R1+0x1708] ;  /* 0x0017080001347983 */ /* 0x000f280000300a00 */
[----:B------:R-:W4:Y:S04]  /*21a660*/  LDL.LU.64 R54, [R1+0x1700] ;  /* 0x0017000001367983 */ /* 0x000f280000300a00 */
[----:B------:R-:W4:Y:S01]  /*21a670*/  LDL.LU.64 R50, [R1+0x16f8] ;  /* 0x0016f80001327983 */ /* 0x000f220000300a00 */
[----:B------:R-:W-:-:S03]  /*21a680*/  LOP3.LUT P4, RZ, R7, 0x10000000, RZ, 0xc0, !PT ;  /* 0x1000000007ff7812 */ /* 0x000fc6000788c0ff */
[----:B------:R-:W4:Y:S01]  /*21a690*/  LDL.LU.64 R46, [R1+0x16f0] ;  /* 0x0016f000012e7983 */ /* 0x000f220000300a00 */
[----:B------:R-:W-:-:S03]  /*21a6a0*/  PRMT R2, R23, 0x7772, RZ ;  /* 0x0000777217027816 */ /* 0x000fc600000000ff */
[----:B------:R-:W4:Y:S01]  /*21a6b0*/  LDL.LU.64 R44, [R1+0x16e8] ;  /* 0x0016e800012c7983 */ /* 0x000f220000300a00 */
[C---:B------:R-:W-:Y:S02]  /*21a6c0*/  LOP3.LUT P5, RZ, R7.reuse, 0x20000000, RZ, 0xc0, !PT ;  /* 0x2000000007ff7812 */ /* 0x040fe400078ac0ff */
        /* <DEDUP_REMOVED lines=19> */
[----:B------:R-:W-:Y:S02]  /*21a800*/  LOP3.LUT P0, RZ, R8, 0x4, RZ, 0xc0, !PT ;  /* 0x0000000408ff7812 */ /* 0x000fe4000780c0ff */
[----:B-1----:R-:W-:Y:S02]  /*21a810*/  PRMT R2, R23, 0x7773, RZ ;  /* 0x0000777317027816 */ /* 0x002fe400000000ff */
[----:B------:R-:W2:Y:S01]  /*21a820*/  LDL.LU R23, [R1+0x5cc] ;  /* 0x0005cc0001177983 */ /* 0x000ea20000300800 */
[----:B------:R-:W-:-:S03]  /*21a830*/  LOP3.LUT R3, R3, 0xffffff7f, RZ, 0xc0, !PT ;  /* 0xffffff7f03037812 */ /* 0x000fc600078ec0ff */
[----:B------:R-:W3:Y:S04]  /*21a840*/  LDL.LU.64 R42, [R1+0x16e0] ;  /* 0x0016e000012a7983 */ /* 0x000ee80000300a00 */
[----:B------:R-:W3:Y:S01]  /*21a850*/  LDL.LU.64 R40, [R1+0x1758] ;  /* 0x0017580001287983 */ /* 0x000ee20000300a00 */
[----:B------:R-:W-:Y:S02]  /*21a860*/  @P0 LOP3.LUT R3, R3, 0x80, RZ, 0xfc, !PT ;  /* 0x0000008003030812 */ /* 0x000fe400078efcff */
[----:B------:R-:W-:Y:S01]  /*21a870*/  LOP3.LUT P0, RZ, R8, 0x2, RZ, 0xc0, !PT ;  /* 0x0000000208ff7812 */ /* 0x000fe2000780c0ff */
[----:B----4-:R1:W-:Y:S01]  /*21a880*/  @P5 STG.E.U8 desc[UR16][R36.64], R2 ;  /* 0x0000000224005986 */ /* 0x0103e2000c101110 */
[----:B------:R-:W-:-:S03]  /*21a890*/  LOP3.LUT R3, R3, 0xfffffeff, RZ, 0xc0, !PT ;  /* 0xfffffeff03037812 */ /* 0x000fc600078ec0ff */
[----:B------:R-:W4:Y:S08]  /*21a8a0*/  LDL.LU.64 R38, [R1+0x1750] ;  /* 0x0017500001267983 */ /* 0x000f300000300a00 */
[----:B------:R-:W-:Y:S01]  /*21a8b0*/  @P0 LOP3.LUT R3, R3, 0x100, RZ, 0xfc, !PT ;  /* 0x0000010003030812 */ /* 0x000fe200078efcff */
[----:B-1----:R-:W4:Y:S01]  /*21a8c0*/  LDL.LU.64 R36, [R1+0x1748] ;  /* 0x0017480001247983 */ /* 0x002f220000300a00 */
[----:B------:R-:W-:-:S02]  /*21a8d0*/  LOP3.LUT P0, RZ, R8, 0x1, RZ, 0xc0, !PT ;  /* 0x0000000108ff7812 */ /* 0x000fc4000780c0ff */
[----:B------:R-:W-:Y:S02]  /*21a8e0*/  LOP3.LUT R3, R3, 0xfffffdff, RZ, 0xc0, !PT ;  /* 0xfffffdff03037812 */ /* 0x000fe400078ec0ff */
[----:B------:R-:W-:-:S09]  /*21a8f0*/  PRMT R2, R22, 0x7770, RZ ;  /* 0x0000777016027816 */ /* 0x000fd200000000ff */
[----:B------:R-:W-:Y:S02]  /*21a900*/  @P0 LOP3.LUT R3, R3, 0x200, RZ, 0xfc, !PT ;  /* 0x0000020003030812 */ /* 0x000fe400078efcff */
[----:B------:R-:W-:Y:S01]  /*21a910*/  LOP3.LUT P0, RZ, R7, 0x80000000, RZ, 0xc0, !PT ;  /* 0x8000000007ff7812 */ /* 0x000fe2000780c0ff */
[----:B------:R1:W-:Y:S02]  /*21a920*/  @P6 STG.E.U8 desc[UR16][R34.64], R2 ;  /* 0x0000000222006986 */ /* 0x0003e4000c101110 */
[----:B-1----:R-:W-:Y:S02]  /*21a930*/  PRMT R2, R22, 0x7771, RZ ;  /* 0x0000777116027816 */ /* 0x002fe400000000ff */
[----:B------:R-:W4:Y:S08]  /*21a940*/  LDL.LU.64 R34, [R1+0x1778] ;  /* 0x0017780001227983 */ /* 0x000f300000300a00 */
[----:B------:R1:W-:Y:S01]  /*21a950*/  @P0 STG.E.U8 desc[UR16][R32.64], R2 ;  /* 0x0000000220000986 */ /* 0x0003e2000c101110 */
[----:B------:R-:W-:-:S02]  /*21a960*/  LOP3.LUT P0, RZ, R3, 0x200, RZ, 0xc0, !PT ;  /* 0x0000020003ff7812 */ /* 0x000fc4000780c0ff */
[----:B-1----:R-:W-:Y:S01]  /*21a970*/  PRMT R2, R22, 0x7772, RZ ;  /* 0x0000777216027816 */ /* 0x002fe200000000ff */
[----:B------:R-:W4:Y:S10]  /*21a980*/  LDL.LU.64 R32, [R1+0x1770] ;  /* 0x0017700001207983 */ /* 0x000f340000300a00 */
[----:B------:R1:W-:Y:S04]  /*21a990*/  @P0 STG.E.U8 desc[UR16][R30.64], R2 ;  /* 0x000000021e000986 */ /* 0x0003e8000c101110 */
[----:B-1----:R-:W4:Y:S01]  /*21a9a0*/  LDL.LU.64 R30, [R1+0x1768] ;  /* 0x00176800011e7983 */ /* 0x002f220000300a00 */
[----:B------:R-:W-:-:S02]  /*21a9b0*/  LOP3.LUT P0, RZ, R3, 0x100, RZ, 0xc0, !PT ;  /* 0x0000010003ff7812 */ /* 0x000fc4000780c0ff */
[----:B------:R-:W-:-:S11]  /*21a9c0*/  PRMT R2, R22, 0x7773, RZ ;  /* 0x0000777316027816 */ /* 0x000fd600000000ff */
[----:B------:R1:W-:Y:S01]  /*21a9d0*/  @P0 STG.E.U8 desc[UR16][R24.64], R2 ;  /* 0x0000000218000986 */ /* 0x0003e2000c101110 */
[----:B------:R-:W-:-:S03]  /*21a9e0*/  LOP3.LUT P0, RZ, R3, 0x80, RZ, 0xc0, !PT ;  /* 0x0000008003ff7812 */ /* 0x000fc6000780c0ff */
[----:B-1----:R-:W4:Y:S04]  /*21a9f0*/  LDL.LU.64 R24, [R1+0x1760] ;  /* 0x0017600001187983 */ /* 0x002f280000300a00 */
[----:B------:R-:W4:Y:S01]  /*21aa00*/  LDL.LU R22, [R1+0x5ac] ;  /* 0x0005ac0001167983 */ /* 0x000f220000300800 */
[----:B------:R-:W-:-:S05]  /*21aa10*/  PRMT R2, R49, 0x7770, RZ ;  /* 0x0000777031027816 */ /* 0x000fca00000000ff */
        /* <DEDUP_REMOVED lines=14> */
[C---:B------:R-:W-:Y:S02]  /*21ab00*/  LOP3.LUT P4, RZ, R8.reuse, 0x1000, RZ, 0xc0, !PT ;  /* 0x0000100008ff7812 */ /* 0x040fe4000788c0ff */
[----:B------:R-:W-:-:S02]  /*21ab10*/  LOP3.LUT P5, RZ, R8, 0x2000, RZ, 0xc0, !PT ;  /* 0x0000200008ff7812 */ /* 0x000fc400078ac0ff */
[----:B--2---:R-:W-:-:S05]  /*21ab20*/  PRMT R2, R23, 0x7770, RZ ;  /* 0x0000777017027816 */ /* 0x004fca00000000ff */
[----:B------:R1:W-:Y:S01]  /*21ab30*/  @P0 STG.E.U8 desc[UR16][R44.64], R2 ;  /* 0x000000022c000986 */ /* 0x0003e2000c101110 */
[----:B------:R-:W-:Y:S02]  /*21ab40*/  LOP3.LUT P0, RZ, R3, 0x4, RZ, 0xc0, !PT ;  /* 0x0000000403ff7812 */ /* 0x000fe4000780c0ff */
[----:B-1----:R-:W-:-:S11]  /*21ab50*/  PRMT R2, R23, 0x7771, RZ ;  /* 0x0000777117027816 */ /* 0x002fd600000000ff */
[----:B---3--:R1:W-:Y:S01]  /*21ab60*/  @P0 STG.E.U8 desc[UR16][R42.64], R2 ;  /* 0x000000022a000986 */ /* 0x0083e2000c101110 */
[----:B------:R-:W-:Y:S02]  /*21ab70*/  LOP3.LUT P0, RZ, R3, 0x2, RZ, 0xc0, !PT ;  /* 0x0000000203ff7812 */ /* 0x000fe4000780c0ff */
[----:B-1----:R-:W-:-:S11]  /*21ab80*/  PRMT R2, R23, 0x7772, RZ ;  /* 0x0000777217027816 */ /* 0x002fd600000000ff */
[----:B------:R1:W-:Y:S02]  /*21ab90*/  @P0 STG.E.U8 desc[UR16][R40.64], R2 ;  /* 0x0000000228000986 */ /* 0x0003e4000c101110 */
[----:B-1----:R-:W-:-:S05]  /*21aba0*/  PRMT R2, R23, 0x7773, RZ ;  /* 0x0000777317027816 */ /* 0x002fca00000000ff */
[----:B----4-:R1:W-:Y:S02]  /*21abb0*/  @P1 STG.E.U8 desc[UR16][R38.64], R2 ;  /* 0x0000000226001986 */ /* 0x0103e4000c101110 */
        /* <DEDUP_REMOVED lines=9> */
[----:B-1----:R-:W3:Y:S01]  /*21ac50*/  LDL.LU.64 R30, [R1+0x1ac0] ;  /* 0x001ac000011e7983 */ /* 0x002ee20000300a00 */
[----:B------:R-:W-:-:S02]  /*21ac60*/  LOP3.LUT P6, RZ, R8, 0x4000, RZ, 0xc0, !PT ;  /* 0x0000400008ff7812 */ /* 0x000fc400078cc0ff */
[----:B------:R-:W-:Y:S01]  /*21ac70*/  PRMT R2, R22, 0x7770, RZ ;  /* 0x0000777016027816 */ /* 0x000fe200000000ff */
[----:B------:R-:W4:Y:S10]  /*21ac80*/  LDL.LU.64 R36, [R1+0x19b8] ;  /* 0x0019b80001247983 */ /* 0x000f340000300a00 */
[----:B------:R1:W-:Y:S04]  /*21ac90*/  @P6 STG.E.U8 desc[UR16][R24.64], R2 ;  /* 0x0000000218006986 */ /* 0x0003e8000c101110 */
[----:B-1----:R-:W2:Y:S04]  /*21aca0*/  LDL.LU.64 R24, [R1+0x19b0] ;  /* 0x0019b00001187983 */ /* 0x002ea80000300a00 */
[----:B------:R-:W2:Y:S04]  /*21acb0*/  LDL.LU.64 R34, [R1+0x18a8] ;  /* 0x0018a80001227983 */ /* 0x000ea80000300a00 */
[----:B------:R-:W2:Y:S04]  /*21acc0*/  LDL.LU.64 R32, [R1+0x18a0] ;  /* 0x0018a00001207983 */ /* 0x000ea80000300a00 */
[----:B------:R-:W2:Y:S01]  /*21acd0*/  LDL.LU R23, [R1+0x59c] ;  /* 0x00059c0001177983 */ /* 0x000ea20000300800 */
[----:B------:R-:W-:-:S02]  /*21ace0*/  LOP3.LUT P4, RZ, R8, 0x8000, RZ, 0xc0, !PT ;  /* 0x0000800008ff7812 */ /* 0x000fc4000788c0ff */
        /* <DEDUP_REMOVED lines=21> */
[----:B------:R-:W-:Y:S01]  /*21ae40*/  LOP3.LUT R4, R4, 0xbfffffff, RZ, 0xc0, !PT ;  /* 0xbfffffff04047812 */ /* 0x000fe200078ec0ff */
[----:B---3--:R1:W-:Y:S04]  /*21ae50*/  @P4 STG.E.U8 desc[UR16][R30.64], R2 ;  /* 0x000000021e004986 */ /* 0x0083e8000c101110 */
[----:B-1----:R-:W3:Y:S04]  /*21ae60*/  LDL.LU.64 R30, [R1+0x1798] ;  /* 0x00179800011e7983 */ /* 0x002ee80000300a00 */
[----:B------:R-:W3:Y:S04]  /*21ae70*/  LDL.LU R47, [R1+0x58c] ;  /* 0x00058c00012f7983 */ /* 0x000ee80000300800 */
[----:B------:R-:W3:Y:S04]  /*21ae80*/  LDL.LU.64 R52, [R1+0x1790] ;  /* 0x0017900001347983 */ /* 0x000ee80000300a00 */
[----:B------:R-:W3:Y:S04]  /*21ae90*/  LDL.LU.64 R54, [R1+0x1788] ;  /* 0x0017880001367983 */ /* 0x000ee80000300a00 */
[----:B------:R-:W3:Y:S04]  /*21aea0*/  LDL.LU.64 R50, [R1+0x1780] ;  /* 0x0017800001327983 */ /* 0x000ee80000300a00 */
[----:B------:R-:W3:Y:S01]  /*21aeb0*/  LDL.LU.64 R48, [R1+0x1ad8] ;  /* 0x001ad80001307983 */ /* 0x000ee20000300a00 */
[----:B------:R-:W-:-:S02]  /*21aec0*/  LOP3.LUT P6, RZ, R8, 0x20000, RZ, 0xc0, !PT ;  /* 0x0002000008ff7812 */ /* 0x000fc400078cc0ff */
[----:B------:R-:W-:Y:S01]  /*21aed0*/  @P0 LOP3.LUT R4, R4, 0x40000000, RZ, 0xfc, !PT ;  /* 0x4000000004040812 */ /* 0x000fe200078efcff */
[----:B------:R-:W3:Y:S01]  /*21aee0*/  LDL.LU.64 R44, [R1+0x1ad0] ;  /* 0x001ad000012c7983 */ /* 0x000ee20000300a00 */
[----:B------:R-:W-:Y:S02]  /*21aef0*/  LOP3.LUT P0, RZ, R8, 0x100000, RZ, 0xc0, !PT ;  /* 0x0010000008ff7812 */ /* 0x000fe4000780c0ff */
[----:B------:R-:W-:Y:S02]  /*21af00*/  PRMT R2, R22, 0x7772, RZ ;  /* 0x0000777216027816 */ /* 0x000fe400000000ff */
[----:B------:R-:W-:-:S03]  /*21af10*/  LOP3.LUT R4, R4, 0x7fffffff, RZ, 0xc0, !PT ;  /* 0x7fffffff04047812 */ /* 0x000fc600078ec0ff */
[----:B----4-:R1:W-:Y:S06]  /*21af20*/  @P5 STG.E.U8 desc[UR16][R36.64], R2 ;  /* 0x0000000224005986 */ /* 0x0103ec000c101110 */
[----:B------:R-:W-:Y:S02]  /*21af30*/  @P0 LOP3.LUT R4, R4, 0x80000000, RZ, 0xfc, !PT ;  /* 0x8000000004040812 */ /* 0x000fe400078efcff */
[----:B-1----:R-:W-:Y:S02]  /*21af40*/  PRMT R2, R22, 0x7773, RZ ;  /* 0x0000777316027816 */ /* 0x002fe400000000ff */
[----:B------:R-:W-:-:S03]  /*21af50*/  LOP3.LUT P0, RZ, R8, 0x80000, RZ, 0xc0, !PT ;  /* 0x0008000008ff7812 */ /* 0x000fc6000780c0ff */
[----:B--2---:R1:W-:Y:S01]  /*21af60*/  @P6 STG.E.U8 desc[UR16][R24.64], R2 ;  /* 0x0000000218006986 */ /* 0x0043e2000c101110 */
[----:B------:R-:W-:-:S03]  /*21af70*/  LOP3.LUT R3, R3, 0xfffffffe, RZ, 0xc0, !PT ;  /* 0xfffffffe03037812 */ /* 0x000fc600078ec0ff */
[----:B-1----:R-:W2:Y:S04]  /*21af80*/  LDL.LU R24, [R1+0x570] ;  /* 0x0005700001187983 */ /* 0x002ea80000300800 */
[----:B------:R-:W4:Y:S02]  /*21af90*/  LDL.LU.64 R42, [R1+0x1ac8] ;  /* 0x001ac800012a7983 */ /* 0x000f240000300a00 */
[----:B------:R-:W-:Y:S02]  /*21afa0*/  @P0 LOP3.LUT R3, R3, 0x1, RZ, 0xfc, !PT ;  /* 0x0000000103030812 */ /* 0x000fe400078efcff */
[----:B------:R-:W-:Y:S01]  /*21afb0*/  LOP3.LUT P0, RZ, R8, 0x40000, RZ, 0xc0, !PT ;  /* 0x0004000008ff7812 */ /* 0x000fe2000780c0ff */
[----:B------:R-:W2:Y:S01]  /*21afc0*/  LDL.LU.64 R40, [R1+0x1e30] ;  /* 0x001e300001287983 */ /* 0x000ea20000300a00 */
[----:B------:R-:W-:-:S03]  /*21afd0*/  PRMT R2, R23, 0x7770, RZ ;  /* 0x0000777017027816 */ /* 0x000fc600000000ff */
[----:B------:R-:W2:Y:S04]  /*21afe0*/  LDL.LU R25, [R1+0x560] ;  /* 0x0005600001197983 */ /* 0x000ea80000300800 */
[----:B------:R-:W2:Y:S04]  /*21aff0*/  LDL.LU.64 R38, [R1+0x1e28] ;  /* 0x001e280001267983 */ /* 0x000ea80000300a00 */
[----:B------:R1:W-:Y:S01]  /*21b000*/  @P0 STG.E.U8 desc[UR16][R34.64], R2 ;  /* 0x0000000222000986 */ /* 0x0003e2000c101110 */
[----:B------:R-:W-:-:S03]  /*21b010*/  LOP3.LUT P0, RZ, R3, 0x1, RZ, 0xc0, !PT ;  /* 0x0000000103ff7812 */ /* 0x000fc6000780c0ff */
[----:B------:R-:W2:Y:S01]  /*21b020*/  LDL.LU.64 R36, [R1+0x1e20] ;  /* 0x001e200001247983 */ /* 0x000ea20000300a00 */
[----:B-1----:R-:W-:-:S03]  /*21b030*/  PRMT R2, R23, 0x7771, RZ ;  /* 0x0000777117027816 */ /* 0x002fc600000000ff */
[----:B------:R-:W2:Y:S06]  /*21b040*/  LDL.LU.64 R34, [R1+0x1e18] ;  /* 0x001e180001227983 */ /* 0x000eac0000300a00 */
[----:B------:R1:W-:Y:S04]  /*21b050*/  @P0 STG.E.U8 desc[UR16][R32.64], R2 ;  /* 0x0000000220000986 */ /* 0x0003e8000c101110 */
[----:B-1----:R-:W4:Y:S01]  /*21b060*/  LDL.LU.64 R32, [R1+0x1e10] ;  /* 0x001e100001207983 */ /* 0x002f220000300a00 */
[----:B------:R-:W-:-:S02]  /*21b070*/  LOP3.LUT P0, RZ, R4, 0x80000000, RZ, 0xc0, !PT ;  /* 0x8000000004ff7812 */ /* 0x000fc4000780c0ff */
[----:B------:R-:W-:-:S11]  /*21b080*/  PRMT R2, R23, 0x7772, RZ ;  /* 0x0000777217027816 */ /* 0x000fd600000000ff */
[----:B---3--:R1:W-:Y:S04]  /*21b090*/  @P0 STG.E.U8 desc[UR16][R30.64], R2 ;  /* 0x000000021e000986 */ /* 0x0083e8000c101110 */
[----:B-1----:R-:W3:Y:S01]  /*21b0a0*/  LDL.LU.64 R30, [R1+0x1e08] ;  /* 0x001e0800011e7983 */ /* 0x002ee20000300a00 */
[----:B------:R-:W-:-:S03]  /*21b0b0*/  PRMT R2, R23, 0x7773, RZ ;  /* 0x0000777317027816 */ /* 0x000fc600000000ff */
[----:B------:R-:W3:Y:S01]  /*21b0c0*/  LDL.LU.64 R22, [R1+0x1e00] ;  /* 0x001e000001167983 */ /* 0x000ee20000300a00 */
[----:B------:R-:W-:-:S13]  /*21b0d0*/  LOP3.LUT P0, RZ, R4, 0x40000000, RZ, 0xc0, !PT ;  /* 0x4000000004ff7812 */ /* 0x000fda000780c0ff */
        /* <DEDUP_REMOVED lines=14> */
[----:B--2---:R-:W-:-:S11]  /*21b1c0*/  PRMT R2, R24, 0x7770, RZ ;  /* 0x0000777018027816 */ /* 0x004fd600000000ff */
[----:B----4-:R1:W-:Y:S01]  /*21b1d0*/  @P0 STG.E.U8 desc[UR16][R42.64], R2 ;  /* 0x000000022a000986 */ /* 0x0103e2000c101110 */
        /* <DEDUP_REMOVED lines=11> */
[----:B------:R1:W-:Y:S02]  /*21b290*/  @P2 STG.E.U8 desc[UR16][R36.64], R2 ;  /* 0x0000000224002986 */ /* 0x0003e4000c101110 */
[----:B-1----:R-:W-:-:S02]  /*21b2a0*/  PRMT R2, R25, 0x7770, RZ ;  /* 0x0000777019027816 */ /* 0x002fc400000000ff */
[----:B------:R-:W4:Y:S04]  /*21b2b0*/  LDL.LU.64 R36, [R1+0x1df0] ;  /* 0x001df00001247983 */ /* 0x000f280000300a00 */
[----:B------:R1:W-:Y:S02]  /*21b2c0*/  @P3 STG.E.U8 desc[UR16][R34.64], R2 ;  /* 0x0000000222003986 */ /* 0x0003e4000c101110 */
[----:B-1----:R-:W-:Y:S02]  /*21b2d0*/  PRMT R2, R25, 0x7771, RZ ;  /* 0x0000777119027816 */ /* 0x002fe400000000ff */
[----:B------:R-:W2:Y:S04]  /*21b2e0*/  LDL.LU.64 R34, [R1+0x1de8] ;  /* 0x001de80001227983 */ /* 0x000ea80000300a00 */
[----:B------:R1:W-:Y:S04]  /*21b2f0*/  @P4 STG.E.U8 desc[UR16][R32.64], R2 ;  /* 0x0000000220004986 */ /* 0x0003e8000c101110 */
[----:B-1----:R-:W2:Y:S01]  /*21b300*/  LDL.LU R33, [R1+0x550] ;  /* 0x0005500001217983 */ /* 0x002ea20000300800 */
[----:B------:R-:W-:-:S02]  /*21b310*/  LOP3.LUT P5, RZ, R0, 0x1, RZ, 0xc0, !PT ;  /* 0x0000000100ff7812 */ /* 0x000fc400078ac0ff */
[----:B------:R-:W-:Y:S02]  /*21b320*/  LOP3.LUT P6, RZ, R0, 0x2, RZ, 0xc0, !PT ;  /* 0x0000000200ff7812 */ /* 0x000fe400078cc0ff */
[----:B------:R-:W-:-:S09]  /*21b330*/  PRMT R2, R25, 0x7772, RZ ;  /* 0x0000777219027816 */ /* 0x000fd200000000ff */
[----:B---3--:R1:W-:Y:S04]  /*21b340*/  @P5 STG.E.U8 desc[UR16][R30.64], R2 ;  /* 0x000000021e005986 */ /* 0x0083e8000c101110 */
[----:B-1----:R-:W3:Y:S01]  /*21b350*/  LDL.LU.64 R30, [R1+0x1de0] ;  /* 0x001de000011e7983 */ /* 0x002ee20000300a00 */
[----:B------:R-:W-:-:S03]  /*21b360*/  PRMT R2, R25, 0x7773, RZ ;  /* 0x0000777319027816 */ /* 0x000fc600000000ff */
[----:B------:R-:W3:Y:S04]  /*21b370*/  LDL.LU.64 R24, [R1+0x1dd8] ;  /* 0x001dd80001187983 */ /* 0x000ee80000300a00 */
[----:B------:R1:W-:Y:S04]  /*21b380*/  @P6 STG.E.U8 desc[UR16][R22.64], R2 ;  /* 0x0000000216006986 */ /* 0x0003e8000c101110 */
[----:B-1----:R-:W3:Y:S04]  /*21b390*/  LDL.LU.64 R22, [R1+0x1dd0] ;  /* 0x001dd00001167983 */ /* 0x002ee80000300a00 */
[----:B------:R-:W3:Y:S01]  /*21b3a0*/  LDL.LU R55, [R1+0x540] ;  /* 0x0005400001377983 */ /* 0x000ee20000300800 */
[----:B------:R-:W-:-:S02]  /*21b3b0*/  LOP3.LUT P0, RZ, R0, 0x4000, RZ, 0xc0, !PT ;  /* 0x0000400000ff7812 */ /* 0x000fc4000780c0ff */
[----:B------:R-:W-:Y:S01]  /*21b3c0*/  LOP3.LUT R4, R4, 0xffff7fff, RZ, 0xc0, !PT ;  /* 0xffff7fff04047812 */ /* 0x000fe200078ec0ff */
[----:B------:R-:W3:Y:S01]  /*21b3d0*/  LDL.LU.64 R52, [R1+0x1e48] ;  /* 0x001e480001347983 */ /* 0x000ee20000300a00 */
[C---:B------:R-:W-:Y:S02]  /*21b3e0*/  LOP3.LUT P4, RZ, R0.reuse, 0x4, RZ, 0xc0, !PT ;  /* 0x0000000400ff7812 */ /* 0x040fe4000788c0ff */
[----:B------:R-:W-:Y:S01]  /*21b3f0*/  LOP3.LUT P5, RZ, R0, 0x8, RZ, 0xc0, !PT ;  /* 0x0000000800ff7812 */ /* 0x000fe200078ac0ff */
[----:B------:R-:W3:Y:S04]  /*21b400*/  LDL.LU.64 R50, [R1+0x1e40] ;  /* 0x001e400001327983 */ /* 0x000ee80000300a00 */
        /* <DEDUP_REMOVED lines=22> */
[----:B--2---:R-:W-:-:S05]  /*21b570*/  PRMT R2, R33, 0x7770, RZ ;  /* 0x0000777021027816 */ /* 0x004fca00000000ff */
[----:B------:R1:W-:Y:S02]  /*21b580*/  @P4 STG.E.U8 desc[UR16][R38.64], R2 ;  /* 0x0000000226004986 */ /* 0x0003e4000c101110 */
[----:B-1----:R-:W-:-:S05]  /*21b590*/  PRMT R2, R33, 0x7771, RZ ;  /* 0x0000777121027816 */ /* 0x002fca00000000ff */
[----:B----4-:R1:W-:Y:S04]  /*21b5a0*/  @P5 STG.E.U8 desc[UR16][R36.64], R2 ;  /* 0x0000000224005986 */ /* 0x0103e8000c101110 */
[----:B-1----:R-:W2:Y:S04]  /*21b5b0*/  LDL.LU R36, [R1+0x530] ;  /* 0x0005300001247983 */ /* 0x002ea80000300800 */
[----:B------:R-:W4:Y:S04]  /*21b5c0*/  LDL.LU.64 R46, [R1+0x1eb0] ;  /* 0x001eb000012e7983 */ /* 0x000f280000300a00 */
[----:B------:R-:W4:Y:S01]  /*21b5d0*/  LDL.LU.64 R44, [R1+0x1ea8] ;  /* 0x001ea800012c7983 */ /* 0x000f220000300a00 */
[----:B------:R-:W-:-:S02]  /*21b5e0*/  @P0 LOP3.LUT R4, R4, 0x400000, RZ, 0xfc, !PT ;  /* 0x0040000004040812 */ /* 0x000fc400078efcff */
[C---:B------:R-:W-:Y:S01]  /*21b5f0*/  LOP3.LUT P0, RZ, R0.reuse, 0x40, RZ, 0xc0, !PT ;  /* 0x0000004000ff7812 */ /* 0x040fe2000780c0ff */
[----:B------:R-:W4:Y:S01]  /*21b600*/  LDL.LU.64 R42, [R1+0x1ea0] ;  /* 0x001ea000012a7983 */ /* 0x000f220000300a00 */
[----:B------:R-:W-:Y:S02]  /*21b610*/  LOP3.LUT P6, RZ, R0, 0x10, RZ, 0xc0, !PT ;  /* 0x0000001000ff7812 */ /* 0x000fe400078cc0ff */
[----:B------:R-:W-:Y:S01]  /*21b620*/  LOP3.LUT R4, R4, 0xff7fffff, RZ, 0xc0, !PT ;  /* 0xff7fffff04047812 */ /* 0x000fe200078ec0ff */
[----:B------:R-:W4:Y:S01]  /*21b630*/  LDL.LU.64 R40, [R1+0x1e98] ;  /* 0x001e980001287983 */ /* 0x000f220000300a00 */
[----:B------:R-:W-:-:S03]  /*21b640*/  PRMT R2, R33, 0x7772, RZ ;  /* 0x0000777221027816 */ /* 0x000fc600000000ff */
[----:B------:R-:W4:Y:S04]  /*21b650*/  LDL.LU.64 R38, [R1+0x1e90] ;  /* 0x001e900001267983 */ /* 0x000f280000300a00 */
[----:B------:R-:W-:Y:S02]  /*21b660*/  @P0 LOP3.LUT R4, R4, 0x800000, RZ, 0xfc, !PT ;  /* 0x0080000004040812 */ /* 0x000fe400078efcff */
[----:B------:R-:W-:Y:S01]  /*21b670*/  LOP3.LUT P0, RZ, R0, 0x20, RZ, 0xc0, !PT ;  /* 0x0000002000ff7812 */ /* 0x000fe2000780c0ff */
[----:B------:R1:W-:Y:S02]  /*21b680*/  @P6 STG.E.U8 desc[UR16][R34.64], R2 ;  /* 0x0000000222006986 */ /* 0x0003e4000c101110 */
[----:B-1----:R-:W-:Y:S02]  /*21b690*/  PRMT R2, R33, 0x7773, RZ ;  /* 0x0000777321027816 */ /* 0x002fe400000000ff */
[----:B------:R-:W4:Y:S04]  /*21b6a0*/  LDL.LU.64 R34, [R1+0x1e88] ;  /* 0x001e880001227983 */ /* 0x000f280000300a00 */
[----:B------:R-:W4:Y:S04]  /*21b6b0*/  LDL.LU.64 R32, [R1+0x1e80] ;  /* 0x001e800001207983 */ /* 0x000f280000300a00 */
[----:B------:R-:W4:Y:S04]  /*21b6c0*/  LDL.LU R37, [R1+0x510] ;  /* 0x0005100001257983 */ /* 0x000f280000300800 */
[----:B---3--:R1:W-:Y:S01]  /*21b6d0*/  @P0 STG.E.U8 desc[UR16][R30.64], R2 ;  /* 0x000000021e000986 */ /* 0x0083e2000c101110 */
[----:B------:R-:W-:-:S03]  /*21b6e0*/  LOP3.LUT P0, RZ, R4, 0x800000, RZ, 0xc0, !PT ;  /* 0x0080000004ff7812 */ /* 0x000fc6000780c0ff */
[----:B-1----:R-:W3:Y:S01]  /*21b6f0*/  LDL.LU.64 R30, [R1+0x1e78] ;  /* 0x001e7800011e7983 */ /* 0x002ee20000300a00 */
[----:B------:R-:W-:-:S09]  /*21b700*/  PRMT R2, R55, 0x7770, RZ ;  /* 0x0000777037027816 */ /* 0x000fd200000000ff */
[----:B------:R1:W-:Y:S01]  /*21b710*/  @P0 STG.E.U8 desc[UR16][R24.64], R2 ;  /* 0x0000000218000986 */ /* 0x0003e2000c101110 */
[C---:B------:R-:W-:Y:S02]  /*21b720*/  LOP3.LUT P0, RZ, R4.reuse, 0x400000, RZ, 0xc0, !PT ;  /* 0x0040000004ff7812 */ /* 0x040fe4000780c0ff */
[----:B-1----:R-:W-:Y:S01]  /*21b730*/  PRMT R2, R55, 0x7771, RZ ;  /* 0x0000777137027816 */ /* 0x002fe200000000ff */
[----:B------:R-:W3:Y:S10]  /*21b740*/  LDL.LU.64 R24, [R1+0x1e70] ;  /* 0x001e700001187983 */ /* 0x000ef40000300a00 */
[----:B------:R1:W-:Y:S04]  /*21b750*/  @P0 STG.E.U8 desc[UR16][R22.64], R2 ;  /* 0x0000000216000986 */ /* 0x0003e8000c101110 */
[----:B-1----:R-:W3:Y:S01]  /*21b760*/  LDL.LU.64 R22, [R1+0x1e68] ;  /* 0x001e680001167983 */ /* 0x002ee20000300a00 */
[----:B------:R-:W-:-:S02]  /*21b770*/  LOP3.LUT P0, RZ, R4, 0x200000, RZ, 0xc0, !PT ;  /* 0x0020000004ff7812 */ /* 0x000fc4000780c0ff */
[----:B------:R-:W-:-:S11]  /*21b780*/  PRMT R2, R55, 0x7772, RZ ;  /* 0x0000777237027816 */ /* 0x000fd600000000ff */
        /* <DEDUP_REMOVED lines=11> */
[----:B--2---:R-:W-:-:S05]  /*21b840*/  PRMT R2, R36, 0x7770, RZ ;  /* 0x0000777024027816 */ /* 0x004fca00000000ff */
[----:B------:R1:W-:Y:S01]  /*21b850*/  @P0 STG.E.U8 desc[UR16][R48.64], R2 ;  /* 0x0000000230000986 */ /* 0x0003e2000c101110 */
[----:B------:R-:W-:Y:S02]  /*21b860*/  LOP3.LUT P0, RZ, R4, 0x40000, RZ, 0xc0, !PT ;  /* 0x0004000004ff7812 */ /* 0x000fe4000780c0ff */
[----:B-1----:R-:W-:-:S11]  /*21b870*/  PRMT R2, R36, 0x7771, RZ ;  /* 0x0000777124027816 */ /* 0x002fd600000000ff */
[----:B----4-:R1:W-:Y:S01]  /*21b880*/  @P0 STG.E.U8 desc[UR16][R46.64], R2 ;  /* 0x000000022e000986 */ /* 0x0103e2000c101110 */
        /* <DEDUP_REMOVED lines=14> */
[----:B------:R-:W2:Y:S04]  /*21b970*/  LDL.LU R17, [R1+0xa054] ;  /* 0x00a0540001117983 */ /* 0x000ea80000300800 */
[----:B------:R1:W-:Y:S02]  /*21b980*/  @P3 STG.E.U8 desc[UR16][R32.64], R2 ;  /* 0x0000000220003986 */ /* 0x0003e4000c101110 */
[----:B-1----:R-:W-:-:S05]  /*21b990*/  PRMT R2, R37, 0x7770, RZ ;  /* 0x0000777025027816 */ /* 0x002fca00000000ff */
[----:B---3--:R1:W-:Y:S02]  /*21b9a0*/  @P4 STG.E.U8 desc[UR16][R30.64], R2 ;  /* 0x000000021e004986 */ /* 0x0083e4000c101110 */
[----:B-1----:R-:W-:-:S05]  /*21b9b0*/  PRMT R2, R37, 0x7771, RZ ;  /* 0x0000777125027816 */ /* 0x002fca00000000ff */
[----:B------:R1:W-:Y:S02]  /*21b9c0*/  @P5 STG.E.U8 desc[UR16][R24.64], R2 ;  /* 0x0000000218005986 */ /* 0x0003e4000c101110 */
[----:B-1----:R-:W-:-:S05]  /*21b9d0*/  PRMT R2, R37, 0x7772, RZ ;  /* 0x0000777225027816 */ /* 0x002fca00000000ff */
[----:B------:R1:W-:Y:S04]  /*21b9e0*/  @P6 STG.E.U8 desc[UR16][R22.64], R2 ;  /* 0x0000000216006986 */ /* 0x0003e8000c101110 */
[----:B-1----:R-:W3:Y:S04]  /*21b9f0*/  LDL.LU.64 R22, [R1+0x1e60] ;  /* 0x001e600001167983 */ /* 0x002ee80000300a00 */
[----:B------:R-:W4:Y:S04]  /*21ba00*/  LDL.LU.64 R32, [R1+0x1e58] ;  /* 0x001e580001207983 */ /* 0x000f280000300a00 */
[----:B------:R-:W2:Y:S04]  /*21ba10*/  LDL.LU.64 R34, [R1+0x1e50] ;  /* 0x001e500001227983 */ /* 0x000ea80000300a00 */
[----:B------:R-:W2:Y:S01]  /*21ba20*/  LDL.LU.64 R30, [R1+0x1ec8] ;  /* 0x001ec800011e7983 */ /* 0x000ea20000300a00 */
[----:B------:R-:W-:-:S03]  /*21ba30*/  LOP3.LUT P4, RZ, R0, 0x200000, RZ, 0xc0, !PT ;  /* 0x0020000000ff7812 */ /* 0x000fc6000788c0ff */
[----:B------:R-:W4:Y:S01]  /*21ba40*/  LDL.LU.64 R24, [R1+0x1ec0] ;  /* 0x001ec00001187983 */ /* 0x000f220000300a00 */
[----:B------:R-:W-:-:S03]  /*21ba50*/  PRMT R2, R37, 0x7773, RZ ;  /* 0x0000777325027816 */ /* 0x000fc600000000ff */
[----:B------:R-:W4:Y:S01]  /*21ba60*/  LDL.LU R38, [R1+0x574] ;  /* 0x0005740001267983 */ /* 0x000f220000300800 */
[----:B------:R-:W-:Y:S02]  /*21ba70*/  LOP3.LUT R4, R4, 0xffffffbf, RZ, 0xc0, !PT ;  /* 0xffffffbf04047812 */ /* 0x000fe400078ec0ff */
[C---:B------:R-:W-:Y:S02]  /*21ba80*/  LOP3.LUT P5, RZ, R0.reuse, 0x400000, RZ, 0xc0, !PT ;  /* 0x0040000000ff7812 */ /* 0x040fe400078ac0ff */
[----:B------:R-:W-:Y:S01]  /*21ba90*/  LOP3.LUT P6, RZ, R0, 0x800000, RZ, 0xc0, !PT ;  /* 0x0080000000ff7812 */ /* 0x000fe200078cc0ff */
[----:B---3--:R1:W-:Y:S04]  /*21baa0*/  @P4 STG.E.U8 desc[UR16][R22.64], R2 ;  /* 0x0000000216004986 */ /* 0x0083e8000c101110 */
[----:B-1----:R-:W3:Y:S01]  /*21bab0*/  LDL.LU.64 R22, [R1+0x1eb8] ;  /* 0x001eb80001167983 */ /* 0x002ee20000300a00 */
[----:B--2---:R-:W-:-:S03]  /*21bac0*/  LOP3.LUT P0, RZ, R17, 0x2, RZ, 0xc0, !PT ;  /* 0x0000000211ff7812 */ /* 0x004fc6000780c0ff */
[----:B------:R-:W2:Y:S04]  /*21bad0*/  LDL.LU.64 R52, [R1+0x1f30] ;  /* 0x001f300001347983 */ /* 0x000ea80000300a00 */
[----:B------:R-:W2:Y:S06]  /*21bae0*/  LDL.LU.64 R54, [R1+0x1f28] ;  /* 0x001f280001367983 */ /* 0x000eac0000300a00 */
        /* <DEDUP_REMOVED lines=15> */
[----:B------:R-:W-:-:S05]  /*21bbe0*/  PRMT R2, R20, 0x7770, RZ ;  /* 0x0000777014027816 */ /* 0x000fca00000000ff */
[----:B----4-:R1:W-:Y:S04]  /*21bbf0*/  @P5 STG.E.U8 desc[UR16][R32.64], R2 ;  /* 0x0000000220005986 */ /* 0x0103e8000c101110 */
[----:B------:R-:W-:Y:S02]  /*21bc00*/  @P0 LOP3.LUT R4, R4, 0x800, RZ, 0xfc, !PT ;  /* 0x0000080004040812 */ /* 0x000fe400078efcff */
[----:B------:R-:W-:Y:S01]  /*21bc10*/  LOP3.LUT P0, RZ, R0, 0x8000000, RZ, 0xc0, !PT ;  /* 0x0800000000ff7812 */ /* 0x000fe2000780c0ff */
[----:B-1----:R-:W4:Y:S04]  /*21bc20*/  LDL.LU R32, [R1+0x564] ;  /* 0x0005640001207983 */ /* 0x002f280000300800 */
[----:B------:R-:W4:Y:S01]  /*21bc30*/  LDL.LU.64 R50, [R1+0x1f20] ;  /* 0x001f200001327983 */ /* 0x000f220000300a00 */
[----:B------:R-:W-:-:S03]  /*21bc40*/  LOP3.LUT R4, R4, 0xffffefff, RZ, 0xc0, !PT ;  /* 0xffffefff04047812 */ /* 0x000fc600078ec0ff */
[----:B------:R-:W4:Y:S04]  /*21bc50*/  LDL.LU.64 R48, [R1+0x1f18] ;  /* 0x001f180001307983 */ /* 0x000f280000300a00 */
[----:B------:R-:W-:Y:S02]  /*21bc60*/  @P0 LOP3.LUT R4, R4, 0x1000, RZ, 0xfc, !PT ;  /* 0x0000100004040812 */ /* 0x000fe400078efcff */
[----:B------:R-:W-:Y:S01]  /*21bc70*/  LOP3.LUT P0, RZ, R0, 0x4000000, RZ, 0xc0, !PT ;  /* 0x0400000000ff7812 */ /* 0x000fe2000780c0ff */
[----:B------:R-:W4:Y:S01]  /*21bc80*/  LDL.LU.64 R46, [R1+0x1f10] ;  /* 0x001f1000012e7983 */ /* 0x000f220000300a00 */
[----:B------:R-:W-:Y:S02]  /*21bc90*/  LOP3.LUT R4, R4, 0xffffdfff, RZ, 0xc0, !PT ;  /* 0xffffdfff04047812 */ /* 0x000fe400078ec0ff */
[----:B------:R-:W-:Y:S01]  /*21bca0*/  PRMT R2, R20, 0x7771, RZ ;  /* 0x0000777114027816 */ /* 0x000fe200000000ff */
[----:B------:R-:W4:Y:S08]  /*21bcb0*/  LDL.LU.64 R44, [R1+0x1f08] ;  /* 0x001f0800012c7983 */ /* 0x000f300000300a00 */
[----:B------:R-:W-:Y:S01]  /*21bcc0*/  @P0 LOP3.LUT R4, R4, 0x2000, RZ, 0xfc, !PT ;  /* 0x0000200004040812 */ /* 0x000fe200078efcff */
[----:B------:R1:W-:Y:S01]  /*21bcd0*/  @P6 STG.E.U8 desc[UR16][R34.64], R2 ;  /* 0x0000000222006986 */ /* 0x0003e2000c101110 */
[----:B------:R-:W-:-:S02]  /*21bce0*/  LOP3.LUT P0, RZ, R0, 0x2000000, RZ, 0xc0, !PT ;  /* 0x0200000000ff7812 */ /* 0x000fc4000780c0ff */
[----:B------:R-:W-:Y:S01]  /*21bcf0*/  LOP3.LUT R4, R4, 0xffffbfff, RZ, 0xc0, !PT ;  /* 0xffffbfff04047812 */ /* 0x000fe200078ec0ff */
[----:B------:R-:W4:Y:S10]  /*21bd00*/  LDL.LU R33, [R1+0x554] ;  /* 0x0005540001217983 */ /* 0x000f340000300800 */
[----:B------:R-:W-:-:S02]  /*21bd10*/  @P0 LOP3.LUT R4, R4, 0x4000, RZ, 0xfc, !PT ;  /* 0x0000400004040812 */ /* 0x000fc400078efcff */
[----:B------:R-:W-:Y:S02]  /*21bd20*/  LOP3.LUT P0, RZ, R0, 0x1000000, RZ, 0xc0, !PT ;  /* 0x0100000000ff7812 */ /* 0x000fe4000780c0ff */
[----:B-1----:R-:W-:-:S11]  /*21bd30*/  PRMT R2, R20, 0x7772, RZ ;  /* 0x0000777214027816 */ /* 0x002fd600000000ff */
[----:B------:R1:W-:Y:S01]  /*21bd40*/  @P0 STG.E.U8 desc[UR16][R30.64], R2 ;  /* 0x000000021e000986 */ /* 0x0003e2000c101110 */
[----:B------:R-:W-:Y:S02]  /*21bd50*/  LOP3.LUT P0, RZ, R4, 0x4000, RZ, 0xc0, !PT ;  /* 0x0000400004ff7812 */ /* 0x000fe4000780c0ff */
[----:B-1----:R-:W-:Y:S02]  /*21bd60*/  PRMT R2, R20, 0x7773, RZ ;  /* 0x0000777314027816 */ /* 0x002fe400000000ff */
[----:B------:R-:W4:Y:S04]  /*21bd70*/  LDL.LU R20, [R1+0xa050] ;  /* 0x00a0500001147983 */ /* 0x000f280000300800 */
[----:B------:R-:W4:Y:S04]  /*21bd80*/  LDL.LU.64 R42, [R1+0x1f00] ;  /* 0x001f0000012a7983 */ /* 0x000f280000300a00 */
[----:B------:R-:W4:Y:S04]  /*21bd90*/  LDL.LU.64 R40, [R1+0x1ef8] ;  /* 0x001ef80001287983 */ /* 0x000f280000300a00 */
[----:B------:R-:W4:Y:S04]  /*21bda0*/  LDL.LU.64 R36, [R1+0x1ef0] ;  /* 0x001ef00001247983 */ /* 0x000f280000300a00 */
[----:B------:R-:W4:Y:S04]  /*21bdb0*/  LDL.LU.64 R34, [R1+0x1ee8] ;  /* 0x001ee80001227983 */ /* 0x000f280000300a00 */
[----:B------:R1:W-:Y:S01]  /*21bdc0*/  @P0 STG.E.U8 desc[UR16][R24.64], R2 ;  /* 0x0000000218000986 */ /* 0x0003e2000c101110 */
[----:B------:R-:W-:-:S03]  /*21bdd0*/  LOP3.LUT P0, RZ, R4, 0x2000, RZ, 0xc0, !PT ;  /* 0x0000200004ff7812 */ /* 0x000fc6000780c0ff */
[----:B------:R-:W4:Y:S04]  /*21bde0*/  LDL.LU R39, [R1+0x544] ;  /* 0x0005440001277983 */ /* 0x000f280000300800 */
[----:B------:R-:W4:Y:S01]  /*21bdf0*/  LDL.LU.64 R30, [R1+0x1ee0] ;  /* 0x001ee000011e7983 */ /* 0x000f220000300a00 */
[----:B-1----:R-:W-:-:S03]  /*21be00*/  PRMT R2, R38, 0x7770, RZ ;  /* 0x0000777026027816 */ /* 0x002fc600000000ff */
[----:B------:R-:W4:Y:S04]  /*21be10*/  LDL.LU.64 R24, [R1+0x1ed8] ;  /* 0x001ed80001187983 */ /* 0x000f280000300a00 */
[----:B---3--:R1:W-:Y:S04]  /*21be20*/  @P0 STG.E.U8 desc[UR16][R22.64], R2 ;  /* 0x0000000216000986 */ /* 0x0083e8000c101110 */
[----:B-1----:R-:W3:Y:S01]  /*21be30*/  LDL.LU.64 R22, [R1+0x1ed0] ;  /* 0x001ed00001167983 */ /* 0x002ee20000300a00 */
[----:B------:R-:W-:Y:S02]  /*21be40*/  LOP3.LUT P0, RZ, R4, 0x1000, RZ, 0xc0, !PT ;  /* 0x0000100004ff7812 */ /* 0x000fe4000780c0ff */
[----:B------:R-:W-:-:S11]  /*21be50*/  PRMT R2, R38, 0x7771, RZ ;  /* 0x0000777126027816 */ /* 0x000fd600000000ff */
[----:B--2---:R1:W-:Y:S01]  /*21be60*/  @P0 STG.E.U8 desc[UR16][R52.64], R2 ;  /* 0x0000000234000986 */ /* 0x0043e2000c101110 */
[----:B------:R-:W-:Y:S02]  /*21be70*/  LOP3.LUT P0, RZ, R4, 0x800, RZ, 0xc0, !PT ;  /* 0x0000080004ff7812 */ /* 0x000fe4000780c0ff */
[----:B-1----:R-:W-:-:S11]  /*21be80*/  PRMT R2, R38, 0x7772, RZ ;  /* 0x0000777226027816 */ /* 0x002fd600000000ff */
        /* <DEDUP_REMOVED lines=29> */
[----:B------:R-:W-:-:S02]  /*21c060*/  LOP3.LUT P6, RZ, R17, 0x80, RZ, 0xc0, !PT ;  /* 0x0000008011ff7812 */ /* 0x000fc400078cc0ff */
[----:B-1----:R-:W-:Y:S01]  /*21c070*/  PRMT R2, R33, 0x7773, RZ ;  /* 0x0000777321027816 */ /* 0x002fe200000000ff */
[----:B------:R-:W4:Y:S04]  /*21c080*/  LDL.LU.64 R34, [R1+0x1f38] ;  /* 0x001f380001227983 */ /* 0x000f280000300a00 */
[----:B------:R1:W-:Y:S04]  /*21c090*/  @P4 STG.E.U8 desc[UR16][R30.64], R2 ;  /* 0x000000021e004986 */ /* 0x0003e8000c101110 */
[----:B------:R-:W4:Y:S01]  /*21c0a0*/  LDL.LU.64 R32, [R1+0x1fb0] ;  /* 0x001fb00001207983 */ /* 0x000f220000300a00 */
[----:B-1----:R-:W-:-:S03]  /*21c0b0*/  PRMT R2, R39, 0x7770, RZ ;  /* 0x0000777027027816 */ /* 0x002fc600000000ff */
[----:B------:R-:W4:Y:S04]  /*21c0c0*/  LDL.LU.64 R30, [R1+0x1fa8] ;  /* 0x001fa800011e7983 */ /* 0x000f280000300a00 */
[----:B------:R1:W-:Y:S02]  /*21c0d0*/  @P5 STG.E.U8 desc[UR16][R24.64], R2 ;  /* 0x0000000218005986 */ /* 0x0003e4000c101110 */
[----:B-1----:R-:W-:-:S05]  /*21c0e0*/  PRMT R2, R39, 0x7771, RZ ;  /* 0x0000777127027816 */ /* 0x002fca00000000ff */
[----:B---3--:R1:W-:Y:S04]  /*21c0f0*/  @P6 STG.E.U8 desc[UR16][R22.64], R2 ;  /* 0x0000000216006986 */ /* 0x0083e8000c101110 */
[----:B-1----:R-:W3:Y:S04]  /*21c100*/  LDL.LU R22, [R1+0x534] ;  /* 0x0005340001167983 */ /* 0x002ee80000300800 */
[----:B------:R-:W3:Y:S01]  /*21c110*/  LDL.LU.64 R24, [R1+0x1fa0] ;  /* 0x001fa00001187983 */ /* 0x000ee20000300a00 */
[----:B------:R-:W-:Y:S02]  /*21c120*/  LOP3.LUT P0, RZ, R17, 0x100000, RZ, 0xc0, !PT ;  /* 0x0010000011ff7812 */ /* 0x000fe4000780c0ff */
[----:B------:R-:W-:Y:S01]  /*21c130*/  LOP3.LUT R0, R0, 0xdfffffff, RZ, 0xc0, !PT ;  /* 0xdfffffff00007812 */ /* 0x000fe200078ec0ff */
[----:B------:R-:W3:Y:S04]  /*21c140*/  LDL.LU R23, [R1+0x524] ;  /* 0x0005240001177983 */ /* 0x000ee80000300800 */
[----:B------:R-:W3:Y:S04]  /*21c150*/  LDL.LU.64 R54, [R1+0x1f98] ;  /* 0x001f980001367983 */ /* 0x000ee80000300a00 */
[----:B------:R-:W3:Y:S02]  /*21c160*/  LDL.LU.64 R50, [R1+0x1f90] ;  /* 0x001f900001327983 */ /* 0x000ee40000300a00 */
[----:B------:R-:W-:-:S02]  /*21c170*/  @P0 LOP3.LUT R0, R0, 0x20000000, RZ, 0xfc, !PT ;  /* 0x2000000000000812 */ /* 0x000fc400078efcff */
[C---:B------:R-:W-:Y:S01]  /*21c180*/  LOP3.LUT P0, RZ, R17.reuse, 0x80000, RZ, 0xc0, !PT ;  /* 0x0008000011ff7812 */ /* 0x040fe2000780c0ff */
[----:B------:R-:W3:Y:S01]  /*21c190*/  LDL.LU.64 R48, [R1+0x1f88] ;  /* 0x001f880001307983 */ /* 0x000ee20000300a00 */
[----:B------:R-:W-:Y:S02]  /*21c1a0*/  LOP3.LUT R0, R0, 0xbfffffff, RZ, 0xc0, !PT ;  /* 0xbfffffff00007812 */ /* 0x000fe400078ec0ff */
[----:B------:R-:W-:Y:S01]  /*21c1b0*/  LOP3.LUT R4, R4, 0xfffffffe, RZ, 0xc0, !PT ;  /* 0xfffffffe04047812 */ /* 0x000fe200078ec0ff */
[----:B------:R-:W3:Y:S04]  /*21c1c0*/  LDL.LU.64 R46, [R1+0x1f80] ;  /* 0x001f8000012e7983 */ /* 0x000ee80000300a00 */
[----:B------:R-:W3:Y:S04]  /*21c1d0*/  LDL.LU.64 R44, [R1+0x1f78] ;  /* 0x001f7800012c7983 */ /* 0x000ee80000300a00 */
[----:B------:R-:W-:Y:S01]  /*21c1e0*/  @P0 LOP3.LUT R0, R0, 0x40000000, RZ, 0xfc, !PT ;  /* 0x4000000000000812 */ /* 0x000fe200078efcff */
[----:B------:R-:W3:Y:S01]  /*21c1f0*/  LDL.LU.64 R42, [R1+0x1f70] ;  /* 0x001f7000012a7983 */ /* 0x000ee20000300a00 */
[----:B------:R-:W-:-:S02]  /*21c200*/  LOP3.LUT P0, RZ, R17, 0x40000, RZ, 0xc0, !PT ;  /* 0x0004000011ff7812 */ /* 0x000fc4000780c0ff */
[----:B------:R-:W-:-:S11]  /*21c210*/  LOP3.LUT R0, R0, 0x7fffffff, RZ, 0xc0, !PT ;  /* 0x7fffffff00007812 */ /* 0x000fd600078ec0ff */
[----:B------:R-:W-:Y:S02]  /*21c220*/  @P0 LOP3.LUT R0, R0, 0x80000000, RZ, 0xfc, !PT ;  /* 0x8000000000000812 */ /* 0x000fe400078efcff */
[----:B------:R-:W-:-:S13]  /*21c230*/  LOP3.LUT P0, RZ, R17, 0x20000, RZ, 0xc0, !PT ;  /* 0x0002000011ff7812 */ /* 0x000fda000780c0ff */
        /* <DEDUP_REMOVED lines=16> */
[C---:B------:R-:W-:Y:S02]  /*21c340*/  LOP3.LUT P0, RZ, R17.reuse, 0x1000, RZ, 0xc0, !PT ;  /* 0x0000100011ff7812 */ /* 0x040fe4000780c0ff */
[----:B------:R-:W-:Y:S02]  /*21c350*/  LOP3.LUT P6, RZ, R17, 0x400, RZ, 0xc0, !PT ;  /* 0x0000040011ff7812 */ /* 0x000fe400078cc0ff */
[----:B------:R-:W-:-:S09]  /*21c360*/  LOP3.LUT R4, R4, 0xffffffdf, RZ, 0xc0, !PT ;  /* 0xffffffdf04047812 */ /* 0x000fd200078ec0ff */
[----:B------:R-:W-:Y:S02]  /*21c370*/  @P0 LOP3.LUT R4, R4, 0x20, RZ, 0xfc, !PT ;  /* 0x0000002004040812 */ /* 0x000fe400078efcff */
[----:B------:R-:W-:Y:S01]  /*21c380*/  LOP3.LUT P0, RZ, R17, 0x800, RZ, 0xc0, !PT ;  /* 0x0000080011ff7812 */ /* 0x000fe2000780c0ff */
[----:B--2---:R1:W-:Y:S04]  /*21c390*/  @P4 STG.E.U8 desc[UR16][R40.64], R2 ;  /* 0x0000000228004986 */ /* 0x0043e8000c101110 */
[----:B-1----:R-:W2:Y:S01]  /*21c3a0*/  LDL.LU.64 R40, [R1+0x1f68] ;  /* 0x001f680001287983 */ /* 0x002ea20000300a00 */
[----:B------:R-:W-:-:S03]  /*21c3b0*/  PRMT R2, R39, 0x7773, RZ ;  /* 0x0000777327027816 */ /* 0x000fc600000000ff */
[----:B------:R-:W2:Y:S04]  /*21c3c0*/  LDL.LU.64 R38, [R1+0x1f60] ;  /* 0x001f600001267983 */ /* 0x000ea80000300a00 */
[----:B----4-:R1:W-:Y:S04]  /*21c3d0*/  @P5 STG.E.U8 desc[UR16][R36.64], R2 ;  /* 0x0000000224005986 */ /* 0x0103e8000c101110 */
[----:B-1----:R-:W4:Y:S01]  /*21c3e0*/  LDL.LU.64 R36, [R1+0x1f58] ;  /* 0x001f580001247983 */ /* 0x002f220000300a00 */
[----:B---3--:R-:W-:-:S05]  /*21c3f0*/  PRMT R2, R22, 0x7770, RZ ;  /* 0x0000777016027816 */ /* 0x008fca00000000ff */
[----:B------:R1:W-:Y:S02]  /*21c400*/  @P6 STG.E.U8 desc[UR16][R34.64], R2 ;  /* 0x0000000222006986 */ /* 0x0003e4000c101110 */
[----:B-1----:R-:W-:Y:S02]  /*21c410*/  PRMT R2, R22, 0x7771, RZ ;  /* 0x0000777116027816 */ /* 0x002fe400000000ff */
[----:B------:R-:W3:Y:S04]  /*21c420*/  LDL.LU.64 R34, [R1+0x1f50] ;  /* 0x001f500001227983 */ /* 0x000ee80000300a00 */
[----:B------:R1:W-:Y:S04]  /*21c430*/  @P0 STG.E.U8 desc[UR16][R32.64], R2 ;  /* 0x0000000220000986 */ /* 0x0003e8000c101110 */
[----:B-1----:R-:W3:Y:S01]  /*21c440*/  LDL.LU.64 R32, [R1+0x2788] ;  /* 0x0027880001207983 */ /* 0x002ee20000300a00 */
[----:B------:R-:W-:-:S02]  /*21c450*/  LOP3.LUT P0, RZ, R4, 0x20, RZ, 0xc0, !PT ;  /* 0x0000002004ff7812 */ /* 0x000fc4000780c0ff */
[----:B------:R-:W-:-:S11]  /*21c460*/  PRMT R2, R22, 0x7772, RZ ;  /* 0x0000777216027816 */ /* 0x000fd600000000ff */
[----:B------:R1:W-:Y:S01]  /*21c470*/  @P0 STG.E.U8 desc[UR16][R30.64], R2 ;  /* 0x000000021e000986 */ /* 0x0003e2000c101110 */
[----:B------:R-:W-:Y:S02]  /*21c480*/  LOP3.LUT P0, RZ, R4, 0x10, RZ, 0xc0, !PT ;  /* 0x0000001004ff7812 */ /* 0x000fe4000780c0ff */
[----:B-1----:R-:W-:Y:S01]  /*21c490*/  PRMT R2, R22, 0x7773, RZ ;  /* 0x0000777316027816 */ /* 0x002fe200000000ff */
[----:B------:R-:W3:Y:S10]  /*21c4a0*/  LDL.LU.64 R30, [R1+0x2780] ;  /* 0x00278000011e7983 */ /* 0x000ef40000300a00 */
[----:B------:R1:W-:Y:S04]  /*21c4b0*/  @P0 STG.E.U8 desc[UR16][R24.64], R2 ;  /* 0x0000000218000986 */ /* 0x0003e8000c101110 */
[----:B-1----:R-:W3:Y:S04]  /*21c4c0*/  LDL.LU.64 R24, [R1+0x1fb8] ;  /* 0x001fb80001187983 */ /* 0x002ee80000300a00 */
[----:B------:R-:W3:Y:S01]  /*21c4d0*/  LDL.LU R22, [R1+0x578] ;  /* 0x0005780001167983 */ /* 0x000ee20000300800 */
        /* <DEDUP_REMOVED lines=22> */
[----:B--2---:R1:W-:Y:S01]  /*21c640*/  @P0 STG.E.U8 desc[UR16][R40.64], R2 ;  /* 0x0000000228000986 */ /* 0x0043e2000c101110 */
[C---:B------:R-:W-:Y:S02]  /*21c650*/  LOP3.LUT P3, RZ, R17.reuse, 0x800000, RZ, 0xc0, !PT ;  /* 0x0080000011ff7812 */ /* 0x040fe4000786c0ff */
[----:B-1----:R-:W-:Y:S02]  /*21c660*/  PRMT R2, R20, 0x7773, RZ ;  /* 0x0000777314027816 */ /* 0x002fe400000000ff */
[----:B------:R-:W-:Y:S01]  /*21c670*/  LOP3.LUT P4, RZ, R17, 0x1000000, RZ, 0xc0, !PT ;  /* 0x0100000011ff7812 */ /* 0x000fe2000788c0ff */
[----:B------:R-:W2:Y:S04]  /*21c680*/  LDL.LU R20, [R1+0xa04c] ;  /* 0x00a04c0001147983 */ /* 0x000ea80000300800 */
[----:B------:R1:W-:Y:S02]  /*21c690*/  @P1 STG.E.U8 desc[UR16][R38.64], R2 ;  /* 0x0000000226001986 */ /* 0x0003e4000c101110 */
[----:B-1----:R-:W-:-:S05]  /*21c6a0*/  PRMT R2, R19, 0x7770, RZ ;  /* 0x0000777013027816 */ /* 0x002fca00000000ff */
[----:B----4-:R1:W-:Y:S02]  /*21c6b0*/  @P2 STG.E.U8 desc[UR16][R36.64], R2 ;  /* 0x0000000224002986 */ /* 0x0103e4000c101110 */
[----:B-1----:R-:W-:-:S05]  /*21c6c0*/  PRMT R2, R19, 0x7771, RZ ;  /* 0x0000777113027816 */ /* 0x002fca00000000ff */
[----:B---3--:R1:W-:Y:S02]  /*21c6d0*/  @P3 STG.E.U8 desc[UR16][R34.64], R2 ;  /* 0x0000000222003986 */ /* 0x0083e4000c101110 */
[----:B-1----:R-:W-:-:S05]  /*21c6e0*/  PRMT R2, R19, 0x7772, RZ ;  /* 0x0000777213027816 */ /* 0x002fca00000000ff */
[----:B------:R1:W-:Y:S02]  /*21c6f0*/  @P4 STG.E.U8 desc[UR16][R32.64], R2 ;  /* 0x0000000220004986 */ /* 0x0003e4000c101110 */
[----:B-1----:R-:W-:Y:S02]  /*21c700*/  PRMT R2, R19, 0x7773, RZ ;  /* 0x0000777313027816 */ /* 0x002fe400000000ff */
[----:B------:R-:W3:Y:S04]  /*21c710*/  LDL.LU R19, [R1+0xa048] ;  /* 0x00a0480001137983 */ /* 0x000ee80000300800 */
[----:B------:R-:W4:Y:S01]  /*21c720*/  LDL.LU.64 R36, [R1+0x27f0] ;  /* 0x0027f00001247983 */ /* 0x000f220000300a00 */
[C---:B------:R-:W-:Y:S02]  /*21c730*/  LOP3.LUT P5, RZ, R17.reuse, 0x2000000, RZ, 0xc0, !PT ;  /* 0x0200000011ff7812 */ /* 0x040fe400078ac0ff */
[----:B------:R-:W-:Y:S01]  /*21c740*/  LOP3.LUT P6, RZ, R17, 0x4000000, RZ, 0xc0, !PT ;  /* 0x0400000011ff7812 */ /* 0x000fe200078cc0ff */
[----:B------:R-:W2:Y:S04]  /*21c750*/  LDL.LU.64 R38, [R1+0x27e8] ;  /* 0x0027e80001267983 */ /* 0x000ea80000300a00 */
[----:B------:R-:W2:Y:S04]  /*21c760*/  LDL.LU.64 R34, [R1+0x27e0] ;  /* 0x0027e00001227983 */ /* 0x000ea80000300a00 */
[----:B------:R-:W2:Y:S04]  /*21c770*/  LDL.LU.64 R32, [R1+0x27d8] ;  /* 0x0027d80001207983 */ /* 0x000ea80000300a00 */
[----:B------:R1:W-:Y:S02]  /*21c780*/  @P5 STG.E.U8 desc[UR16][R30.64], R2 ;  /* 0x000000021e005986 */ /* 0x0003e4000c101110 */
[----:B-1----:R-:W-:-:S02]  /*21c790*/  PRMT R2, R22, 0x7770, RZ ;  /* 0x0000777016027816 */ /* 0x002fc400000000ff */
[----:B------:R-:W2:Y:S04]  /*21c7a0*/  LDL.LU.64 R30, [R1+0x27d0] ;  /* 0x0027d000011e7983 */ /* 0x000ea80000300a00 */
[----:B------:R1:W-:Y:S04]  /*21c7b0*/  @P6 STG.E.U8 desc[UR16][R24.64], R2 ;  /* 0x0000000218006986 */ /* 0x0003e8000c101110 */
[----:B-1----:R-:W2:Y:S04]  /*21c7c0*/  LDL.LU.64 R24, [R1+0x27c8] ;  /* 0x0027c80001187983 */ /* 0x002ea80000300a00 */
[----:B------:R-:W2:Y:S01]  /*21c7d0*/  LDL.LU R23, [R1+0x568] ;  /* 0x0005680001177983 */ /* 0x000ea20000300800 */
[----:B------:R-:W-:-:S02]  /*21c7e0*/  LOP3.LUT R0, R0, 0xffefffff, RZ, 0xc0, !PT ;  /* 0xffefffff00007812 */ /* 0x000fc400078ec0ff */
[C---:B------:R-:W-:Y:S01]  /*21c7f0*/  LOP3.LUT P4, RZ, R17.reuse, 0x8000000, RZ, 0xc0, !PT ;  /* 0x0800000011ff7812 */ /* 0x040fe2000788c0ff */
[----:B------:R-:W2:Y:S01]  /*21c800*/  LDL.LU.64 R54, [R1+0x27c0] ;  /* 0x0027c00001367983 */ /* 0x000ea20000300a00 */
[----:B------:R-:W-:Y:S02]  /*21c810*/  PRMT R2, R22, 0x7771, RZ ;  /* 0x0000777116027816 */ /* 0x000fe400000000ff */
[C---:B------:R-:W-:Y:S02]  /*21c820*/  LOP3.LUT P5, RZ, R17.reuse, 0x10000000, RZ, 0xc0, !PT ;  /* 0x1000000011ff7812 */ /* 0x040fe400078ac0ff */
[----:B------:R-:W-:Y:S02]  /*21c830*/  LOP3.LUT P6, RZ, R17, 0x20000000, RZ, 0xc0, !PT ;  /* 0x2000000011ff7812 */ /* 0x000fe400078cc0ff */
[----:B---3--:R-:W-:-:S13]  /*21c840*/  LOP3.LUT P0, RZ, R19, 0x80, RZ, 0xc0, !PT ;  /* 0x0000008013ff7812 */ /* 0x008fda000780c0ff */
        /* <DEDUP_REMOVED lines=12> */
[----:B-1----:R-:W3:Y:S01]  /*21c910*/  LDL.LU R36, [R1+0x558] ;  /* 0x0005580001247983 */ /* 0x002ee20000300800 */
[----:B------:R-:W-:-:S03]  /*21c920*/  LOP3.LUT R0, R0, 0xfeffffff, RZ, 0xc0, !PT ;  /* 0xfeffffff00007812 */ /* 0x000fc600078ec0ff */
[----:B------:R-:W4:Y:S04]  /*21c930*/  LDL.LU.64 R50, [R1+0x27b8] ;  /* 0x0027b80001327983 */ /* 0x000f280000300a00 */
[----:B------:R-:W4:Y:S04]  /*21c940*/  LDL.LU.64 R48, [R1+0x27b0] ;  /* 0x0027b00001307983 */ /* 0x000f280000300a00 */
[----:B------:R-:W-:Y:S01]  /*21c950*/  @P0 LOP3.LUT R0, R0, 0x1000000, RZ, 0xfc, !PT ;  /* 0x0100000000000812 */ /* 0x000fe200078efcff */
[----:B------:R-:W4:Y:S01]  /*21c960*/  LDL.LU.64 R46, [R1+0x27a8] ;  /* 0x0027a800012e7983 */ /* 0x000f220000300a00 */
[----:B------:R-:W-:-:S02]  /*21c970*/  LOP3.LUT P0, RZ, R19, 0x4, RZ, 0xc0, !PT ;  /* 0x0000000413ff7812 */ /* 0x000fc4000780c0ff */
[----:B------:R-:W-:Y:S01]  /*21c980*/  LOP3.LUT R0, R0, 0xfdffffff, RZ, 0xc0, !PT ;  /* 0xfdffffff00007812 */ /* 0x000fe200078ec0ff */
[----:B------:R-:W4:Y:S01]  /*21c990*/  LDL.LU.64 R44, [R1+0x27a0] ;  /* 0x0027a000012c7983 */ /* 0x000f220000300a00 */
[----:B------:R-:W-:-:S03]  /*21c9a0*/  PRMT R2, R22, 0x7772, RZ ;  /* 0x0000777216027816 */ /* 0x000fc600000000ff */
[----:B------:R-:W4:Y:S04]  /*21c9b0*/  LDL.LU R37, [R1+0x548] ;  /* 0x0005480001257983 */ /* 0x000f280000300800 */
[----:B------:R-:W4:Y:S02]  /*21c9c0*/  LDL.LU.64 R42, [R1+0x2798] ;  /* 0x00279800012a7983 */ /* 0x000f240000300a00 */
[----:B------:R-:W-:Y:S02]  /*21c9d0*/  @P0 LOP3.LUT R0, R0, 0x2000000, RZ, 0xfc, !PT ;  /* 0x0200000000000812 */ /* 0x000fe400078efcff */
[----:B------:R-:W-:Y:S01]  /*21c9e0*/  LOP3.LUT P0, RZ, R19, 0x2, RZ, 0xc0, !PT ;  /* 0x0000000213ff7812 */ /* 0x000fe2000780c0ff */
[----:B--2---:R1:W-:Y:S01]  /*21c9f0*/  @P5 STG.E.U8 desc[UR16][R38.64], R2 ;  /* 0x0000000226005986 */ /* 0x0043e2000c101110 */
[----:B------:R-:W-:-:S03]  /*21ca00*/  LOP3.LUT R0, R0, 0xfbffffff, RZ, 0xc0, !PT ;  /* 0xfbffffff00007812 */ /* 0x000fc600078ec0ff */
[----:B------:R-:W2:Y:S08]  /*21ca10*/  LDL.LU.64 R40, [R1+0x2790] ;  /* 0x0027900001287983 */ /* 0x000eb00000300a00 */
[----:B------:R-:W-:Y:S01]  /*21ca20*/  @P0 LOP3.LUT R0, R0, 0x4000000, RZ, 0xfc, !PT ;  /* 0x0400000000000812 */ /* 0x000fe200078efcff */
[----:B-1----:R-:W2:Y:S01]  /*21ca30*/  LDL.LU.64 R38, [R1+0x2808] ;  /* 0x0028080001267983 */ /* 0x002ea20000300a00 */
[----:B------:R-:W-:-:S02]  /*21ca40*/  LOP3.LUT P0, RZ, R19, 0x1, RZ, 0xc0, !PT ;  /* 0x0000000113ff7812 */ /* 0x000fc4000780c0ff */
[----:B------:R-:W-:-:S11]  /*21ca50*/  LOP3.LUT R0, R0, 0xf7ffffff, RZ, 0xc0, !PT ;  /* 0xf7ffffff00007812 */ /* 0x000fd600078ec0ff */
[----:B------:R-:W-:Y:S02]  /*21ca60*/  @P0 LOP3.LUT R0, R0, 0x8000000, RZ, 0xfc, !PT ;  /* 0x0800000000000812 */ /* 0x000fe400078efcff */
[----:B------:R-:W-:Y:S02]  /*21ca70*/  LOP3.LUT P0, RZ, R17, 0x80000000, RZ, 0xc0, !PT ;  /* 0x8000000011ff7812 */ /* 0x000fe4000780c0ff */
[----:B------:R-:W-:Y:S02]  /*21ca80*/  LOP3.LUT R0, R0, 0xefffffff, RZ, 0xc0, !PT ;  /* 0xefffffff00007812 */ /* 0x000fe400078ec0ff */
[----:B------:R-:W-:-:S09]  /*21ca90*/  PRMT R2, R22, 0x7773, RZ ;  /* 0x0000777316027816 */ /* 0x000fd200000000ff */
[----:B------:R-:W-:Y:S02]  /*21caa0*/  @P0 LOP3.LUT R0, R0, 0x10000000, RZ, 0xfc, !PT ;  /* 0x1000000000000812 */ /* 0x000fe400078efcff */
[----:B------:R-:W-:Y:S01]  /*21cab0*/  LOP3.LUT P0, RZ, R17, 0x40000000, RZ, 0xc0, !PT ;  /* 0x4000000011ff7812 */ /* 0x000fe2000780c0ff */
[----:B------:R1:W-:Y:S02]  /*21cac0*/  @P6 STG.E.U8 desc[UR16][R34.64], R2 ;  /* 0x0000000222006986 */ /* 0x0003e4000c101110 */
[----:B-1----:R-:W-:Y:S02]  /*21cad0*/  PRMT R2, R23, 0x7770, RZ ;  /* 0x0000777017027816 */ /* 0x002fe400000000ff */
[----:B------:R-:W2:Y:S08]  /*21cae0*/  LDL.LU.64 R34, [R1+0x2800] ;  /* 0x0028000001227983 */ /* 0x000eb00000300a00 */
[----:B------:R1:W-:Y:S01]  /*21caf0*/  @P0 STG.E.U8 desc[UR16][R32.64], R2 ;  /* 0x0000000220000986 */ /* 0x0003e2000c101110 */
[----:B------:R-:W-:-:S02]  /*21cb00*/  LOP3.LUT P0, RZ, R0, 0x10000000, RZ, 0xc0, !PT ;  /* 0x1000000000ff7812 */ /* 0x000fc4000780c0ff */
        /* <DEDUP_REMOVED lines=18> */
[----:B---3--:R-:W-:-:S05]  /*21cc30*/  PRMT R2, R36, 0x7770, RZ ;  /* 0x0000777024027816 */ /* 0x008fca00000000ff */
        /* <DEDUP_REMOVED lines=15> */
[----:B--2---:R1:W-:Y:S02]  /*21cd30*/  @P0 STG.E.U8 desc[UR16][R40.64], R2 ;  /* 0x0000000228000986 */ /* 0x0043e4000c101110 */
[----:B-1----:R-:W-:-:S05]  /*21cd40*/  PRMT R2, R37, 0x7772, RZ ;  /* 0x0000777225027816 */ /* 0x002fca00000000ff */
[----:B------:R1:W-:Y:S02]  /*21cd50*/  @P1 STG.E.U8 desc[UR16][R38.64], R2 ;  /* 0x0000000226001986 */ /* 0x0003e4000c101110 */
        /* <DEDUP_REMOVED lines=10> */
[----:B------:R-:W3:Y:S04]  /*21ce00*/  LDL.LU.64 R38, [R1+0x2858] ;  /* 0x0028580001267983 */ /* 0x000ee80000300a00 */
[----:B------:R-:W4:Y:S04]  /*21ce10*/  LDL.LU.64 R36, [R1+0x2850] ;  /* 0x0028500001247983 */ /* 0x000f280000300a00 */
[----:B------:R-:W2:Y:S04]  /*21ce20*/  LDL.LU.64 R34, [R1+0x2848] ;  /* 0x0028480001227983 */ /* 0x000ea80000300a00 */
[----:B------:R-:W2:Y:S04]  /*21ce30*/  LDL.LU R33, [R1+0x528] ;  /* 0x0005280001217983 */ /* 0x000ea80000300800 */
[----:B------:R-:W3:Y:S01]  /*21ce40*/  LDL.LU.64 R24, [R1+0x2840] ;  /* 0x0028400001187983 */ /* 0x000ee20000300a00 */
[----:B------:R-:W-:-:S03]  /*21ce50*/  LOP3.LUT P6, RZ, R19, 0x2000, RZ, 0xc0, !PT ;  /* 0x0000200013ff7812 */ /* 0x000fc600078cc0ff */
[----:B------:R-:W4:Y:S10]  /*21ce60*/  LDL.LU.64 R30, [R1+0x2838] ;  /* 0x00283800011e7983 */ /* 0x000f340000300a00 */
[----:B------:R1:W-:Y:S04]  /*21ce70*/  @P6 STG.E.U8 desc[UR16][R22.64], R2 ;  /* 0x0000000216006986 */ /* 0x0003e8000c101110 */
[----:B-1----:R-:W4:Y:S04]  /*21ce80*/  LDL.LU.64 R22, [R1+0x2830] ;  /* 0x0028300001167983 */ /* 0x002f280000300a00 */
[----:B------:R-:W4:Y:S01]  /*21ce90*/  LDL.LU R55, [R1+0x518] ;  /* 0x0005180001377983 */ /* 0x000f220000300800 */
[----:B------:R-:W-:-:S02]  /*21cea0*/  LOP3.LUT P0, RZ, R19, 0x4000000, RZ, 0xc0, !PT ;  /* 0x0400000013ff7812 */ /* 0x000fc4000780c0ff */
[----:B------:R-:W-:Y:S01]  /*21ceb0*/  LOP3.LUT R0, R0, 0xfffff7ff, RZ, 0xc0, !PT ;  /* 0xfffff7ff00007812 */ /* 0x000fe200078ec0ff */
[----:B------:R-:W4:Y:S04]  /*21cec0*/  LDL.LU.64 R52, [R1+0x2828] ;  /* 0x0028280001347983 */ /* 0x000f280000300a00 */
[----:B------:R-:W4:Y:S04]  /*21ced0*/  LDL.LU.64 R50, [R1+0x2820] ;  /* 0x0028200001327983 */ /* 0x000f280000300a00 */
[----:B------:R-:W4:Y:S02]  /*21cee0*/  LDL.LU.64 R48, [R1+0x2818] ;  /* 0x0028180001307983 */ /* 0x000f240000300a00 */
[----:B------:R-:W-:-:S02]  /*21cef0*/  @P0 LOP3.LUT R0, R0, 0x800, RZ, 0xfc, !PT ;  /* 0x0000080000000812 */ /* 0x000fc400078efcff */
[C---:B------:R-:W-:Y:S01]  /*21cf00*/  LOP3.LUT P0, RZ, R19.reuse, 0x2000000, RZ, 0xc0, !PT ;  /* 0x0200000013ff7812 */ /* 0x040fe2000780c0ff */
[----:B------:R-:W4:Y:S01]  /*21cf10*/  LDL.LU.64 R46, [R1+0x2810] ;  /* 0x00281000012e7983 */ /* 0x000f220000300a00 */
[----:B------:R-:W-:Y:S02]  /*21cf20*/  LOP3.LUT R0, R0, 0xffffefff, RZ, 0xc0, !PT ;  /* 0xffffefff00007812 */ /* 0x000fe400078ec0ff */
[C---:B------:R-:W-:Y:S01]  /*21cf30*/  LOP3.LUT P4, RZ, R19.reuse, 0x4000, RZ, 0xc0, !PT ;  /* 0x0000400013ff7812 */ /* 0x040fe2000788c0ff */
[----:B------:R-:W4:Y:S01]  /*21cf40*/  LDL.LU.64 R44, [R1+0x3120] ;  /* 0x00312000012c7983 */ /* 0x000f220000300a00 */
[C---:B------:R-:W-:Y:S02]  /*21cf50*/  LOP3.LUT P5, RZ, R19.reuse, 0x8000, RZ, 0xc0, !PT ;  /* 0x0000800013ff7812 */ /* 0x040fe400078ac0ff */
[----:B------:R-:W-:Y:S01]  /*21cf60*/  LOP3.LUT P6, RZ, R19, 0x10000, RZ, 0xc0, !PT ;  /* 0x0001000013ff7812 */ /* 0x000fe200078cc0ff */
[----:B------:R-:W4:Y:S04]  /*21cf70*/  LDL.LU.64 R42, [R1+0x3110] ;  /* 0x00311000012a7983 */ /* 0x000f280000300a00 */
        /* <DEDUP_REMOVED lines=23> */
[----:B--2---:R-:W-:-:S05]  /*21d0f0*/  PRMT R2, R33, 0x7770, RZ ;  /* 0x0000777021027816 */ /* 0x004fca00000000ff */
[----:B---3--:R1:W-:Y:S02]  /*21d100*/  @P4 STG.E.U8 desc[UR16][R38.64], R2 ;  /* 0x0000000226004986 */ /* 0x0083e4000c101110 */
[----:B-1----:R-:W-:-:S05]  /*21d110*/  PRMT R2, R33, 0x7771, RZ ;  /* 0x0000777121027816 */ /* 0x002fca00000000ff */
[----:B----4-:R1:W-:Y:S02]  /*21d120*/  @P5 STG.E.U8 desc[UR16][R36.64], R2 ;  /* 0x0000000224005986 */ /* 0x0103e4000c101110 */
[----:B-1----:R-:W-:-:S05]  /*21d130*/  PRMT R2, R33, 0x7772, RZ ;  /* 0x0000777221027816 */ /* 0x002fca00000000ff */
[----:B------:R1:W-:Y:S02]  /*21d140*/  @P6 STG.E.U8 desc[UR16][R34.64], R2 ;  /* 0x0000000222006986 */ /* 0x0003e4000c101110 */
[----:B-1----:R-:W-:-:S05]  /*21d150*/  PRMT R2, R33, 0x7773, RZ ;  /* 0x0000777321027816 */ /* 0x002fca00000000ff */
[----:B------:R1:W-:Y:S04]  /*21d160*/  @P0 STG.E.U8 desc[UR16][R24.64], R2 ;  /* 0x0000000218000986 */ /* 0x0003e8000c101110 */
[----:B-1----:R-:W2:Y:S04]  /*21d170*/  LDL.LU R25, [R1+0x57c] ;  /* 0x00057c0001197983 */ /* 0x002ea80000300800 */
[----:B------:R-:W3:Y:S01]  /*21d180*/  LDL.LU.64 R40, [R1+0x2878] ;  /* 0x0028780001287983 */ /* 0x000ee20000300a00 */
[----:B------:R-:W-:-:S03]  /*21d190*/  LOP3.LUT P0, RZ, R0, 0x80000, RZ, 0xc0, !PT ;  /* 0x0008000000ff7812 */ /* 0x000fc6000780c0ff */
[----:B------:R-:W4:Y:S04]  /*21d1a0*/  LDL.LU.64 R38, [R1+0x3188] ;  /* 0x0031880001267983 */ /* 0x000f280000300a00 */
[----:B------:R-:W4:Y:S01]  /*21d1b0*/  LDL.LU.64 R36, [R1+0x3180] ;  /* 0x0031800001247983 */ /* 0x000f220000300a00 */
[----:B------:R-:W-:-:S03]  /*21d1c0*/  PRMT R2, R55, 0x7770, RZ ;  /* 0x0000777037027816 */ /* 0x000fc600000000ff */
[----:B------:R-:W4:Y:S04]  /*21d1d0*/  LDL.LU.64 R34, [R1+0x3178] ;  /* 0x0031780001227983 */ /* 0x000f280000300a00 */
[----:B------:R-:W4:Y:S04]  /*21d1e0*/  LDL.LU R24, [R1+0x56c] ;  /* 0x00056c0001187983 */ /* 0x000f280000300800 */
[----:B------:R1:W-:Y:S01]  /*21d1f0*/  @P0 STG.E.U8 desc[UR16][R30.64], R2 ;  /* 0x000000021e000986 */ /* 0x0003e2000c101110 */
[----:B------:R-:W-:-:S03]  /*21d200*/  LOP3.LUT P0, RZ, R0, 0x40000, RZ, 0xc0, !PT ;  /* 0x0004000000ff7812 */ /* 0x000fc6000780c0ff */
[----:B------:R-:W4:Y:S01]  /*21d210*/  LDL.LU.64 R32, [R1+0x3170] ;  /* 0x0031700001207983 */ /* 0x000f220000300a00 */
[----:B-1----:R-:W-:-:S03]  /*21d220*/  PRMT R2, R55, 0x7771, RZ ;  /* 0x0000777137027816 */ /* 0x002fc600000000ff */
[----:B------:R-:W4:Y:S06]  /*21d230*/  LDL.LU.64 R30, [R1+0x3168] ;  /* 0x00316800011e7983 */ /* 0x000f2c0000300a00 */
[----:B------:R1:W-:Y:S04]  /*21d240*/  @P0 STG.E.U8 desc[UR16][R22.64], R2 ;  /* 0x0000000216000986 */ /* 0x0003e8000c101110 */
[----:B-1----:R-:W4:Y:S01]  /*21d250*/  LDL.LU.64 R22, [R1+0x3160] ;  /* 0x0031600001167983 */ /* 0x002f220000300a00 */
        /* <DEDUP_REMOVED lines=18> */
[----:B------:R-:W4:Y:S08]  /*21d380*/  LDL.LU R21, [R1+0xa040] ;  /* 0x00a0400001157983 */ /* 0x000f300000300800 */
[----:B------:R2:W-:Y:S01]  /*21d390*/  @P0 STG.E.U8 desc[UR16][R42.64], R2 ;  /* 0x000000022a000986 */ /* 0x0005e2000c101110 */
[----:B------:R-:W-:-:S02]  /*21d3a0*/  LOP3.LUT P0, RZ, R0, 0x800, RZ, 0xc0, !PT ;  /* 0x0000080000ff7812 */ /* 0x000fc4000780c0ff */
[C---:B------:R-:W-:Y:S02]  /*21d3b0*/  LOP3.LUT P2, RZ, R19.reuse, 0x10000000, RZ, 0xc0, !PT ;  /* 0x1000000013ff7812 */ /* 0x040fe4000784c0ff */
[C---:B------:R-:W-:Y:S02]  /*21d3c0*/  LOP3.LUT P3, RZ, R19.reuse, 0x20000000, RZ, 0xc0, !PT ;  /* 0x2000000013ff7812 */ /* 0x040fe4000786c0ff */
[C---:B------:R-:W-:Y:S02]  /*21d3d0*/  LOP3.LUT P4, RZ, R19.reuse, 0x40000000, RZ, 0xc0, !PT ;  /* 0x4000000013ff7812 */ /* 0x040fe4000788c0ff */
[----:B------:R-:W-:Y:S02]  /*21d3e0*/  LOP3.LUT P5, RZ, R19, 0x80000000, RZ, 0xc0, !PT ;  /* 0x8000000013ff7812 */ /* 0x000fe400078ac0ff */
[----:B------:R-:W-:Y:S02]  /*21d3f0*/  LOP3.LUT P6, RZ, R20, 0x1, RZ, 0xc0, !PT ;  /* 0x0000000114ff7812 */ /* 0x000fe400078cc0ff */
[----:B--2---:R-:W-:-:S05]  /*21d400*/  PRMT R2, R25, 0x7770, RZ ;  /* 0x0000777019027816 */ /* 0x004fca00000000ff */
[----:B---3--:R1:W-:Y:S02]  /*21d410*/  @P0 STG.E.U8 desc[UR16][R40.64], R2 ;  /* 0x0000000228000986 */ /* 0x0083e4000c101110 */
[----:B-1----:R-:W-:-:S05]  /*21d420*/  PRMT R2, R25, 0x7771, RZ ;  /* 0x0000777119027816 */ /* 0x002fca00000000ff */
[----:B----4-:R1:W-:Y:S02]  /*21d430*/  @P1 STG.E.U8 desc[UR16][R38.64], R2 ;  /* 0x0000000226001986 */ /* 0x0103e4000c101110 */
[C---:B-1----:R-:W-:Y:S02]  /*21d440*/  PRMT R2, R25.reuse, 0x7772, RZ ;  /* 0x0000777219027816 */ /* 0x042fe400000000ff */
[----:B------:R-:W2:Y:S04]  /*21d450*/  LDL.LU.64 R38, [R1+0x3158] ;  /* 0x0031580001267983 */ /* 0x000ea80000300a00 */
        /* <DEDUP_REMOVED lines=8> */
[----:B------:R1:W-:Y:S04]  /*21d4e0*/  @P6 STG.E.U8 desc[UR16][R22.64], R2 ;  /* 0x0000000216006986 */ /* 0x0003e8000c101110 */
[----:B-1----:R-:W3:Y:S04]  /*21d4f0*/  LDL.LU.64 R22, [R1+0x3150] ;  /* 0x0031500001167983 */ /* 0x002ee80000300a00 */
[----:B------:R-:W4:Y:S04]  /*21d500*/  LDL.LU.64 R36, [R1+0x3148] ;  /* 0x0031480001247983 */ /* 0x000f280000300a00 */
[----:B------:R-:W3:Y:S04]  /*21d510*/  LDL.LU.64 R34, [R1+0x3140] ;  /* 0x0031400001227983 */ /* 0x000ee80000300a00 */
[----:B------:R-:W3:Y:S04]  /*21d520*/  LDL.LU R25, [R1+0x55c] ;  /* 0x00055c0001197983 */ /* 0x000ee80000300800 */
[----:B------:R-:W4:Y:S01]  /*21d530*/  LDL.LU.64 R32, [R1+0x3138] ;  /* 0x0031380001207983 */ /* 0x000f220000300a00 */
[----:B------:R-:W-:-:S03]  /*21d540*/  LOP3.LUT P4, RZ, R20, 0x2, RZ, 0xc0, !PT ;  /* 0x0000000214ff7812 */ /* 0x000fc6000788c0ff */
[----:B------:R-:W4:Y:S01]  /*21d550*/  LDL.LU R55, [R1+0x54c] ;  /* 0x00054c0001377983 */ /* 0x000f220000300800 */
[----:B------:R-:W-:-:S03]  /*21d560*/  LOP3.LUT P5, RZ, R20, 0x4, RZ, 0xc0, !PT ;  /* 0x0000000414ff7812 */ /* 0x000fc600078ac0ff */
[----:B------:R-:W4:Y:S01]  /*21d570*/  LDL.LU.64 R30, [R1+0x3130] ;  /* 0x00313000011e7983 */ /* 0x000f220000300a00 */
[----:B------:R-:W-:Y:S02]  /*21d580*/  PRMT R2, R24, 0x7773, RZ ;  /* 0x0000777318027816 */ /* 0x000fe400000000ff */
        /* <DEDUP_REMOVED lines=12> */
[----:B--2---:R3:W-:Y:S02]  /*21d650*/  @P4 STG.E.U8 desc[UR16][R38.64], R2 ;  /* 0x0000000226004986 */ /* 0x0047e4000c101110 */
[----:B---3--:R-:W-:-:S05]  /*21d660*/  PRMT R2, R25, 0x7770, RZ ;  /* 0x0000777019027816 */ /* 0x008fca00000000ff */
[----:B------:R1:W-:Y:S04]  /*21d670*/  @P5 STG.E.U8 desc[UR16][R22.64], R2 ;  /* 0x0000000216005986 */ /* 0x0003e8000c101110 */
[----:B-1----:R-:W2:Y:S04]  /*21d680*/  LDL.LU.64 R22, [R1+0x3128] ;  /* 0x0031280001167983 */ /* 0x002ea80000300a00 */
[----:B------:R-:W3:Y:S04]  /*21d690*/  LDL.LU.64 R52, [R1+0x31a0] ;  /* 0x0031a00001347983 */ /* 0x000ee80000300a00 */
[----:B------:R-:W3:Y:S04]  /*21d6a0*/  LDL.LU.64 R50, [R1+0x3198] ;  /* 0x0031980001327983 */ /* 0x000ee80000300a00 */
[----:B------:R-:W3:Y:S04]  /*21d6b0*/  LDL.LU R24, [R1+0x53c] ;  /* 0x00053c0001187983 */ /* 0x000ee80000300800 */
[----:B------:R-:W3:Y:S04]  /*21d6c0*/  LDL.LU.64 R48, [R1+0x3190] ;  /* 0x0031900001307983 */ /* 0x000ee80000300a00 */
[----:B------:R-:W3:Y:S04]  /*21d6d0*/  LDL.LU.64 R46, [R1+0x31e8] ;  /* 0x0031e800012e7983 */ /* 0x000ee80000300a00 */
[----:B------:R-:W3:Y:S04]  /*21d6e0*/  LDL.LU.64 R44, [R1+0x31e0] ;  /* 0x0031e000012c7983 */ /* 0x000ee80000300a00 */
[----:B------:R-:W3:Y:S04]  /*21d6f0*/  LDL.LU.64 R42, [R1+0x31d8] ;  /* 0x0031d800012a7983 */ /* 0x000ee80000300a00 */
[----:B------:R-:W3:Y:S01]  /*21d700*/  LDL.LU.64 R40, [R1+0x31d0] ;  /* 0x0031d00001287983 */ /* 0x000ee20000300a00 */
[----:B------:R-:W-:-:S03]  /*21d710*/  PRMT R2, R25, 0x7771, RZ ;  /* 0x0000777119027816 */ /* 0x000fc600000000ff */
[----:B------:R-:W3:Y:S04]  /*21d720*/  LDL.LU.64 R38, [R1+0x31c8] ;  /* 0x0031c80001267983 */ /* 0x000ee80000300a00 */
[----:B----4-:R1:W-:Y:S04]  /*21d730*/  @P6 STG.E.U8 desc[UR16][R36.64], R2 ;  /* 0x0000000224006986 */ /* 0x0103e8000c101110 */
[----:B-1----:R-:W4:Y:S01]  /*21d740*/  LDL.LU.64 R36, [R1+0x31c0] ;  /* 0x0031c00001247983 */ /* 0x002f220000300a00 */
[----:B------:R-:W-:Y:S02]  /*21d750*/  @P0 LOP3.LUT R0, R0, 0x20, RZ, 0xfc, !PT ;  /* 0x0000002000000812 */ /* 0x000fe400078efcff */
        /* <DEDUP_REMOVED lines=14> */
[----:B------:R-:W-:-:S09]  /*21d840*/  PRMT R2, R25, 0x7772, RZ ;  /* 0x0000777219027816 */ /* 0x000fd200000000ff */
[----:B------:R-:W-:Y:S02]  /*21d850*/  @P0 LOP3.LUT R0, R0, 0x400, RZ, 0xfc, !PT ;  /* 0x0000040000000812 */ /* 0x000fe400078efcff */
[----:B------:R-:W-:-:S13]  /*21d860*/  LOP3.LUT P0, RZ, R20, 0x10, RZ, 0xc0, !PT ;  /* 0x0000001014ff7812 */ /* 0x000fda000780c0ff */
        /* <DEDUP_REMOVED lines=10> */
[----:B------:R-:W-:Y:S02]  /*21d910*/  LOP3.LUT P0, RZ, R0, 0x100, RZ, 0xc0, !PT ;  /* 0x0000010000ff7812 */ /* 0x000fe4000780c0ff */
[----:B-1----:R-:W-:Y:S01]  /*21d920*/  PRMT R2, R55, 0x7771, RZ ;  /* 0x0000777137027816 */ /* 0x002fe200000000ff */
[----:B------:R-:W4:Y:S01]  /*21d930*/  LDL.LU.64 R30, [R1+0x31a8] ;  /* 0x0031a800011e7983 */ /* 0x000f220000300a00 */
[C---:B------:R-:W-:Y:S02]  /*21d940*/  LOP3.LUT P1, RZ, R20.reuse, 0x4000, RZ, 0xc0, !PT ;  /* 0x0000400014ff7812 */ /* 0x040fe4000782c0ff */
[C---:B------:R-:W-:Y:S02]  /*21d950*/  LOP3.LUT P2, RZ, R20.reuse, 0x8000, RZ, 0xc0, !PT ;  /* 0x0000800014ff7812 */ /* 0x040fe4000784c0ff */
[----:B------:R-:W-:-:S05]  /*21d960*/  LOP3.LUT P3, RZ, R20, 0x10000, RZ, 0xc0, !PT ;  /* 0x0001000014ff7812 */ /* 0x000fca000786c0ff */
[----:B--2---:R1:W-:Y:S01]  /*21d970*/  @P0 STG.E.U8 desc[UR16][R22.64], R2 ;  /* 0x0000000216000986 */ /* 0x0043e2000c101110 */
[C---:B------:R-:W-:Y:S02]  /*21d980*/  LOP3.LUT P0, RZ, R0.reuse, 0x80, RZ, 0xc0, !PT ;  /* 0x0000008000ff7812 */ /* 0x040fe4000780c0ff */
[----:B-1----:R-:W-:Y:S01]  /*21d990*/  PRMT R2, R55, 0x7772, RZ ;  /* 0x0000777237027816 */ /* 0x002fe200000000ff */
[----:B------:R-:W2:Y:S10]  /*21d9a0*/  LDL.LU.64 R22, [R1+0xa038] ;  /* 0x00a0380001167983 */ /* 0x000eb40000300a00 */
[----:B---3--:R1:W-:Y:S01]  /*21d9b0*/  @P0 STG.E.U8 desc[UR16][R52.64], R2 ;  /* 0x0000000234000986 */ /* 0x0083e2000c101110 */
        /* <DEDUP_REMOVED lines=19> */
[----:B-1----:R-:W-:-:S05]  /*21daf0*/  PRMT R2, R21, 0x7772, RZ ;  /* 0x0000777215027816 */ /* 0x002fca00000000ff */
[----:B----4-:R1:W-:Y:S02]  /*21db00*/  @P3 STG.E.U8 desc[UR16][R36.64], R2 ;  /* 0x0000000224003986 */ /* 0x0103e4000c101110 */
[----:B-1----:R-:W-:Y:S02]  /*21db10*/  PRMT R2, R21, 0x7773, RZ ;  /* 0x0000777315027816 */ /* 0x002fe400000000ff */
[----:B------:R-:W3:Y:S01]  /*21db20*/  LDL.LU R21, [R1+0xa034] ;  /* 0x00a0340001157983 */ /* 0x000ee20000300800 */
[C---:B------:R-:W-:Y:S02]  /*21db30*/  LOP3.LUT P4, RZ, R20.reuse, 0x20000, RZ, 0xc0, !PT ;  /* 0x0002000014ff7812 */ /* 0x040fe4000788c0ff */
[----:B------:R-:W-:Y:S01]  /*21db40*/  LOP3.LUT P5, RZ, R20, 0x40000, RZ, 0xc0, !PT ;  /* 0x0004000014ff7812 */ /* 0x000fe200078ac0ff */
[----:B------:R-:W4:Y:S04]  /*21db50*/  LDL.LU.64 R40, [R1+0x3208] ;  /* 0x0032080001287983 */ /* 0x000f280000300a00 */
        /* <DEDUP_REMOVED lines=9> */
[----:B------:R-:W-:Y:S02]  /*21dbf0*/  PRMT R2, R25, 0x7771, RZ ;  /* 0x0000777119027816 */ /* 0x000fe400000000ff */
[----:B------:R-:W-:-:S09]  /*21dc00*/  LOP3.LUT R5, R5, 0xfdffffff, RZ, 0xc0, !PT ;  /* 0xfdffffff05057812 */ /* 0x000fd200078ec0ff */
[----:B------:R1:W-:Y:S04]  /*21dc10*/  @P6 STG.E.U8 desc[UR16][R30.64], R2 ;  /* 0x000000021e006986 */ /* 0x0003e8000c101110 */
[----:B-1----:R-:W2:Y:S01]  /*21dc20*/  LDL.LU.64 R30, [R1+0x3218] ;  /* 0x00321800011e7983 */ /* 0x002ea20000300a00 */
[----:B------:R-:W-:Y:S02]  /*21dc30*/  LOP3.LUT R0, R0, 0xfffffffe, RZ, 0xc0, !PT ;  /* 0xfffffffe00007812 */ /* 0x000fe400078ec0ff */
[C---:B------:R-:W-:Y:S01]  /*21dc40*/  LOP3.LUT P4, RZ, R20.reuse, 0x100000, RZ, 0xc0, !PT ;  /* 0x0010000014ff7812 */ /* 0x040fe2000788c0ff */
[----:B------:R-:W2:Y:S01]  /*21dc50*/  LDL.LU R42, [R1+0x4f0] ;  /* 0x0004f000012a7983 */ /* 0x000ea20000300800 */
[C---:B------:R-:W-:Y:S02]  /*21dc60*/  LOP3.LUT P5, RZ, R20.reuse, 0x200000, RZ, 0xc0, !PT ;  /* 0x0020000014ff7812 */ /* 0x040fe400078ac0ff */
[----:B------:R-:W-:Y:S01]  /*21dc70*/  PRMT R2, R25, 0x7772, RZ ;  /* 0x0000777219027816 */ /* 0x000fe200000000ff */
[----:B------:R-:W2:Y:S01]  /*21dc80*/  LDL.LU.64 R52, [R1+0x3288] ;  /* 0x0032880001347983 */ /* 0x000ea20000300a00 */
[----:B------:R-:W-:-:S03]  /*21dc90*/  LOP3.LUT P6, RZ, R20, 0x400000, RZ, 0xc0, !PT ;  /* 0x0040000014ff7812 */ /* 0x000fc600078cc0ff */
[----:B------:R-:W2:Y:S04]  /*21dca0*/  LDL.LU.64 R54, [R1+0x3280] ;  /* 0x0032800001367983 */ /* 0x000ea80000300a00 */
[----:B------:R-:W2:Y:S04]  /*21dcb0*/  LDL.LU.64 R50, [R1+0x3278] ;  /* 0x0032780001327983 */ /* 0x000ea80000300a00 */
[----:B------:R-:W2:Y:S04]  /*21dcc0*/  LDL.LU R43, [R1+0x4e0] ;  /* 0x0004e000012b7983 */ /* 0x000ea80000300800 */
[----:B------:R-:W2:Y:S04]  /*21dcd0*/  LDL.LU.64 R48, [R1+0x3270] ;  /* 0x0032700001307983 */ /* 0x000ea80000300a00 */
[----:B------:R-:W2:Y:S01]  /*21dce0*/  LDL.LU.64 R46, [R1+0x3268] ;  /* 0x00326800012e7983 */ /* 0x000ea20000300a00 */
        /* <DEDUP_REMOVED lines=21> */
[----:B----4-:R1:W-:-:S12]  /*21de40*/  @P4 STG.E.U8 desc[UR16][R40.64], R2 ;  /* 0x0000000228004986 */ /* 0x0103d8000c101110 */
[----:B------:R-:W-:Y:S02]  /*21de50*/  @P0 LOP3.LUT R0, R0, 0x1, RZ, 0xfc, !PT ;  /* 0x0000000100000812 */ /* 0x000fe400078efcff */
[----:B------:R-:W-:Y:S02]  /*21de60*/  LOP3.LUT P0, RZ, R20, 0x1000000, RZ, 0xc0, !PT ;  /* 0x0100000014ff7812 */ /* 0x000fe4000780c0ff */
[----:B------:R-:W-:Y:S02]  /*21de70*/  LOP3.LUT R0, R0, 0xfffffffd, RZ, 0xc0, !PT ;  /* 0xfffffffd00007812 */ /* 0x000fe400078ec0ff */
[----:B-1----:R-:W-:Y:S02]  /*21de80*/  PRMT R2, R25, 0x7773, RZ ;  /* 0x0000777319027816 */ /* 0x002fe400000000ff */
[----:B------:R-:W3:Y:S04]  /*21de90*/  LDL.LU R25, [R1+0x4d0] ;  /* 0x0004d00001197983 */ /* 0x000ee80000300800 */
[----:B--2---:R1:W-:Y:S03]  /*21dea0*/  @P5 STG.E.U8 desc[UR16][R38.64], R2 ;  /* 0x0000000226005986 */ /* 0x0043e6000c101110 */
[----:B------:R-:W-:-:S02]  /*21deb0*/  @P0 LOP3.LUT R0, R0, 0x2, RZ, 0xfc, !PT ;  /* 0x0000000200000812 */ /* 0x000fc400078efcff */
[----:B------:R-:W-:Y:S02]  /*21dec0*/  LOP3.LUT P0, RZ, R20, 0x800000, RZ, 0xc0, !PT ;  /* 0x0080000014ff7812 */ /* 0x000fe4000780c0ff */
[----:B-1----:R-:W-:-:S05]  /*21ded0*/  PRMT R2, R24, 0x7770, RZ ;  /* 0x0000777018027816 */ /* 0x002fca00000000ff */
[----:B------:R1:W-:Y:S02]  /*21dee0*/  @P6 STG.E.U8 desc[UR16][R36.64], R2 ;  /* 0x0000000224006986 */ /* 0x0003e4000c101110 */
[----:B-1----:R-:W-:-:S05]  /*21def0*/  PRMT R2, R24, 0x7771, RZ ;  /* 0x0000777118027816 */ /* 0x002fca00000000ff */
[----:B------:R1:W-:Y:S01]  /*21df00*/  @P0 STG.E.U8 desc[UR16][R34.64], R2 ;  /* 0x0000000222000986 */ /* 0x0003e2000c101110 */
[----:B------:R-:W-:Y:S02]  /*21df10*/  LOP3.LUT P0, RZ, R0, 0x2, RZ, 0xc0, !PT ;  /* 0x0000000200ff7812 */ /* 0x000fe4000780c0ff */
[----:B-1----:R-:W-:-:S11]  /*21df20*/  PRMT R2, R24, 0x7772, RZ ;  /* 0x0000777218027816 */ /* 0x002fd600000000ff */
[----:B------:R1:W-:Y:S04]  /*21df30*/  @P0 STG.E.U8 desc[UR16][R32.64], R2 ;  /* 0x0000000220000986 */ /* 0x0003e8000c101110 */
[----:B-1----:R-:W2:Y:S04]  /*21df40*/  LDL.LU.64 R2, [R1+0x3210] ;  /* 0x0032100001027983 */ /* 0x002ea80000300a00 */
[----:B------:R-:W4:Y:S04]  /*21df50*/  LDL.LU.64 R44, [R1+0x3260] ;  /* 0x00326000012c7983 */ /* 0x000f280000300a00 */
[----:B------:R-:W3:Y:S04]  /*21df60*/  LDL.LU.64 R40, [R1+0x3258] ;  /* 0x0032580001287983 */ /* 0x000ee80000300a00 */
[----:B------:R-:W3:Y:S01]  /*21df70*/  LDL.LU.64 R38, [R1+0x3250] ;  /* 0x0032500001267983 */ /* 0x000ee20000300a00 */
[----:B------:R-:W-:-:S03]  /*21df80*/  LOP3.LUT P0, RZ, R0, 0x1, RZ, 0xc0, !PT ;  /* 0x0000000100ff7812 */ /* 0x000fc6000780c0ff */
[----:B------:R-:W3:Y:S01]  /*21df90*/  LDL.LU.64 R36, [R1+0x3248] ;  /* 0x0032480001247983 */ /* 0x000ee20000300a00 */
[----:B------:R-:W-:-:S03]  /*21dfa0*/  PRMT R0, R24, 0x7773, RZ ;  /* 0x0000777318007816 */ /* 0x000fc600000000ff */
[----:B------:R-:W3:Y:S04]  /*21dfb0*/  LDL.LU.64 R34, [R1+0x3240] ;  /* 0x0032400001227983 */ /* 0x000ee80000300a00 */
[----:B------:R-:W3:Y:S04]  /*21dfc0*/  LDL.LU.64 R32, [R1+0x3238] ;  /* 0x0032380001207983 */ /* 0x000ee80000300a00 */
[----:B------:R1:W-:Y:S04]  /*21dfd0*/  @P0 STG.E.U8 desc[UR16][R30.64], R0 ;  /* 0x000000001e000986 */ /* 0x0003e8000c101110 */
[----:B-1----:R-:W3:Y:S04]  /*21dfe0*/  LDL.LU.64 R30, [R1+0x3230] ;  /* 0x00323000011e7983 */ /* 0x002ee80000300a00 */
[----:B------:R-:W3:Y:S01]  /*21dff0*/  LDL.LU R24, [R1+0x4c0] ;  /* 0x0004c00001187983 */ /* 0x000ee20000300800 */
[----:B------:R-:W-:-:S02]  /*21e000*/  LOP3.LUT P0, RZ, R5, 0x80000000, RZ, 0xc0, !PT ;  /* 0x8000000005ff7812 */ /* 0x000fc4000780c0ff */
[----:B------:R-:W-:Y:S02]  /*21e010*/  PRMT R0, R42, 0x7770, RZ ;  /* 0x000077702a007816 */ /* 0x000fe400000000ff */
[C---:B------:R-:W-:Y:S02]  /*21e020*/  LOP3.LUT P1, RZ, R21.reuse, 0x2, RZ, 0xc0, !PT ;  /* 0x0000000215ff7812 */ /* 0x040fe4000782c0ff */
[C---:B------:R-:W-:Y:S02]  /*21e030*/  LOP3.LUT P2, RZ, R21.reuse, 0x4, RZ, 0xc0, !PT ;  /* 0x0000000415ff7812 */ /* 0x040fe4000784c0ff */
[C---:B------:R-:W-:Y:S02]  /*21e040*/  LOP3.LUT P3, RZ, R21.reuse, 0x8, RZ, 0xc0, !PT ;  /* 0x0000000815ff7812 */ /* 0x040fe4000786c0ff */
[C---:B------:R-:W-:Y:S02]  /*21e050*/  LOP3.LUT P4, RZ, R21.reuse, 0x10, RZ, 0xc0, !PT ;  /* 0x0000001015ff7812 */ /* 0x040fe4000788c0ff */
[----:B------:R-:W-:-:S02]  /*21e060*/  LOP3.LUT P5, RZ, R21, 0x20, RZ, 0xc0, !PT ;  /* 0x0000002015ff7812 */ /* 0x000fc400078ac0ff */
[----:B------:R-:W-:Y:S01]  /*21e070*/  LOP3.LUT P6, RZ, R21, 0x40, RZ, 0xc0, !PT ;  /* 0x0000004015ff7812 */ /* 0x000fe200078cc0ff */
        /* <DEDUP_REMOVED lines=20> */
[----:B---3--:R1:W-:Y:S02]  /*21e1c0*/  @P1 STG.E.U8 desc[UR16][R40.64], R0 ;  /* 0x0000000028001986 */ /* 0x0083e4000c101110 */
[----:B-1----:R-:W-:-:S05]  /*21e1d0*/  PRMT R0, R25, 0x7770, RZ ;  /* 0x0000777019007816 */ /* 0x002fca00000000ff */
[----:B------:R1:W-:Y:S04]  /*21e1e0*/  @P2 STG.E.U8 desc[UR16][R38.64], R0 ;  /* 0x0000000026002986 */ /* 0x0003e8000c101110 */
[----:B-1----:R-:W2:Y:S01]  /*21e1f0*/  LDL.LU.64 R38, [R1+0x3228] ;  /* 0x0032280001267983 */ /* 0x002ea20000300a00 */
[----:B------:R-:W-:-:S03]  /*21e200*/  PRMT R0, R25, 0x7771, RZ ;  /* 0x0000777119007816 */ /* 0x000fc600000000ff */
[----:B------:R-:W3:Y:S04]  /*21e210*/  LDL.LU.64 R40, [R1+0x32a0] ;  /* 0x0032a00001287983 */ /* 0x000ee80000300a00 */
[----:B------:R1:W-:Y:S02]  /*21e220*/  @P3 STG.E.U8 desc[UR16][R36.64], R0 ;  /* 0x0000000024003986 */ /* 0x0003e4000c101110 */
[C---:B-1----:R-:W-:Y:S02]  /*21e230*/  PRMT R0, R25.reuse, 0x7772, RZ ;  /* 0x0000777219007816 */ /* 0x042fe400000000ff */
[----:B------:R-:W4:Y:S04]  /*21e240*/  LDL.LU.64 R36, [R1+0x3298] ;  /* 0x0032980001247983 */ /* 0x000f280000300a00 */
[----:B------:R1:W-:Y:S02]  /*21e250*/  @P4 STG.E.U8 desc[UR16][R34.64], R0 ;  /* 0x0000000022004986 */ /* 0x0003e4000c101110 */
[----:B-1----:R-:W-:-:S02]  /*21e260*/  PRMT R0, R25, 0x7773, RZ ;  /* 0x0000777319007816 */ /* 0x002fc400000000ff */
[----:B------:R-:W3:Y:S04]  /*21e270*/  LDL.LU.64 R34, [R1+0x3290] ;  /* 0x0032900001227983 */ /* 0x000ee80000300a00 */
[----:B------:R1:W-:Y:S02]  /*21e280*/  @P5 STG.E.U8 desc[UR16][R32.64], R0 ;  /* 0x0000000020005986 */ /* 0x0003e4000c101110 */
[----:B-1----:R-:W-:Y:S02]  /*21e290*/  PRMT R0, R24, 0x7770, RZ ;  /* 0x0000777018007816 */ /* 0x002fe400000000ff */
[----:B------:R-:W4:Y:S04]  /*21e2a0*/  LDL.LU.64 R32, [R1+0x3308] ;  /* 0x0033080001207983 */ /* 0x000f280000300a00 */
[----:B------:R1:W-:Y:S04]  /*21e2b0*/  @P6 STG.E.U8 desc[UR16][R30.64], R0 ;  /* 0x000000001e006986 */ /* 0x0003e8000c101110 */
[----:B-1----:R-:W4:Y:S04]  /*21e2c0*/  LDL.LU.64 R30, [R1+0x3300] ;  /* 0x00330000011e7983 */ /* 0x002f280000300a00 */
[----:B------:R-:W4:Y:S01]  /*21e2d0*/  LDL.LU R25, [R1+0x4b0] ;  /* 0x0004b00001197983 */ /* 0x000f220000300800 */
[----:B------:R-:W-:-:S02]  /*21e2e0*/  LOP3.LUT P0, RZ, R21, 0x80000, RZ, 0xc0, !PT ;  /* 0x0008000015ff7812 */ /* 0x000fc4000780c0ff */
[----:B------:R-:W-:Y:S01]  /*21e2f0*/  LOP3.LUT R5, R5, 0xfffeffff, RZ, 0xc0, !PT ;  /* 0xfffeffff05057812 */ /* 0x000fe200078ec0ff */
[----:B------:R-:W4:Y:S10]  /*21e300*/  LDL.LU.64 R52, [R1+0x32f8] ;  /* 0x0032f80001347983 */ /* 0x000f340000300a00 */
[----:B------:R-:W-:-:S02]  /*21e310*/  @P0 LOP3.LUT R5, R5, 0x10000, RZ, 0xfc, !PT ;  /* 0x0001000005050812 */ /* 0x000fc400078efcff */
        /* <DEDUP_REMOVED lines=29> */
[----:B--2---:R1:W-:Y:S04]  /*21e4f0*/  @P4 STG.E.U8 desc[UR16][R38.64], R0 ;  /* 0x0000000026004986 */ /* 0x0043e8000c101110 */
[----:B-1----:R-:W2:Y:S04]  /*21e500*/  LDL.LU R38, [R1+0x4a0] ;  /* 0x0004a00001267983 */ /* 0x002ea80000300800 */
[----:B------:R-:W2:Y:S04]  /*21e510*/  LDL.LU.64 R54, [R1+0x32f0] ;  /* 0x0032f00001367983 */ /* 0x000ea80000300a00 */
[----:B------:R-:W2:Y:S04]  /*21e520*/  LDL.LU.64 R50, [R1+0x32e8] ;  /* 0x0032e80001327983 */ /* 0x000ea80000300a00 */
[----:B------:R-:W2:Y:S04]  /*21e530*/  LDL.LU.64 R48, [R1+0x32e0] ;  /* 0x0032e00001307983 */ /* 0x000ea80000300a00 */
[----:B------:R-:W2:Y:S01]  /*21e540*/  LDL.LU.64 R46, [R1+0x32d8] ;  /* 0x0032d800012e7983 */ /* 0x000ea20000300a00 */
[----:B------:R-:W-:-:S03]  /*21e550*/  PRMT R0, R24, 0x7772, RZ ;  /* 0x0000777218007816 */ /* 0x000fc600000000ff */
[----:B------:R-:W2:Y:S04]  /*21e560*/  LDL.LU R39, [R1+0x490] ;  /* 0x0004900001277983 */ /* 0x000ea80000300800 */
[----:B------:R-:W2:Y:S04]  /*21e570*/  LDL.LU.64 R44, [R1+0x32d0] ;  /* 0x0032d000012c7983 */ /* 0x000ea80000300a00 */
[----:B---3--:R1:W-:Y:S04]  /*21e580*/  @P5 STG.E.U8 desc[UR16][R40.64], R0 ;  /* 0x0000000028005986 */ /* 0x0083e8000c101110 */
[----:B------:R-:W3:Y:S01]  /*21e590*/  LDL.LU.64 R42, [R1+0x32c8] ;  /* 0x0032c800012a7983 */ /* 0x000ee20000300a00 */
[----:B-1----:R-:W-:-:S03]  /*21e5a0*/  PRMT R0, R24, 0x7773, RZ ;  /* 0x0000777318007816 */ /* 0x002fc600000000ff */
[----:B------:R-:W3:Y:S04]  /*21e5b0*/  LDL.LU.64 R40, [R1+0x32c0] ;  /* 0x0032c00001287983 */ /* 0x000ee80000300a00 */
[----:B----4-:R1:W-:Y:S04]  /*21e5c0*/  @P6 STG.E.U8 desc[UR16][R36.64], R0 ;  /* 0x0000000024006986 */ /* 0x0103e8000c101110 */
[----:B-1----:R-:W4:Y:S01]  /*21e5d0*/  LDL.LU.64 R36, [R1+0x32b8] ;  /* 0x0032b80001247983 */ /* 0x002f220000300a00 */
[----:B------:R-:W-:-:S05]  /*21e5e0*/  PRMT R0, R25, 0x7770, RZ ;  /* 0x0000777019007816 */ /* 0x000fca00000000ff */
[----:B------:R1:W-:Y:S01]  /*21e5f0*/  @P0 STG.E.U8 desc[UR16][R34.64], R0 ;  /* 0x0000000022000986 */ /* 0x0003e2000c101110 */
[----:B------:R-:W-:Y:S02]  /*21e600*/  LOP3.LUT P0, RZ, R5, 0x1000000, RZ, 0xc0, !PT ;  /* 0x0100000005ff7812 */ /* 0x000fe4000780c0ff */
[----:B-1----:R-:W-:Y:S01]  /*21e610*/  PRMT R0, R25, 0x7771, RZ ;  /* 0x0000777119007816 */ /* 0x002fe200000000ff */
[----:B------:R-:W3:Y:S10]  /*21e620*/  LDL.LU.64 R34, [R1+0x32b0] ;  /* 0x0032b00001227983 */ /* 0x000ef40000300a00 */
[----:B------:R1:W-:Y:S01]  /*21e630*/  @P0 STG.E.U8 desc[UR16][R32.64], R0 ;  /* 0x0000000020000986 */ /* 0x0003e2000c101110 */
[----:B------:R-:W-:-:S02]  /*21e640*/  LOP3.LUT P0, RZ, R5, 0x800000, RZ, 0xc0, !PT ;  /* 0x0080000005ff7812 */ /* 0x000fc4000780c0ff */
[C---:B-1----:R-:W-:Y:S01]  /*21e650*/  PRMT R0, R25.reuse, 0x7772, RZ ;  /* 0x0000777219007816 */ /* 0x042fe200000000ff */
[----:B------:R-:W4:Y:S10]  /*21e660*/  LDL.LU.64 R32, [R1+0x32a8] ;  /* 0x0032a80001207983 */ /* 0x000f340000300a00 */
[----:B------:R1:W-:Y:S04]  /*21e670*/  @P0 STG.E.U8 desc[UR16][R30.64], R0 ;  /* 0x000000001e000986 */ /* 0x0003e8000c101110 */
[----:B-1----:R-:W4:Y:S01]  /*21e680*/  LDL.LU.64 R30, [R1+0x3320] ;  /* 0x00332000011e7983 */ /* 0x002f220000300a00 */
[----:B------:R-:W-:-:S03]  /*21e690*/  PRMT R0, R25, 0x7773, RZ ;  /* 0x0000777319007816 */ /* 0x000fc600000000ff */
[----:B------:R-:W4:Y:S01]  /*21e6a0*/  LDL.LU.64 R24, [R1+0x3318] ;  /* 0x0033180001187983 */ /* 0x000f220000300a00 */
        /* <DEDUP_REMOVED lines=25> */
[----:B---3--:R1:W-:Y:S02]  /*21e840*/  @P0 STG.E.U8 desc[UR16][R42.64], R0 ;  /* 0x000000002a000986 */ /* 0x0083e4000c101110 */
[----:B-1----:R-:W-:-:S05]  /*21e850*/  PRMT R0, R39, 0x7772, RZ ;  /* 0x0000777227007816 */ /* 0x002fca00000000ff */
        /* <DEDUP_REMOVED lines=12> */
[----:B------:R-:W3:Y:S04]  /*21e920*/  LDL.LU.64 R30, [R1+0x3310] ;  /* 0x00331000011e7983 */ /* 0x000ee80000300a00 */
[----:B-1----:R-:W4:Y:S04]  /*21e930*/  LDL.LU.64 R24, [R1+0x3388] ;  /* 0x0033880001187983 */ /* 0x002f280000300a00 */
[----:B------:R-:W2:Y:S04]  /*21e940*/  LDL.LU.64 R38, [R1+0x3380] ;  /* 0x0033800001267983 */ /* 0x000ea80000300a00 */
[----:B------:R-:W2:Y:S04]  /*21e950*/  LDL.LU R37, [R1+0x4f4] ;  /* 0x0004f40001257983 */ /* 0x000ea80000300800 */
[----:B------:R-:W3:Y:S04]  /*21e960*/  LDL.LU.64 R34, [R1+0x3378] ;  /* 0x0033780001227983 */ /* 0x000ee80000300a00 */
[----:B------:R-:W4:Y:S04]  /*21e970*/  LDL.LU.64 R32, [R1+0x3370] ;  /* 0x0033700001207983 */ /* 0x000f280000300a00 */
[----:B------:R-:W4:Y:S01]  /*21e980*/  LDL.LU R48, [R1+0x4e4] ;  /* 0x0004e40001307983 */ /* 0x000f220000300800 */
[----:B------:R-:W-:-:S02]  /*21e990*/  LOP3.LUT P4, RZ, R21, 0x4000000, RZ, 0xc0, !PT ;  /* 0x0400000015ff7812 */ /* 0x000fc4000788c0ff */
[----:B------:R-:W-:Y:S02]  /*21e9a0*/  LOP3.LUT R5, R5, 0xffffff7f, RZ, 0xc0, !PT ;  /* 0xffffff7f05057812 */ /* 0x000fe400078ec0ff */
[C---:B------:R-:W-:Y:S02]  /*21e9b0*/  LOP3.LUT P5, RZ, R21.reuse, 0x8000000, RZ, 0xc0, !PT ;  /* 0x0800000015ff7812 */ /* 0x040fe400078ac0ff */
[----:B------:R-:W-:Y:S02]  /*21e9c0*/  LOP3.LUT P6, RZ, R21, 0x10000000, RZ, 0xc0, !PT ;  /* 0x1000000015ff7812 */ /* 0x000fe400078cc0ff */
[----:B--2---:R-:W-:-:S05]  /*21e9d0*/  PRMT R0, R37, 0x7770, RZ ;  /* 0x0000777025007816 */ /* 0x004fca00000000ff */
[----:B---3--:R1:W-:Y:S04]  /*21e9e0*/  @P4 STG.E.U8 desc[UR16][R30.64], R0 ;  /* 0x000000001e004986 */ /* 0x0083e8000c101110 */
[----:B-1----:R-:W2:Y:S01]  /*21e9f0*/  LDL.LU.64 R30, [R1+0x3368] ;  /* 0x00336800011e7983 */ /* 0x002ea20000300a00 */
        /* <DEDUP_REMOVED lines=12> */
[----:B------:R-:W-:Y:S01]  /*21eac0*/  LOP3.LUT P0, RZ, R22, 0x4, RZ, 0xc0, !PT ;  /* 0x0000000416ff7812 */ /* 0x000fe2000780c0ff */
[----:B----4-:R1:W-:Y:S01]  /*21ead0*/  @P5 STG.E.U8 desc[UR16][R24.64], R0 ;  /* 0x0000000018005986 */ /* 0x0103e2000c101110 */
[----:B------:R-:W-:-:S03]  /*21eae0*/  LOP3.LUT R5, R5, 0xfffff7ff, RZ, 0xc0, !PT ;  /* 0xfffff7ff05057812 */ /* 0x000fc600078ec0ff */
[----:B-1----:R-:W3:Y:S08]  /*21eaf0*/  LDL.LU.64 R24, [R1+0x3360] ;  /* 0x0033600001187983 */ /* 0x002ef00000300a00 */
        /* <DEDUP_REMOVED lines=8> */
[----:B------:R-:W-:-:S02]  /*21eb80*/  LOP3.LUT P0, RZ, R22, 0x1, RZ, 0xc0, !PT ;  /* 0x0000000116ff7812 */ /* 0x000fc4000780c0ff */
[----:B------:R-:W-:Y:S01]  /*21eb90*/  LOP3.LUT R5, R5, 0xffffdfff, RZ, 0xc0, !PT ;  /* 0xffffdfff05057812 */ /* 0x000fe200078ec0ff */
[----:B------:R-:W4:Y:S01]  /*21eba0*/  LDL.LU.64 R50, [R1+0x3340] ;  /* 0x0033400001327983 */ /* 0x000f220000300a00 */
[----:B------:R-:W-:-:S03]  /*21ebb0*/  PRMT R0, R37, 0x7772, RZ ;  /* 0x0000777225007816 */ /* 0x000fc600000000ff */
[----:B------:R-:W4:Y:S06]  /*21ebc0*/  LDL.LU.64 R46, [R1+0x3338] ;  /* 0x00333800012e7983 */ /* 0x000f2c0000300a00 */
[----:B------:R-:W-:Y:S02]  /*21ebd0*/  @P0 LOP3.LUT R5, R5, 0x2000, RZ, 0xfc, !PT ;  /* 0x0000200005050812 */ /* 0x000fe400078efcff */
[----:B------:R-:W-:Y:S02]  /*21ebe0*/  LOP3.LUT P0, RZ, R21, 0x80000000, RZ, 0xc0, !PT ;  /* 0x8000000015ff7812 */ /* 0x000fe4000780c0ff */
[----:B------:R-:W-:-:S11]  /*21ebf0*/  LOP3.LUT R5, R5, 0xffffbfff, RZ, 0xc0, !PT ;  /* 0xffffbfff05057812 */ /* 0x000fd600078ec0ff */
[----:B------:R-:W-:Y:S02]  /*21ec00*/  @P0 LOP3.LUT R5, R5, 0x4000, RZ, 0xfc, !PT ;  /* 0x0000400005050812 */ /* 0x000fe400078efcff */
[----:B------:R-:W-:Y:S02]  /*21ec10*/  LOP3.LUT P0, RZ, R21, 0x40000000, RZ, 0xc0, !PT ;  /* 0x4000000015ff7812 */ /* 0x000fe4000780c0ff */
[----:B------:R-:W-:Y:S01]  /*21ec20*/  LOP3.LUT R5, R5, 0xffff7fff, RZ, 0xc0, !PT ;  /* 0xffff7fff05057812 */ /* 0x000fe200078ec0ff */
[----:B------:R1:W-:Y:S10]  /*21ec30*/  @P6 STG.E.U8 desc[UR16][R38.64], R0 ;  /* 0x0000000026006986 */ /* 0x0003f4000c101110 */
[----:B------:R-:W-:-:S02]  /*21ec40*/  @P0 LOP3.LUT R5, R5, 0x8000, RZ, 0xfc, !PT ;  /* 0x0000800005050812 */ /* 0x000fc400078efcff */
[----:B------:R-:W-:Y:S02]  /*21ec50*/  LOP3.LUT P0, RZ, R21, 0x20000000, RZ, 0xc0, !PT ;  /* 0x2000000015ff7812 */ /* 0x000fe4000780c0ff */
[----:B-1----:R-:W-:-:S11]  /*21ec60*/  PRMT R0, R37, 0x7773, RZ ;  /* 0x0000777325007816 */ /* 0x002fd600000000ff */
[----:B------:R1:W-:Y:S04]  /*21ec70*/  @P0 STG.E.U8 desc[UR16][R34.64], R0 ;  /* 0x0000000022000986 */ /* 0x0003e8000c101110 */
[----:B-1----:R-:W4:Y:S04]  /*21ec80*/  LDL.LU R35, [R1+0x4c4] ;  /* 0x0004c40001237983 */ /* 0x002f280000300800 */
[----:B------:R-:W4:Y:S04]  /*21ec90*/  LDL.LU.64 R44, [R1+0x3330] ;  /* 0x00333000012c7983 */ /* 0x000f280000300a00 */
[----:B------:R-:W4:Y:S04]  /*21eca0*/  LDL.LU.64 R42, [R1+0x3328] ;  /* 0x00332800012a7983 */ /* 0x000f280000300a00 */
[----:B------:R-:W4:Y:S04]  /*21ecb0*/  LDL.LU.64 R40, [R1+0x33a0] ;  /* 0x0033a00001287983 */ /* 0x000f280000300a00 */
[----:B------:R-:W4:Y:S04]  /*21ecc0*/  LDL.LU.64 R38, [R1+0x3398] ;  /* 0x0033980001267983 */ /* 0x000f280000300a00 */
[----:B------:R-:W4:Y:S04]  /*21ecd0*/  LDL.LU R34, [R1+0x4b4] ;  /* 0x0004b40001227983 */ /* 0x000f280000300800 */
[----:B------:R-:W4:Y:S01]  /*21ece0*/  LDL.LU.64 R36, [R1+0x3390] ;  /* 0x0033900001247983 */ /* 0x000f220000300a00 */
[----:B------:R-:W-:-:S02]  /*21ecf0*/  LOP3.LUT P0, RZ, R5, 0x8000, RZ, 0xc0, !PT ;  /* 0x0000800005ff7812 */ /* 0x000fc4000780c0ff */
[----:B------:R-:W-:-:S11]  /*21ed00*/  PRMT R0, R48, 0x7770, RZ ;  /* 0x0000777030007816 */ /* 0x000fd600000000ff */
[----:B------:R1:W-:Y:S01]  /*21ed10*/  @P0 STG.E.U8 desc[UR16][R32.64], R0 ;  /* 0x0000000020000986 */ /* 0x0003e2000c101110 */
[----:B------:R-:W-:-:S03]  /*21ed20*/  LOP3.LUT P0, RZ, R5, 0x4000, RZ, 0xc0, !PT ;  /* 0x0000400005ff7812 */ /* 0x000fc6000780c0ff */
[----:B-1----:R-:W4:Y:S01]  /*21ed30*/  LDL.LU.64 R32, [R1+0x33b0] ;  /* 0x0033b00001207983 */ /* 0x002f220000300a00 */
[----:B------:R-:W-:-:S09]  /*21ed40*/  PRMT R0, R48, 0x7771, RZ ;  /* 0x0000777130007816 */ /* 0x000fd200000000ff */
[----:B--2---:R1:W-:Y:S04]  /*21ed50*/  @P0 STG.E.U8 desc[UR16][R30.64], R0 ;  /* 0x000000001e000986 */ /* 0x0043e8000c101110 */
[----:B-1----:R-:W2:Y:S01]  /*21ed60*/  LDL.LU.64 R30, [R1+0x33a8] ;  /* 0x0033a800011e7983 */ /* 0x002ea20000300a00 */
[----:B------:R-:W-:Y:S02]  /*21ed70*/  LOP3.LUT P0, RZ, R5, 0x2000, RZ, 0xc0, !PT ;  /* 0x0000200005ff7812 */ /* 0x000fe4000780c0ff */
[----:B------:R-:W-:-:S11]  /*21ed80*/  PRMT R0, R48, 0x7772, RZ ;  /* 0x0000777230007816 */ /* 0x000fd600000000ff */
[----:B---3--:R1:W-:Y:S01]  /*21ed90*/  @P0 STG.E.U8 desc[UR16][R24.64], R0 ;  /* 0x0000000018000986 */ /* 0x0083e2000c101110 */
[C---:B------:R-:W-:Y:S02]  /*21eda0*/  LOP3.LUT P0, RZ, R5.reuse, 0x1000, RZ, 0xc0, !PT ;  /* 0x0000100005ff7812 */ /* 0x040fe4000780c0ff */
[----:B-1----:R-:W-:Y:S01]  /*21edb0*/  PRMT R0, R48, 0x7773, RZ ;  /* 0x0000777330007816 */ /* 0x002fe200000000ff */
[----:B------:R-:W3:Y:S10]  /*21edc0*/  LDL.LU.64 R24, [R1+0xa028] ;  /* 0x00a0280001187983 */ /* 0x000ef40000300a00 */
[----:B----4-:R1:W-:Y:S01]  /*21edd0*/  @P0 STG.E.U8 desc[UR16][R2.64], R0 ;  /* 0x0000000002000986 */ /* 0x0103e2000c101110 */
        /* <DEDUP_REMOVED lines=21> */
[C---:B-1----:R-:W-:Y:S01]  /*21ef30*/  PRMT R0, R35.reuse, 0x7772, RZ ;  /* 0x0000777223007816 */ /* 0x042fe200000000ff */
[----:B------:R-:W4:Y:S04]  /*21ef40*/  LDL.LU.64 R42, [R1+0x3408] ;  /* 0x00340800012a7983 */ /* 0x000f280000300a00 */
[----:B------:R1:W-:Y:S02]  /*21ef50*/  @P2 STG.E.U8 desc[UR16][R40.64], R0 ;  /* 0x0000000028002986 */ /* 0x0003e4000c101110 */
[----:B-1----:R-:W-:-:S02]  /*21ef60*/  PRMT R0, R35, 0x7773, RZ ;  /* 0x0000777323007816 */ /* 0x002fc400000000ff */
[----:B------:R-:W3:Y:S04]  /*21ef70*/  LDL.LU.64 R40, [R1+0x3400] ;  /* 0x0034000001287983 */ /* 0x000ee80000300a00 */
[----:B------:R1:W-:Y:S02]  /*21ef80*/  @P3 STG.E.U8 desc[UR16][R38.64], R0 ;  /* 0x0000000026003986 */ /* 0x0003e4000c101110 */
[----:B-1----:R-:W-:Y:S02]  /*21ef90*/  PRMT R0, R34, 0x7770, RZ ;  /* 0x0000777022007816 */ /* 0x002fe400000000ff */
[----:B------:R-:W3:Y:S04]  /*21efa0*/  LDL.LU.64 R38, [R1+0x33f8] ;  /* 0x0033f80001267983 */ /* 0x000ee80000300a00 */
[----:B------:R1:W-:Y:S04]  /*21efb0*/  @P4 STG.E.U8 desc[UR16][R36.64], R0 ;  /* 0x0000000024004986 */ /* 0x0003e8000c101110 */
[----:B-1----:R-:W3:Y:S04]  /*21efc0*/  LDL.LU.64 R36, [R1+0x33f0] ;  /* 0x0033f00001247983 */ /* 0x002ee80000300a00 */
[----:B------:R-:W3:Y:S01]  /*21efd0*/  LDL.LU R35, [R1+0x4a4] ;  /* 0x0004a40001237983 */ /* 0x000ee20000300800 */
[----:B------:R-:W-:-:S02]  /*21efe0*/  LOP3.LUT P5, RZ, R22, 0x800, RZ, 0xc0, !PT ;  /* 0x0000080016ff7812 */ /* 0x000fc400078ac0ff */
[----:B------:R-:W-:Y:S02]  /*21eff0*/  PRMT R0, R34, 0x7771, RZ ;  /* 0x0000777122007816 */ /* 0x000fe400000000ff */
[----:B------:R-:W-:-:S09]  /*21f000*/  LOP3.LUT P6, RZ, R22, 0x1000, RZ, 0xc0, !PT ;  /* 0x0000100016ff7812 */ /* 0x000fd200078cc0ff */
[----:B------:R1:W-:Y:S04]  /*21f010*/  @P5 STG.E.U8 desc[UR16][R32.64], R0 ;  /* 0x0000000020005986 */ /* 0x0003e8000c101110 */
[----:B-1----:R-:W3:Y:S01]  /*21f020*/  LDL.LU.64 R32, [R1+0x33e8] ;  /* 0x0033e80001207983 */ /* 0x002ee20000300a00 */
[----:B------:R-:W-:-:S05]  /*21f030*/  PRMT R0, R34, 0x7772, RZ ;  /* 0x0000777222007816 */ /* 0x000fca00000000ff */
[----:B--2---:R1:W-:Y:S04]  /*21f040*/  @P6 STG.E.U8 desc[UR16][R30.64], R0 ;  /* 0x000000001e006986 */ /* 0x0043e8000c101110 */
[----:B-1----:R-:W2:Y:S04]  /*21f050*/  LDL.LU.64 R30, [R1+0x33e0] ;  /* 0x0033e000011e7983 */ /* 0x002ea80000300a00 */
[----:B------:R-:W2:Y:S04]  /*21f060*/  LDL.LU.64 R2, [R1+0x33d8] ;  /* 0x0033d80001027983 */ /* 0x000ea80000300a00 */
[----:B------:R-:W2:Y:S01]  /*21f070*/  LDL.LU.64 R52, [R1+0x33d0] ;  /* 0x0033d00001347983 */ /* 0x000ea20000300a00 */
[----:B------:R-:W-:-:S02]  /*21f080*/  LOP3.LUT P0, RZ, R22, 0x2000000, RZ, 0xc0, !PT ;  /* 0x0200000016ff7812 */ /* 0x000fc4000780c0ff */
[----:B------:R-:W-:Y:S01]  /*21f090*/  LOP3.LUT R6, R6, 0xbfffffff, RZ, 0xc0, !PT ;  /* 0xbfffffff06067812 */ /* 0x000fe200078ec0ff */
[----:B------:R-:W2:Y:S01]  /*21f0a0*/  LDL.LU.64 R54, [R1+0x33c8] ;  /* 0x0033c80001367983 */ /* 0x000ea20000300a00 */
[----:B------:R-:W-:Y:S02]  /*21f0b0*/  LOP3.LUT R5, R5, 0xfffffffe, RZ, 0xc0, !PT ;  /* 0xfffffffe05057812 */ /* 0x000fe400078ec0ff */
[C---:B------:R-:W-:Y:S01]  /*21f0c0*/  LOP3.LUT P4, RZ, R22.reuse, 0x2000, RZ, 0xc0, !PT ;  /* 0x0000200016ff7812 */ /* 0x040fe2000788c0ff */
[----:B------:R-:W2:Y:S01]  /*21f0d0*/  LDL.LU.64 R50, [R1+0x33c0] ;  /* 0x0033c00001327983 */ /* 0x000ea20000300a00 */
[----:B------:R-:W-:Y:S02]  /*21f0e0*/  LOP3.LUT P5, RZ, R22, 0x4000, RZ, 0xc0, !PT ;  /* 0x0000400016ff7812 */ /* 0x000fe400078ac0ff */
[----:B------:R-:W-:Y:S01]  /*21f0f0*/  PRMT R0, R34, 0x7773, RZ ;  /* 0x0000777322007816 */ /* 0x000fe200000000ff */
[----:B------:R-:W2:Y:S02]  /*21f100*/  LDL.LU.64 R48, [R1+0x33b8] ;  /* 0x0033b80001307983 */ /* 0x000ea40000300a00 */
[----:B------:R-:W-:-:S02]  /*21f110*/  @P0 LOP3.LUT R6, R6, 0x40000000, RZ, 0xfc, !PT ;  /* 0x4000000006060812 */ /* 0x000fc400078efcff */
[----:B------:R-:W-:Y:S01]  /*21f120*/  LOP3.LUT P0, RZ, R22, 0x1000000, RZ, 0xc0, !PT ;  /* 0x0100000016ff7812 */ /* 0x000fe2000780c0ff */
[----:B------:R-:W2:Y:S01]  /*21f130*/  LDL.LU.64 R46, [R1+0x3420] ;  /* 0x00342000012e7983 */ /* 0x000ea20000300a00 */
[----:B------:R-:W-:Y:S02]  /*21f140*/  LOP3.LUT R6, R6, 0x7fffffff, RZ, 0xc0, !PT ;  /* 0x7fffffff06067812 */ /* 0x000fe400078ec0ff */
[----:B------:R-:W-:Y:S01]  /*21f150*/  LOP3.LUT P6, RZ, R22, 0x8000, RZ, 0xc0, !PT ;  /* 0x0000800016ff7812 */ /* 0x000fe200078cc0ff */
[----:B------:R-:W2:Y:S08]  /*21f160*/  LDL.LU.64 R44, [R1+0x3418] ;  /* 0x00341800012c7983 */ /* 0x000eb00000300a00 */
[----:B------:R-:W-:-:S02]  /*21f170*/  @P0 LOP3.LUT R6, R6, 0x80000000, RZ, 0xfc, !PT ;  /* 0x8000000006060812 */ /* 0x000fc400078efcff */
        /* <DEDUP_REMOVED lines=21> */
[----:B----4-:R1:W-:Y:S04]  /*21f2d0*/  @P4 STG.E.U8 desc[UR16][R42.64], R0 ;  /* 0x000000002a004986 */ /* 0x0103e8000c101110 */
[----:B-1----:R-:W4:Y:S01]  /*21f2e0*/  LDL.LU.64 R42, [R1+0x3410] ;  /* 0x00341000012a7983 */ /* 0x002f220000300a00 */
[----:B---3--:R-:W-:-:S05]  /*21f2f0*/  PRMT R0, R35, 0x7770, RZ ;  /* 0x0000777023007816 */ /* 0x008fca00000000ff */
[----:B------:R1:W-:Y:S02]  /*21f300*/  @P5 STG.E.U8 desc[UR16][R40.64], R0 ;  /* 0x0000000028005986 */ /* 0x0003e4000c101110 */
[C---:B-1----:R-:W-:Y:S02]  /*21f310*/  PRMT R0, R35.reuse, 0x7771, RZ ;  /* 0x0000777123007816 */ /* 0x042fe400000000ff */
[----:B------:R-:W3:Y:S04]  /*21f320*/  LDL.LU.64 R40, [R1+0x3488] ;  /* 0x0034880001287983 */ /* 0x000ee80000300a00 */
[----:B------:R1:W-:Y:S02]  /*21f330*/  @P6 STG.E.U8 desc[UR16][R38.64], R0 ;  /* 0x0000000026006986 */ /* 0x0003e4000c101110 */
[----:B-1----:R-:W-:-:S02]  /*21f340*/  PRMT R0, R35, 0x7772, RZ ;  /* 0x0000777223007816 */ /* 0x002fc400000000ff */
[----:B------:R-:W3:Y:S04]  /*21f350*/  LDL.LU.64 R38, [R1+0x3480] ;  /* 0x0034800001267983 */ /* 0x000ee80000300a00 */
[----:B------:R1:W-:Y:S01]  /*21f360*/  @P0 STG.E.U8 desc[UR16][R36.64], R0 ;  /* 0x0000000024000986 */ /* 0x0003e2000c101110 */
[----:B------:R-:W-:Y:S02]  /*21f370*/  LOP3.LUT P0, RZ, R5, 0x40, RZ, 0xc0, !PT ;  /* 0x0000004005ff7812 */ /* 0x000fe4000780c0ff */
[----:B-1----:R-:W-:-:S11]  /*21f380*/  PRMT R0, R35, 0x7773, RZ ;  /* 0x0000777323007816 */ /* 0x002fd600000000ff */
[----:B------:R1:W-:Y:S01]  /*21f390*/  @P0 STG.E.U8 desc[UR16][R32.64], R0 ;  /* 0x0000000020000986 */ /* 0x0003e2000c101110 */
[----:B------:R-:W-:Y:S02]  /*21f3a0*/  LOP3.LUT P0, RZ, R5, 0x20, RZ, 0xc0, !PT ;  /* 0x0000002005ff7812 */ /* 0x000fe4000780c0ff */
[----:B-1----:R-:W-:Y:S01]  /*21f3b0*/  PRMT R0, R23, 0x7770, RZ ;  /* 0x0000777017007816 */ /* 0x002fe200000000ff */
[----:B------:R-:W3:Y:S10]  /*21f3c0*/  LDL.LU R32, [R1+0x4e8] ;  /* 0x0004e80001207983 */ /* 0x000ef40000300800 */
[----:B--2---:R1:W-:Y:S01]  /*21f3d0*/  @P0 STG.E.U8 desc[UR16][R30.64], R0 ;  /* 0x000000001e000986 */ /* 0x0043e2000c101110 */
[----:B------:R-:W-:-:S03]  /*21f3e0*/  LOP3.LUT P0, RZ, R5, 0x10, RZ, 0xc0, !PT ;  /* 0x0000001005ff7812 */ /* 0x000fc6000780c0ff */
[----:B------:R-:W2:Y:S04]  /*21f3f0*/  LDL.LU.64 R36, [R1+0x3478] ;  /* 0x0034780001247983 */ /* 0x000ea80000300a00 */
[----:B------:R-:W2:Y:S01]  /*21f400*/  LDL.LU.64 R34, [R1+0x3470] ;  /* 0x0034700001227983 */ /* 0x000ea20000300a00 */
[----:B-1----:R-:W-:-:S03]  /*21f410*/  PRMT R0, R23, 0x7771, RZ ;  /* 0x0000777117007816 */ /* 0x002fc600000000ff */
[----:B------:R-:W2:Y:S04]  /*21f420*/  LDL.LU.64 R30, [R1+0x3468] ;  /* 0x00346800011e7983 */ /* 0x000ea80000300a00 */
[----:B------:R1:W-:Y:S01]  /*21f430*/  @P0 STG.E.U8 desc[UR16][R2.64], R0 ;  /* 0x0000000002000986 */ /* 0x0003e2000c101110 */
[----:B------:R-:W-:Y:S02]  /*21f440*/  LOP3.LUT P0, RZ, R5, 0x8, RZ, 0xc0, !PT ;  /* 0x0000000805ff7812 */ /* 0x000fe4000780c0ff */
[----:B-1----:R-:W-:-:S11]  /*21f450*/  PRMT R0, R23, 0x7772, RZ ;  /* 0x0000777217007816 */ /* 0x002fd600000000ff */
[----:B------:R1:W-:Y:S02]  /*21f460*/  @P0 STG.E.U8 desc[UR16][R52.64], R0 ;  /* 0x0000000034000986 */ /* 0x0003e4000c101110 */
[----:B-1----:R-:W-:Y:S02]  /*21f470*/  PRMT R0, R23, 0x7773, RZ ;  /* 0x0000777317007816 */ /* 0x002fe400000000ff */
[----:B------:R-:W2:Y:S01]  /*21f480*/  LDL.LU R23, [R1+0xa024] ;  /* 0x00a0240001177983 */ /* 0x000ea20000300800 */
        /* <DEDUP_REMOVED lines=14> */
[----:B-1----:R-:W-:Y:S02]  /*21f570*/  PRMT R0, R24, 0x7773, RZ ;  /* 0x0000777318007816 */ /* 0x002fe400000000ff */
[C---:B------:R-:W-:Y:S01]  /*21f580*/  LOP3.LUT P3, RZ, R22.reuse, 0x10000000, RZ, 0xc0, !PT ;  /* 0x1000000016ff7812 */ /* 0x040fe2000786c0ff */
[----:B------:R-:W3:Y:S04]  /*21f590*/  LDL.LU R24, [R1+0xa020] ;  /* 0x00a0200001187983 */ /* 0x000ee80000300800 */
[----:B------:R2:W-:Y:S01]  /*21f5a0*/  @P0 STG.E.U8 desc[UR16][R44.64], R0 ;  /* 0x000000002c000986 */ /* 0x0005e2000c101110 */
[----:B------:R-:W-:-:S02]  /*21f5b0*/  LOP3.LUT P4, RZ, R22, 0x20000000, RZ, 0xc0, !PT ;  /* 0x2000000016ff7812 */ /* 0x000fc4000788c0ff */
[C---:B------:R-:W-:Y:S02]  /*21f5c0*/  LOP3.LUT P5, RZ, R22.reuse, 0x40000000, RZ, 0xc0, !PT ;  /* 0x4000000016ff7812 */ /* 0x040fe400078ac0ff */
[----:B------:R-:W-:Y:S02]  /*21f5d0*/  LOP3.LUT P6, RZ, R22, 0x80000000, RZ, 0xc0, !PT ;  /* 0x8000000016ff7812 */ /* 0x000fe400078cc0ff */
[----:B--2---:R-:W-:-:S05]  /*21f5e0*/  PRMT R0, R23, 0x7770, RZ ;  /* 0x0000777017007816 */ /* 0x004fca00000000ff */
[----:B----4-:R1:W-:Y:S02]  /*21f5f0*/  @P1 STG.E.U8 desc[UR16][R42.64], R0 ;  /* 0x000000002a001986 */ /* 0x0103e4000c101110 */
[----:B-1----:R-:W-:-:S05]  /*21f600*/  PRMT R0, R23, 0x7771, RZ ;  /* 0x0000777117007816 */ /* 0x002fca00000000ff */
[----:B---3--:R1:W-:Y:S02]  /*21f610*/  @P2 STG.E.U8 desc[UR16][R40.64], R0 ;  /* 0x0000000028002986 */ /* 0x0083e4000c101110 */
[----:B-1----:R-:W-:-:S05]  /*21f620*/  PRMT R0, R23, 0x7772, RZ ;  /* 0x0000777217007816 */ /* 0x002fca00000000ff */
[----:B------:R1:W-:Y:S02]  /*21f630*/  @P3 STG.E.U8 desc[UR16][R38.64], R0 ;  /* 0x0000000026003986 */ /* 0x0003e4000c101110 */
[----:B-1----:R-:W-:Y:S02]  /*21f640*/  PRMT R0, R23, 0x7773, RZ ;  /* 0x0000777317007816 */ /* 0x002fe400000000ff */
[----:B------:R-:W2:Y:S04]  /*21f650*/  LDL.LU R23, [R1+0xa01c] ;  /* 0x00a01c0001177983 */ /* 0x000ea80000300800 */
[----:B------:R1:W-:Y:S04]  /*21f660*/  @P4 STG.E.U8 desc[UR16][R36.64], R0 ;  /* 0x0000000024004986 */ /* 0x0003e8000c101110 */
[----:B------:R-:W3:Y:S04]  /*21f670*/  LDL.LU.64 R42, [R1+0x3460] ;  /* 0x00346000012a7983 */ /* 0x000ee80000300a00 */
[----:B------:R-:W4:Y:S01]  /*21f680*/  LDL.LU.64 R40, [R1+0x3458] ;  /* 0x0034580001287983 */ /* 0x000f220000300a00 */
[----:B-1----:R-:W-:-:S03]  /*21f690*/  PRMT R0, R32, 0x7770, RZ ;  /* 0x0000777020007816 */ /* 0x002fc600000000ff */
[----:B------:R-:W3:Y:S04]  /*21f6a0*/  LDL.LU.64 R38, [R1+0x3450] ;  /* 0x0034500001267983 */ /* 0x000ee80000300a00 */
[----:B------:R1:W-:Y:S04]  /*21f6b0*/  @P5 STG.E.U8 desc[UR16][R34.64], R0 ;  /* 0x0000000022005986 */ /* 0x0003e8000c101110 */
[----:B------:R-:W3:Y:S04]  /*21f6c0*/  LDL.LU.64 R36, [R1+0x3448] ;  /* 0x0034480001247983 */ /* 0x000ee80000300a00 */
[----:B-1----:R-:W3:Y:S04]  /*21f6d0*/  LDL.LU.64 R34, [R1+0x3440] ;  /* 0x0034400001227983 */ /* 0x002ee80000300a00 */
[----:B------:R-:W3:Y:S01]  /*21f6e0*/  LDL.LU R33, [R1+0x4d8] ;  /* 0x0004d80001217983 */ /* 0x000ee20000300800 */
[----:B------:R-:W-:-:S05]  /*21f6f0*/  PRMT R0, R32, 0x7771, RZ ;  /* 0x0000777120007816 */ /* 0x000fca00000000ff */
[----:B------:R1:W-:Y:S04]  /*21f700*/  @P6 STG.E.U8 desc[UR16][R30.64], R0 ;  /* 0x000000001e006986 */ /* 0x0003e8000c101110 */
[----:B-1----:R-:W3:Y:S01]  /*21f710*/  LDL.LU.64 R30, [R1+0x3438] ;  /* 0x00343800011e7983 */ /* 0x002ee20000300a00 */
[----:B------:R-:W-:-:S03]  /*21f720*/  LOP3.LUT R6, R6, 0xffdfffff, RZ, 0xc0, !PT ;  /* 0xffdfffff06067812 */ /* 0x000fc600078ec0ff */
[----:B------:R-:W3:Y:S04]  /*21f730*/  LDL.LU R55, [R1+0x4c8] ;  /* 0x0004c80001377983 */ /* 0x000ee80000300800 */
[----:B------:R-:W3:Y:S04]  /*21f740*/  LDL.LU.64 R4, [R1+0x3430] ;  /* 0x0034300001047983 */ /* 0x000ee80000300a00 */
[----:B------:R-:W3:Y:S04]  /*21f750*/  LDL.LU.64 R2, [R1+0x3428] ;  /* 0x0034280001027983 */ /* 0x000ee80000300a00 */
[----:B------:R-:W3:Y:S01]  /*21f760*/  LDL.LU.64 R52, [R1+0x34a0] ;  /* 0x0034a00001347983 */ /* 0x000ee20000300a00 */
[----:B------:R-:W-:-:S03]  /*21f770*/  PRMT R0, R32, 0x7772, RZ ;  /* 0x0000777220007816 */ /* 0x000fc600000000ff */
[----:B------:R-:W3:Y:S04]  /*21f780*/  LDL.LU.64 R50, [R1+0x3498] ;  /* 0x0034980001327983 */ /* 0x000ee80000300a00 */
[----:B------:R-:W3:Y:S01]  /*21f790*/  LDL.LU.64 R48, [R1+0x3490] ;  /* 0x0034900001307983 */ /* 0x000ee20000300a00 */
        /* <DEDUP_REMOVED lines=16> */
[----:B------:R-:W-:Y:S02]  /*21f8a0*/  LOP3.LUT R6, R6, 0xfbffffff, RZ, 0xc0, !PT ;  /* 0xfbffffff06067812 */ /* 0x000fe400078ec0ff */
[----:B------:R-:W-:-:S07]  /*21f8b0*/  LOP3.LUT P5, RZ, R23, 0x2, RZ, 0xc0, !PT ;  /* 0x0000000217ff7812 */ /* 0x000fce00078ac0ff */
[----:B------:R-:W-:Y:S02]  /*21f8c0*/  @P0 LOP3.LUT R6, R6, 0x4000000, RZ, 0xfc, !PT ;  /* 0x0400000006060812 */ /* 0x000fe400078efcff */
[C---:B------:R-:W-:Y:S01]  /*21f8d0*/  LOP3.LUT P0, RZ, R23.reuse, 0x40, RZ, 0xc0, !PT ;  /* 0x0000004017ff7812 */ /* 0x040fe2000780c0ff */
[----:B---3--:R1:W-:Y:S01]  /*21f8e0*/  @P4 STG.E.U8 desc[UR16][R42.64], R0 ;  /* 0x000000002a004986 */ /* 0x0083e2000c101110 */
[----:B------:R-:W-:Y:S02]  /*21f8f0*/  LOP3.LUT P6, RZ, R23, 0x4, RZ, 0xc0, !PT ;  /* 0x0000000417ff7812 */ /* 0x000fe400078cc0ff */
[----:B------:R-:W-:Y:S02]  /*21f900*/  LOP3.LUT R6, R6, 0xf7ffffff, RZ, 0xc0, !PT ;  /* 0xf7ffffff06067812 */ /* 0x000fe400078ec0ff */
[----:B-1----:R-:W-:-:S07]  /*21f910*/  PRMT R0, R32, 0x7773, RZ ;  /* 0x0000777320007816 */ /* 0x002fce00000000ff */
[----:B------:R-:W-:Y:S02]  /*21f920*/  @P0 LOP3.LUT R6, R6, 0x8000000, RZ, 0xfc, !PT ;  /* 0x0800000006060812 */ /* 0x000fe400078efcff */
[----:B------:R-:W-:Y:S01]  /*21f930*/  LOP3.LUT P0, RZ, R23, 0x20, RZ, 0xc0, !PT ;  /* 0x0000002017ff7812 */ /* 0x000fe2000780c0ff */
[----:B----4-:R1:W-:Y:S01]  /*21f940*/  @P5 STG.E.U8 desc[UR16][R40.64], R0 ;  /* 0x0000000028005986 */ /* 0x0103e2000c101110 */
[----:B------:R-:W-:Y:S02]  /*21f950*/  LOP3.LUT R6, R6, 0xefffffff, RZ, 0xc0, !PT ;  /* 0xefffffff06067812 */ /* 0x000fe400078ec0ff */
[----:B-1----:R-:W-:-:S05]  /*21f960*/  PRMT R0, R33, 0x7770, RZ ;  /* 0x0000777021007816 */ /* 0x002fca00000000ff */
[----:B------:R1:W-:Y:S04]  /*21f970*/  @P6 STG.E.U8 desc[UR16][R38.64], R0 ;  /* 0x0000000026006986 */ /* 0x0003e8000c101110 */
[----:B------:R-:W-:Y:S02]  /*21f980*/  @P0 LOP3.LUT R6, R6, 0x10000000, RZ, 0xfc, !PT ;  /* 0x1000000006060812 */ /* 0x000fe400078efcff */
[----:B------:R-:W-:Y:S01]  /*21f990*/  LOP3.LUT P0, RZ, R23, 0x10, RZ, 0xc0, !PT ;  /* 0x0000001017ff7812 */ /* 0x000fe2000780c0ff */
[----:B-1----:R-:W2:Y:S01]  /*21f9a0*/  LDL.LU R38, [R1+0x4b8] ;  /* 0x0004b80001267983 */ /* 0x002ea20000300800 */
[----:B------:R-:W-:-:S03]  /*21f9b0*/  LOP3.LUT R6, R6, 0xdfffffff, RZ, 0xc0, !PT ;  /* 0xdfffffff06067812 */ /* 0x000fc600078ec0ff */
[----:B------:R-:W3:Y:S08]  /*21f9c0*/  LDL.LU.64 R46, [R1+0x3508] ;  /* 0x00350800012e7983 */ /* 0x000ef00000300a00 */
[----:B------:R-:W-:Y:S02]  /*21f9d0*/  @P0 LOP3.LUT R6, R6, 0x20000000, RZ, 0xfc, !PT ;  /* 0x2000000006060812 */ /* 0x000fe400078efcff */
[----:B------:R-:W-:Y:S01]  /*21f9e0*/  LOP3.LUT P0, RZ, R23, 0x8, RZ, 0xc0, !PT ;  /* 0x0000000817ff7812 */ /* 0x000fe2000780c0ff */
[----:B------:R-:W4:Y:S01]  /*21f9f0*/  LDL.LU.64 R44, [R1+0x3500] ;  /* 0x00350000012c7983 */ /* 0x000f220000300a00 */
[----:B------:R-:W-:-:S03]  /*21fa00*/  PRMT R0, R33, 0x7771, RZ ;  /* 0x0000777121007816 */ /* 0x000fc600000000ff */
[----:B------:R-:W3:Y:S04]  /*21fa10*/  LDL.LU.64 R42, [R1+0x34f8] ;  /* 0x0034f800012a7983 */ /* 0x000ee80000300a00 */
[----:B------:R-:W3:Y:S04]  /*21fa20*/  LDL.LU.64 R40, [R1+0x34f0] ;  /* 0x0034f00001287983 */ /* 0x000ee80000300a00 */
[----:B------:R1:W-:Y:S01]  /*21fa30*/  @P0 STG.E.U8 desc[UR16][R36.64], R0 ;  /* 0x0000000024000986 */ /* 0x0003e2000c101110 */
[C---:B------:R-:W-:Y:S02]  /*21fa40*/  LOP3.LUT P0, RZ, R6.reuse, 0x20000000, RZ, 0xc0, !PT ;  /* 0x2000000006ff7812 */ /* 0x040fe4000780c0ff */
[----:B-1----:R-:W-:Y:S01]  /*21fa50*/  PRMT R0, R33, 0x7772, RZ ;  /* 0x0000777221007816 */ /* 0x002fe200000000ff */
[----:B------:R-:W4:Y:S10]  /*21fa60*/  LDL.LU.64 R36, [R1+0x34e8] ;  /* 0x0034e80001247983 */ /* 0x000f340000300a00 */
[----:B------:R1:W-:Y:S01]  /*21fa70*/  @P0 STG.E.U8 desc[UR16][R34.64], R0 ;  /* 0x0000000022000986 */ /* 0x0003e2000c101110 */
[----:B------:R-:W-:-:S02]  /*21fa80*/  LOP3.LUT P0, RZ, R6, 0x10000000, RZ, 0xc0, !PT ;  /* 0x1000000006ff7812 */ /* 0x000fc4000780c0ff */
[----:B-1----:R-:W-:Y:S01]  /*21fa90*/  PRMT R0, R33, 0x7773, RZ ;  /* 0x0000777321007816 */ /* 0x002fe200000000ff */
[----:B------:R-:W4:Y:S10]  /*21faa0*/  LDL.LU.64 R34, [R1+0x34e0] ;  /* 0x0034e00001227983 */ /* 0x000f340000300a00 */
[----:B------:R1:W-:Y:S04]  /*21fab0*/  @P0 STG.E.U8 desc[UR16][R30.64], R0 ;  /* 0x000000001e000986 */ /* 0x0003e8000c101110 */
[----:B------:R-:W4:Y:S04]  /*21fac0*/  LDL.LU.64 R32, [R1+0x34d8] ;  /* 0x0034d80001207983 */ /* 0x000f280000300a00 */
[----:B-1----:R-:W4:Y:S04]  /*21fad0*/  LDL.LU.64 R30, [R1+0x34d0] ;  /* 0x0034d000011e7983 */ /* 0x002f280000300a00 */
[----:B------:R-:W4:Y:S01]  /*21fae0*/  LDL.LU R39, [R1+0x498] ;  /* 0x0004980001277983 */ /* 0x000f220000300800 */
        /* <DEDUP_REMOVED lines=23> */
[----:B---3--:R1:W-:Y:S01]  /*21fc60*/  @P0 STG.E.U8 desc[UR16][R46.64], R0 ;  /* 0x000000002e000986 */ /* 0x0083e2000c101110 */
[----:B------:R-:W-:Y:S02]  /*21fc70*/  LOP3.LUT P0, RZ, R6, 0x200000, RZ, 0xc0, !PT ;  /* 0x0020000006ff7812 */ /* 0x000fe4000780c0ff */
[----:B-1----:R-:W-:-:S11]  /*21fc80*/  PRMT R0, R38, 0x7772, RZ ;  /* 0x0000777226007816 */ /* 0x002fd600000000ff */
[----:B----4-:R1:W-:Y:S02]  /*21fc90*/  @P0 STG.E.U8 desc[UR16][R44.64], R0 ;  /* 0x000000002c000986 */ /* 0x0103e4000c101110 */
        /* <DEDUP_REMOVED lines=12> */
[----:B------:R1:W-:Y:S04]  /*21fd60*/  @P6 STG.E.U8 desc[UR16][R30.64], R0 ;  /* 0x000000001e006986 */ /* 0x0003e8000c101110 */
[----:B-1----:R-:W3:Y:S04]  /*21fd70*/  LDL.LU.64 R30, [R1+0x34c8] ;  /* 0x0034c800011e7983 */ /* 0x002ee80000300a00 */
[----:B------:R-:W4:Y:S04]  /*21fd80*/  LDL.LU.64 R40, [R1+0x34c0] ;  /* 0x0034c00001287983 */ /* 0x000f280000300a00 */
[----:B------:R-:W2:Y:S04]  /*21fd90*/  LDL.LU.64 R32, [R1+0x34b8] ;  /* 0x0034b80001207983 */ /* 0x000ea80000300a00 */
[----:B------:R-:W2:Y:S04]  /*21fda0*/  LDL.LU.64 R36, [R1+0x34b0] ;  /* 0x0034b00001247983 */ /* 0x000ea80000300a00 */
[----:B------:R-:W2:Y:S01]  /*21fdb0*/  LDL.LU.64 R34, [R1+0x34a8] ;  /* 0x0034a80001227983 */ /* 0x000ea20000300a00 */
        /* <DEDUP_REMOVED lines=24> */
[----:B------:R-:W3:Y:S01]  /*21ff40*/  LDL.LU.64 R52, [R1+0x3588] ;  /* 0x0035880001347983 */ /* 0x000ee20000300a00 */
[----:B------:R-:W-:-:S03]  /*21ff50*/  @P0 LOP3.LUT R6, R6, 0x20000, RZ, 0xfc, !PT ;  /* 0x0002000006060812 */ /* 0x000fc600078efcff */
[----:B------:R-:W3:Y:S01]  /*21ff60*/  LDL.LU.64 R54, [R1+0x3580] ;  /* 0x0035800001367983 */ /* 0x000ee20000300a00 */
[C---:B------:R-:W-:Y:S02]  /*21ff70*/  LOP3.LUT P0, RZ, R23.reuse, 0x2000000, RZ, 0xc0, !PT ;  /* 0x0200000017ff7812 */ /* 0x040fe4000780c0ff */
[C---:B------:R-:W-:Y:S01]  /*21ff80*/  LOP3.LUT P5, RZ, R23.reuse, 0x100000, RZ, 0xc0, !PT ;  /* 0x0010000017ff7812 */ /* 0x040fe200078ac0ff */
[----:B------:R-:W3:Y:S01]  /*21ff90*/  LDL.LU.64 R48, [R1+0x3578] ;  /* 0x0035780001307983 */ /* 0x000ee20000300a00 */
[----:B------:R-:W-:Y:S02]  /*21ffa0*/  LOP3.LUT P6, RZ, R23, 0x200000, RZ, 0xc0, !PT ;  /* 0x0020000017ff7812 */ /* 0x000fe400078cc0ff */
[----:B------:R-:W-:Y:S02]  /*21ffb0*/  LOP3.LUT R6, R6, 0xfffbffff, RZ, 0xc0, !PT ;  /* 0xfffbffff06067812 */ /* 0x000fe400078ec0ff */
[----:B------:R-:W-:-:S05]  /*21ffc0*/  PRMT R0, R39, 0x7772, RZ ;  /* 0x0000777227007816 */ /* 0x000fca00000000ff */
[----:B------:R-:W-:Y:S02]  /*21ffd0*/  @P0 LOP3.LUT R6, R6, 0x40000, RZ, 0xfc, !PT ;  /* 0x0004000006060812 */ /* 0x000fe400078efcff */
[----:B------:R-:W-:Y:S01]  /*21ffe0*/  LOP3.LUT P0, RZ, R23, 0x1000000, RZ, 0xc0, !PT ;  /* 0x0100000017ff7812 */ /* 0x000fe2000780c0ff */
[----:B----4-:R1:W-:Y:S01]  /*21fff0*/  @P5 STG.E.U8 desc[UR16][R40.64], R0 ;  /* 0x0000000028005986 */ /* 0x0103e2000c101110 */
[----:B------:R-:W-:Y:S02]  /*220000*/  LOP3.LUT R6, R6, 0xfff7ffff, RZ, 0xc0, !PT ;  /* 0xfff7ffff06067812 */ /* 0x000fe400078ec0ff */
[----:B-1----:R-:W-:-:S05]  /*220010*/  PRMT R0, R39, 0x7773, RZ ;  /* 0x0000777327007816 */ /* 0x002fca00000000ff */
[----:B--2---:R1:W-:Y:S04]  /*220020*/  @P6 STG.E.U8 desc[UR16][R32.64], R0 ;  /* 0x0000000020006986 */ /* 0x0043e8000c101110 */
[----:B------:R-:W-:Y:S02]  /*220030*/  @P0 LOP3.LUT R6, R6, 0x80000, RZ, 0xfc, !PT ;  /* 0x0008000006060812 */ /* 0x000fe400078efcff */
[----:B------:R-:W-:Y:S01]  /*220040*/  LOP3.LUT P0, RZ, R23, 0x800000, RZ, 0xc0, !PT ;  /* 0x0080000017ff7812 */ /* 0x000fe2000780c0ff */
[----:B-1----:R-:W2:Y:S04]  /*220050*/  LDL.LU R32, [R1+0x4ec] ;  /* 0x0004ec0001207983 */ /* 0x002ea80000300800 */
[----:B------:R-:W4:Y:S01]  /*220060*/  LDL.LU.64 R46, [R1+0x3570] ;  /* 0x00357000012e7983 */ /* 0x000f220000300a00 */
[----:B------:R-:W-:-:S03]  /*220070*/  LOP3.LUT R6, R6, 0xffefffff, RZ, 0xc0, !PT ;  /* 0xffefffff06067812 */ /* 0x000fc600078ec0ff */
[----:B------:R-:W2:Y:S04]  /*220080*/  LDL.LU.64 R44, [R1+0x3568] ;  /* 0x00356800012c7983 */ /* 0x000ea80000300a00 */
[----:B------:R-:W-:Y:S02]  /*220090*/  @P0 LOP3.LUT R6, R6, 0x100000, RZ, 0xfc, !PT ;  /* 0x0010000006060812 */ /* 0x000fe400078efcff */
[----:B------:R-:W-:Y:S01]  /*2200a0*/  LOP3.LUT P0, RZ, R23, 0x400000, RZ, 0xc0, !PT ;  /* 0x0040000017ff7812 */ /* 0x000fe2000780c0ff */
[----:B------:R-:W2:Y:S04]  /*2200b0*/  LDL.LU R33, [R1+0x4dc] ;  /* 0x0004dc0001217983 */ /* 0x000ea80000300800 */
[----:B------:R-:W2:Y:S01]  /*2200c0*/  LDL.LU.64 R42, [R1+0x3560] ;  /* 0x00356000012a7983 */ /* 0x000ea20000300a00 */
[----:B------:R-:W-:-:S03]  /*2200d0*/  PRMT R0, R25, 0x7770, RZ ;  /* 0x0000777019007816 */ /* 0x000fc600000000ff */
        /* <DEDUP_REMOVED lines=10> */
[----:B---3--:R1:W-:Y:S02]  /*220180*/  @P0 STG.E.U8 desc[UR16][R30.64], R0 ;  /* 0x000000001e000986 */ /* 0x0083e4000c101110 */
[----:B-1----:R-:W-:Y:S02]  /*220190*/  PRMT R0, R25, 0x7773, RZ ;  /* 0x0000777319007816 */ /* 0x002fe400000000ff */
[----:B------:R-:W3:Y:S04]  /*2201a0*/  LDL.LU R25, [R1+0xa014] ;  /* 0x00a0140001197983 */ /* 0x000ee80000300800 */
        /* <DEDUP_REMOVED lines=38> */
[----:B------:R1:W-:Y:S02]  /*220410*/  @P5 STG.E.U8 desc[UR16][R34.64], R0 ;  /* 0x0000000022005986 */ /* 0x0003e4000c101110 */
[----:B-1----:R-:W-:Y:S02]  /*220420*/  PRMT R0, R33, 0x7773, RZ ;  /* 0x0000777321007816 */ /* 0x002fe400000000ff */
[----:B------:R-:W2:Y:S01]  /*220430*/  LDL.LU R33, [R1+0x4cc] ;  /* 0x0004cc0001217983 */ /* 0x000ea20000300800 */
[----:B------:R-:W-:-:S03]  /*220440*/  LOP3.LUT P6, RZ, R24, 0x20, RZ, 0xc0, !PT ;  /* 0x0000002018ff7812 */ /* 0x000fc600078cc0ff */
[----:B------:R-:W4:Y:S04]  /*220450*/  LDL.LU.64 R36, [R1+0x3598] ;  /* 0x0035980001247983 */ /* 0x000f280000300a00 */
[----:B------:R-:W4:Y:S06]  /*220460*/  LDL.LU.64 R34, [R1+0x3590] ;  /* 0x0035900001227983 */ /* 0x000f2c0000300a00 */
[----:B---3--:R1:W-:Y:S04]  /*220470*/  @P6 STG.E.U8 desc[UR16][R30.64], R0 ;  /* 0x000000001e006986 */ /* 0x0083e8000c101110 */
[----:B-1----:R-:W3:Y:S04]  /*220480*/  LDL.LU.64 R30, [R1+0x3608] ;  /* 0x00360800011e7983 */ /* 0x002ee80000300a00 */
[----:B------:R-:W3:Y:S01]  /*220490*/  LDL.LU R10, [R1+0x4bc] ;  /* 0x0004bc00010a7983 */ /* 0x000ee20000300800 */
[----:B------:R-:W-:-:S02]  /*2204a0*/  LOP3.LUT P0, RZ, R24, 0x40000, RZ, 0xc0, !PT ;  /* 0x0004000018ff7812 */ /* 0x000fc4000780c0ff */
[----:B------:R-:W-:Y:S01]  /*2204b0*/  LOP3.LUT R6, R6, 0xfffffff7, RZ, 0xc0, !PT ;  /* 0xfffffff706067812 */ /* 0x000fe200078ec0ff */
[----:B------:R-:W3:Y:S04]  /*2204c0*/  LDL.LU.64 R2, [R1+0x3600] ;  /* 0x0036000001027983 */ /* 0x000ee80000300a00 */
[----:B------:R-:W3:Y:S04]  /*2204d0*/  LDL.LU.64 R52, [R1+0x35f8] ;  /* 0x0035f80001347983 */ /* 0x000ee80000300a00 */
[----:B------:R-:W3:Y:S02]  /*2204e0*/  LDL.LU.64 R54, [R1+0x35f0] ;  /* 0x0035f00001367983 */ /* 0x000ee40000300a00 */
[----:B------:R-:W-:-:S02]  /*2204f0*/  @P0 LOP3.LUT R6, R6, 0x8, RZ, 0xfc, !PT ;  /* 0x0000000806060812 */ /* 0x000fc400078efcff */
[----:B------:R-:W-:Y:S01]  /*220500*/  LOP3.LUT P0, RZ, R24, 0x20000, RZ, 0xc0, !PT ;  /* 0x0002000018ff7812 */ /* 0x000fe2000780c0ff */
[----:B------:R-:W3:Y:S01]  /*220510*/  LDL.LU R32, [R1+0x4ac] ;  /* 0x0004ac0001207983 */ /* 0x000ee20000300800 */
[----:B------:R-:W-:-:S03]  /*220520*/  LOP3.LUT R6, R6, 0xffffffef, RZ, 0xc0, !PT ;  /* 0xffffffef06067812 */ /* 0x000fc600078ec0ff */
[----:B------:R-:W3:Y:S04]  /*220530*/  LDL.LU.64 R50, [R1+0x35e8] ;  /* 0x0035e80001327983 */ /* 0x000ee80000300a00 */
[----:B------:R-:W3:Y:S04]  /*220540*/  LDL.LU.64 R48, [R1+0x35e0] ;  /* 0x0035e00001307983 */ /* 0x000ee80000300a00 */
[----:B------:R-:W-:Y:S01]  /*220550*/  @P0 LOP3.LUT R6, R6, 0x10, RZ, 0xfc, !PT ;  /* 0x0000001006060812 */ /* 0x000fe200078efcff */
[----:B------:R-:W3:Y:S01]  /*220560*/  LDL.LU.64 R46, [R1+0x35d8] ;  /* 0x0035d800012e7983 */ /* 0x000ee20000300a00 */
[----:B------:R-:W-:-:S02]  /*220570*/  LOP3.LUT P0, RZ, R24, 0x10000, RZ, 0xc0, !PT ;  /* 0x0001000018ff7812 */ /* 0x000fc4000780c0ff */
[----:B------:R-:W-:Y:S01]  /*220580*/  LOP3.LUT R6, R6, 0xffffffdf, RZ, 0xc0, !PT ;  /* 0xffffffdf06067812 */ /* 0x000fe200078ec0ff */
[----:B------:R-:W3:Y:S10]  /*220590*/  LDL.LU.64 R44, [R1+0x35d0] ;  /* 0x0035d000012c7983 */ /* 0x000ef40000300a00 */
        /* <DEDUP_REMOVED lines=15> */
[C---:B------:R-:W-:Y:S02]  /*220690*/  LOP3.LUT P4, RZ, R24.reuse, 0x40, RZ, 0xc0, !PT ;  /* 0x0000004018ff7812 */ /* 0x040fe4000788c0ff */
[----:B------:R-:W-:-:S07]  /*2206a0*/  LOP3.LUT P5, RZ, R24, 0x80, RZ, 0xc0, !PT ;  /* 0x0000008018ff7812 */ /* 0x000fce00078ac0ff */
[----:B------:R-:W-:Y:S02]  /*2206b0*/  @P0 LOP3.LUT R6, R6, 0x400, RZ, 0xfc, !PT ;  /* 0x0000040006060812 */ /* 0x000fe400078efcff */
[C---:B------:R-:W-:Y:S02]  /*2206c0*/  LOP3.LUT P0, RZ, R24.reuse, 0x400, RZ, 0xc0, !PT ;  /* 0x0000040018ff7812 */ /* 0x040fe4000780c0ff */
[----:B------:R-:W-:Y:S02]  /*2206d0*/  LOP3.LUT P6, RZ, R24, 0x100, RZ, 0xc0, !PT ;  /* 0x0000010018ff7812 */ /* 0x000fe400078cc0ff */
[----:B------:R-:W-:-:S09]  /*2206e0*/  LOP3.LUT R6, R6, 0xfffff7ff, RZ, 0xc0, !PT ;  /* 0xfffff7ff06067812 */ /* 0x000fd200078ec0ff */
[----:B------:R-:W-:Y:S02]  /*2206f0*/  @P0 LOP3.LUT R6, R6, 0x800, RZ, 0xfc, !PT ;  /* 0x0000080006060812 */ /* 0x000fe400078efcff */
[----:B------:R-:W-:Y:S02]  /*220700*/  LOP3.LUT P0, RZ, R24, 0x200, RZ, 0xc0, !PT ;  /* 0x0000020018ff7812 */ /* 0x000fe4000780c0ff */
[----:B--2---:R-:W-:-:S05]  /*220710*/  PRMT R0, R33, 0x7770, RZ ;  /* 0x0000777021007816 */ /* 0x004fca00000000ff */
[----:B------:R1:W-:Y:S02]  /*220720*/  @P4 STG.E.U8 desc[UR16][R42.64], R0 ;  /* 0x000000002a004986 */ /* 0x0003e4000c101110 */
[C---:B-1----:R-:W-:Y:S02]  /*220730*/  PRMT R0, R33.reuse, 0x7771, RZ ;  /* 0x0000777121007816 */ /* 0x042fe400000000ff */
[----:B------:R-:W2:Y:S04]  /*220740*/  LDL.LU.64 R42, [R1+0x35c8] ;  /* 0x0035c800012a7983 */ /* 0x000ea80000300a00 */
[----:B----4-:R1:W-:Y:S02]  /*220750*/  @P5 STG.E.U8 desc[UR16][R40.64], R0 ;  /* 0x0000000028005986 */ /* 0x0103e4000c101110 */
[----:B-1----:R-:W-:-:S02]  /*220760*/  PRMT R0, R33, 0x7772, RZ ;  /* 0x0000777221007816 */ /* 0x002fc400000000ff */
[----:B------:R-:W4:Y:S04]  /*220770*/  LDL.LU.64 R40, [R1+0x35c0] ;  /* 0x0035c00001287983 */ /* 0x000f280000300a00 */
[----:B------:R1:W-:Y:S02]  /*220780*/  @P6 STG.E.U8 desc[UR16][R38.64], R0 ;  /* 0x0000000026006986 */ /* 0x0003e4000c101110 */
[----:B-1----:R-:W-:Y:S02]  /*220790*/  PRMT R0, R33, 0x7773, RZ ;  /* 0x0000777321007816 */ /* 0x002fe400000000ff */
[----:B------:R-:W4:Y:S04]  /*2207a0*/  LDL.LU.64 R38, [R1+0x35b8] ;  /* 0x0035b80001267983 */ /* 0x000f280000300a00 */
[----:B------:R1:W-:Y:S01]  /*2207b0*/  @P0 STG.E.U8 desc[UR16][R36.64], R0 ;  /* 0x0000000024000986 */ /* 0x0003e2000c101110 */
[----:B------:R-:W-:-:S03]  /*2207c0*/  LOP3.LUT P0, RZ, R6, 0x800, RZ, 0xc0, !PT ;  /* 0x0000080006ff7812 */ /* 0x000fc6000780c0ff */
[----:B------:R-:W4:Y:S04]  /*2207d0*/  LDL.LU R33, [R1+0x48c] ;  /* 0x00048c0001217983 */ /* 0x000f280000300800 */
[----:B-1----:R-:W4:Y:S01]  /*2207e0*/  LDL.LU.64 R36, [R1+0x35b0] ;  /* 0x0035b00001247983 */ /* 0x002f220000300a00 */
[----:B---3--:R-:W-:-:S05]  /*2207f0*/  PRMT R0, R10, 0x7770, RZ ;  /* 0x000077700a007816 */ /* 0x008fca00000000ff */
[----:B------:R1:W-:Y:S01]  /*220800*/  @P0 STG.E.U8 desc[UR16][R34.64], R0 ;  /* 0x0000000022000986 */ /* 0x0003e2000c101110 */
[----:B------:R-:W-:Y:S02]  /*220810*/  LOP3.LUT P0, RZ, R6, 0x400, RZ, 0xc0, !PT ;  /* 0x0000040006ff7812 */ /* 0x000fe4000780c0ff */
        /* <DEDUP_REMOVED lines=30> */
[C---:B------:R-:W-:Y:S02]  /*220a00*/  LOP3.LUT P5, RZ, R24.reuse, 0x800000, RZ, 0xc0, !PT ;  /* 0x0080000018ff7812 */ /* 0x040fe400078ac0ff */
[----:B------:R-:W-:Y:S01]  /*220a10*/  LOP3.LUT P6, RZ, R24, 0x1000000, RZ, 0xc0, !PT ;  /* 0x0100000018ff7812 */ /* 0x000fe200078cc0ff */
[----:B--2---:R1:W-:Y:S02]  /*220a20*/  @P1 STG.E.U8 desc[UR16][R42.64], R0 ;  /* 0x000000002a001986 */ /* 0x0043e4000c101110 */
[----:B-1----:R-:W-:-:S05]  /*220a30*/  PRMT R0, R25, 0x7772, RZ ;  /* 0x0000777219007816 */ /* 0x002fca00000000ff */
[----:B----4-:R1:W-:Y:S02]  /*220a40*/  @P2 STG.E.U8 desc[UR16][R40.64], R0 ;  /* 0x0000000028002986 */ /* 0x0103e4000c101110 */
[----:B-1----:R-:W-:Y:S02]  /*220a50*/  PRMT R0, R25, 0x7773, RZ ;  /* 0x0000777319007816 */ /* 0x002fe400000000ff */
[----:B------:R-:W2:Y:S04]  /*220a60*/  LDL.LU R25, [R1+0xa010] ;  /* 0x00a0100001197983 */ /* 0x000ea80000300800 */
[----:B------:R1:W-:Y:S02]  /*220a70*/  @P3 STG.E.U8 desc[UR16][R38.64], R0 ;  /* 0x0000000026003986 */ /* 0x0003e4000c101110 */
[----:B-1----:R-:W-:-:S05]  /*220a80*/  PRMT R0, R33, 0x7770, RZ ;  /* 0x0000777021007816 */ /* 0x002fca00000000ff */
[----:B------:R1:W-:Y:S02]  /*220a90*/  @P4 STG.E.U8 desc[UR16][R36.64], R0 ;  /* 0x0000000024004986 */ /* 0x0003e4000c101110 */
[----:B-1----:R-:W-:-:S05]  /*220aa0*/  PRMT R0, R33, 0x7771, RZ ;  /* 0x0000777121007816 */ /* 0x002fca00000000ff */
[----:B---3--:R1:W-:Y:S02]  /*220ab0*/  @P5 STG.E.U8 desc[UR16][R34.64], R0 ;  /* 0x0000000022005986 */ /* 0x0083e4000c101110 */
[----:B-1----:R-:W-:-:S05]  /*220ac0*/  PRMT R0, R33, 0x7772, RZ ;  /* 0x0000777221007816 */ /* 0x002fca00000000ff */
[----:B------:R1:W-:Y:S04]  /*220ad0*/  @P6 STG.E.U8 desc[UR16][R30.64], R0 ;  /* 0x000000001e006986 */ /* 0x0003e8000c101110 */
[----:B-1----:R-:W3:Y:S04]  /*220ae0*/  LDL.LU.64 R30, [R1+0x3620] ;  /* 0x00362000011e7983 */ /* 0x002ee80000300a00 */
[----:B------:R-:W4:Y:S04]  /*220af0*/  LDL.LU.64 R40, [R1+0x3618] ;  /* 0x0036180001287983 */ /* 0x000f280000300a00 */
[----:B------:R-:W2:Y:S04]  /*220b00*/  LDL.LU.64 R38, [R1+0x3690] ;  /* 0x0036900001267983 */ /* 0x000ea80000300a00 */
[----:B------:R-:W2:Y:S04]  /*220b10*/  LDL.LU.64 R36, [R1+0x3680] ;  /* 0x0036800001247983 */ /* 0x000ea80000300a00 */
[----:B------:R-:W4:Y:S04]  /*220b20*/  LDL.LU R32, [R1+0x470] ;  /* 0x0004700001207983 */ /* 0x000f280000300800 */
[----:B------:R-:W4:Y:S01]  /*220b30*/  LDL.LU.64 R34, [R1+0x3678] ;  /* 0x0036780001227983 */ /* 0x000f220000300a00 */
[----:B------:R-:W-:-:S02]  /*220b40*/  LOP3.LUT P4, RZ, R24, 0x2000000, RZ, 0xc0, !PT ;  /* 0x0200000018ff7812 */ /* 0x000fc4000788c0ff */
[----:B------:R-:W-:Y:S01]  /*220b50*/  PRMT R0, R33, 0x7773, RZ ;  /* 0x0000777321007816 */ /* 0x000fe200000000ff */
[----:B------:R-:W4:Y:S01]  /*220b60*/  LDL.LU R46, [R1+0x460] ;  /* 0x00046000012e7983 */ /* 0x000f220000300800 */
[----:B------:R-:W-:Y:S02]  /*220b70*/  LOP3.LUT R7, R7, 0xfbffffff, RZ, 0xc0, !PT ;  /* 0xfbffffff07077812 */ /* 0x000fe400078ec0ff */
[----:B------:R-:W-:Y:S02]  /*220b80*/  LOP3.LUT R6, R6, 0xfffffffe, RZ, 0xc0, !PT ;  /* 0xfffffffe06067812 */ /* 0x000fe400078ec0ff */
[C---:B------:R-:W-:Y:S02]  /*220b90*/  LOP3.LUT P5, RZ, R24.reuse, 0x4000000, RZ, 0xc0, !PT ;  /* 0x0400000018ff7812 */ /* 0x040fe400078ac0ff */
[----:B------:R-:W-:-:S03]  /*220ba0*/  LOP3.LUT P6, RZ, R24, 0x8000000, RZ, 0xc0, !PT ;  /* 0x0800000018ff7812 */ /* 0x000fc600078cc0ff */
[----:B---3--:R1:W-:Y:S04]  /*220bb0*/  @P4 STG.E.U8 desc[UR16][R30.64], R0 ;  /* 0x000000001e004986 */ /* 0x0083e8000c101110 */
[----:B-1----:R-:W3:Y:S01]  /*220bc0*/  LDL.LU.64 R30, [R1+0x3670] ;  /* 0x00367000011e7983 */ /* 0x002ee20000300a00 */
[----:B--2---:R-:W-:-:S03]  /*220bd0*/  LOP3.LUT P0, RZ, R25, 0x20, RZ, 0xc0, !PT ;  /* 0x0000002019ff7812 */ /* 0x004fc6000780c0ff */
[----:B------:R-:W2:Y:S04]  /*220be0*/  LDL.LU.64 R4, [R1+0x3668] ;  /* 0x0036680001047983 */ /* 0x000ea80000300a00 */
[----:B------:R-:W2:Y:S04]  /*220bf0*/  LDL.LU.64 R2, [R1+0x3660] ;  /* 0x0036600001027983 */ /* 0x000ea80000300a00 */
[----:B------:R-:W2:Y:S02]  /*220c00*/  LDL.LU R47, [R1+0x450] ;  /* 0x00045000012f7983 */ /* 0x000ea40000300800 */
[----:B------:R-:W-:-:S02]  /*220c10*/  @P0 LOP3.LUT R7, R7, 0x4000000, RZ, 0xfc, !PT ;  /* 0x0400000007070812 */ /* 0x000fc400078efcff */
[----:B------:R-:W-:Y:S01]  /*220c20*/  LOP3.LUT P0, RZ, R25, 0x10, RZ, 0xc0, !PT ;  /* 0x0000001019ff7812 */ /* 0x000fe2000780c0ff */
[----:B------:R-:W2:Y:S01]  /*220c30*/  LDL.LU.64 R52, [R1+0x3658] ;  /* 0x0036580001347983 */ /* 0x000ea20000300a00 */
[----:B------:R-:W-:-:S03]  /*220c40*/  LOP3.LUT R7, R7, 0xf7ffffff, RZ, 0xc0, !PT ;  /* 0xf7ffffff07077812 */ /* 0x000fc600078ec0ff */
[----:B------:R-:W2:Y:S04]  /*220c50*/  LDL.LU.64 R54, [R1+0x3650] ;  /* 0x0036500001367983 */ /* 0x000ea80000300a00 */
[----:B------:R-:W2:Y:S04]  /*220c60*/  LDL.LU.64 R50, [R1+0x3648] ;  /* 0x0036480001327983 */ /* 0x000ea80000300a00 */
[----:B------:R-:W-:Y:S01]  /*220c70*/  @P0 LOP3.LUT R7, R7, 0x8000000, RZ, 0xfc, !PT ;  /* 0x0800000007070812 */ /* 0x000fe200078efcff */
[----:B------:R-:W2:Y:S01]  /*220c80*/  LDL.LU.64 R48, [R1+0x3640] ;  /* 0x0036400001307983 */ /* 0x000ea20000300a00 */
[----:B------:R-:W-:-:S02]  /*220c90*/  LOP3.LUT P0, RZ, R25, 0x8, RZ, 0xc0, !PT ;  /* 0x0000000819ff7812 */ /* 0x000fc4000780c0ff */
[----:B------:R-:W-:Y:S01]  /*220ca0*/  LOP3.LUT R7, R7, 0xefffffff, RZ, 0xc0, !PT ;  /* 0xefffffff07077812 */ /* 0x000fe200078ec0ff */
[----:B------:R-:W2:Y:S01]  /*220cb0*/  LDL.LU R33, [R1+0x440] ;  /* 0x0004400001217983 */ /* 0x000ea20000300800 */
[----:B----4-:R-:W-:-:S03]  /*220cc0*/  PRMT R0, R32, 0x7770, RZ ;  /* 0x0000777020007816 */ /* 0x010fc600000000ff */
[----:B------:R-:W4:Y:S06]  /*220cd0*/  LDL.LU.64 R44, [R1+0x3638] ;  /* 0x00363800012c7983 */ /* 0x000f2c0000300a00 */
[----:B------:R-:W-:Y:S01]  /*220ce0*/  @P0 LOP3.LUT R7, R7, 0x10000000, RZ, 0xfc, !PT ;  /* 0x1000000007070812 */ /* 0x000fe200078efcff */
[----:B------:R1:W-:Y:S01]  /*220cf0*/  @P5 STG.E.U8 desc[UR16][R40.64], R0 ;  /* 0x0000000028005986 */ /* 0x0003e2000c101110 */
[----:B------:R-:W-:Y:S02]  /*220d00*/  LOP3.LUT P0, RZ, R25, 0x4, RZ, 0xc0, !PT ;  /* 0x0000000419ff7812 */ /* 0x000fe4000780c0ff */
[----:B------:R-:W-:Y:S01]  /*220d10*/  LOP3.LUT R7, R7, 0xdfffffff, RZ, 0xc0, !PT ;  /* 0xdfffffff07077812 */ /* 0x000fe200078ec0ff */
[----:B------:R-:W4:Y:S01]  /*220d20*/  LDL.LU.64 R42, [R1+0x3630] ;  /* 0x00363000012a7983 */ /* 0x000f220000300a00 */
[----:B-1----:R-:W-:-:S03]  /*220d30*/  PRMT R0, R32, 0x7771, RZ ;  /* 0x0000777120007816 */ /* 0x002fc600000000ff */
[----:B------:R-:W4:Y:S06]  /*220d40*/  LDL.LU.64 R40, [R1+0x3628] ;  /* 0x0036280001287983 */ /* 0x000f2c0000300a00 */
[----:B------:R-:W-:Y:S02]  /*220d50*/  @P0 LOP3.LUT R7, R7, 0x20000000, RZ, 0xfc, !PT ;  /* 0x2000000007070812 */ /* 0x000fe400078efcff */
[----:B------:R-:W-:Y:S02]  /*220d60*/  LOP3.LUT P0, RZ, R25, 0x2, RZ, 0xc0, !PT ;  /* 0x0000000219ff7812 */ /* 0x000fe4000780c0ff */
[----:B------:R-:W-:-:S11]  /*220d70*/  LOP3.LUT R7, R7, 0xbfffffff, RZ, 0xc0, !PT ;  /* 0xbfffffff07077812 */ /* 0x000fd600078ec0ff */
[----:B------:R-:W-:Y:S02]  /*220d80*/  @P0 LOP3.LUT R7, R7, 0x40000000, RZ, 0xfc, !PT ;  /* 0x4000000007070812 */ /* 0x000fe400078efcff */
[----:B------:R-:W-:Y:S02]  /*220d90*/  LOP3.LUT P0, RZ, R25, 0x1, RZ, 0xc0, !PT ;  /* 0x0000000119ff7812 */ /* 0x000fe4000780c0ff */
        /* <DEDUP_REMOVED lines=11> */
[----:B------:R-:W-:Y:S01]  /*220e50*/  LOP3.LUT P0, RZ, R24, 0x10000000, RZ, 0xc0, !PT ;  /* 0x1000000018ff7812 */ /* 0x000fe2000780c0ff */
[----:B-1----:R-:W4:Y:S01]  /*220e60*/  LDL.LU.64 R38, [R1+0x36a8] ;  /* 0x0036a80001267983 */ /* 0x002f220000300a00 */
[----:B------:R-:W-:-:S11]  /*220e70*/  PRMT R0, R32, 0x7772, RZ ;  /* 0x0000777220007816 */ /* 0x000fd600000000ff */
        /* <DEDUP_REMOVED lines=33> */
[----:B----4-:R1:W-:Y:S01]  /*221090*/  @P0 STG.E.U8 desc[UR16][R44.64], R0 ;  /* 0x000000002c000986 */ /* 0x0103e2000c101110 */
        /* <DEDUP_REMOVED lines=12> */
[----:B------:R-:W4:Y:S04]  /*221160*/  LDL.LU.64 R38, [R1+0x36f8] ;  /* 0x0036f80001267983 */ /* 0x000f280000300a00 */
[----:B------:R1:W-:Y:S02]  /*221170*/  @P4 STG.E.U8 desc[UR16][R36.64], R0 ;  /* 0x0000000024004986 */ /* 0x0003e4000c101110 */
[----:B-1----:R-:W-:Y:S02]  /*221180*/  PRMT R0, R32, 0x7770, RZ ;  /* 0x0000777020007816 */ /* 0x002fe400000000ff */
[----:B------:R-:W4:Y:S04]  /*221190*/  LDL.LU.64 R36, [R1+0x36f0] ;  /* 0x0036f00001247983 */ /* 0x000f280000300a00 */
[----:B------:R1:W-:Y:S04]  /*2211a0*/  @P5 STG.E.U8 desc[UR16][R34.64], R0 ;  /* 0x0000000022005986 */ /* 0x0003e8000c101110 */
[----:B-1----:R-:W4:Y:S04]  /*2211b0*/  LDL.LU.64 R34, [R1+0x36e8] ;  /* 0x0036e80001227983 */ /* 0x002f280000300a00 */
[----:B------:R-:W4:Y:S01]  /*2211c0*/  LDL.LU R33, [R1+0x420] ;  /* 0x0004200001217983 */ /* 0x000f220000300800 */
[----:B------:R-:W-:-:S02]  /*2211d0*/  LOP3.LUT P6, RZ, R25, 0x800, RZ, 0xc0, !PT ;  /* 0x0000080019ff7812 */ /* 0x000fc400078cc0ff */
[----:B------:R-:W-:-:S11]  /*2211e0*/  PRMT R0, R32, 0x7771, RZ ;  /* 0x0000777120007816 */ /* 0x000fd600000000ff */
[----:B---3--:R1:W-:Y:S04]  /*2211f0*/  @P6 STG.E.U8 desc[UR16][R30.64], R0 ;  /* 0x000000001e006986 */ /* 0x0083e8000c101110 */
[----:B-1----:R-:W3:Y:S04]  /*221200*/  LDL.LU.64 R30, [R1+0x36e0] ;  /* 0x0036e000011e7983 */ /* 0x002ee80000300a00 */
        /* <DEDUP_REMOVED lines=13> */
[----:B------:R-:W-:Y:S01]  /*2212e0*/  LOP3.LUT P0, RZ, R25, 0x800000, RZ, 0xc0, !PT ;  /* 0x0080000019ff7812 */ /* 0x000fe2000780c0ff */
[----:B------:R-:W3:Y:S01]  /*2212f0*/  LDL.LU.64 R44, [R1+0x3728] ;  /* 0x00372800012c7983 */ /* 0x000ee20000300a00 */
        /* <DEDUP_REMOVED lines=21> */
[----:B--2---:R1:W-:Y:S01]  /*221450*/  @P4 STG.E.U8 desc[UR16][R42.64], R0 ;  /* 0x000000002a004986 */ /* 0x0043e2000c101110 */
[----:B------:R-:W-:Y:S02]  /*221460*/  LOP3.LUT R7, R7, 0xfdffffff, RZ, 0xc0, !PT ;  /* 0xfdffffff07077812 */ /* 0x000fe400078ec0ff */
[----:B-1----:R-:W-:Y:S01]  /*221470*/  PRMT R0, R32, 0x7773, RZ ;  /* 0x0000777320007816 */ /* 0x002fe200000000ff */
[----:B------:R-:W2:Y:S08]  /*221480*/  LDL.LU.64 R42, [R1+0x3720] ;  /* 0x00372000012a7983 */ /* 0x000eb00000300a00 */
[----:B------:R-:W-:-:S02]  /*221490*/  @P0 LOP3.LUT R7, R7, 0x2000000, RZ, 0xfc, !PT ;  /* 0x0200000007070812 */ /* 0x000fc400078efcff */
[----:B------:R-:W-:Y:S01]  /*2214a0*/  LOP3.LUT P0, RZ, R25, 0x8000, RZ, 0xc0, !PT ;  /* 0x0000800019ff7812 */ /* 0x000fe2000780c0ff */
[----:B----4-:R1:W-:Y:S04]  /*2214b0*/  @P5 STG.E.U8 desc[UR16][R40.64], R0 ;  /* 0x0000000028005986 */ /* 0x0103e8000c101110 */
[----:B-1----:R-:W4:Y:S01]  /*2214c0*/  LDL.LU.64 R40, [R1+0x3718] ;  /* 0x0037180001287983 */ /* 0x002f220000300a00 */
[----:B------:R-:W-:-:S05]  /*2214d0*/  PRMT R0, R33, 0x7770, RZ ;  /* 0x0000777021007816 */ /* 0x000fca00000000ff */
[----:B------:R1:W-:Y:S02]  /*2214e0*/  @P6 STG.E.U8 desc[UR16][R38.64], R0 ;  /* 0x0000000026006986 */ /* 0x0003e4000c101110 */
[----:B-1----:R-:W-:Y:S02]  /*2214f0*/  PRMT R0, R33, 0x7771, RZ ;  /* 0x0000777121007816 */ /* 0x002fe400000000ff */
[----:B------:R-:W4:Y:S04]  /*221500*/  LDL.LU.64 R38, [R1+0x3790] ;  /* 0x0037900001267983 */ /* 0x000f280000300a00 */
[----:B------:R1:W-:Y:S01]  /*221510*/  @P0 STG.E.U8 desc[UR16][R36.64], R0 ;  /* 0x0000000024000986 */ /* 0x0003e2000c101110 */
[----:B------:R-:W-:Y:S02]  /*221520*/  LOP3.LUT P0, RZ, R7, 0x2000000, RZ, 0xc0, !PT ;  /* 0x0200000007ff7812 */ /* 0x000fe4000780c0ff */
[----:B-1----:R-:W-:Y:S01]  /*221530*/  PRMT R0, R33, 0x7772, RZ ;  /* 0x0000777221007816 */ /* 0x002fe200000000ff */
[----:B------:R-:W4:Y:S10]  /*221540*/  LDL.LU.64 R36, [R1+0x3788] ;  /* 0x0037880001247983 */ /* 0x000f340000300a00 */
[----:B------:R1:W-:Y:S01]  /*221550*/  @P0 STG.E.U8 desc[UR16][R34.64], R0 ;  /* 0x0000000022000986 */ /* 0x0003e2000c101110 */
[----:B------:R-:W-:-:S02]  /*221560*/  LOP3.LUT P0, RZ, R7, 0x1000000, RZ, 0xc0, !PT ;  /* 0x0100000007ff7812 */ /* 0x000fc4000780c0ff */
[----:B-1----:R-:W-:Y:S01]  /*221570*/  PRMT R0, R33, 0x7773, RZ ;  /* 0x0000777321007816 */ /* 0x002fe200000000ff */
[----:B------:R-:W4:Y:S04]  /*221580*/  LDL.LU.64 R34, [R1+0x3780] ;  /* 0x0037800001227983 */ /* 0x000f280000300a00 */
[----:B------:R-:W4:Y:S06]  /*221590*/  LDL.LU.64 R32, [R1+0x3778] ;  /* 0x0037780001207983 */ /* 0x000f2c0000300a00 */
[----:B---3--:R1:W-:Y:S01]  /*2215a0*/  @P0 STG.E.U8 desc[UR16][R30.64], R0 ;  /* 0x000000001e000986 */ /* 0x0083e2000c101110 */
[----:B------:R-:W-:-:S02]  /*2215b0*/  LOP3.LUT P0, RZ, R7, 0x800000, RZ, 0xc0, !PT ;  /* 0x0080000007ff7812 */ /* 0x000fc4000780c0ff */
[----:B-1----:R-:W-:Y:S01]  /*2215c0*/  PRMT R0, R26, 0x7770, RZ ;  /* 0x000077701a007816 */ /* 0x002fe200000000ff */
[----:B------:R-:W3:Y:S10]  /*2215d0*/  LDL.LU R30, [R1+0x464] ;  /* 0x00046400011e7983 */ /* 0x000ef40000300800 */
[----:B------:R1:W-:Y:S01]  /*2215e0*/  @P0 STG.E.U8 desc[UR16][R2.64], R0 ;  /* 0x0000000002000986 */ /* 0x0003e2000c101110 */
[----:B------:R-:W-:-:S02]  /*2215f0*/  LOP3.LUT P0, RZ, R7, 0x400000, RZ, 0xc0, !PT ;  /* 0x0040000007ff7812 */ /* 0x000fc4000780c0ff */
        /* <DEDUP_REMOVED lines=22> */
[C---:B------:R-:W-:Y:S01]  /*221760*/  LOP3.LUT P4, RZ, R25.reuse, 0x10000000, RZ, 0xc0, !PT ;  /* 0x1000000019ff7812 */ /* 0x040fe2000788c0ff */
[----:B------:R-:W4:Y:S04]  /*221770*/  LDL.LU R27, [R1+0xa008] ;  /* 0x00a00800011b7983 */ /* 0x000f280000300800 */
[----:B--2---:R3:W-:Y:S01]  /*221780*/  @P1 STG.E.U8 desc[UR16][R42.64], R0 ;  /* 0x000000002a001986 */ /* 0x0047e2000c101110 */
[----:B------:R-:W-:-:S02]  /*221790*/  LOP3.LUT P5, RZ, R25, 0x20000000, RZ, 0xc0, !PT ;  /* 0x2000000019ff7812 */ /* 0x000fc400078ac0ff */
[----:B------:R-:W-:Y:S02]  /*2217a0*/  LOP3.LUT P6, RZ, R25, 0x40000000, RZ, 0xc0, !PT ;  /* 0x4000000019ff7812 */ /* 0x000fe400078cc0ff */
[----:B---3--:R-:W-:-:S05]  /*2217b0*/  PRMT R0, R26, 0x7770, RZ ;  /* 0x000077701a007816 */ /* 0x008fca00000000ff */
[----:B----4-:R1:W-:Y:S02]  /*2217c0*/  @P2 STG.E.U8 desc[UR16][R40.64], R0 ;  /* 0x0000000028002986 */ /* 0x0103e4000c101110 */
[----:B-1----:R-:W-:-:S05]  /*2217d0*/  PRMT R0, R26, 0x7771, RZ ;  /* 0x000077711a007816 */ /* 0x002fca00000000ff */
[----:B------:R1:W-:Y:S02]  /*2217e0*/  @P3 STG.E.U8 desc[UR16][R38.64], R0 ;  /* 0x0000000026003986 */ /* 0x0003e4000c101110 */
[----:B-1----:R-:W-:-:S05]  /*2217f0*/  PRMT R0, R26, 0x7772, RZ ;  /* 0x000077721a007816 */ /* 0x002fca00000000ff */
[----:B------:R1:W-:Y:S02]  /*221800*/  @P4 STG.E.U8 desc[UR16][R36.64], R0 ;  /* 0x0000000024004986 */ /* 0x0003e4000c101110 */
[----:B-1----:R-:W-:Y:S02]  /*221810*/  PRMT R0, R26, 0x7773, RZ ;  /* 0x000077731a007816 */ /* 0x002fe400000000ff */
[----:B------:R-:W2:Y:S04]  /*221820*/  LDL.LU R26, [R1+0xa004] ;  /* 0x00a00400011a7983 */ /* 0x000ea80000300800 */
[----:B------:R-:W3:Y:S04]  /*221830*/  LDL.LU.64 R40, [R1+0x3770] ;  /* 0x0037700001287983 */ /* 0x000ee80000300a00 */
[----:B------:R1:W-:Y:S04]  /*221840*/  @P5 STG.E.U8 desc[UR16][R34.64], R0 ;  /* 0x0000000022005986 */ /* 0x0003e8000c101110 */
[----:B------:R-:W4:Y:S04]  /*221850*/  LDL.LU.64 R42, [R1+0x3768] ;  /* 0x00376800012a7983 */ /* 0x000f280000300a00 */
[----:B------:R-:W3:Y:S01]  /*221860*/  LDL.LU.64 R38, [R1+0x3760] ;  /* 0x0037600001267983 */ /* 0x000ee20000300a00 */
[----:B-1----:R-:W-:-:S03]  /*221870*/  PRMT R0, R30, 0x7770, RZ ;  /* 0x000077701e007816 */ /* 0x002fc600000000ff */
[----:B------:R-:W3:Y:S04]  /*221880*/  LDL.LU.64 R36, [R1+0x3758] ;  /* 0x0037580001247983 */ /* 0x000ee80000300a00 */
[----:B------:R1:W-:Y:S04]  /*221890*/  @P6 STG.E.U8 desc[UR16][R32.64], R0 ;  /* 0x0000000020006986 */ /* 0x0003e8000c101110 */
[----:B------:R-:W3:Y:S04]  /*2218a0*/  LDL.LU.64 R34, [R1+0x3750] ;  /* 0x0037500001227983 */ /* 0x000ee80000300a00 */
[----:B-1----:R-:W3:Y:S04]  /*2218b0*/  LDL.LU.64 R32, [R1+0x3748] ;  /* 0x0037480001207983 */ /* 0x002ee80000300a00 */
[----:B------:R-:W3:Y:S01]  /*2218c0*/  LDL.LU R31, [R1+0x454] ;  /* 0x00045400011f7983 */ /* 0x000ee20000300800 */
[----:B------:R-:W-:-:S02]  /*2218d0*/  LOP3.LUT R7, R7, 0xfffffeff, RZ, 0xc0, !PT ;  /* 0xfffffeff07077812 */ /* 0x000fc400078ec0ff */
[----:B------:R-:W-:Y:S01]  /*2218e0*/  LOP3.LUT P4, RZ, R25, 0x80000000, RZ, 0xc0, !PT ;  /* 0x8000000019ff7812 */ /* 0x000fe2000788c0ff */
[----:B------:R-:W3:Y:S01]  /*2218f0*/  LDL.LU.64 R2, [R1+0x3740] ;  /* 0x0037400001027983 */ /* 0x000ee20000300a00 */
[----:B------:R-:W-:Y:S02]  /*221900*/  PRMT R0, R30, 0x7771, RZ ;  /* 0x000077711e007816 */ /* 0x000fe400000000ff */
        /* <DEDUP_REMOVED lines=13> */
[----:B-1----:R-:W2:Y:S01]  /*2219e0*/  LDL.LU R40, [R1+0x444] ;  /* 0x0004440001287983 */ /* 0x002ea20000300800 */
[----:B------:R-:W-:-:S03]  /*2219f0*/  LOP3.LUT R7, R7, 0xffffefff, RZ, 0xc0, !PT ;  /* 0xffffefff07077812 */ /* 0x000fc600078ec0ff */
[----:B------:R-:W3:Y:S04]  /*221a00*/  LDL.LU.64 R52, [R1+0x3738] ;  /* 0x0037380001347983 */ /* 0x000ee80000300a00 */
[----:B------:R-:W3:Y:S04]  /*221a10*/  LDL.LU.64 R54, [R1+0x3730] ;  /* 0x0037300001367983 */ /* 0x000ee80000300a00 */
[----:B------:R-:W-:Y:S01]  /*221a20*/  @P0 LOP3.LUT R7, R7, 0x1000, RZ, 0xfc, !PT ;  /* 0x0000100007070812 */ /* 0x000fe200078efcff */
[----:B------:R-:W3:Y:S01]  /*221a30*/  LDL.LU.64 R50, [R1+0x37a8] ;  /* 0x0037a80001327983 */ /* 0x000ee20000300a00 */
[----:B------:R-:W-:-:S02]  /*221a40*/  LOP3.LUT P0, RZ, R26, 0x40, RZ, 0xc0, !PT ;  /* 0x000000401aff7812 */ /* 0x000fc4000780c0ff */
[----:B------:R-:W-:Y:S01]  /*221a50*/  LOP3.LUT R7, R7, 0xffffdfff, RZ, 0xc0, !PT ;  /* 0xffffdfff07077812 */ /* 0x000fe200078ec0ff */
[----:B------:R-:W3:Y:S01]  /*221a60*/  LDL.LU.64 R48, [R1+0x37a0] ;  /* 0x0037a00001307983 */ /* 0x000ee20000300a00 */
[C---:B------:R-:W-:Y:S02]  /*221a70*/  LOP3.LUT P5, RZ, R26.reuse, 0x1, RZ, 0xc0, !PT ;  /* 0x000000011aff7812 */ /* 0x040fe400078ac0ff */
[----:B------:R-:W-:Y:S01]  /*221a80*/  LOP3.LUT P6, RZ, R26, 0x2, RZ, 0xc0, !PT ;  /* 0x000000021aff7812 */ /* 0x000fe200078cc0ff */
[----:B------:R-:W3:Y:S01]  /*221a90*/  LDL.LU R41, [R1+0x434] ;  /* 0x0004340001297983 */ /* 0x000ee20000300800 */
[----:B------:R-:W-:-:S03]  /*221aa0*/  PRMT R0, R30, 0x7772, RZ ;  /* 0x000077721e007816 */ /* 0x000fc600000000ff */
[----:B------:R-:W3:Y:S02]  /*221ab0*/  LDL.LU.64 R46, [R1+0x3798] ;  /* 0x00379800012e7983 */ /* 0x000ee40000300a00 */
[----:B------:R-:W-:Y:S02]  /*221ac0*/  @P0 LOP3.LUT R7, R7, 0x2000, RZ, 0xfc, !PT ;  /* 0x0000200007070812 */ /* 0x000fe400078efcff */
        /* <DEDUP_REMOVED lines=39> */
[----:B---3--:R1:W-:Y:S01]  /*221d40*/  @P0 STG.E.U8 desc[UR16][R52.64], R0 ;  /* 0x0000000034000986 */ /* 0x0083e2000c101110 */
        /* <DEDUP_REMOVED lines=32> */
[----:B------:R-:W3:Y:S01]  /*221f50*/  LDL.LU.64 R32, [R1+0x37f8] ;  /* 0x0037f80001207983 */ /* 0x000ee20000300a00 */
        /* <DEDUP_REMOVED lines=32> */
[----:B--2---:R-:W-:-:S05]  /*222160*/  PRMT R0, R39, 0x7770, RZ ;  /* 0x0000777027007816 */ /* 0x004fca00000000ff */
[----:B---3--:R1:W-:Y:S04]  /*222170*/  @P4 STG.E.U8 desc[UR16][R34.64], R0 ;  /* 0x0000000022004986 */ /* 0x0083e8000c101110 */
[----:B-1----:R-:W2:Y:S01]  /*222180*/  LDL.LU.64 R34, [R1+0x37e8] ;  /* 0x0037e80001227983 */ /* 0x002ea20000300a00 */
[----:B------:R-:W-:-:S05]  /*222190*/  PRMT R0, R39, 0x7771, RZ ;  /* 0x0000777127007816 */ /* 0x000fca00000000ff */
[----:B----4-:R1:W-:Y:S04]  /*2221a0*/  @P5 STG.E.U8 desc[UR16][R30.64], R0 ;  /* 0x000000001e005986 */ /* 0x0103e8000c101110 */
[----:B-1----:R-:W3:Y:S04]  /*2221b0*/  LDL.LU.64 R30, [R1+0x3828] ;  /* 0x00382800011e7983 */ /* 0x002ee80000300a00 */
[----:B------:R-:W4:Y:S04]  /*2221c0*/  LDL.LU.64 R4, [R1+0x3820] ;  /* 0x0038200001047983 */ /* 0x000f280000300a00 */
[----:B------:R-:W4:Y:S04]  /*2221d0*/  LDL.LU R51, [R1+0x478] ;  /* 0x0004780001337983 */ /* 0x000f280000300800 */
[----:B------:R-:W4:Y:S04]  /*2221e0*/  LDL.LU.64 R2, [R1+0x3818] ;  /* 0x0038180001027983 */ /* 0x000f280000300a00 */
[----:B------:R-:W4:Y:S04]  /*2221f0*/  LDL.LU.64 R52, [R1+0x3890] ;  /* 0x0038900001347983 */ /* 0x000f280000300a00 */
[----:B------:R-:W4:Y:S01]  /*222200*/  LDL.LU.64 R54, [R1+0x3888] ;  /* 0x0038880001367983 */ /* 0x000f220000300a00 */
[----:B------:R-:W-:-:S03]  /*222210*/  PRMT R0, R39, 0x7772, RZ ;  /* 0x0000777227007816 */ /* 0x000fc600000000ff */
[----:B------:R-:W4:Y:S04]  /*222220*/  LDL.LU.64 R48, [R1+0x3880] ;  /* 0x0038800001307983 */ /* 0x000f280000300a00 */
[----:B------:R1:W-:Y:S02]  /*222230*/  @P6 STG.E.U8 desc[UR16][R40.64], R0 ;  /* 0x0000000028006986 */ /* 0x0003e4000c101110 */
[----:B-1----:R-:W-:-:S05]  /*222240*/  PRMT R0, R39, 0x7773, RZ ;  /* 0x0000777327007816 */ /* 0x002fca00000000ff */
        /* <DEDUP_REMOVED lines=10> */
[----:B------:R1:W-:Y:S04]  /*2222f0*/  @P0 STG.E.U8 desc[UR16][R36.64], R0 ;  /* 0x0000000024000986 */ /* 0x0003e8000c101110 */
[----:B-1----:R-:W4:Y:S01]  /*222300*/  LDL.LU.64 R36, [R1+0x3850] ;  /* 0x0038500001247983 */ /* 0x002f220000300a00 */
[----:B------:R-:W-:Y:S02]  /*222310*/  LOP3.LUT P0, RZ, R7, 0x40, RZ, 0xc0, !PT ;  /* 0x0000004007ff7812 */ /* 0x000fe4000780c0ff */
[----:B------:R-:W-:Y:S02]  /*222320*/  PRMT R0, R28, 0x7771, RZ ;  /* 0x000077711c007816 */ /* 0x000fe400000000ff */
[----:B------:R-:W-:Y:S02]  /*222330*/  LOP3.LUT P1, RZ, R26, 0x80000000, RZ, 0xc0, !PT ;  /* 0x800000001aff7812 */ /* 0x000fe4000782c0ff */
[----:B------:R-:W-:-:S02]  /*222340*/  LOP3.LUT P2, RZ, R27, 0x1, RZ, 0xc0, !PT ;  /* 0x000000011bff7812 */ /* 0x000fc4000784c0ff */
[C---:B------:R-:W-:Y:S02]  /*222350*/  LOP3.LUT P3, RZ, R27.reuse, 0x2, RZ, 0xc0, !PT ;  /* 0x000000021bff7812 */ /* 0x040fe4000786c0ff */
[----:B------:R-:W-:-:S03]  /*222360*/  LOP3.LUT P4, RZ, R27, 0x4, RZ, 0xc0, !PT ;  /* 0x000000041bff7812 */ /* 0x000fc6000788c0ff */
[----:B--2---:R1:W-:Y:S01]  /*222370*/  @P0 STG.E.U8 desc[UR16][R34.64], R0 ;  /* 0x0000000022000986 */ /* 0x0043e2000c101110 */
[----:B------:R-:W-:-:S03]  /*222380*/  LOP3.LUT P0, RZ, R7, 0x20, RZ, 0xc0, !PT ;  /* 0x0000002007ff7812 */ /* 0x000fc6000780c0ff */
[----:B-1----:R-:W2:Y:S01]  /*222390*/  LDL.LU.64 R34, [R1+0x3848] ;  /* 0x0038480001227983 */ /* 0x002ea20000300a00 */
[----:B------:R-:W-:-:S09]  /*2223a0*/  PRMT R0, R28, 0x7772, RZ ;  /* 0x000077721c007816 */ /* 0x000fd200000000ff */
[----:B---3--:R1:W-:Y:S01]  /*2223b0*/  @P0 STG.E.U8 desc[UR16][R30.64], R0 ;  /* 0x000000001e000986 */ /* 0x0083e2000c101110 */
[C---:B------:R-:W-:Y:S02]  /*2223c0*/  LOP3.LUT P0, RZ, R7.reuse, 0x10, RZ, 0xc0, !PT ;  /* 0x0000001007ff7812 */ /* 0x040fe4000780c0ff */
[----:B-1----:R-:W-:Y:S01]  /*2223d0*/  PRMT R0, R28, 0x7773, RZ ;  /* 0x000077731c007816 */ /* 0x002fe200000000ff */
[----:B------:R-:W3:Y:S10]  /*2223e0*/  LDL.LU.64 R30, [R1+0x9ff8] ;  /* 0x009ff800011e7983 */ /* 0x000ef40000300a00 */
[----:B----4-:R1:W-:Y:S01]  /*2223f0*/  @P0 STG.E.U8 desc[UR16][R4.64], R0 ;  /* 0x0000000004000986 */ /* 0x0103e2000c101110 */
[----:B------:R-:W-:-:S03]  /*222400*/  LOP3.LUT P0, RZ, R7, 0x8, RZ, 0xc0, !PT ;  /* 0x0000000807ff7812 */ /* 0x000fc6000780c0ff */
[----:B------:R-:W4:Y:S01]  /*222410*/  LDL.LU R28, [R1+0x9ff0] ;  /* 0x009ff000011c7983 */ /* 0x000f220000300800 */
[----:B-1----:R-:W-:-:S09]  /*222420*/  PRMT R0, R51, 0x7770, RZ ;  /* 0x0000777033007816 */ /* 0x002fd200000000ff */
        /* <DEDUP_REMOVED lines=15> */
[C---:B-1----:R-:W-:Y:S02]  /*222520*/  PRMT R0, R33.reuse, 0x7772, RZ ;  /* 0x0000777221007816 */ /* 0x042fe400000000ff */
[----:B------:R-:W3:Y:S04]  /*222530*/  LDL.LU.64 R44, [R1+0x3840] ;  /* 0x00384000012c7983 */ /* 0x000ee80000300a00 */
        /* <DEDUP_REMOVED lines=11> */
[----:B------:R1:W-:Y:S04]  /*2225f0*/  @P5 STG.E.U8 desc[UR16][R36.64], R0 ;  /* 0x0000000024005986 */ /* 0x0003e8000c101110 */
[----:B-1----:R-:W4:Y:S01]  /*222600*/  LDL.LU.64 R36, [R1+0x38a0] ;  /* 0x0038a00001247983 */ /* 0x002f220000300a00 */
[----:B------:R-:W-:Y:S02]  /*222610*/  LOP3.LUT P6, RZ, R27, 0x10, RZ, 0xc0, !PT ;  /* 0x000000101bff7812 */ /* 0x000fe400078cc0ff */
[C---:B------:R-:W-:Y:S01]  /*222620*/  PRMT R0, R32.reuse, 0x7772, RZ ;  /* 0x0000777220007816 */ /* 0x040fe200000000ff */
[----:B------:R-:W4:Y:S10]  /*222630*/  LDL.LU R10, [R1+0x438] ;  /* 0x00043800010a7983 */ /* 0x000f340000300800 */
[----:B--2---:R1:W-:Y:S04]  /*222640*/  @P6 STG.E.U8 desc[UR16][R34.64], R0 ;  /* 0x0000000022006986 */ /* 0x0043e8000c101110 */
[----:B-1----:R-:W2:Y:S04]  /*222650*/  LDL.LU.64 R34, [R1+0x3898] ;  /* 0x0038980001227983 */ /* 0x002ea80000300a00 */
[----:B------:R-:W2:Y:S04]  /*222660*/  LDL.LU.64 R4, [R1+0x3910] ;  /* 0x0039100001047983 */ /* 0x000ea80000300a00 */
[----:B------:R-:W2:Y:S04]  /*222670*/  LDL.LU.64 R2, [R1+0x3908] ;  /* 0x0039080001027983 */ /* 0x000ea80000300a00 */
[----:B------:R-:W2:Y:S01]  /*222680*/  LDL.LU.64 R52, [R1+0x3900] ;  /* 0x0039000001347983 */ /* 0x000ea20000300a00 */
[----:B------:R-:W-:-:S03]  /*222690*/  PRMT R0, R32, 0x7773, RZ ;  /* 0x0000777320007816 */ /* 0x000fc600000000ff */
[----:B------:R-:W2:Y:S04]  /*2226a0*/  LDL.LU R32, [R1+0x428] ;  /* 0x0004280001207983 */ /* 0x000ea80000300800 */
[----:B------:R-:W2:Y:S04]  /*2226b0*/  LDL.LU.64 R54, [R1+0x38f8] ;  /* 0x0038f80001367983 */ /* 0x000ea80000300a00 */
[----:B------:R-:W2:Y:S04]  /*2226c0*/  LDL.LU.64 R50, [R1+0x38f0] ;  /* 0x0038f00001327983 */ /* 0x000ea80000300a00 */
[----:B------:R-:W2:Y:S01]  /*2226d0*/  LDL.LU.64 R48, [R1+0x38e8] ;  /* 0x0038e80001307983 */ /* 0x000ea20000300a00 */
[----:B------:R-:W-:-:S02]  /*2226e0*/  LOP3.LUT P4, RZ, R27, 0x20, RZ, 0xc0, !PT ;  /* 0x000000201bff7812 */ /* 0x000fc4000788c0ff */
[C---:B------:R-:W-:Y:S01]  /*2226f0*/  LOP3.LUT P0, RZ, R27.reuse, 0x20000, RZ, 0xc0, !PT ;  /* 0x000200001bff7812 */ /* 0x040fe2000780c0ff */
[----:B------:R-:W2:Y:S01]  /*222700*/  LDL.LU.64 R46, [R1+0x38e0] ;  /* 0x0038e000012e7983 */ /* 0x000ea20000300a00 */
[C---:B------:R-:W-:Y:S02]  /*222710*/  LOP3.LUT P5, RZ, R27.reuse, 0x40, RZ, 0xc0, !PT ;  /* 0x000000401bff7812 */ /* 0x040fe400078ac0ff */
[----:B------:R-:W-:Y:S02]  /*222720*/  LOP3.LUT R8, R8, 0xffbfffff, RZ, 0xc0, !PT ;  /* 0xffbfffff08087812 */ /* 0x000fe400078ec0ff */
[----:B------:R-:W-:-:S07]  /*222730*/  LOP3.LUT P6, RZ, R27, 0x80, RZ, 0xc0, !PT ;  /* 0x000000801bff7812 */ /* 0x000fce00078cc0ff */
        /* <DEDUP_REMOVED lines=10> */
[----:B-1----:R-:W3:Y:S06]  /*2227e0*/  LDL.LU.64 R44, [R1+0x38d8] ;  /* 0x0038d800012c7983 */ /* 0x002eec0000300a00 */
[----:B------:R-:W-:-:S02]  /*2227f0*/  @P0 LOP3.LUT R8, R8, 0x2000000, RZ, 0xfc, !PT ;  /* 0x0200000008080812 */ /* 0x000fc400078efcff */
[----:B----4-:R-:W-:-:S05]  /*222800*/  PRMT R0, R33, 0x7770, RZ ;  /* 0x0000777021007816 */ /* 0x010fca00000000ff */
[----:B------:R1:W-:Y:S02]  /*222810*/  @P5 STG.E.U8 desc[UR16][R42.64], R0 ;  /* 0x000000002a005986 */ /* 0x0003e4000c101110 */
[----:B-1----:R-:W-:Y:S02]  /*222820*/  PRMT R0, R33, 0x7771, RZ ;  /* 0x0000777121007816 */ /* 0x002fe400000000ff */
[----:B------:R-:W4:Y:S04]  /*222830*/  LDL.LU.64 R42, [R1+0x38d0] ;  /* 0x0038d000012a7983 */ /* 0x000f280000300a00 */
[----:B------:R1:W-:Y:S04]  /*222840*/  @P6 STG.E.U8 desc[UR16][R40.64], R0 ;  /* 0x0000000028006986 */ /* 0x0003e8000c101110 */
[----:B-1----:R-:W4:Y:S01]  /*222850*/  LDL.LU.64 R40, [R1+0x38c8] ;  /* 0x0038c80001287983 */ /* 0x002f220000300a00 */
        /* <DEDUP_REMOVED lines=26> */
[----:B--2---:R1:W-:Y:S04]  /*222a00*/  @P0 STG.E.U8 desc[UR16][R34.64], R0 ;  /* 0x0000000022000986 */ /* 0x0043e8000c101110 */
[----:B-1----:R-:W2:Y:S01]  /*222a10*/  LDL.LU.64 R34, [R1+0x38b0] ;  /* 0x0038b00001227983 */ /* 0x002ea20000300a00 */
        /* <DEDUP_REMOVED lines=25> */
[----:B---3--:R1:W-:Y:S02]  /*222bb0*/  @P1 STG.E.U8 desc[UR16][R44.64], R0 ;  /* 0x000000002c001986 */ /* 0x0083e4000c101110 */
[----:B-1----:R-:W-:-:S05]  /*222bc0*/  PRMT R0, R28, 0x7771, RZ ;  /* 0x000077711c007816 */ /* 0x002fca00000000ff */
[----:B----4-:R1:W-:Y:S02]  /*222bd0*/  @P2 STG.E.U8 desc[UR16][R42.64], R0 ;  /* 0x000000002a002986 */ /* 0x0103e4000c101110 */
[----:B-1----:R-:W-:-:S05]  /*222be0*/  PRMT R0, R28, 0x7772, RZ ;  /* 0x000077721c007816 */ /* 0x002fca00000000ff */
[----:B------:R1:W-:Y:S02]  /*222bf0*/  @P3 STG.E.U8 desc[UR16][R40.64], R0 ;  /* 0x0000000028003986 */ /* 0x0003e4000c101110 */
[----:B-1----:R-:W-:Y:S02]  /*222c00*/  PRMT R0, R28, 0x7773, RZ ;  /* 0x000077731c007816 */ /* 0x002fe400000000ff */
[----:B------:R-:W3:Y:S01]  /*222c10*/  LDL.LU R28, [R1+0x9fec] ;  /* 0x009fec00011c7983 */ /* 0x000ee20000300800 */
[C---:B------:R-:W-:Y:S02]  /*222c20*/  LOP3.LUT P4, RZ, R27.reuse, 0x200000, RZ, 0xc0, !PT ;  /* 0x002000001bff7812 */ /* 0x040fe4000788c0ff */
[C---:B------:R-:W-:Y:S01]  /*222c30*/  LOP3.LUT P5, RZ, R27.reuse, 0x400000, RZ, 0xc0, !PT ;  /* 0x004000001bff7812 */ /* 0x040fe200078ac0ff */
[----:B------:R-:W4:Y:S04]  /*222c40*/  LDL.LU.64 R44, [R1+0x3928] ;  /* 0x00392800012c7983 */ /* 0x000f280000300a00 */
[----:B------:R-:W4:Y:S04]  /*222c50*/  LDL.LU.64 R42, [R1+0x3920] ;  /* 0x00392000012a7983 */ /* 0x000f280000300a00 */
[----:B------:R-:W4:Y:S01]  /*222c60*/  LDL.LU.64 R40, [R1+0x3918] ;  /* 0x0039180001287983 */ /* 0x000f220000300a00 */
[----:B------:R-:W-:-:S03]  /*222c70*/  LOP3.LUT P6, RZ, R27, 0x800000, RZ, 0xc0, !PT ;  /* 0x008000001bff7812 */ /* 0x000fc600078cc0ff */
[----:B------:R1:W-:Y:S02]  /*222c80*/  @P4 STG.E.U8 desc[UR16][R38.64], R0 ;  /* 0x0000000026004986 */ /* 0x0003e4000c101110 */
[C---:B-1----:R-:W-:Y:S02]  /*222c90*/  PRMT R0, R33.reuse, 0x7770, RZ ;  /* 0x0000777021007816 */ /* 0x042fe400000000ff */
[----:B------:R-:W4:Y:S04]  /*222ca0*/  LDL.LU.64 R38, [R1+0x3990] ;  /* 0x0039900001267983 */ /* 0x000f280000300a00 */
[----:B------:R1:W-:Y:S04]  /*222cb0*/  @P5 STG.E.U8 desc[UR16][R36.64], R0 ;  /* 0x0000000024005986 */ /* 0x0003e8000c101110 */
[----:B-1----:R-:W4:Y:S04]  /*222cc0*/  LDL.LU.64 R36, [R1+0x3988] ;  /* 0x0039880001247983 */ /* 0x002f280000300a00 */
[----:B------:R-:W4:Y:S01]  /*222cd0*/  LDL.LU R32, [R1+0x47c] ;  /* 0x00047c0001207983 */ /* 0x000f220000300800 */
[----:B------:R-:W-:-:S05]  /*222ce0*/  PRMT R0, R33, 0x7771, RZ ;  /* 0x0000777121007816 */ /* 0x000fca00000000ff */
[----:B--2---:R1:W-:Y:S04]  /*222cf0*/  @P6 STG.E.U8 desc[UR16][R34.64], R0 ;  /* 0x0000000022006986 */ /* 0x0043e8000c101110 */
[----:B-1----:R-:W2:Y:S01]  /*222d00*/  LDL.LU.64 R34, [R1+0x3980] ;  /* 0x0039800001227983 */ /* 0x002ea20000300a00 */
[----:B------:R-:W-:-:S03]  /*222d10*/  LOP3.LUT R8, R8, 0xffffdfff, RZ, 0xc0, !PT ;  /* 0xffffdfff08087812 */ /* 0x000fc600078ec0ff */
[----:B------:R-:W2:Y:S04]  /*222d20*/  LDL.LU R46, [R1+0x46c] ;  /* 0x00046c00012e7983 */ /* 0x000ea80000300800 */
[----:B------:R-:W2:Y:S04]  /*222d30*/  LDL.LU.64 R6, [R1+0x3978] ;  /* 0x0039780001067983 */ /* 0x000ea80000300a00 */
[----:B------:R-:W2:Y:S04]  /*222d40*/  LDL.LU.64 R4, [R1+0x3970] ;  /* 0x0039700001047983 */ /* 0x000ea80000300a00 */
[----:B------:R-:W2:Y:S04]  /*222d50*/  LDL.LU.64 R2, [R1+0x3968] ;  /* 0x0039680001027983 */ /* 0x000ea80000300a00 */
[----:B------:R-:W2:Y:S01]  /*222d60*/  LDL.LU.64 R52, [R1+0x3960] ;  /* 0x0039600001347983 */ /* 0x000ea20000300a00 */
[----:B------:R-:W-:-:S03]  /*222d70*/  LOP3.LUT P4, RZ, R27, 0x1000000, RZ, 0xc0, !PT ;  /* 0x010000001bff7812 */ /* 0x000fc6000788c0ff */
[----:B------:R-:W2:Y:S04]  /*222d80*/  LDL.LU R47, [R1+0x45c] ;  /* 0x00045c00012f7983 */ /* 0x000ea80000300800 */
[----:B------:R-:W2:Y:S01]  /*222d90*/  LDL.LU.64 R54, [R1+0x3958] ;  /* 0x0039580001367983 */ /* 0x000ea20000300a00 */
[----:B------:R-:W-:Y:S02]  /*222da0*/  LOP3.LUT P5, RZ, R27, 0x2000000, RZ, 0xc0, !PT ;  /* 0x020000001bff7812 */ /* 0x000fe400078ac0ff */
[----:B------:R-:W-:Y:S01]  /*222db0*/  PRMT R0, R33, 0x7772, RZ ;  /* 0x0000777221007816 */ /* 0x000fe200000000ff */
[----:B------:R-:W2:Y:S01]  /*222dc0*/  LDL.LU.64 R50, [R1+0x3950] ;  /* 0x0039500001327983 */ /* 0x000ea20000300a00 */
        /* <DEDUP_REMOVED lines=25> */
[----:B------:R-:W-:Y:S02]  /*222f60*/  LOP3.LUT P0, RZ, R27, 0x10000000, RZ, 0xc0, !PT ;  /* 0x100000001bff7812 */ /* 0x000fe4000780c0ff */
[----:B------:R-:W-:Y:S02]  /*222f70*/  LOP3.LUT R8, R8, 0xffdfffff, RZ, 0xc0, !PT ;  /* 0xffdfffff08087812 */ /* 0x000fe400078ec0ff */
[----:B-1----:R-:W-:Y:S02]  /*222f80*/  PRMT R0, R33, 0x7773, RZ ;  /* 0x0000777321007816 */ /* 0x002fe400000000ff */
[----:B------:R-:W3:Y:S04]  /*222f90*/  LDL.LU R33, [R1+0x44c] ;  /* 0x00044c0001217983 */ /* 0x000ee80000300800 */
[----:B------:R1:W-:Y:S03]  /*222fa0*/  @P5 STG.E.U8 desc[UR16][R42.64], R0 ;  /* 0x000000002a005986 */ /* 0x0003e6000c101110 */
[----:B------:R-:W-:Y:S01]  /*222fb0*/  @P0 LOP3.LUT R8, R8, 0x200000, RZ, 0xfc, !PT ;  /* 0x0020000008080812 */ /* 0x000fe200078efcff */
[----:B------:R-:W4:Y:S01]  /*222fc0*/  LDL.LU.64 R48, [R1+0x3948] ;  /* 0x0039480001307983 */ /* 0x000f220000300a00 */
[----:B------:R-:W-:-:S03]  /*222fd0*/  LOP3.LUT P0, RZ, R27, 0x8000000, RZ, 0xc0, !PT ;  /* 0x080000001bff7812 */ /* 0x000fc6000780c0ff */
[----:B------:R-:W3:Y:S01]  /*222fe0*/  LDL.LU.64 R44, [R1+0x3940] ;  /* 0x00394000012c7983 */ /* 0x000ee20000300a00 */
[----:B-1----:R-:W-:-:S03]  /*222ff0*/  PRMT R0, R32, 0x7770, RZ ;  /* 0x0000777020007816 */ /* 0x002fc600000000ff */
[----:B------:R-:W3:Y:S04]  /*223000*/  LDL.LU.64 R42, [R1+0x3938] ;  /* 0x00393800012a7983 */ /* 0x000ee80000300a00 */
[----:B------:R1:W-:Y:S02]  /*223010*/  @P6 STG.E.U8 desc[UR16][R40.64], R0 ;  /* 0x0000000028006986 */ /* 0x0003e4000c101110 */
[----:B-1----:R-:W-:Y:S02]  /*223020*/  PRMT R0, R32, 0x7771, RZ ;  /* 0x0000777120007816 */ /* 0x002fe400000000ff */
[----:B------:R-:W3:Y:S04]  /*223030*/  LDL.LU.64 R40, [R1+0x3930] ;  /* 0x0039300001287983 */ /* 0x000ee80000300a00 */
[----:B------:R1:W-:Y:S01]  /*223040*/  @P0 STG.E.U8 desc[UR16][R38.64], R0 ;  /* 0x0000000026000986 */ /* 0x0003e2000c101110 */
[----:B------:R-:W-:-:S02]  /*223050*/  LOP3.LUT P0, RZ, R8, 0x200000, RZ, 0xc0, !PT ;  /* 0x0020000008ff7812 */ /* 0x000fc4000780c0ff */
[----:B-1----:R-:W-:Y:S01]  /*223060*/  PRMT R0, R32, 0x7772, RZ ;  /* 0x0000777220007816 */ /* 0x002fe200000000ff */
[----:B------:R-:W3:Y:S10]  /*223070*/  LDL.LU.64 R38, [R1+0x39a8] ;  /* 0x0039a80001267983 */ /* 0x000ef40000300a00 */
[----:B------:R1:W-:Y:S01]  /*223080*/  @P0 STG.E.U8 desc[UR16][R36.64], R0 ;  /* 0x0000000024000986 */ /* 0x0003e2000c101110 */
[----:B------:R-:W-:-:S02]  /*223090*/  LOP3.LUT P0, RZ, R8, 0x100000, RZ, 0xc0, !PT ;  /* 0x0010000008ff7812 */ /* 0x000fc4000780c0ff */
[----:B-1----:R-:W-:Y:S01]  /*2230a0*/  PRMT R0, R32, 0x7773, RZ ;  /* 0x0000777320007816 */ /* 0x002fe200000000ff */
[----:B------:R-:W3:Y:S10]  /*2230b0*/  LDL.LU.64 R36, [R1+0x39a0] ;  /* 0x0039a00001247983 */ /* 0x000ef40000300a00 */
[----:B--2---:R1:W-:Y:S04]  /*2230c0*/  @P0 STG.E.U8 desc[UR16][R34.64], R0 ;  /* 0x0000000022000986 */ /* 0x0043e8000c101110 */
        /* <DEDUP_REMOVED lines=24> */
[C---:B------:R-:W-:Y:S02]  /*223250*/  LOP3.LUT P3, RZ, R28.reuse, 0x80, RZ, 0xc0, !PT ;  /* 0x000000801cff7812 */ /* 0x040fe4000786c0ff */
[----:B------:R-:W-:-:S02]  /*223260*/  LOP3.LUT P4, RZ, R28, 0x100, RZ, 0xc0, !PT ;  /* 0x000001001cff7812 */ /* 0x000fc4000788c0ff */
[C---:B------:R-:W-:Y:S02]  /*223270*/  LOP3.LUT P5, RZ, R28.reuse, 0x200, RZ, 0xc0, !PT ;  /* 0x000002001cff7812 */ /* 0x040fe400078ac0ff */
[----:B------:R-:W-:Y:S01]  /*223280*/  LOP3.LUT P6, RZ, R28, 0x400, RZ, 0xc0, !PT ;  /* 0x000004001cff7812 */ /* 0x000fe200078cc0ff */
[----:B----4-:R1:W-:Y:S02]  /*223290*/  @P0 STG.E.U8 desc[UR16][R48.64], R0 ;  /* 0x0000000030000986 */ /* 0x0103e4000c101110 */
[----:B-1----:R-:W-:-:S05]  /*2232a0*/  PRMT R0, R47, 0x7773, RZ ;  /* 0x000077732f007816 */ /* 0x002fca00000000ff */
[----:B---3--:R1:W-:Y:S02]  /*2232b0*/  @P1 STG.E.U8 desc[UR16][R44.64], R0 ;  /* 0x000000002c001986 */ /* 0x0083e4000c101110 */
[C---:B-1----:R-:W-:Y:S02]  /*2232c0*/  PRMT R0, R33.reuse, 0x7770, RZ ;  /* 0x0000777021007816 */ /* 0x042fe400000000ff */
[----:B------:R-:W3:Y:S04]  /*2232d0*/  LDL.LU.64 R44, [R1+0x3a10] ;  /* 0x003a1000012c7983 */ /* 0x000ee80000300a00 */
[----:B------:R1:W-:Y:S02]  /*2232e0*/  @P2 STG.E.U8 desc[UR16][R42.64], R0 ;  /* 0x000000002a002986 */ /* 0x0003e4000c101110 */
[----:B-1----:R-:W-:-:S02]  /*2232f0*/  PRMT R0, R33, 0x7771, RZ ;  /* 0x0000777121007816 */ /* 0x002fc400000000ff */
[----:B------:R-:W4:Y:S04]  /*223300*/  LDL.LU.64 R42, [R1+0x3a08] ;  /* 0x003a0800012a7983 */ /* 0x000f280000300a00 */
[----:B------:R1:W-:Y:S02]  /*223310*/  @P3 STG.E.U8 desc[UR16][R40.64], R0 ;  /* 0x0000000028003986 */ /* 0x0003e4000c101110 */
[C---:B-1----:R-:W-:Y:S02]  /*223320*/  PRMT R0, R33.reuse, 0x7772, RZ ;  /* 0x0000777221007816 */ /* 0x042fe400000000ff */
[----:B------:R-:W4:Y:S04]  /*223330*/  LDL.LU.64 R40, [R1+0x3a00] ;  /* 0x003a000001287983 */ /* 0x000f280000300a00 */
[----:B------:R1:W-:Y:S02]  /*223340*/  @P4 STG.E.U8 desc[UR16][R38.64], R0 ;  /* 0x0000000026004986 */ /* 0x0003e4000c101110 */
[----:B-1----:R-:W-:-:S02]  /*223350*/  PRMT R0, R33, 0x7773, RZ ;  /* 0x0000777321007816 */ /* 0x002fc400000000ff */
[----:B------:R-:W4:Y:S04]  /*223360*/  LDL.LU.64 R38, [R1+0x39f8] ;  /* 0x0039f80001267983 */ /* 0x000f280000300a00 */
[----:B------:R2:W-:Y:S02]  /*223370*/  @P5 STG.E.U8 desc[UR16][R36.64], R0 ;  /* 0x0000000024005986 */ /* 0x0005e4000c101110 */
[----:B--2---:R-:W-:Y:S02]  /*223380*/  PRMT R0, R32, 0x7770, RZ ;  /* 0x0000777020007816 */ /* 0x004fe400000000ff */
[----:B------:R-:W2:Y:S04]  /*223390*/  LDL.LU.64 R36, [R1+0x39f0] ;  /* 0x0039f00001247983 */ /* 0x000ea80000300a00 */
[----:B------:R1:W-:Y:S04]  /*2233a0*/  @P6 STG.E.U8 desc[UR16][R34.64], R0 ;  /* 0x0000000022006986 */ /* 0x0003e8000c101110 */
[----:B-1----:R-:W2:Y:S04]  /*2233b0*/  LDL.LU.64 R34, [R1+0x39e8] ;  /* 0x0039e80001227983 */ /* 0x002ea80000300a00 */
[----:B------:R-:W2:Y:S01]  /*2233c0*/  LDL.LU R33, [R1+0x42c] ;  /* 0x00042c0001217983 */ /* 0x000ea20000300800 */
[----:B------:R-:W-:-:S02]  /*2233d0*/  LOP3.LUT P0, RZ, R28, 0x800000, RZ, 0xc0, !PT ;  /* 0x008000001cff7812 */ /* 0x000fc4000780c0ff */
[----:B------:R-:W-:Y:S01]  /*2233e0*/  LOP3.LUT R8, R8, 0xffffffef, RZ, 0xc0, !PT ;  /* 0xffffffef08087812 */ /* 0x000fe200078ec0ff */
[----:B------:R-:W2:Y:S04]  /*2233f0*/  LDL.LU.64 R4, [R1+0x39e0] ;  /* 0x0039e00001047983 */ /* 0x000ea80000300a00 */
[----:B------:R-:W2:Y:S04]  /*223400*/  LDL.LU R51, [R1+0x41c] ;  /* 0x00041c0001337983 */ /* 0x000ea80000300800 */
        /* <DEDUP_REMOVED lines=8> */
[----:B------:R-:W-:Y:S01]  /*223490*/  @P0 LOP3.LUT R8, R8, 0x20, RZ, 0xfc, !PT ;  /* 0x0000002008080812 */ /* 0x000fe200078efcff */
[----:B------:R-:W2:Y:S01]  /*2234a0*/  LDL.LU.64 R46, [R1+0x39b8] ;  /* 0x0039b800012e7983 */ /* 0x000ea20000300a00 */
        /* <DEDUP_REMOVED lines=17> */
[----:B------:R-:W-:Y:S02]  /*2235c0*/  LOP3.LUT P5, RZ, R28, 0x1000, RZ, 0xc0, !PT ;  /* 0x000010001cff7812 */ /* 0x000fe400078ac0ff */
[----:B------:R-:W-:-:S07]  /*2235d0*/  PRMT R0, R32, 0x7771, RZ ;  /* 0x0000777120007816 */ /* 0x000fce00000000ff */
[----:B------:R-:W-:Y:S02]  /*2235e0*/  @P0 LOP3.LUT R8, R8, 0x800, RZ, 0xfc, !PT ;  /* 0x0000080008080812 */ /* 0x000fe400078efcff */
[C---:B------:R-:W-:Y:S02]  /*2235f0*/  LOP3.LUT P0, RZ, R28.reuse, 0x8000, RZ, 0xc0, !PT ;  /* 0x000080001cff7812 */ /* 0x040fe4000780c0ff */
[----:B------:R-:W-:Y:S02]  /*223600*/  LOP3.LUT P6, RZ, R28, 0x2000, RZ, 0xc0, !PT ;  /* 0x000020001cff7812 */ /* 0x000fe400078cc0ff */
[----:B------:R-:W-:-:S09]  /*223610*/  LOP3.LUT R8, R8, 0xffffefff, RZ, 0xc0, !PT ;  /* 0xffffefff08087812 */ /* 0x000fd200078ec0ff */
[----:B------:R-:W-:Y:S02]  /*223620*/  @P0 LOP3.LUT R8, R8, 0x1000, RZ, 0xfc, !PT ;  /* 0x0000100008080812 */ /* 0x000fe400078efcff */
[----:B------:R-:W-:Y:S01]  /*223630*/  LOP3.LUT P0, RZ, R28, 0x4000, RZ, 0xc0, !PT ;  /* 0x000040001cff7812 */ /* 0x000fe2000780c0ff */
[----:B---3--:R1:W-:Y:S02]  /*223640*/  @P4 STG.E.U8 desc[UR16][R44.64], R0 ;  /* 0x000000002c004986 */ /* 0x0083e4000c101110 */
[C---:B-1----:R-:W-:Y:S02]  /*223650*/  PRMT R0, R32.reuse, 0x7772, RZ ;  /* 0x0000777220007816 */ /* 0x042fe400000000ff */
[----:B------:R-:W3:Y:S04]  /*223660*/  LDL.LU.64 R44, [R1+0x39b0] ;  /* 0x0039b000012c7983 */ /* 0x000ee80000300a00 */
[----:B----4-:R1:W-:Y:S02]  /*223670*/  @P5 STG.E.U8 desc[UR16][R42.64], R0 ;  /* 0x000000002a005986 */ /* 0x0103e4000c101110 */
[----:B-1----:R-:W-:-:S02]  /*223680*/  PRMT R0, R32, 0x7773, RZ ;  /* 0x0000777320007816 */ /* 0x002fc400000000ff */
[----:B------:R-:W4:Y:S04]  /*223690*/  LDL.LU.64 R42, [R1+0x3a28] ;  /* 0x003a2800012a7983 */ /* 0x000f280000300a00 */
[----:B------:R1:W-:Y:S04]  /*2236a0*/  @P6 STG.E.U8 desc[UR16][R40.64], R0 ;  /* 0x0000000028006986 */ /* 0x0003e8000c101110 */
[----:B-1----:R-:W4:Y:S01]  /*2236b0*/  LDL.LU.64 R40, [R1+0x3a20] ;  /* 0x003a200001287983 */ /* 0x002f220000300a00 */
[----:B--2---:R-:W-:-:S05]  /*2236c0*/  PRMT R0, R33, 0x7770, RZ ;  /* 0x0000777021007816 */ /* 0x004fca00000000ff */
        /* <DEDUP_REMOVED lines=35> */
[----:B------:R-:W-:Y:S01]  /*223900*/  LOP3.LUT P5, RZ, R28, 0x10000000, RZ, 0xc0, !PT ;  /* 0x100000001cff7812 */ /* 0x000fe200078ac0ff */
[----:B---3--:R1:W-:Y:S02]  /*223910*/  @P0 STG.E.U8 desc[UR16][R44.64], R0 ;  /* 0x000000002c000986 */ /* 0x0083e4000c101110 */
[----:B-1----:R-:W-:-:S05]  /*223920*/  PRMT R0, R29, 0x7772, RZ ;  /* 0x000077721d007816 */ /* 0x002fca00000000ff */
[----:B----4-:R1:W-:Y:S02]  /*223930*/  @P1 STG.E.U8 desc[UR16][R42.64], R0 ;  /* 0x000000002a001986 */ /* 0x0103e4000c101110 */
[----:B-1----:R-:W-:Y:S02]  /*223940*/  PRMT R0, R29, 0x7773, RZ ;  /* 0x000077731d007816 */ /* 0x002fe400000000ff */
[----:B------:R-:W3:Y:S04]  /*223950*/  LDL.LU R29, [R1+0x9fe8] ;  /* 0x009fe800011d7983 */ /* 0x000ee80000300800 */
[----:B------:R1:W-:Y:S02]  /*223960*/  @P2 STG.E.U8 desc[UR16][R40.64], R0 ;  /* 0x0000000028002986 */ /* 0x0003e4000c101110 */
[----:B-1----:R-:W-:-:S05]  /*223970*/  PRMT R0, R11, 0x7770, RZ ;  /* 0x000077700b007816 */ /* 0x002fca00000000ff */
[----:B--2---:R1:W-:Y:S02]  /*223980*/  @P3 STG.E.U8 desc[UR16][R38.64], R0 ;  /* 0x0000000026003986 */ /* 0x0043e4000c101110 */
[----:B-1----:R-:W-:-:S05]  /*223990*/  PRMT R0, R11, 0x7771, RZ ;  /* 0x000077710b007816 */ /* 0x002fca00000000ff */
[----:B------:R1:W-:Y:S02]  /*2239a0*/  @P4 STG.E.U8 desc[UR16][R36.64], R0 ;  /* 0x0000000024004986 */ /* 0x0003e4000c101110 */
[----:B-1----:R-:W-:-:S05]  /*2239b0*/  PRMT R0, R11, 0x7772, RZ ;  /* 0x000077720b007816 */ /* 0x002fca00000000ff */
[----:B------:R1:W-:Y:S02]  /*2239c0*/  @P5 STG.E.U8 desc[UR16][R34.64], R0 ;  /* 0x0000000022005986 */ /* 0x0003e4000c101110 */
[----:B-1----:R-:W-:Y:S02]  /*2239d0*/  PRMT R0, R11, 0x7773, RZ ;  /* 0x000077730b007816 */ /* 0x002fe400000000ff */
[----:B------:R-:W2:Y:S04]  /*2239e0*/  LDL.LU R11, [R1+0x9fe4] ;  /* 0x009fe400010b7983 */ /* 0x000ea80000300800 */
[----:B------:R-:W4:Y:S04]  /*2239f0*/  LDL.LU.64 R44, [R1+0x3a90] ;  /* 0x003a9000012c7983 */ /* 0x000f280000300a00 */
[----:B------:R-:W4:Y:S04]  /*223a00*/  LDL.LU.64 R42, [R1+0x3a88] ;  /* 0x003a8800012a7983 */ /* 0x000f280000300a00 */
[----:B------:R-:W4:Y:S04]  /*223a10*/  LDL.LU.64 R40, [R1+0x3a80] ;  /* 0x003a800001287983 */ /* 0x000f280000300a00 */
[----:B------:R-:W4:Y:S01]  /*223a20*/  LDL.LU R34, [R1+0x3e0] ;  /* 0x0003e00001227983 */ /* 0x000f220000300800 */
[----:B------:R-:W-:-:S03]  /*223a30*/  LOP3.LUT P6, RZ, R28, 0x20000000, RZ, 0xc0, !PT ;  /* 0x200000001cff7812 */ /* 0x000fc600078cc0ff */
[----:B------:R-:W4:Y:S04]  /*223a40*/  LDL.LU.64 R38, [R1+0x3a78] ;  /* 0x003a780001267983 */ /* 0x000f280000300a00 */
[----:B------:R-:W4:Y:S06]  /*223a50*/  LDL.LU.64 R36, [R1+0x3a70] ;  /* 0x003a700001247983 */ /* 0x000f2c0000300a00 */
[----:B------:R1:W-:Y:S04]  /*223a60*/  @P6 STG.E.U8 desc[UR16][R32.64], R0 ;  /* 0x0000000020006986 */ /* 0x0003e8000c101110 */
[----:B-1----:R-:W4:Y:S04]  /*223a70*/  LDL.LU.64 R32, [R1+0x3a68] ;  /* 0x003a680001207983 */ /* 0x002f280000300a00 */
[----:B------:R-:W4:Y:S04]  /*223a80*/  LDL.LU R10, [R1+0x3d0] ;  /* 0x0003d000010a7983 */ /* 0x000f280000300800 */
[----:B------:R-:W4:Y:S04]  /*223a90*/  LDL.LU.64 R4, [R1+0x3a60] ;  /* 0x003a600001047983 */ /* 0x000f280000300a00 */
[----:B------:R-:W4:Y:S04]  /*223aa0*/  LDL.LU.64 R2, [R1+0x3a58] ;  /* 0x003a580001027983 */ /* 0x000f280000300a00 */
[----:B------:R-:W4:Y:S04]  /*223ab0*/  LDL.LU.64 R52, [R1+0x3a50] ;  /* 0x003a500001347983 */ /* 0x000f280000300a00 */
[----:B------:R-:W4:Y:S01]  /*223ac0*/  LDL.LU R35, [R1+0x3c0] ;  /* 0x0003c00001237983 */ /* 0x000f220000300800 */
[----:B------:R-:W-:-:S03]  /*223ad0*/  LOP3.LUT R8, R8, 0xfffffffe, RZ, 0xc0, !PT ;  /* 0xfffffffe08087812 */ /* 0x000fc600078ec0ff */
[----:B------:R-:W4:Y:S04]  /*223ae0*/  LDL.LU.64 R54, [R1+0x3a48] ;  /* 0x003a480001367983 */ /* 0x000f280000300a00 */
[----:B------:R-:W4:Y:S01]  /*223af0*/  LDL.LU.64 R50, [R1+0x3aa8] ;  /* 0x003aa80001327983 */ /* 0x000f220000300a00 */
[C---:B------:R-:W-:Y:S02]  /*223b00*/  LOP3.LUT P4, RZ, R28.reuse, 0x40000000, RZ, 0xc0, !PT ;  /* 0x400000001cff7812 */ /* 0x040fe4000788c0ff */
[----:B------:R-:W-:Y:S01]  /*223b10*/  LOP3.LUT P5, RZ, R28, 0x80000000, RZ, 0xc0, !PT ;  /* 0x800000001cff7812 */ /* 0x000fe200078ac0ff */
[----:B------:R-:W4:Y:S04]  /*223b20*/  LDL.LU.64 R48, [R1+0x3aa0] ;  /* 0x003aa00001307983 */ /* 0x000f280000300a00 */
[----:B------:R-:W4:Y:S01]  /*223b30*/  LDL.LU.64 R46, [R1+0x3a98] ;  /* 0x003a9800012e7983 */ /* 0x000f220000300a00 */
[----:B---3--:R-:W-:-:S02]  /*223b40*/  LOP3.LUT P0, RZ, R29, 0x400, RZ, 0xc0, !PT ;  /* 0x000004001dff7812 */ /* 0x008fc4000780c0ff */
[----:B--2---:R-:W-:-:S11]  /*223b50*/  LOP3.LUT R11, R11, 0xf7ffffff, RZ, 0xc0, !PT ;  /* 0xf7ffffff0b0b7812 */ /* 0x004fd600078ec0ff */
        /* <DEDUP_REMOVED lines=22> */
[C---:B------:R-:W-:Y:S01]  /*223cc0*/  LOP3.LUT P0, RZ, R29.reuse, 0x4, RZ, 0xc0, !PT ;  /* 0x000000041dff7812 */ /* 0x040fe2000780c0ff */
[----:B------:R1:W-:Y:S01]  /*223cd0*/  @P4 STG.E.U8 desc[UR16][R44.64], R0 ;  /* 0x000000002c004986 */ /* 0x0003e2000c101110 */
[----:B------:R-:W-:Y:S02]  /*223ce0*/  LOP3.LUT P6, RZ, R29, 0x1, RZ, 0xc0, !PT ;  /* 0x000000011dff7812 */ /* 0x000fe400078cc0ff */
[----:B------:R-:W-:Y:S02]  /*223cf0*/  LOP3.LUT R8, R8, 0xfffffff7, RZ, 0xc0, !PT ;  /* 0xfffffff708087812 */ /* 0x000fe400078ec0ff */
[----:B-1----:R-:W-:Y:S01]  /*223d00*/  PRMT R0, R34, 0x7771, RZ ;  /* 0x0000777122007816 */ /* 0x002fe200000000ff */
[----:B------:R-:W2:Y:S06]  /*223d10*/  LDL.LU.64 R44, [R1+0x3ad0] ;  /* 0x003ad000012c7983 */ /* 0x000eac0000300a00 */
[----:B------:R-:W-:-:S02]  /*223d20*/  @P0 LOP3.LUT R8, R8, 0x8, RZ, 0xfc, !PT ;  /* 0x0000000808080812 */ /* 0x000fc400078efcff */
[----:B------:R-:W-:Y:S01]  /*223d30*/  LOP3.LUT P0, RZ, R29, 0x2, RZ, 0xc0, !PT ;  /* 0x000000021dff7812 */ /* 0x000fe2000780c0ff */
[----:B------:R1:W-:Y:S02]  /*223d40*/  @P5 STG.E.U8 desc[UR16][R42.64], R0 ;  /* 0x000000002a005986 */ /* 0x0003e4000c101110 */
[C---:B-1----:R-:W-:Y:S02]  /*223d50*/  PRMT R0, R34.reuse, 0x7772, RZ ;  /* 0x0000777222007816 */ /* 0x042fe400000000ff */
[----:B------:R-:W3:Y:S04]  /*223d60*/  LDL.LU.64 R42, [R1+0x3ac8] ;  /* 0x003ac800012a7983 */ /* 0x000ee80000300a00 */
[----:B------:R1:W-:Y:S02]  /*223d70*/  @P6 STG.E.U8 desc[UR16][R40.64], R0 ;  /* 0x0000000028006986 */ /* 0x0003e4000c101110 */
[----:B-1----:R-:W-:-:S02]  /*223d80*/  PRMT R0, R34, 0x7773, RZ ;  /* 0x0000777322007816 */ /* 0x002fc400000000ff */
[----:B------:R-:W4:Y:S04]  /*223d90*/  LDL.LU.64 R40, [R1+0x3ac0] ;  /* 0x003ac00001287983 */ /* 0x000f280000300a00 */
[----:B------:R1:W-:Y:S01]  /*223da0*/  @P0 STG.E.U8 desc[UR16][R38.64], R0 ;  /* 0x0000000026000986 */ /* 0x0003e2000c101110 */
[----:B------:R-:W-:-:S03]  /*223db0*/  LOP3.LUT P0, RZ, R8, 0x8, RZ, 0xc0, !PT ;  /* 0x0000000808ff7812 */ /* 0x000fc6000780c0ff */
[----:B------:R-:W4:Y:S01]  /*223dc0*/  LDL.LU R34, [R1+0x3a0] ;  /* 0x0003a00001227983 */ /* 0x000f220000300800 */
[----:B-1----:R-:W-:-:S03]  /*223dd0*/  PRMT R0, R10, 0x7770, RZ ;  /* 0x000077700a007816 */ /* 0x002fc600000000ff */
[----:B------:R-:W4:Y:S06]  /*223de0*/  LDL.LU.64 R38, [R1+0x3ab8] ;  /* 0x003ab80001267983 */ /* 0x000f2c0000300a00 */
[----:B------:R1:W-:Y:S01]  /*223df0*/  @P0 STG.E.U8 desc[UR16][R36.64], R0 ;  /* 0x0000000024000986 */ /* 0x0003e2000c101110 */
[----:B------:R-:W-:Y:S02]  /*223e00*/  LOP3.LUT P0, RZ, R8, 0x4, RZ, 0xc0, !PT ;  /* 0x0000000408ff7812 */ /* 0x000fe4000780c0ff */
[----:B-1----:R-:W-:Y:S01]  /*223e10*/  PRMT R0, R10, 0x7771, RZ ;  /* 0x000077710a007816 */ /* 0x002fe200000000ff */
[----:B------:R-:W4:Y:S10]  /*223e20*/  LDL.LU.64 R36, [R1+0x3ab0] ;  /* 0x003ab00001247983 */ /* 0x000f340000300a00 */
        /* <DEDUP_REMOVED lines=32> */
[----:B---3--:R1:W-:Y:S02]  /*224030*/  @P2 STG.E.U8 desc[UR16][R42.64], R0 ;  /* 0x000000002a002986 */ /* 0x0083e4000c101110 */
[----:B-1----:R-:W-:Y:S02]  /*224040*/  PRMT R0, R30, 0x7773, RZ ;  /* 0x000077731e007816 */ /* 0x002fe400000000ff */
[----:B------:R-:W2:Y:S04]  /*224050*/  LDL.LU R30, [R1+0x9fe0] ;  /* 0x009fe000011e7983 */ /* 0x000ea80000300800 */
[----:B----4-:R1:W-:Y:S02]  /*224060*/  @P3 STG.E.U8 desc[UR16][R40.64], R0 ;  /* 0x0000000028003986 */ /* 0x0103e4000c101110 */
        /* <DEDUP_REMOVED lines=8> */
[----:B------:R-:W2:Y:S04]  /*2240f0*/  LDL.LU.64 R40, [R1+0x3af0] ;  /* 0x003af00001287983 */ /* 0x000ea80000300a00 */
[----:B------:R-:W2:Y:S04]  /*224100*/  LDL.LU.64 R38, [R1+0x3af8] ;  /* 0x003af80001267983 */ /* 0x000ea80000300a00 */
[----:B------:R-:W2:Y:S04]  /*224110*/  LDL.LU R35, [R1+0x390] ;  /* 0x0003900001237983 */ /* 0x000ea80000300800 */
        /* <DEDUP_REMOVED lines=34> */
[----:B-1----:R-:W3:Y:S04]  /*224340*/  LDL.LU.64 R32, [R1+0x3b08] ;  /* 0x003b080001207983 */ /* 0x002ee80000300a00 */
[----:B------:R-:W3:Y:S04]  /*224350*/  LDL.LU.64 R6, [R1+0x3b10] ;  /* 0x003b100001067983 */ /* 0x000ee80000300a00 */
[----:B------:R-:W3:Y:S04]  /*224360*/  LDL.LU.64 R4, [R1+0x3b18] ;  /* 0x003b180001047983 */ /* 0x000ee80000300a00 */
[----:B------:R-:W3:Y:S04]  /*224370*/  LDL.LU R49, [R1+0x3f4] ;  /* 0x0003f40001317983 */ /* 0x000ee80000300800 */
[----:B------:R-:W3:Y:S04]  /*224380*/  LDL.LU.64 R2, [R1+0x3b20] ;  /* 0x003b200001027983 */ /* 0x000ee80000300a00 */
[----:B------:R-:W3:Y:S04]  /*224390*/  LDL.LU.64 R52, [R1+0x3b28] ;  /* 0x003b280001347983 */ /* 0x000ee80000300a00 */
[----:B------:R-:W3:Y:S04]  /*2243a0*/  LDL.LU.64 R54, [R1+0x3b30] ;  /* 0x003b300001367983 */ /* 0x000ee80000300a00 */
[----:B------:R-:W3:Y:S04]  /*2243b0*/  LDL.LU.64 R50, [R1+0x3b38] ;  /* 0x003b380001327983 */ /* 0x000ee80000300a00 */
[----:B------:R-:W3:Y:S04]  /*2243c0*/  LDL.LU R34, [R1+0x3e4] ;  /* 0x0003e40001227983 */ /* 0x000ee80000300800 */
[----:B------:R-:W3:Y:S04]  /*2243d0*/  LDL.LU.64 R46, [R1+0x3b40] ;  /* 0x003b4000012e7983 */ /* 0x000ee80000300a00 */
[----:B------:R-:W3:Y:S01]  /*2243e0*/  LDL.LU.64 R44, [R1+0x3b48] ;  /* 0x003b4800012c7983 */ /* 0x000ee20000300a00 */
[----:B--2---:R-:W-:-:S05]  /*2243f0*/  PRMT R0, R35, 0x7770, RZ ;  /* 0x0000777023007816 */ /* 0x004fca00000000ff */
[----:B----4-:R1:W-:Y:S02]  /*224400*/  @P5 STG.E.U8 desc[UR16][R42.64], R0 ;  /* 0x000000002a005986 */ /* 0x0103e4000c101110 */
[C---:B-1----:R-:W-:Y:S02]  /*224410*/  PRMT R0, R35.reuse, 0x7771, RZ ;  /* 0x0000777123007816 */ /* 0x042fe400000000ff */
[----:B------:R-:W2:Y:S04]  /*224420*/  LDL.LU.64 R42, [R1+0x3b50] ;  /* 0x003b5000012a7983 */ /* 0x000ea80000300a00 */
[----:B------:R1:W-:Y:S02]  /*224430*/  @P6 STG.E.U8 desc[UR16][R40.64], R0 ;  /* 0x0000000028006986 */ /* 0x0003e4000c101110 */
[----:B-1----:R-:W-:-:S02]  /*224440*/  PRMT R0, R35, 0x7772, RZ ;  /* 0x0000777223007816 */ /* 0x002fc400000000ff */
[----:B------:R-:W4:Y:S04]  /*224450*/  LDL.LU.64 R40, [R1+0x3b58] ;  /* 0x003b580001287983 */ /* 0x000f280000300a00 */
[----:B------:R1:W-:Y:S01]  /*224460*/  @P0 STG.E.U8 desc[UR16][R38.64], R0 ;  /* 0x0000000026000986 */ /* 0x0003e2000c101110 */
[----:B------:R-:W-:Y:S02]  /*224470*/  LOP3.LUT P0, RZ, R11, 0x4000000, RZ, 0xc0, !PT ;  /* 0x040000000bff7812 */ /* 0x000fe4000780c0ff */
[----:B-1----:R-:W-:Y:S02]  /*224480*/  PRMT R0, R35, 0x7773, RZ ;  /* 0x0000777323007816 */ /* 0x002fe400000000ff */
[----:B------:R-:W2:Y:S04]  /*224490*/  LDL.LU R35, [R1+0x3d4] ;  /* 0x0003d40001237983 */ /* 0x000ea80000300800 */
[----:B------:R-:W2:Y:S05]  /*2244a0*/  LDL.LU.64 R38, [R1+0x3b60] ;  /* 0x003b600001267983 */ /* 0x000eaa0000300a00 */
[----:B------:R1:W-:Y:S04]  /*2244b0*/  @P0 STG.E.U8 desc[UR16][R36.64], R0 ;  /* 0x0000000024000986 */ /* 0x0003e8000c101110 */
[----:B-1----:R-:W2:Y:S01]  /*2244c0*/  LDL.LU.64 R36, [R1+0x3b68] ;  /* 0x003b680001247983 */ /* 0x002ea20000300a00 */
[----:B------:R-:W-:-:S02]  /*2244d0*/  LOP3.LUT P0, RZ, R11, 0x2000000, RZ, 0xc0, !PT ;  /* 0x020000000bff7812 */ /* 0x000fc4000780c0ff */
[----:B------:R-:W-:Y:S02]  /*2244e0*/  PRMT R0, R31, 0x7770, RZ ;  /* 0x000077701f007816 */ /* 0x000fe400000000ff */
[C---:B------:R-:W-:Y:S02]  /*2244f0*/  LOP3.LUT P1, RZ, R29.reuse, 0x40000000, RZ, 0xc0, !PT ;  /* 0x400000001dff7812 */ /* 0x040fe4000782c0ff */
[----:B------:R-:W-:Y:S02]  /*224500*/  LOP3.LUT P2, RZ, R29, 0x80000000, RZ, 0xc0, !PT ;  /* 0x800000001dff7812 */ /* 0x000fe4000784c0ff */
[C---:B------:R-:W-:Y:S02]  /*224510*/  LOP3.LUT P3, RZ, R30.reuse, 0x1, RZ, 0xc0, !PT ;  /* 0x000000011eff7812 */ /* 0x040fe4000786c0ff */
[C---:B------:R-:W-:Y:S02]  /*224520*/  LOP3.LUT P4, RZ, R30.reuse, 0x2, RZ, 0xc0, !PT ;  /* 0x000000021eff7812 */ /* 0x040fe4000788c0ff */
[----:B------:R-:W-:Y:S01]  /*224530*/  LOP3.LUT P5, RZ, R30, 0x4, RZ, 0xc0, !PT ;  /* 0x000000041eff7812 */ /* 0x000fe200078ac0ff */
[----:B---3--:R1:W-:Y:S01]  /*224540*/  @P0 STG.E.U8 desc[UR16][R32.64], R0 ;  /* 0x0000000020000986 */ /* 0x0083e2000c101110 */
[----:B------:R-:W-:-:S02]  /*224550*/  LOP3.LUT P0, RZ, R11, 0x1000000, RZ, 0xc0, !PT ;  /* 0x010000000bff7812 */ /* 0x000fc4000780c0ff */
[----:B-1----:R-:W-:Y:S01]  /*224560*/  PRMT R0, R31, 0x7771, RZ ;  /* 0x000077711f007816 */ /* 0x002fe200000000ff */
[----:B------:R-:W3:Y:S10]  /*224570*/  LDL.LU.64 R32, [R1+0x3b70] ;  /* 0x003b700001207983 */ /* 0x000ef40000300a00 */
[----:B------:R1:W-:Y:S01]  /*224580*/  @P0 STG.E.U8 desc[UR16][R6.64], R0 ;  /* 0x0000000006000986 */ /* 0x0003e2000c101110 */
[----:B------:R-:W-:-:S02]  /*224590*/  LOP3.LUT P0, RZ, R11, 0x800000, RZ, 0xc0, !PT ;  /* 0x008000000bff7812 */ /* 0x000fc4000780c0ff */
[----:B-1----:R-:W-:-:S11]  /*2245a0*/  PRMT R0, R31, 0x7772, RZ ;  /* 0x000077721f007816 */ /* 0x002fd600000000ff */
[----:B------:R1:W-:Y:S01]  /*2245b0*/  @P0 STG.E.U8 desc[UR16][R4.64], R0 ;  /* 0x0000000004000986 */ /* 0x0003e2000c101110 */
[----:B------:R-:W-:Y:S02]  /*2245c0*/  LOP3.LUT P0, RZ, R11, 0x400000, RZ, 0xc0, !PT ;  /* 0x004000000bff7812 */ /* 0x000fe4000780c0ff */
[----:B-1----:R-:W-:Y:S02]  /*2245d0*/  PRMT R0, R31, 0x7773, RZ ;  /* 0x000077731f007816 */ /* 0x002fe400000000ff */
[----:B------:R-:W3:Y:S09]  /*2245e0*/  LDL.LU R31, [R1+0x9fdc] ;  /* 0x009fdc00011f7983 */ /* 0x000ef20000300800 */
        /* <DEDUP_REMOVED lines=15> */
[----:B-1----:R-:W3:Y:S01]  /*2246e0*/  LDL.LU.64 R44, [R1+0x3b78] ;  /* 0x003b7800012c7983 */ /* 0x002ee20000300a00 */
[----:B------:R-:W-:-:S05]  /*2246f0*/  PRMT R0, R34, 0x7771, RZ ;  /* 0x0000777122007816 */ /* 0x000fca00000000ff */
[----:B--2---:R1:W-:Y:S02]  /*224700*/  @P2 STG.E.U8 desc[UR16][R42.64], R0 ;  /* 0x000000002a002986 */ /* 0x0043e4000c101110 */
        /* <DEDUP_REMOVED lines=12> */
[----:B------:R-:W-:Y:S02]  /*2247d0*/  LOP3.LUT P6, RZ, R30, 0x8, RZ, 0xc0, !PT ;  /* 0x000000081eff7812 */ /* 0x000fe400078cc0ff */
[----:B------:R-:W-:Y:S02]  /*2247e0*/  LOP3.LUT R11, R11, 0xfffffdff, RZ, 0xc0, !PT ;  /* 0xfffffdff0b0b7812 */ /* 0x000fe400078ec0ff */
[----:B------:R-:W-:-:S07]  /*2247f0*/  PRMT R0, R35, 0x7771, RZ ;  /* 0x0000777123007816 */ /* 0x000fce00000000ff */
        /* <DEDUP_REMOVED lines=13> */
[----:B------:R-:W3:Y:S01]  /*2248d0*/  LDL.LU.64 R4, [R1+0x3bb0] ;  /* 0x003bb00001047983 */ /* 0x000ee20000300a00 */
[----:B------:R-:W-:-:S02]  /*2248e0*/  @P0 LOP3.LUT R11, R11, 0x1000, RZ, 0xfc, !PT ;  /* 0x000010000b0b0812 */ /* 0x000fc400078efcff */
[C---:B------:R-:W-:Y:S01]  /*2248f0*/  LOP3.LUT P0, RZ, R30.reuse, 0x1000, RZ, 0xc0, !PT ;  /* 0x000010001eff7812 */ /* 0x040fe2000780c0ff */
[----:B------:R-:W3:Y:S01]  /*224900*/  LDL.LU.64 R2, [R1+0x3bb8] ;  /* 0x003bb80001027983 */ /* 0x000ee20000300a00 */
[----:B------:R-:W-:Y:S02]  /*224910*/  LOP3.LUT R11, R11, 0xffffdfff, RZ, 0xc0, !PT ;  /* 0xffffdfff0b0b7812 */ /* 0x000fe400078ec0ff */
[----:B------:R-:W-:Y:S01]  /*224920*/  LOP3.LUT P4, RZ, R30, 0x10, RZ, 0xc0, !PT ;  /* 0x000000101eff7812 */ /* 0x000fe2000788c0ff */
[----:B------:R-:W3:Y:S01]  /*224930*/  LDL.LU.64 R54, [R1+0x3bc0] ;  /* 0x003bc00001367983 */ /* 0x000ee20000300a00 */
[----:B------:R-:W-:-:S03]  /*224940*/  PRMT R0, R35, 0x7772, RZ ;  /* 0x0000777223007816 */ /* 0x000fc600000000ff */
[----:B------:R-:W3:Y:S04]  /*224950*/  LDL.LU.64 R50, [R1+0x3bc8] ;  /* 0x003bc80001327983 */ /* 0x000ee80000300a00 */
        /* <DEDUP_REMOVED lines=11> */
[C---:B------:R-:W-:Y:S02]  /*224a10*/  LOP3.LUT P0, RZ, R30.reuse, 0x100, RZ, 0xc0, !PT ;  /* 0x000001001eff7812 */ /* 0x040fe4000780c0ff */
[----:B------:R-:W-:Y:S02]  /*224a20*/  LOP3.LUT P6, RZ, R30, 0x40, RZ, 0xc0, !PT ;  /* 0x000000401eff7812 */ /* 0x000fe400078cc0ff */
[----:B------:R-:W-:Y:S01]  /*224a30*/  LOP3.LUT R11, R11, 0xfffdffff, RZ, 0xc0, !PT ;  /* 0xfffdffff0b0b7812 */ /* 0x000fe200078ec0ff */
[----:B------:R1:W-:Y:S02]  /*224a40*/  @P4 STG.E.U8 desc[UR16][R44.64], R0 ;  /* 0x000000002c004986 */ /* 0x0003e4000c101110 */
[----:B-1----:R-:W-:Y:S02]  /*224a50*/  PRMT R0, R35, 0x7773, RZ ;  /* 0x0000777323007816 */ /* 0x002fe400000000ff */
[----:B------:R-:W3:Y:S04]  /*224a60*/  LDL.LU R35, [R1+0x3a4] ;  /* 0x0003a40001237983 */ /* 0x000ee80000300800 */
[----:B------:R-:W3:Y:S04]  /*224a70*/  LDL.LU.64 R48, [R1+0x3bd0] ;  /* 0x003bd00001307983 */ /* 0x000ee80000300a00 */
[----:B------:R-:W3:Y:S01]  /*224a80*/  LDL.LU.64 R46, [R1+0x3bd8] ;  /* 0x003bd800012e7983 */ /* 0x000ee20000300a00 */
[----:B------:R-:W-:-:S03]  /*224a90*/  @P0 LOP3.LUT R11, R11, 0x20000, RZ, 0xfc, !PT ;  /* 0x000200000b0b0812 */ /* 0x000fc600078efcff */
[----:B------:R-:W3:Y:S01]  /*224aa0*/  LDL.LU.64 R44, [R1+0x3be0] ;  /* 0x003be000012c7983 */ /* 0x000ee20000300a00 */
[----:B------:R-:W-:-:S03]  /*224ab0*/  LOP3.LUT P0, RZ, R30, 0x80, RZ, 0xc0, !PT ;  /* 0x000000801eff7812 */ /* 0x000fc6000780c0ff */
[----:B--2---:R1:W-:Y:S04]  /*224ac0*/  @P5 STG.E.U8 desc[UR16][R42.64], R0 ;  /* 0x000000002a005986 */ /* 0x0043e8000c101110 */
[----:B-1----:R-:W2:Y:S01]  /*224ad0*/  LDL.LU.64 R42, [R1+0x3be8] ;  /* 0x003be800012a7983 */ /* 0x002ea20000300a00 */
[----:B----4-:R-:W-:-:S05]  /*224ae0*/  PRMT R0, R34, 0x7770, RZ ;  /* 0x0000777022007816 */ /* 0x010fca00000000ff */
[----:B------:R1:W-:Y:S02]  /*224af0*/  @P6 STG.E.U8 desc[UR16][R40.64], R0 ;  /* 0x0000000028006986 */ /* 0x0003e4000c101110 */
[----:B-1----:R-:W-:Y:S02]  /*224b00*/  PRMT R0, R34, 0x7771, RZ ;  /* 0x0000777122007816 */ /* 0x002fe400000000ff */
[----:B------:R-:W4:Y:S04]  /*224b10*/  LDL.LU.64 R40, [R1+0x3bf0] ;  /* 0x003bf00001287983 */ /* 0x000f280000300a00 */
        /* <DEDUP_REMOVED lines=8> */
[----:B---3--:R1:W-:Y:S01]  /*224ba0*/  @P0 STG.E.U8 desc[UR16][R32.64], R0 ;  /* 0x0000000020000986 */ /* 0x0083e2000c101110 */
[----:B------:R-:W-:-:S03]  /*224bb0*/  LOP3.LUT P0, RZ, R11, 0x8000, RZ, 0xc0, !PT ;  /* 0x000080000bff7812 */ /* 0x000fc6000780c0ff */
[----:B-1----:R-:W3:Y:S01]  /*224bc0*/  LDL.LU.64 R32, [R1+0x3c08] ;  /* 0x003c080001207983 */ /* 0x002ee20000300a00 */
[----:B------:R-:W-:-:S03]  /*224bd0*/  PRMT R0, R53, 0x7770, RZ ;  /* 0x0000777035007816 */ /* 0x000fc600000000ff */
[----:B------:R-:W3:Y:S06]  /*224be0*/  LDL.LU R34, [R1+0x384] ;  /* 0x0003840001227983 */ /* 0x000eec0000300800 */
        /* <DEDUP_REMOVED lines=15> */
[----:B-1----:R-:W-:-:S05]  /*224ce0*/  PRMT R0, R35, 0x7770, RZ ;  /* 0x0000777023007816 */ /* 0x002fca00000000ff */
        /* <DEDUP_REMOVED lines=10> */
[----:B--2---:R1:W-:Y:S02]  /*224d90*/  @P2 STG.E.U8 desc[UR16][R42.64], R0 ;  /* 0x000000002a002986 */ /* 0x0043e4000c101110 */
[----:B-1----:R-:W-:-:S05]  /*224da0*/  PRMT R0, R31, 0x7771, RZ ;  /* 0x000077711f007816 */ /* 0x002fca00000000ff */
[----:B----4-:R1:W-:Y:S02]  /*224db0*/  @P3 STG.E.U8 desc[UR16][R40.64], R0 ;  /* 0x0000000028003986 */ /* 0x0103e4000c101110 */
[----:B-1----:R-:W-:-:S05]  /*224dc0*/  PRMT R0, R31, 0x7772, RZ ;  /* 0x000077721f007816 */ /* 0x002fca00000000ff */
[----:B------:R1:W-:Y:S02]  /*224dd0*/  @P4 STG.E.U8 desc[UR16][R38.64], R0 ;  /* 0x0000000026004986 */ /* 0x0003e4000c101110 */
[----:B-1----:R-:W-:Y:S02]  /*224de0*/  PRMT R0, R31, 0x7773, RZ ;  /* 0x000077731f007816 */ /* 0x002fe400000000ff */
[----:B------:R-:W2:Y:S04]  /*224df0*/  LDL.LU R31, [R1+0x9fd8] ;  /* 0x009fd800011f7983 */ /* 0x000ea80000300800 */
[----:B------:R-:W4:Y:S01]  /*224e00*/  LDL.LU.64 R38, [R1+0x3c10] ;  /* 0x003c100001267983 */ /* 0x000f220000300a00 */
[C---:B------:R-:W-:Y:S02]  /*224e10*/  LOP3.LUT P5, RZ, R30.reuse, 0x200000, RZ, 0xc0, !PT ;  /* 0x002000001eff7812 */ /* 0x040fe400078ac0ff */
[----:B------:R-:W-:-:S11]  /*224e20*/  LOP3.LUT P6, RZ, R30, 0x400000, RZ, 0xc0, !PT ;  /* 0x004000001eff7812 */ /* 0x000fd600078cc0ff */
[----:B------:R3:W-:Y:S02]  /*224e30*/  @P5 STG.E.U8 desc[UR16][R36.64], R0 ;  /* 0x0000000024005986 */ /* 0x0007e4000c101110 */
[----:B---3--:R-:W-:-:S05]  /*224e40*/  PRMT R0, R34, 0x7770, RZ ;  /* 0x0000777022007816 */ /* 0x008fca00000000ff */
[----:B------:R1:W-:Y:S04]  /*224e50*/  @P6 STG.E.U8 desc[UR16][R32.64], R0 ;  /* 0x0000000020006986 */ /* 0x0003e8000c101110 */
[----:B-1----:R-:W3:Y:S04]  /*224e60*/  LDL.LU.64 R32, [R1+0x3c18] ;  /* 0x003c180001207983 */ /* 0x002ee80000300a00 */
[----:B------:R-:W3:Y:S04]  /*224e70*/  LDL.LU.64 R36, [R1+0x3c20] ;  /* 0x003c200001247983 */ /* 0x000ee80000300a00 */
[----:B------:R-:W3:Y:S04]  /*224e80*/  LDL.LU.64 R42, [R1+0x3c28] ;  /* 0x003c2800012a7983 */ /* 0x000ee80000300a00 */
[----:B------:R-:W3:Y:S04]  /*224e90*/  LDL.LU.64 R40, [R1+0x3c30] ;  /* 0x003c300001287983 */ /* 0x000ee80000300a00 */
[----:B------:R-:W3:Y:S01]  /*224ea0*/  LDL.LU R35, [R1+0x3f8] ;  /* 0x0003f80001237983 */ /* 0x000ee20000300800 */
[----:B------:R-:W-:-:S02]  /*224eb0*/  LOP3.LUT P4, RZ, R30, 0x800000, RZ, 0xc0, !PT ;  /* 0x008000001eff7812 */ /* 0x000fc4000788c0ff */
[----:B------:R-:W-:Y:S02]  /*224ec0*/  PRMT R0, R34, 0x7771, RZ ;  /* 0x0000777122007816 */ /* 0x000fe400000000ff */
[----:B------:R-:W-:Y:S02]  /*224ed0*/  LOP3.LUT R11, R11, 0xfffffffe, RZ, 0xc0, !PT ;  /* 0xfffffffe0b0b7812 */ /* 0x000fe400078ec0ff */
[----:B------:R-:W-:-:S07]  /*224ee0*/  LOP3.LUT P5, RZ, R30, 0x1000000, RZ, 0xc0, !PT ;  /* 0x010000001eff7812 */ /* 0x000fce00078ac0ff */
[----:B----4-:R1:W-:Y:S04]  /*224ef0*/  @P4 STG.E.U8 desc[UR16][R38.64], R0 ;  /* 0x0000000026004986 */ /* 0x0103e8000c101110 */
[----:B-1----:R-:W4:Y:S01]  /*224f00*/  LDL.LU.64 R38, [R1+0x3c38] ;  /* 0x003c380001267983 */ /* 0x002f220000300a00 */
[----:B--2---:R-:W-:Y:S02]  /*224f10*/  LOP3.LUT P0, RZ, R31, 0x8, RZ, 0xc0, !PT ;  /* 0x000000081fff7812 */ /* 0x004fe4000780c0ff */
[----:B------:R-:W-:Y:S01]  /*224f20*/  PRMT R0, R34, 0x7772, RZ ;  /* 0x0000777222007816 */ /* 0x000fe200000000ff */
[----:B------:R-:W2:Y:S10]  /*224f30*/  LDL.LU R53, [R1+0x3e8] ;  /* 0x0003e80001357983 */ /* 0x000eb40000300800 */
        /* <DEDUP_REMOVED lines=12> */
[----:B-1----:R-:W3:Y:S01]  /*225000*/  LDL.LU.64 R32, [R1+0x3c40] ;  /* 0x003c400001207983 */ /* 0x002ee20000300a00 */
[----:B------:R-:W-:-:S03]  /*225010*/  LOP3.LUT R11, R11, 0xffffffef, RZ, 0xc0, !PT ;  /* 0xffffffef0b0b7812 */ /* 0x000fc600078ec0ff */
[----:B------:R-:W2:Y:S08]  /*225020*/  LDL.LU.64 R6, [R1+0x3c48] ;  /* 0x003c480001067983 */ /* 0x000eb00000300a00 */
[----:B------:R-:W-:Y:S02]  /*225030*/  @P0 LOP3.LUT R11, R11, 0x10, RZ, 0xfc, !PT ;  /* 0x000000100b0b0812 */ /* 0x000fe400078efcff */
        /* <DEDUP_REMOVED lines=15> */
[----:B------:R1:W-:Y:S01]  /*225130*/  @P6 STG.E.U8 desc[UR16][R36.64], R0 ;  /* 0x0000000024006986 */ /* 0x0003e2000c101110 */
[----:B------:R-:W-:-:S03]  /*225140*/  LOP3.LUT R11, R11, 0xfffffeff, RZ, 0xc0, !PT ;  /* 0xfffffeff0b0b7812 */ /* 0x000fc600078ec0ff */
[----:B-1----:R-:W2:Y:S08]  /*225150*/  LDL.LU R36, [R1+0x3d8] ;  /* 0x0003d80001247983 */ /* 0x002eb00000300800 */
[----:B------:R-:W-:Y:S01]  /*225160*/  @P0 LOP3.LUT R11, R11, 0x100, RZ, 0xfc, !PT ;  /* 0x000001000b0b0812 */ /* 0x000fe200078efcff */
[----:B------:R-:W2:Y:S01]  /*225170*/  LDL.LU.64 R50, [R1+0x3c68] ;  /* 0x003c680001327983 */ /* 0x000ea20000300a00 */
[----:B------:R-:W-:-:S02]  /*225180*/  LOP3.LUT P0, RZ, R30, 0x4000000, RZ, 0xc0, !PT ;  /* 0x040000001eff7812 */ /* 0x000fc4000780c0ff */
[----:B------:R-:W-:Y:S01]  /*225190*/  PRMT R0, R35, 0x7770, RZ ;  /* 0x0000777023007816 */ /* 0x000fe200000000ff */
[----:B------:R-:W2:Y:S04]  /*2251a0*/  LDL.LU.64 R48, [R1+0x3c70] ;  /* 0x003c700001307983 */ /* 0x000ea80000300a00 */
[----:B------:R-:W2:Y:S04]  /*2251b0*/  LDL.LU R37, [R1+0x3c8] ;  /* 0x0003c80001257983 */ /* 0x000ea80000300800 */
[----:B------:R-:W2:Y:S04]  /*2251c0*/  LDL.LU.64 R46, [R1+0x3c78] ;  /* 0x003c7800012e7983 */ /* 0x000ea80000300a00 */
[----:B------:R1:W-:Y:S01]  /*2251d0*/  @P0 STG.E.U8 desc[UR16][R42.64], R0 ;  /* 0x000000002a000986 */ /* 0x0003e2000c101110 */
[----:B------:R-:W-:-:S03]  /*2251e0*/  LOP3.LUT P0, RZ, R11, 0x100, RZ, 0xc0, !PT ;  /* 0x000001000bff7812 */ /* 0x000fc6000780c0ff */
[----:B------:R-:W2:Y:S01]  /*2251f0*/  LDL.LU.64 R44, [R1+0x3c80] ;  /* 0x003c8000012c7983 */ /* 0x000ea20000300a00 */
[----:B-1----:R-:W-:-:S03]  /*225200*/  PRMT R0, R35, 0x7771, RZ ;  /* 0x0000777123007816 */ /* 0x002fc600000000ff */
[----:B------:R-:W2:Y:S06]  /*225210*/  LDL.LU.64 R42, [R1+0x3c88] ;  /* 0x003c8800012a7983 */ /* 0x000eac0000300a00 */
[----:B------:R1:W-:Y:S01]  /*225220*/  @P0 STG.E.U8 desc[UR16][R40.64], R0 ;  /* 0x0000000028000986 */ /* 0x0003e2000c101110 */
[----:B------:R-:W-:Y:S02]  /*225230*/  LOP3.LUT P0, RZ, R11, 0x80, RZ, 0xc0, !PT ;  /* 0x000000800bff7812 */ /* 0x000fe4000780c0ff */
[C---:B-1----:R-:W-:Y:S01]  /*225240*/  PRMT R0, R35.reuse, 0x7772, RZ ;  /* 0x0000777223007816 */ /* 0x042fe200000000ff */
[----:B------:R-:W2:Y:S10]  /*225250*/  LDL.LU.64 R40, [R1+0x3c90] ;  /* 0x003c900001287983 */ /* 0x000eb40000300a00 */
[----:B----4-:R1:W-:Y:S04]  /*225260*/  @P0 STG.E.U8 desc[UR16][R38.64], R0 ;  /* 0x0000000026000986 */ /* 0x0103e8000c101110 */
[----:B-1----:R-:W4:Y:S01]  /*225270*/  LDL.LU.64 R38, [R1+0x3c98] ;  /* 0x003c980001267983 */ /* 0x002f220000300a00 */
[----:B------:R-:W-:-:S03]  /*225280*/  PRMT R0, R35, 0x7773, RZ ;  /* 0x0000777323007816 */ /* 0x000fc600000000ff */
[----:B------:R-:W4:Y:S01]  /*225290*/  LDL.LU.64 R34, [R1+0x3ca0] ;  /* 0x003ca00001227983 */ /* 0x000f220000300a00 */
[----:B------:R-:W-:-:S13]  /*2252a0*/  LOP3.LUT P0, RZ, R11, 0x40, RZ, 0xc0, !PT ;  /* 0x000000400bff7812 */ /* 0x000fda000780c0ff */
[----:B---3--:R2:W-:Y:S01]  /*2252b0*/  @P0 STG.E.U8 desc[UR16][R32.64], R0 ;  /* 0x0000000020000986 */ /* 0x0085e2000c101110 */
[----:B------:R-:W-:Y:S02]  /*2252c0*/  LOP3.LUT P0, RZ, R11, 0x20, RZ, 0xc0, !PT ;  /* 0x000000200bff7812 */ /* 0x000fe4000780c0ff */
[----:B--2---:R-:W-:Y:S01]  /*2252d0*/  PRMT R0, R53, 0x7770, RZ ;  /* 0x0000777035007816 */ /* 0x004fe200000000ff */
[----:B------:R-:W2:Y:S10]  /*2252e0*/  LDL.LU.64 R32, [R1+0x9fd0] ;  /* 0x009fd00001207983 */ /* 0x000eb40000300a00 */
        /* <DEDUP_REMOVED lines=21> */
[C---:B------:R-:W-:Y:S02]  /*225440*/  LOP3.LUT P4, RZ, R31.reuse, 0x80, RZ, 0xc0, !PT ;  /* 0x000000801fff7812 */ /* 0x040fe4000788c0ff */
[----:B-1----:R-:W-:Y:S01]  /*225450*/  PRMT R0, R36, 0x7773, RZ ;  /* 0x0000777324007816 */ /* 0x002fe200000000ff */
[----:B------:R-:W3:Y:S04]  /*225460*/  LDL.LU.64 R46, [R1+0x3ca8] ;  /* 0x003ca800012e7983 */ /* 0x000ee80000300a00 */
[----:B------:R1:W-:Y:S01]  /*225470*/  @P2 STG.E.U8 desc[UR16][R44.64], R0 ;  /* 0x000000002c002986 */ /* 0x0003e2000c101110 */
[----:B------:R-:W-:Y:S02]  /*225480*/  LOP3.LUT P5, RZ, R31, 0x100, RZ, 0xc0, !PT ;  /* 0x000001001fff7812 */ /* 0x000fe400078ac0ff */
[----:B-1----:R-:W-:Y:S01]  /*225490*/  PRMT R0, R37, 0x7770, RZ ;  /* 0x0000777025007816 */ /* 0x002fe200000000ff */
[----:B------:R-:W2:Y:S04]  /*2254a0*/  LDL.LU.64 R44, [R1+0x3cb0] ;  /* 0x003cb000012c7983 */ /* 0x000ea80000300a00 */
[----:B------:R1:W-:Y:S01]  /*2254b0*/  @P3 STG.E.U8 desc[UR16][R42.64], R0 ;  /* 0x000000002a003986 */ /* 0x0003e2000c101110 */
[----:B------:R-:W-:-:S02]  /*2254c0*/  LOP3.LUT P6, RZ, R31, 0x200, RZ, 0xc0, !PT ;  /* 0x000002001fff7812 */ /* 0x000fc400078cc0ff */
[C---:B-1----:R-:W-:Y:S01]  /*2254d0*/  PRMT R0, R37.reuse, 0x7771, RZ ;  /* 0x0000777125007816 */ /* 0x042fe200000000ff */
[----:B------:R-:W2:Y:S04]  /*2254e0*/  LDL.LU.64 R42, [R1+0x3cb8] ;  /* 0x003cb800012a7983 */ /* 0x000ea80000300a00 */
[----:B------:R1:W-:Y:S02]  /*2254f0*/  @P4 STG.E.U8 desc[UR16][R40.64], R0 ;  /* 0x0000000028004986 */ /* 0x0003e4000c101110 */
[----:B-1----:R-:W-:-:S05]  /*225500*/  PRMT R0, R37, 0x7772, RZ ;  /* 0x0000777225007816 */ /* 0x002fca00000000ff */
[----:B----4-:R1:W-:Y:S02]  /*225510*/  @P5 STG.E.U8 desc[UR16][R38.64], R0 ;  /* 0x0000000026005986 */ /* 0x0103e4000c101110 */
[----:B-1----:R-:W-:-:S05]  /*225520*/  PRMT R0, R37, 0x7773, RZ ;  /* 0x0000777325007816 */ /* 0x002fca00000000ff */
[----:B------:R1:W-:Y:S04]  /*225530*/  @P6 STG.E.U8 desc[UR16][R34.64], R0 ;  /* 0x0000000022006986 */ /* 0x0003e8000c101110 */
[----:B-1----:R-:W4:Y:S04]  /*225540*/  LDL.LU R35, [R1+0x3b8] ;  /* 0x0003b80001237983 */ /* 0x002f280000300800 */
[----:B------:R-:W2:Y:S04]  /*225550*/  LDL.LU.64 R40, [R1+0x3cc0] ;  /* 0x003cc00001287983 */ /* 0x000ea80000300a00 */
[----:B------:R-:W2:Y:S04]  /*225560*/  LDL.LU.64 R38, [R1+0x3cc8] ;  /* 0x003cc80001267983 */ /* 0x000ea80000300a00 */
[----:B------:R-:W2:Y:S04]  /*225570*/  LDL.LU.64 R36, [R1+0x3cd0] ;  /* 0x003cd00001247983 */ /* 0x000ea80000300a00 */
[----:B------:R-:W2:Y:S04]  /*225580*/  LDL.LU R34, [R1+0x3a8] ;  /* 0x0003a80001227983 */ /* 0x000ea80000300800 */
[----:B------:R-:W2:Y:S04]  /*225590*/  LDL.LU.64 R6, [R1+0x3cd8] ;  /* 0x003cd80001067983 */ /* 0x000ea80000300a00 */
[----:B------:R-:W2:Y:S04]  /*2255a0*/  LDL.LU.64 R4, [R1+0x3ce0] ;  /* 0x003ce00001047983 */ /* 0x000ea80000300a00 */
[----:B------:R-:W2:Y:S04]  /*2255b0*/  LDL.LU.64 R2, [R1+0x3ce8] ;  /* 0x003ce80001027983 */ /* 0x000ea80000300a00 */
[----:B------:R-:W2:Y:S01]  /*2255c0*/  LDL.LU.64 R52, [R1+0x3cf0] ;  /* 0x003cf00001347983 */ /* 0x000ea20000300a00 */
[----:B------:R-:W-:-:S03]  /*2255d0*/  LOP3.LUT P0, RZ, R31, 0x400000, RZ, 0xc0, !PT ;  /* 0x004000001fff7812 */ /* 0x000fc6000780c0ff */
[----:B------:R-:W2:Y:S01]  /*2255e0*/  LDL.LU.64 R54, [R1+0x3cf8] ;  /* 0x003cf80001367983 */ /* 0x000ea20000300a00 */
[----:B------:R-:W-:-:S03]  /*2255f0*/  LOP3.LUT R17, R17, 0xff7fffff, RZ, 0xc0, !PT ;  /* 0xff7fffff11117812 */ /* 0x000fc600078ec0ff */
[----:B------:R-:W2:Y:S01]  /*225600*/  LDL.LU.64 R50, [R1+0x3d00] ;  /* 0x003d000001327983 */ /* 0x000ea20000300a00 */
[C---:B------:R-:W-:Y:S02]  /*225610*/  LOP3.LUT P4, RZ, R31.reuse, 0x400, RZ, 0xc0, !PT ;  /* 0x000004001fff7812 */ /* 0x040fe4000788c0ff */
[----:B------:R-:W-:Y:S01]  /*225620*/  LOP3.LUT P5, RZ, R31, 0x800, RZ, 0xc0, !PT ;  /* 0x000008001fff7812 */ /* 0x000fe200078ac0ff */
[----:B------:R-:W2:Y:S02]  /*225630*/  LDL.LU.64 R48, [R1+0x3d08] ;  /* 0x003d080001307983 */ /* 0x000ea40000300a00 */
        /* <DEDUP_REMOVED lines=27> */
[----:B----4-:R-:W-:-:S05]  /*2257f0*/  PRMT R0, R35, 0x7770, RZ ;  /* 0x0000777023007816 */ /* 0x010fca00000000ff */
[----:B---3--:R1:W-:Y:S02]  /*225800*/  @P4 STG.E.U8 desc[UR16][R46.64], R0 ;  /* 0x000000002e004986 */ /* 0x0083e4000c101110 */
[C---:B-1----:R-:W-:Y:S02]  /*225810*/  PRMT R0, R35.reuse, 0x7771, RZ ;  /* 0x0000777123007816 */ /* 0x042fe400000000ff */
[----:B------:R-:W3:Y:S04]  /*225820*/  LDL.LU.64 R46, [R1+0x3d10] ;  /* 0x003d1000012e7983 */ /* 0x000ee80000300a00 */
[----:B--2---:R1:W-:Y:S04]  /*225830*/  @P5 STG.E.U8 desc[UR16][R44.64], R0 ;  /* 0x000000002c005986 */ /* 0x0043e8000c101110 */
[----:B-1----:R-:W2:Y:S01]  /*225840*/  LDL.LU.64 R44, [R1+0x3d18] ;  /* 0x003d1800012c7983 */ /* 0x002ea20000300a00 */
[----:B------:R-:W-:-:S05]  /*225850*/  PRMT R0, R35, 0x7772, RZ ;  /* 0x0000777223007816 */ /* 0x000fca00000000ff */
[----:B------:R1:W-:Y:S02]  /*225860*/  @P6 STG.E.U8 desc[UR16][R42.64], R0 ;  /* 0x000000002a006986 */ /* 0x0003e4000c101110 */
[----:B-1----:R-:W-:Y:S02]  /*225870*/  PRMT R0, R35, 0x7773, RZ ;  /* 0x0000777323007816 */ /* 0x002fe400000000ff */
[----:B------:R-:W4:Y:S04]  /*225880*/  LDL.LU.64 R42, [R1+0x3d20] ;  /* 0x003d2000012a7983 */ /* 0x000f280000300a00 */
[----:B------:R1:W-:Y:S01]  /*225890*/  @P0 STG.E.U8 desc[UR16][R40.64], R0 ;  /* 0x0000000028000986 */ /* 0x0003e2000c101110 */
[----:B------:R-:W-:-:S03]  /*2258a0*/  LOP3.LUT P0, RZ, R17, 0x80000000, RZ, 0xc0, !PT ;  /* 0x8000000011ff7812 */ /* 0x000fc6000780c0ff */
[----:B------:R-:W4:Y:S01]  /*2258b0*/  LDL.LU R35, [R1+0x3fc] ;  /* 0x0003fc0001237983 */ /* 0x000f220000300800 */
[----:B-1----:R-:W-:-:S03]  /*2258c0*/  PRMT R0, R34, 0x7770, RZ ;  /* 0x0000777022007816 */ /* 0x002fc600000000ff */
[----:B------:R-:W4:Y:S06]  /*2258d0*/  LDL.LU.64 R40, [R1+0x3d28] ;  /* 0x003d280001287983 */ /* 0x000f2c0000300a00 */
[----:B------:R1:W-:Y:S01]  /*2258e0*/  @P0 STG.E.U8 desc[UR16][R38.64], R0 ;  /* 0x0000000026000986 */ /* 0x0003e2000c101110 */
[C---:B------:R-:W-:Y:S02]  /*2258f0*/  LOP3.LUT P0, RZ, R17.reuse, 0x40000000, RZ, 0xc0, !PT ;  /* 0x4000000011ff7812 */ /* 0x040fe4000780c0ff */
        /* <DEDUP_REMOVED lines=23> */
[----:B------:R1:W-:Y:S01]  /*225a70*/  @P0 STG.E.U8 desc[UR16][R50.64], R0 ;  /* 0x0000000032000986 */ /* 0x0003e2000c101110 */
[----:B------:R-:W-:-:S02]  /*225a80*/  LOP3.LUT P0, RZ, R17, 0x800000, RZ, 0xc0, !PT ;  /* 0x0080000011ff7812 */ /* 0x000fc4000780c0ff */
[----:B------:R-:W-:Y:S02]  /*225a90*/  LOP3.LUT P2, RZ, R31, 0x1000000, RZ, 0xc0, !PT ;  /* 0x010000001fff7812 */ /* 0x000fe4000784c0ff */
[----:B-1----:R-:W-:-:S09]  /*225aa0*/  PRMT R0, R32, 0x7770, RZ ;  /* 0x0000777020007816 */ /* 0x002fd200000000ff */
[----:B------:R1:W-:Y:S02]  /*225ab0*/  @P0 STG.E.U8 desc[UR16][R48.64], R0 ;  /* 0x0000000030000986 */ /* 0x0003e4000c101110 */
[----:B-1----:R-:W-:-:S05]  /*225ac0*/  PRMT R0, R32, 0x7771, RZ ;  /* 0x0000777120007816 */ /* 0x002fca00000000ff */
[----:B---3--:R1:W-:Y:S02]  /*225ad0*/  @P1 STG.E.U8 desc[UR16][R46.64], R0 ;  /* 0x000000002e001986 */ /* 0x0083e4000c101110 */
[----:B-1----:R-:W-:-:S05]  /*225ae0*/  PRMT R0, R32, 0x7772, RZ ;  /* 0x0000777220007816 */ /* 0x002fca00000000ff */
[----:B--2---:R1:W-:Y:S02]  /*225af0*/  @P2 STG.E.U8 desc[UR16][R44.64], R0 ;  /* 0x000000002c002986 */ /* 0x0043e4000c101110 */
[----:B-1----:R-:W-:Y:S02]  /*225b00*/  PRMT R0, R32, 0x7773, RZ ;  /* 0x0000777320007816 */ /* 0x002fe400000000ff */
[----:B------:R-:W2:Y:S01]  /*225b10*/  LDL.LU R32, [R1+0x9fc4] ;  /* 0x009fc40001207983 */ /* 0x000ea20000300800 */
[C---:B------:R-:W-:Y:S02]  /*225b20*/  LOP3.LUT P3, RZ, R31.reuse, 0x2000000, RZ, 0xc0, !PT ;  /* 0x020000001fff7812 */ /* 0x040fe4000786c0ff */
[C---:B------:R-:W-:Y:S01]  /*225b30*/  LOP3.LUT P4, RZ, R31.reuse, 0x4000000, RZ, 0xc0, !PT ;  /* 0x040000001fff7812 */ /* 0x040fe2000788c0ff */
[----:B------:R-:W3:Y:S01]  /*225b40*/  LDL.LU.64 R46, [R1+0x3d40] ;  /* 0x003d4000012e7983 */ /* 0x000ee20000300a00 */
[C---:B------:R-:W-:Y:S02]  /*225b50*/  LOP3.LUT P5, RZ, R31.reuse, 0x8000000, RZ, 0xc0, !PT ;  /* 0x080000001fff7812 */ /* 0x040fe400078ac0ff */
[----:B------:R-:W-:Y:S01]  /*225b60*/  LOP3.LUT P6, RZ, R31, 0x10000000, RZ, 0xc0, !PT ;  /* 0x100000001fff7812 */ /* 0x000fe200078cc0ff */
[----:B------:R-:W3:Y:S06]  /*225b70*/  LDL.LU.64 R44, [R1+0x3d48] ;  /* 0x003d4800012c7983 */ /* 0x000eec0000300a00 */
[----:B----4-:R1:W-:Y:S02]  /*225b80*/  @P3 STG.E.U8 desc[UR16][R42.64], R0 ;  /* 0x000000002a003986 */ /* 0x0103e4000c101110 */
[----:B-1----:R-:W-:-:S02]  /*225b90*/  PRMT R0, R35, 0x7770, RZ ;  /* 0x0000777023007816 */ /* 0x002fc400000000ff */
[----:B------:R-:W4:Y:S04]  /*225ba0*/  LDL.LU.64 R42, [R1+0x3d50] ;  /* 0x003d5000012a7983 */ /* 0x000f280000300a00 */
[----:B------:R1:W-:Y:S02]  /*225bb0*/  @P4 STG.E.U8 desc[UR16][R40.64], R0 ;  /* 0x0000000028004986 */ /* 0x0003e4000c101110 */
[C---:B-1----:R-:W-:Y:S02]  /*225bc0*/  PRMT R0, R35.reuse, 0x7771, RZ ;  /* 0x0000777123007816 */ /* 0x042fe400000000ff */
[----:B------:R-:W3:Y:S04]  /*225bd0*/  LDL.LU.64 R40, [R1+0x3d58] ;  /* 0x003d580001287983 */ /* 0x000ee80000300a00 */
[----:B------:R1:W-:Y:S02]  /*225be0*/  @P5 STG.E.U8 desc[UR16][R38.64], R0 ;  /* 0x0000000026005986 */ /* 0x0003e4000c101110 */
[----:B-1----:R-:W-:-:S05]  /*225bf0*/  PRMT R0, R35, 0x7772, RZ ;  /* 0x0000777223007816 */ /* 0x002fca00000000ff */
[----:B------:R1:W-:Y:S04]  /*225c00*/  @P6 STG.E.U8 desc[UR16][R36.64], R0 ;  /* 0x0000000024006986 */ /* 0x0003e8000c101110 */
[----:B-1----:R-:W3:Y:S04]  /*225c10*/  LDL.LU R37, [R1+0x3ec] ;  /* 0x0003ec0001257983 */ /* 0x002ee80000300800 */
[----:B------:R-:W3:Y:S04]  /*225c20*/  LDL.LU.64 R38, [R1+0x3d60] ;  /* 0x003d600001267983 */ /* 0x000ee80000300a00 */
[----:B------:R-:W3:Y:S01]  /*225c30*/  LDL.LU R10, [R1+0x3dc] ;  /* 0x0003dc00010a7983 */ /* 0x000ee20000300800 */
[----:B------:R-:W-:-:S03]  /*225c40*/  PRMT R0, R35, 0x7773, RZ ;  /* 0x0000777323007816 */ /* 0x000fc600000000ff */
[----:B------:R-:W3:Y:S01]  /*225c50*/  LDL.LU.64 R34, [R1+0x3d68] ;  /* 0x003d680001227983 */ /* 0x000ee20000300a00 */
[----:B------:R-:W-:-:S03]  /*225c60*/  LOP3.LUT R17, R17, 0xffffbfff, RZ, 0xc0, !PT ;  /* 0xffffbfff11117812 */ /* 0x000fc600078ec0ff */
[----:B------:R-:W3:Y:S04]  /*225c70*/  LDL.LU.64 R6, [R1+0x3d70] ;  /* 0x003d700001067983 */ /* 0x000ee80000300a00 */
[----:B------:R-:W3:Y:S04]  /*225c80*/  LDL.LU.64 R4, [R1+0x3d78] ;  /* 0x003d780001047983 */ /* 0x000ee80000300a00 */
[----:B------:R-:W3:Y:S04]  /*225c90*/  LDL.LU.64 R2, [R1+0x3d80] ;  /* 0x003d800001027983 */ /* 0x000ee80000300a00 */
[----:B------:R-:W3:Y:S04]  /*225ca0*/  LDL.LU R36, [R1+0x3cc] ;  /* 0x0003cc0001247983 */ /* 0x000ee80000300800 */
[----:B------:R-:W4:Y:S04]  /*225cb0*/  LDL.LU.64 R52, [R1+0x3d88] ;  /* 0x003d880001347983 */ /* 0x000f280000300a00 */
[----:B------:R-:W4:Y:S01]  /*225cc0*/  LDL.LU.64 R54, [R1+0x3d90] ;  /* 0x003d900001367983 */ /* 0x000f220000300a00 */
[----:B------:R-:W-:-:S02]  /*225cd0*/  LOP3.LUT P4, RZ, R31, 0x20000000, RZ, 0xc0, !PT ;  /* 0x200000001fff7812 */ /* 0x000fc4000788c0ff */
[C---:B------:R-:W-:Y:S01]  /*225ce0*/  LOP3.LUT P5, RZ, R31.reuse, 0x40000000, RZ, 0xc0, !PT ;  /* 0x400000001fff7812 */ /* 0x040fe200078ac0ff */
[----:B------:R-:W4:Y:S01]  /*225cf0*/  LDL.LU.64 R50, [R1+0x3d98] ;  /* 0x003d980001327983 */ /* 0x000f220000300a00 */
[----:B------:R-:W-:-:S03]  /*225d00*/  LOP3.LUT P6, RZ, R31, 0x80000000, RZ, 0xc0, !PT ;  /* 0x800000001fff7812 */ /* 0x000fc600078cc0ff */
[----:B------:R-:W4:Y:S01]  /*225d10*/  LDL.LU.64 R48, [R1+0x3da0] ;  /* 0x003da00001307983 */ /* 0x000f220000300a00 */
        /* <DEDUP_REMOVED lines=26> */
[----:B------:R-:W-:Y:S02]  /*225ec0*/  LOP3.LUT R17, R17, 0xffbfffff, RZ, 0xc0, !PT ;  /* 0xffbfffff11117812 */ /* 0x000fe400078ec0ff */
[----:B------:R-:W-:-:S05]  /*225ed0*/  PRMT R0, R37, 0x7770, RZ ;  /* 0x0000777025007816 */ /* 0x000fca00000000ff */
[----:B------:R1:W-:Y:S04]  /*225ee0*/  @P5 STG.E.U8 desc[UR16][R44.64], R0 ;  /* 0x000000002c005986 */ /* 0x0003e8000c101110 */
[----:B------:R-:W-:Y:S02]  /*225ef0*/  @P0 LOP3.LUT R17, R17, 0x400000, RZ, 0xfc, !PT ;  /* 0x0040000011110812 */ /* 0x000fe400078efcff */
[----:B------:R-:W-:Y:S02]  /*225f00*/  LOP3.LUT P0, RZ, R32, 0x1, RZ, 0xc0, !PT ;  /* 0x0000000120ff7812 */ /* 0x000fe4000780c0ff */
[C---:B-1----:R-:W-:Y:S01]  /*225f10*/  PRMT R0, R37.reuse, 0x7771, RZ ;  /* 0x0000777125007816 */ /* 0x042fe200000000ff */
[----:B------:R-:W3:Y:S04]  /*225f20*/  LDL.LU.64 R44, [R1+0x3db0] ;  /* 0x003db000012c7983 */ /* 0x000ee80000300a00 */
[----:B----4-:R1:W-:Y:S02]  /*225f30*/  @P6 STG.E.U8 desc[UR16][R42.64], R0 ;  /* 0x000000002a006986 */ /* 0x0103e4000c101110 */
[----:B-1----:R-:W-:-:S02]  /*225f40*/  PRMT R0, R37, 0x7772, RZ ;  /* 0x0000777225007816 */ /* 0x002fc400000000ff */
[----:B------:R-:W4:Y:S04]  /*225f50*/  LDL.LU.64 R42, [R1+0x3db8] ;  /* 0x003db800012a7983 */ /* 0x000f280000300a00 */
[----:B------:R1:W-:Y:S01]  /*225f60*/  @P0 STG.E.U8 desc[UR16][R40.64], R0 ;  /* 0x0000000028000986 */ /* 0x0003e2000c101110 */
[----:B------:R-:W-:Y:S02]  /*225f70*/  LOP3.LUT P0, RZ, R17, 0x400000, RZ, 0xc0, !PT ;  /* 0x0040000011ff7812 */ /* 0x000fe4000780c0ff */
[----:B-1----:R-:W-:Y:S02]  /*225f80*/  PRMT R0, R37, 0x7773, RZ ;  /* 0x0000777325007816 */ /* 0x002fe400000000ff */
[----:B------:R-:W4:Y:S09]  /*225f90*/  LDL.LU R37, [R1+0x3ac] ;  /* 0x0003ac0001257983 */ /* 0x000f320000300800 */
        /* <DEDUP_REMOVED lines=43> */
[----:B------:R1:W-:Y:S02]  /*226250*/  @P4 STG.E.U8 desc[UR16][R40.64], R0 ;  /* 0x0000000028004986 */ /* 0x0003e4000c101110 */
[----:B-1----:R-:W-:-:S05]  /*226260*/  PRMT R0, R37, 0x7770, RZ ;  /* 0x0000777025007816 */ /* 0x002fca00000000ff */
[----:B------:R1:W-:Y:S02]  /*226270*/  @P5 STG.E.U8 desc[UR16][R38.64], R0 ;  /* 0x0000000026005986 */ /* 0x0003e4000c101110 */
[----:B-1----:R-:W-:-:S05]  /*226280*/  PRMT R0, R37, 0x7771, RZ ;  /* 0x0000777125007816 */ /* 0x002fca00000000ff */
[----:B------:R1:W-:Y:S04]  /*226290*/  @P6 STG.E.U8 desc[UR16][R34.64], R0 ;  /* 0x0000000022006986 */ /* 0x0003e8000c101110 */
[----:B-1----:R-:W4:Y:S04]  /*2262a0*/  LDL.LU.64 R34, [R1+0x3de0] ;  /* 0x003de00001227983 */ /* 0x002f280000300a00 */
[----:B------:R-:W2:Y:S04]  /*2262b0*/  LDL.LU.64 R44, [R1+0x3de8] ;  /* 0x003de800012c7983 */ /* 0x000ea80000300a00 */
[----:B------:R-:W2:Y:S04]  /*2262c0*/  LDL.LU.64 R42, [R1+0x3df0] ;  /* 0x003df000012a7983 */ /* 0x000ea80000300a00 */
[----:B------:R-:W2:Y:S04]  /*2262d0*/  LDL.LU.64 R40, [R1+0x3df8] ;  /* 0x003df80001287983 */ /* 0x000ea80000300a00 */
[----:B------:R-:W2:Y:S04]  /*2262e0*/  LDL.LU R36, [R1+0x39c] ;  /* 0x00039c0001247983 */ /* 0x000ea80000300800 */
[----:B------:R-:W2:Y:S01]  /*2262f0*/  LDL.LU.64 R38, [R1+0x3e00] ;  /* 0x003e000001267983 */ /* 0x000ea20000300a00 */
[----:B------:R-:W-:-:S02]  /*226300*/  LOP3.LUT P4, RZ, R32, 0x10000, RZ, 0xc0, !PT ;  /* 0x0001000020ff7812 */ /* 0x000fc4000788c0ff */
[C---:B------:R-:W-:Y:S01]  /*226310*/  LOP3.LUT P5, RZ, R32.reuse, 0x20000, RZ, 0xc0, !PT ;  /* 0x0002000020ff7812 */ /* 0x040fe200078ac0ff */
[----:B------:R-:W2:Y:S01]  /*226320*/  LDL.LU R50, [R1+0x38c] ;  /* 0x00038c0001327983 */ /* 0x000ea20000300800 */
        /* <DEDUP_REMOVED lines=24> */
[----:B---3--:R1:W-:Y:S02]  /*2264b0*/  @P4 STG.E.U8 desc[UR16][R46.64], R0 ;  /* 0x000000002e004986 */ /* 0x0083e4000c101110 */
[----:B-1----:R-:W-:-:S05]  /*2264c0*/  PRMT R0, R37, 0x7773, RZ ;  /* 0x0000777325007816 */ /* 0x002fca00000000ff */
[----:B----4-:R1:W-:Y:S04]  /*2264d0*/  @P5 STG.E.U8 desc[UR16][R34.64], R0 ;  /* 0x0000000022005986 */ /* 0x0103e8000c101110 */
[----:B-1----:R-:W3:Y:S04]  /*2264e0*/  LDL.LU.64 R34, [R1+0x3e08] ;  /* 0x003e080001227983 */ /* 0x002ee80000300a00 */
[----:B------:R-:W4:Y:S04]  /*2264f0*/  LDL.LU.64 R10, [R1+0x3e10] ;  /* 0x003e1000010a7983 */ /* 0x000f280000300a00 */
[----:B------:R-:W4:Y:S04]  /*226500*/  LDL.LU.64 R6, [R1+0x3e18] ;  /* 0x003e180001067983 */ /* 0x000f280000300a00 */
[----:B------:R-:W4:Y:S04]  /*226510*/  LDL.LU.64 R4, [R1+0x3e20] ;  /* 0x003e200001047983 */ /* 0x000f280000300a00 */
[----:B------:R-:W4:Y:S04]  /*226520*/  LDL.LU R51, [R1+0x370] ;  /* 0x0003700001337983 */ /* 0x000f280000300800 */
[----:B------:R-:W4:Y:S04]  /*226530*/  LDL.LU.64 R2, [R1+0x3e28] ;  /* 0x003e280001027983 */ /* 0x000f280000300a00 */
[----:B------:R-:W4:Y:S04]  /*226540*/  LDL.LU.64 R52, [R1+0x3e30] ;  /* 0x003e300001347983 */ /* 0x000f280000300a00 */
[----:B------:R-:W4:Y:S04]  /*226550*/  LDL.LU R37, [R1+0x360] ;  /* 0x0003600001257983 */ /* 0x000f280000300800 */
[----:B------:R-:W4:Y:S04]  /*226560*/  LDL.LU.64 R54, [R1+0x3e38] ;  /* 0x003e380001367983 */ /* 0x000f280000300a00 */
[----:B------:R-:W4:Y:S04]  /*226570*/  LDL.LU.64 R48, [R1+0x3e40] ;  /* 0x003e400001307983 */ /* 0x000f280000300a00 */
[----:B------:R-:W4:Y:S01]  /*226580*/  LDL.LU.64 R46, [R1+0x3e48] ;  /* 0x003e4800012e7983 */ /* 0x000f220000300a00 */
[----:B------:R-:W-:-:S02]  /*226590*/  @P0 LOP3.LUT R17, R17, 0x1000, RZ, 0xfc, !PT ;  /* 0x0000100011110812 */ /* 0x000fc400078efcff */
[C---:B------:R-:W-:Y:S02]  /*2265a0*/  LOP3.LUT P0, RZ, R32.reuse, 0x100000, RZ, 0xc0, !PT ;  /* 0x0010000020ff7812 */ /* 0x040fe4000780c0ff */
[----:B------:R-:W-:Y:S02]  /*2265b0*/  LOP3.LUT P6, RZ, R32, 0x40000, RZ, 0xc0, !PT ;  /* 0x0004000020ff7812 */ /* 0x000fe400078cc0ff */
[----:B------:R-:W-:Y:S02]  /*2265c0*/  LOP3.LUT R17, R17, 0xffffdfff, RZ, 0xc0, !PT ;  /* 0xffffdfff11117812 */ /* 0x000fe400078ec0ff */
[----:B--2---:R-:W-:-:S07]  /*2265d0*/  PRMT R0, R36, 0x7770, RZ ;  /* 0x0000777024007816 */ /* 0x004fce00000000ff */
        /* <DEDUP_REMOVED lines=17> */
[----:B------:R-:W-:Y:S02]  /*2266f0*/  PRMT R0, R50, 0x7770, RZ ;  /* 0x0000777032007816 */ /* 0x000fe400000000ff */
[C---:B------:R-:W-:Y:S02]  /*226700*/  LOP3.LUT P1, RZ, R32.reuse, 0x20000000, RZ, 0xc0, !PT ;  /* 0x2000000020ff7812 */ /* 0x040fe4000782c0ff */
[C---:B------:R-:W-:Y:S02]  /*226710*/  LOP3.LUT P2, RZ, R32.reuse, 0x40000000, RZ, 0xc0, !PT ;  /* 0x4000000020ff7812 */ /* 0x040fe4000784c0ff */
[----:B------:R-:W-:Y:S02]  /*226720*/  LOP3.LUT P3, RZ, R32, 0x80000000, RZ, 0xc0, !PT ;  /* 0x8000000020ff7812 */ /* 0x000fe4000786c0ff */
[C---:B------:R-:W-:Y:S02]  /*226730*/  LOP3.LUT P4, RZ, R33.reuse, 0x1, RZ, 0xc0, !PT ;  /* 0x0000000121ff7812 */ /* 0x040fe4000788c0ff */
[----:B------:R-:W-:-:S02]  /*226740*/  LOP3.LUT P5, RZ, R33, 0x2, RZ, 0xc0, !PT ;  /* 0x0000000221ff7812 */ /* 0x000fc400078ac0ff */
[----:B------:R-:W-:Y:S01]  /*226750*/  LOP3.LUT P6, RZ, R33, 0x4, RZ, 0xc0, !PT ;  /* 0x0000000421ff7812 */ /* 0x000fe200078cc0ff */
        /* <DEDUP_REMOVED lines=23> */
[----:B------:R1:W-:Y:S04]  /*2268d0*/  @P2 STG.E.U8 desc[UR16][R46.64], R0 ;  /* 0x000000002e002986 */ /* 0x0003e8000c101110 */
[----:B-1----:R-:W4:Y:S01]  /*2268e0*/  LDL.LU.64 R46, [R1+0x3e70] ;  /* 0x003e7000012e7983 */ /* 0x002f220000300a00 */
[----:B------:R-:W-:-:S03]  /*2268f0*/  PRMT R0, R37, 0x7771, RZ ;  /* 0x0000777125007816 */ /* 0x000fc600000000ff */
[----:B------:R-:W3:Y:S04]  /*226900*/  LDL.LU.64 R48, [R1+0x3e78] ;  /* 0x003e780001307983 */ /* 0x000ee80000300a00 */
[----:B--2---:R1:W-:Y:S02]  /*226910*/  @P3 STG.E.U8 desc[UR16][R44.64], R0 ;  /* 0x000000002c003986 */ /* 0x0043e4000c101110 */
[C---:B-1----:R-:W-:Y:S02]  /*226920*/  PRMT R0, R37.reuse, 0x7772, RZ ;  /* 0x0000777225007816 */ /* 0x042fe400000000ff */
[----:B------:R-:W2:Y:S04]  /*226930*/  LDL.LU.64 R44, [R1+0x3e80] ;  /* 0x003e8000012c7983 */ /* 0x000ea80000300a00 */
[----:B------:R1:W-:Y:S02]  /*226940*/  @P4 STG.E.U8 desc[UR16][R42.64], R0 ;  /* 0x000000002a004986 */ /* 0x0003e4000c101110 */
[----:B-1----:R-:W-:-:S02]  /*226950*/  PRMT R0, R37, 0x7773, RZ ;  /* 0x0000777325007816 */ /* 0x002fc400000000ff */
[----:B------:R-:W2:Y:S04]  /*226960*/  LDL.LU.64 R42, [R1+0x3e88] ;  /* 0x003e8800012a7983 */ /* 0x000ea80000300a00 */
[----:B------:R1:W-:Y:S02]  /*226970*/  @P5 STG.E.U8 desc[UR16][R40.64], R0 ;  /* 0x0000000028005986 */ /* 0x0003e4000c101110 */
[----:B-1----:R-:W-:Y:S02]  /*226980*/  PRMT R0, R36, 0x7770, RZ ;  /* 0x0000777024007816 */ /* 0x002fe400000000ff */
[----:B------:R-:W2:Y:S04]  /*226990*/  LDL.LU.64 R40, [R1+0x3e90] ;  /* 0x003e900001287983 */ /* 0x000ea80000300a00 */
[----:B------:R1:W-:Y:S04]  /*2269a0*/  @P6 STG.E.U8 desc[UR16][R38.64], R0 ;  /* 0x0000000026006986 */ /* 0x0003e8000c101110 */
[----:B-1----:R-:W2:Y:S04]  /*2269b0*/  LDL.LU.64 R38, [R1+0x3e98] ;  /* 0x003e980001267983 */ /* 0x002ea80000300a00 */
[----:B------:R-:W2:Y:S01]  /*2269c0*/  LDL.LU R37, [R1+0x340] ;  /* 0x0003400001257983 */ /* 0x000ea20000300800 */
[----:B------:R-:W-:-:S02]  /*2269d0*/  LOP3.LUT P0, RZ, R33, 0x8000, RZ, 0xc0, !PT ;  /* 0x0000800021ff7812 */ /* 0x000fc4000780c0ff */
[----:B------:R-:W-:Y:S01]  /*2269e0*/  LOP3.LUT R19, R19, 0xefffffff, RZ, 0xc0, !PT ;  /* 0xefffffff13137812 */ /* 0x000fe200078ec0ff */
[----:B------:R-:W2:Y:S10]  /*2269f0*/  LDL.LU.64 R10, [R1+0x3ea0] ;  /* 0x003ea000010a7983 */ /* 0x000eb40000300a00 */
        /* <DEDUP_REMOVED lines=30> */
[----:B----4-:R1:W-:Y:S04]  /*226be0*/  @P4 STG.E.U8 desc[UR16][R46.64], R0 ;  /* 0x000000002e004986 */ /* 0x0103e8000c101110 */
[----:B-1----:R-:W4:Y:S04]  /*226bf0*/  LDL.LU R46, [R1+0x330] ;  /* 0x00033000012e7983 */ /* 0x002f280000300800 */
[----:B------:R-:W4:Y:S04]  /*226c00*/  LDL.LU.64 R6, [R1+0x3ea8] ;  /* 0x003ea80001067983 */ /* 0x000f280000300a00 */
[----:B------:R-:W4:Y:S04]  /*226c10*/  LDL.LU.64 R4, [R1+0x3eb0] ;  /* 0x003eb00001047983 */ /* 0x000f280000300a00 */
[----:B------:R-:W4:Y:S04]  /*226c20*/  LDL.LU.64 R2, [R1+0x3eb8] ;  /* 0x003eb80001027983 */ /* 0x000f280000300a00 */
[----:B------:R-:W4:Y:S01]  /*226c30*/  LDL.LU.64 R52, [R1+0x3ec0] ;  /* 0x003ec00001347983 */ /* 0x000f220000300a00 */
[----:B------:R-:W-:-:S03]  /*226c40*/  PRMT R0, R36, 0x7772, RZ ;  /* 0x0000777224007816 */ /* 0x000fc600000000ff */
[----:B------:R-:W4:Y:S04]  /*226c50*/  LDL.LU R47, [R1+0x320] ;  /* 0x00032000012f7983 */ /* 0x000f280000300800 */
[----:B------:R-:W4:Y:S04]  /*226c60*/  LDL.LU.64 R54, [R1+0x3ec8] ;  /* 0x003ec80001367983 */ /* 0x000f280000300a00 */
[----:B---3--:R1:W-:Y:S04]  /*226c70*/  @P5 STG.E.U8 desc[UR16][R48.64], R0 ;  /* 0x0000000030005986 */ /* 0x0083e8000c101110 */
[----:B------:R-:W3:Y:S01]  /*226c80*/  LDL.LU.64 R50, [R1+0x3ed0] ;  /* 0x003ed00001327983 */ /* 0x000ee20000300a00 */
[----:B-1----:R-:W-:-:S03]  /*226c90*/  PRMT R0, R36, 0x7773, RZ ;  /* 0x0000777324007816 */ /* 0x002fc600000000ff */
[----:B------:R-:W3:Y:S04]  /*226ca0*/  LDL.LU.64 R48, [R1+0x3ed8] ;  /* 0x003ed80001307983 */ /* 0x000ee80000300a00 */
[----:B--2---:R1:W-:Y:S04]  /*226cb0*/  @P6 STG.E.U8 desc[UR16][R44.64], R0 ;  /* 0x000000002c006986 */ /* 0x0043e8000c101110 */
[----:B-1----:R-:W2:Y:S01]  /*226cc0*/  LDL.LU.64 R44, [R1+0x3ee0] ;  /* 0x003ee000012c7983 */ /* 0x002ea20000300a00 */
[----:B------:R-:W-:-:S05]  /*226cd0*/  PRMT R0, R37, 0x7770, RZ ;  /* 0x0000777025007816 */ /* 0x000fca00000000ff */
        /* <DEDUP_REMOVED lines=9> */
[----:B-1----:R-:W2:Y:S01]  /*226d70*/  LDL.LU.64 R38, [R1+0x3ef8] ;  /* 0x003ef80001267983 */ /* 0x002ea20000300a00 */
[----:B------:R-:W-:-:S02]  /*226d80*/  LOP3.LUT P0, RZ, R17, 0x4, RZ, 0xc0, !PT ;  /* 0x0000000411ff7812 */ /* 0x000fc4000780c0ff */
[----:B------:R-:W-:Y:S02]  /*226d90*/  PRMT R0, R37, 0x7773, RZ ;  /* 0x0000777325007816 */ /* 0x000fe400000000ff */
[----:B------:R-:W-:Y:S01]  /*226da0*/  LOP3.LUT P1, RZ, R33, 0x10000, RZ, 0xc0, !PT ;  /* 0x0001000021ff7812 */ /* 0x000fe2000782c0ff */
[----:B------:R-:W2:Y:S08]  /*226db0*/  LDL.LU.64 R36, [R1+0x3f00] ;  /* 0x003f000001247983 */ /* 0x000eb00000300a00 */
[----:B------:R4:W-:Y:S01]  /*226dc0*/  @P0 STG.E.U8 desc[UR16][R10.64], R0 ;  /* 0x000000000a000986 */ /* 0x0009e2000c101110 */
[----:B------:R-:W-:-:S02]  /*226dd0*/  LOP3.LUT P0, RZ, R17, 0x2, RZ, 0xc0, !PT ;  /* 0x0000000211ff7812 */ /* 0x000fc4000780c0ff */
[C---:B------:R-:W-:Y:S02]  /*226de0*/  LOP3.LUT P2, RZ, R33.reuse, 0x20000, RZ, 0xc0, !PT ;  /* 0x0002000021ff7812 */ /* 0x040fe4000784c0ff */
[C---:B------:R-:W-:Y:S02]  /*226df0*/  LOP3.LUT P3, RZ, R33.reuse, 0x40000, RZ, 0xc0, !PT ;  /* 0x0004000021ff7812 */ /* 0x040fe4000786c0ff */
[C---:B------:R-:W-:Y:S02]  /*226e00*/  LOP3.LUT P4, RZ, R33.reuse, 0x80000, RZ, 0xc0, !PT ;  /* 0x0008000021ff7812 */ /* 0x040fe4000788c0ff */
[----:B------:R-:W-:Y:S02]  /*226e10*/  LOP3.LUT P5, RZ, R33, 0x100000, RZ, 0xc0, !PT ;  /* 0x0010000021ff7812 */ /* 0x000fe400078ac0ff */
[----:B----4-:R-:W-:-:S05]  /*226e20*/  PRMT R0, R46, 0x7770, RZ ;  /* 0x000077702e007816 */ /* 0x010fca00000000ff */
        /* <DEDUP_REMOVED lines=31> */
[----:B------:R-:W2:Y:S01]  /*227020*/  LDL.LU R43, [R1+0x300] ;  /* 0x00030000012b7983 */ /* 0x000ea20000300800 */
[----:B------:R-:W-:-:S13]  /*227030*/  LOP3.LUT P6, RZ, R33, 0x200000, RZ, 0xc0, !PT ;  /* 0x0020000021ff7812 */ /* 0x000fda00078cc0ff */
[----:B------:R1:W-:Y:S04]  /*227040*/  @P6 STG.E.U8 desc[UR16][R36.64], R0 ;  /* 0x0000000024006986 */ /* 0x0003e8000c101110 */
[----:B-1----:R-:W4:Y:S04]  /*227050*/  LDL.LU.64 R36, [R1+0x3f20] ;  /* 0x003f200001247983 */ /* 0x002f280000300a00 */
        /* <DEDUP_REMOVED lines=36> */
[----:B------:R-:W3:Y:S04]  /*2272a0*/  LDL.LU.64 R32, [R1+0x3f38] ;  /* 0x003f380001207983 */ /* 0x000ee80000300a00 */
[----:B------:R-:W3:Y:S04]  /*2272b0*/  LDL.LU.64 R10, [R1+0x3f40] ;  /* 0x003f4000010a7983 */ /* 0x000ee80000300a00 */
[----:B------:R-:W3:Y:S04]  /*2272c0*/  LDL.LU R53, [R1+0x364] ;  /* 0x0003640001357983 */ /* 0x000ee80000300800 */
[----:B------:R-:W3:Y:S04]  /*2272d0*/  LDL.LU.64 R6, [R1+0x3f48] ;  /* 0x003f480001067983 */ /* 0x000ee80000300a00 */
[----:B------:R-:W3:Y:S04]  /*2272e0*/  LDL.LU.64 R4, [R1+0x3f50] ;  /* 0x003f500001047983 */ /* 0x000ee80000300a00 */
[----:B------:R-:W3:Y:S01]  /*2272f0*/  LDL.LU.64 R2, [R1+0x3f58] ;  /* 0x003f580001027983 */ /* 0x000ee20000300a00 */
[----:B------:R-:W-:-:S03]  /*227300*/  PRMT R0, R43, 0x7771, RZ ;  /* 0x000077712b007816 */ /* 0x000fc600000000ff */
[----:B------:R-:W3:Y:S04]  /*227310*/  LDL.LU.64 R54, [R1+0x3f60] ;  /* 0x003f600001367983 */ /* 0x000ee80000300a00 */
[----:B----4-:R1:W-:Y:S02]  /*227320*/  @P5 STG.E.U8 desc[UR16][R46.64], R0 ;  /* 0x000000002e005986 */ /* 0x0103e4000c101110 */
[----:B-1----:R-:W-:-:S05]  /*227330*/  PRMT R0, R43, 0x7772, RZ ;  /* 0x000077722b007816 */ /* 0x002fca00000000ff */
[----:B------:R1:W-:Y:S02]  /*227340*/  @P6 STG.E.U8 desc[UR16][R44.64], R0 ;  /* 0x000000002c006986 */ /* 0x0003e4000c101110 */
[----:B-1----:R-:W-:-:S05]  /*227350*/  PRMT R0, R43, 0x7773, RZ ;  /* 0x000077732b007816 */ /* 0x002fca00000000ff */
[----:B------:R1:W-:Y:S04]  /*227360*/  @P0 STG.E.U8 desc[UR16][R36.64], R0 ;  /* 0x0000000024000986 */ /* 0x0003e8000c101110 */
[----:B-1----:R-:W4:Y:S04]  /*227370*/  LDL.LU R36, [R1+0x354] ;  /* 0x0003540001247983 */ /* 0x002f280000300800 */
[----:B------:R-:W4:Y:S01]  /*227380*/  LDL.LU.64 R50, [R1+0x3f68] ;  /* 0x003f680001327983 */ /* 0x000f220000300a00 */
        /* <DEDUP_REMOVED lines=11> */
[----:B--2---:R1:W-:Y:S04]  /*227440*/  @P0 STG.E.U8 desc[UR16][R38.64], R0 ;  /* 0x0000000026000986 */ /* 0x0043e8000c101110 */
[----:B-1----:R-:W2:Y:S01]  /*227450*/  LDL.LU.64 R38, [R1+0x3f98] ;  /* 0x003f980001267983 */ /* 0x002ea20000300a00 */
        /* <DEDUP_REMOVED lines=25> */
[----:B----4-:R-:W-:-:S11]  /*2275f0*/  PRMT R0, R36, 0x7770, RZ ;  /* 0x0000777024007816 */ /* 0x010fd600000000ff */
        /* <DEDUP_REMOVED lines=15> */
[----:B-1----:R-:W-:-:S05]  /*2276f0*/  PRMT R0, R37, 0x7772, RZ ;  /* 0x0000777225007816 */ /* 0x002fca00000000ff */
[----:B--2---:R1:W-:Y:S04]  /*227700*/  @P6 STG.E.U8 desc[UR16][R38.64], R0 ;  /* 0x0000000026006986 */ /* 0x0043e8000c101110 */
[----:B-1----:R-:W2:Y:S04]  /*227710*/  LDL.LU R39, [R1+0x334] ;  /* 0x0003340001277983 */ /* 0x002ea80000300800 */
[----:B------:R-:W4:Y:S04]  /*227720*/  LDL.LU.64 R40, [R1+0x3fc0] ;  /* 0x003fc00001287983 */ /* 0x000f280000300a00 */
[----:B------:R-:W4:Y:S01]  /*227730*/  LDL.LU R10, [R1+0x324] ;  /* 0x00032400010a7983 */ /* 0x000f220000300800 */
[----:B------:R-:W-:-:S03]  /*227740*/  PRMT R0, R37, 0x7773, RZ ;  /* 0x0000777325007816 */ /* 0x000fc600000000ff */
[----:B------:R-:W4:Y:S01]  /*227750*/  LDL.LU.64 R36, [R1+0x3fc8] ;  /* 0x003fc80001247983 */ /* 0x000f220000300a00 */
[----:B------:R-:W-:Y:S02]  /*227760*/  LOP3.LUT P0, RZ, R34, 0x200000, RZ, 0xc0, !PT ;  /* 0x0020000022ff7812 */ /* 0x000fe4000780c0ff */
[----:B------:R-:W-:Y:S01]  /*227770*/  LOP3.LUT R19, R19, 0xfffffbff, RZ, 0xc0, !PT ;  /* 0xfffffbff13137812 */ /* 0x000fe200078ec0ff */
[----:B------:R-:W4:Y:S04]  /*227780*/  LDL.LU.64 R32, [R1+0x4018] ;  /* 0x0040180001207983 */ /* 0x000f280000300a00 */
[----:B------:R-:W4:Y:S04]  /*227790*/  LDL.LU.64 R6, [R1+0x4020] ;  /* 0x0040200001067983 */ /* 0x000f280000300a00 */
[----:B------:R-:W4:Y:S02]  /*2277a0*/  LDL.LU.64 R4, [R1+0x4028] ;  /* 0x0040280001047983 */ /* 0x000f240000300a00 */
[----:B------:R-:W-:-:S02]  /*2277b0*/  @P0 LOP3.LUT R19, R19, 0x400, RZ, 0xfc, !PT ;  /* 0x0000040013130812 */ /* 0x000fc400078efcff */
[----:B------:R-:W-:Y:S01]  /*2277c0*/  LOP3.LUT P0, RZ, R34, 0x100000, RZ, 0xc0, !PT ;  /* 0x0010000022ff7812 */ /* 0x000fe2000780c0ff */
[----:B------:R-:W4:Y:S01]  /*2277d0*/  LDL.LU R38, [R1+0x314] ;  /* 0x0003140001267983 */ /* 0x000f220000300800 */
[----:B------:R-:W-:-:S03]  /*2277e0*/  LOP3.LUT R19, R19, 0xfffff7ff, RZ, 0xc0, !PT ;  /* 0xfffff7ff13137812 */ /* 0x000fc600078ec0ff */
[----:B------:R-:W4:Y:S04]  /*2277f0*/  LDL.LU.64 R2, [R1+0x4030] ;  /* 0x0040300001027983 */ /* 0x000f280000300a00 */
[----:B------:R-:W4:Y:S04]  /*227800*/  LDL.LU.64 R52, [R1+0x4038] ;  /* 0x0040380001347983 */ /* 0x000f280000300a00 */
[----:B------:R-:W-:Y:S01]  /*227810*/  @P0 LOP3.LUT R19, R19, 0x800, RZ, 0xfc, !PT ;  /* 0x0000080013130812 */ /* 0x000fe200078efcff */
[----:B------:R-:W4:Y:S01]  /*227820*/  LDL.LU.64 R54, [R1+0x4040] ;  /* 0x0040400001367983 */ /* 0x000f220000300a00 */
        /* <DEDUP_REMOVED lines=25> */
[----:B------:R-:W-:Y:S01]  /*2279c0*/  LOP3.LUT P0, RZ, R34, 0x1000, RZ, 0xc0, !PT ;  /* 0x0000100022ff7812 */ /* 0x000fe2000780c0ff */
[----:B---3--:R1:W-:Y:S04]  /*2279d0*/  @P4 STG.E.U8 desc[UR16][R48.64], R0 ;  /* 0x0000000030004986 */ /* 0x0083e8000c101110 */
[----:B-1----:R-:W3:Y:S01]  /*2279e0*/  LDL.LU.64 R48, [R1+0x4050] ;  /* 0x0040500001307983 */ /* 0x002ee20000300a00 */
        /* <DEDUP_REMOVED lines=42> */
[----:B-1----:R-:W-:Y:S02]  /*227c90*/  PRMT R0, R35, 0x7770, RZ ;  /* 0x0000777023007816 */ /* 0x002fe400000000ff */
[----:B------:R-:W-:-:S03]  /*227ca0*/  LOP3.LUT P4, RZ, R34, 0x2000000, RZ, 0xc0, !PT ;  /* 0x0200000022ff7812 */ /* 0x000fc6000788c0ff */
[----:B---3--:R1:W-:Y:S01]  /*227cb0*/  @P1 STG.E.U8 desc[UR16][R48.64], R0 ;  /* 0x0000000030001986 */ /* 0x0083e2000c101110 */
[C---:B------:R-:W-:Y:S02]  /*227cc0*/  LOP3.LUT P5, RZ, R34.reuse, 0x4000000, RZ, 0xc0, !PT ;  /* 0x0400000022ff7812 */ /* 0x040fe400078ac0ff */
[----:B-1----:R-:W-:Y:S02]  /*227cd0*/  PRMT R0, R35, 0x7771, RZ ;  /* 0x0000777123007816 */ /* 0x002fe400000000ff */
[----:B------:R-:W-:-:S03]  /*227ce0*/  LOP3.LUT P6, RZ, R34, 0x8000000, RZ, 0xc0, !PT ;  /* 0x0800000022ff7812 */ /* 0x000fc600078cc0ff */
[----:B--2---:R1:W-:Y:S02]  /*227cf0*/  @P2 STG.E.U8 desc[UR16][R46.64], R0 ;  /* 0x000000002e002986 */ /* 0x0043e4000c101110 */
        /* <DEDUP_REMOVED lines=14> */
[----:B------:R-:W2:Y:S01]  /*227de0*/  LDL.LU R38, [R1+0x368] ;  /* 0x0003680001267983 */ /* 0x000ea20000300800 */
[----:B------:R-:W-:-:S02]  /*227df0*/  LOP3.LUT P4, RZ, R34, 0x10000000, RZ, 0xc0, !PT ;  /* 0x1000000022ff7812 */ /* 0x000fc4000788c0ff */
[----:B------:R-:W-:Y:S01]  /*227e00*/  LOP3.LUT P5, RZ, R34, 0x20000000, RZ, 0xc0, !PT ;  /* 0x2000000022ff7812 */ /* 0x000fe200078ac0ff */
[----:B------:R-:W2:Y:S01]  /*227e10*/  LDL.LU.64 R40, [R1+0x40a8] ;  /* 0x0040a80001287983 */ /* 0x000ea20000300a00 */
[----:B------:R-:W-:-:S03]  /*227e20*/  PRMT R0, R39, 0x7772, RZ ;  /* 0x0000777227007816 */ /* 0x000fc600000000ff */
[----:B------:R-:W2:Y:S01]  /*227e30*/  LDL.LU R10, [R1+0x358] ;  /* 0x00035800010a7983 */ /* 0x000ea20000300800 */
[----:B------:R-:W-:-:S05]  /*227e40*/  LOP3.LUT R19, R19, 0xfffffffd, RZ, 0xc0, !PT ;  /* 0xfffffffd13137812 */ /* 0x000fca00078ec0ff */
[----:B---3--:R1:W-:Y:S02]  /*227e50*/  @P4 STG.E.U8 desc[UR16][R48.64], R0 ;  /* 0x0000000030004986 */ /* 0x0083e4000c101110 */
[----:B-1----:R-:W-:-:S05]  /*227e60*/  PRMT R0, R39, 0x7773, RZ ;  /* 0x0000777327007816 */ /* 0x002fca00000000ff */
[----:B----4-:R1:W-:Y:S04]  /*227e70*/  @P5 STG.E.U8 desc[UR16][R36.64], R0 ;  /* 0x0000000024005986 */ /* 0x0103e8000c101110 */
[----:B-1----:R-:W3:Y:S01]  /*227e80*/  LDL.LU.64 R36, [R1+0x40b0] ;  /* 0x0040b00001247983 */ /* 0x002ee20000300a00 */
[----:B--2---:R-:W-:-:S03]  /*227e90*/  LOP3.LUT P0, RZ, R35, 0x100, RZ, 0xc0, !PT ;  /* 0x0000010023ff7812 */ /* 0x004fc6000780c0ff */
[----:B------:R-:W2:Y:S01]  /*227ea0*/  LDL.LU.64 R32, [R1+0x40b8] ;  /* 0x0040b80001207983 */ /* 0x000ea20000300a00 */
[----:B------:R-:W-:-:S03]  /*227eb0*/  LOP3.LUT P6, RZ, R34, 0x40000000, RZ, 0xc0, !PT ;  /* 0x4000000022ff7812 */ /* 0x000fc600078cc0ff */
[----:B------:R-:W4:Y:S01]  /*227ec0*/  LDL.LU.64 R6, [R1+0x40c0] ;  /* 0x0040c00001067983 */ /* 0x000f220000300a00 */
[----:B------:R-:W-:-:S03]  /*227ed0*/  PRMT R0, R38, 0x7770, RZ ;  /* 0x0000777026007816 */ /* 0x000fc600000000ff */
[----:B------:R-:W2:Y:S02]  /*227ee0*/  LDL.LU.64 R4, [R1+0x40c8] ;  /* 0x0040c80001047983 */ /* 0x000ea40000300a00 */
[----:B------:R-:W-:Y:S02]  /*227ef0*/  @P0 LOP3.LUT R19, R19, 0x2, RZ, 0xfc, !PT ;  /* 0x0000000213130812 */ /* 0x000fe400078efcff */
[----:B------:R-:W-:Y:S01]  /*227f00*/  LOP3.LUT P0, RZ, R35, 0x80, RZ, 0xc0, !PT ;  /* 0x0000008023ff7812 */ /* 0x000fe2000780c0ff */
[----:B------:R-:W2:Y:S01]  /*227f10*/  LDL.LU.64 R2, [R1+0x40d0] ;  /* 0x0040d00001027983 */ /* 0x000ea20000300a00 */
[----:B------:R-:W-:-:S03]  /*227f20*/  LOP3.LUT R19, R19, 0xfffffffb, RZ, 0xc0, !PT ;  /* 0xfffffffb13137812 */ /* 0x000fc600078ec0ff */
[----:B------:R1:W-:Y:S04]  /*227f30*/  @P6 STG.E.U8 desc[UR16][R46.64], R0 ;  /* 0x000000002e006986 */ /* 0x0003e8000c101110 */
[----:B------:R-:W2:Y:S04]  /*227f40*/  LDL.LU R39, [R1+0x348] ;  /* 0x0003480001277983 */ /* 0x000ea80000300800 */
[----:B------:R-:W-:Y:S01]  /*227f50*/  @P0 LOP3.LUT R19, R19, 0x4, RZ, 0xfc, !PT ;  /* 0x0000000413130812 */ /* 0x000fe200078efcff */
[----:B------:R-:W4:Y:S01]  /*227f60*/  LDL.LU.64 R52, [R1+0x40d8] ;  /* 0x0040d80001347983 */ /* 0x000f220000300a00 */
[----:B------:R-:W-:-:S02]  /*227f70*/  LOP3.LUT P0, RZ, R35, 0x40, RZ, 0xc0, !PT ;  /* 0x0000004023ff7812 */ /* 0x000fc4000780c0ff */
[----:B------:R-:W-:Y:S01]  /*227f80*/  LOP3.LUT R19, R19, 0xfffffff7, RZ, 0xc0, !PT ;  /* 0xfffffff713137812 */ /* 0x000fe200078ec0ff */
[----:B------:R-:W4:Y:S01]  /*227f90*/  LDL.LU.64 R54, [R1+0x40e0] ;  /* 0x0040e00001367983 */ /* 0x000f220000300a00 */
[----:B-1----:R-:W-:-:S03]  /*227fa0*/  PRMT R0, R38, 0x7771, RZ ;  /* 0x0000777126007816 */ /* 0x002fc600000000ff */
[----:B------:R-:W4:Y:S04]  /*227fb0*/  LDL.LU.64 R50, [R1+0x40e8] ;  /* 0x0040e80001327983 */ /* 0x000f280000300a00 */
[----:B------:R-:W4:Y:S02]  /*227fc0*/  LDL.LU.64 R48, [R1+0x40f0] ;  /* 0x0040f00001307983 */ /* 0x000f240000300a00 */
[----:B------:R-:W-:Y:S02]  /*227fd0*/  @P0 LOP3.LUT R19, R19, 0x8, RZ, 0xfc, !PT ;  /* 0x0000000813130812 */ /* 0x000fe400078efcff */
[----:B------:R-:W-:Y:S01]  /*227fe0*/  LOP3.LUT P0, RZ, R35, 0x20, RZ, 0xc0, !PT ;  /* 0x0000002023ff7812 */ /* 0x000fe2000780c0ff */
[----:B------:R-:W4:Y:S01]  /*227ff0*/  LDL.LU.64 R46, [R1+0x40f8] ;  /* 0x0040f800012e7983 */ /* 0x000f220000300a00 */
        /* <DEDUP_REMOVED lines=26> */
[----:B------:R1:W-:Y:S01]  /*2281a0*/  @P0 STG.E.U8 desc[UR16][R40.64], R0 ;  /* 0x0000000028000986 */ /* 0x0003e2000c101110 */
[----:B------:R-:W-:-:S02]  /*2281b0*/  LOP3.LUT P0, RZ, R19, 0x80, RZ, 0xc0, !PT ;  /* 0x0000008013ff7812 */ /* 0x000fc4000780c0ff */
[----:B-1----:R-:W-:Y:S01]  /*2281c0*/  PRMT R0, R10, 0x7770, RZ ;  /* 0x000077700a007816 */ /* 0x002fe200000000ff */
[----:B------:R-:W4:Y:S04]  /*2281d0*/  LDL.LU.64 R40, [R1+0x4110] ;  /* 0x0041100001287983 */ /* 0x000f280000300a00 */
[----:B------:R-:W4:Y:S06]  /*2281e0*/  LDL.LU R38, [R1+0x328] ;  /* 0x0003280001267983 */ /* 0x000f2c0000300800 */
[----:B---3--:R1:W-:Y:S04]  /*2281f0*/  @P0 STG.E.U8 desc[UR16][R36.64], R0 ;  /* 0x0000000024000986 */ /* 0x0083e8000c101110 */
[----:B-1----:R-:W3:Y:S01]  /*228200*/  LDL.LU.64 R36, [R1+0x9fa8] ;  /* 0x009fa80001247983 */ /* 0x002ee20000300a00 */
[----:B------:R-:W-:-:S02]  /*228210*/  LOP3.LUT P0, RZ, R19, 0x40, RZ, 0xc0, !PT ;  /* 0x0000004013ff7812 */ /* 0x000fc4000780c0ff */
[----:B------:R-:W-:-:S11]  /*228220*/  PRMT R0, R10, 0x7771, RZ ;  /* 0x000077710a007816 */ /* 0x000fd600000000ff */
[----:B--2---:R1:W-:Y:S01]  /*228230*/  @P0 STG.E.U8 desc[UR16][R32.64], R0 ;  /* 0x0000000020000986 */ /* 0x0043e2000c101110 */
        /* <DEDUP_REMOVED lines=21> */
[C---:B------:R-:W-:Y:S02]  /*228390*/  LOP3.LUT P5, RZ, R35.reuse, 0x2000, RZ, 0xc0, !PT ;  /* 0x0000200023ff7812 */ /* 0x040fe400078ac0ff */
[----:B------:R-:W-:Y:S02]  /*2283a0*/  LOP3.LUT P6, RZ, R35, 0x4000, RZ, 0xc0, !PT ;  /* 0x0000400023ff7812 */ /* 0x000fe400078cc0ff */
[----:B---3--:R-:W-:-:S05]  /*2283b0*/  PRMT R0, R36, 0x7770, RZ ;  /* 0x0000777024007816 */ /* 0x008fca00000000ff */
        /* <DEDUP_REMOVED lines=9> */
[----:B------:R-:W4:Y:S01]  /*228450*/  LDL.LU.64 R48, [R1+0x4120] ;  /* 0x0041200001307983 */ /* 0x000f220000300a00 */
[----:B-1----:R-:W-:-:S05]  /*228460*/  PRMT R0, R38, 0x7770, RZ ;  /* 0x0000777026007816 */ /* 0x002fca00000000ff */
[----:B------:R1:W-:Y:S04]  /*228470*/  @P6 STG.E.U8 desc[UR16][R40.64], R0 ;  /* 0x0000000028006986 */ /* 0x0003e8000c101110 */
[----:B-1----:R-:W2:Y:S04]  /*228480*/  LDL.LU.64 R40, [R1+0x4128] ;  /* 0x0041280001287983 */ /* 0x002ea80000300a00 */
[----:B------:R-:W2:Y:S04]  /*228490*/  LDL.LU.64 R46, [R1+0x4130] ;  /* 0x00413000012e7983 */ /* 0x000ea80000300a00 */
[----:B------:R-:W2:Y:S04]  /*2284a0*/  LDL.LU.64 R44, [R1+0x4138] ;  /* 0x00413800012c7983 */ /* 0x000ea80000300a00 */
[----:B------:R-:W2:Y:S04]  /*2284b0*/  LDL.LU.64 R42, [R1+0x4140] ;  /* 0x00414000012a7983 */ /* 0x000ea80000300a00 */
[----:B------:R-:W2:Y:S01]  /*2284c0*/  LDL.LU R39, [R1+0x318] ;  /* 0x0003180001277983 */ /* 0x000ea20000300800 */
[----:B------:R-:W-:-:S02]  /*2284d0*/  LOP3.LUT P0, RZ, R35, 0x8000000, RZ, 0xc0, !PT ;  /* 0x0800000023ff7812 */ /* 0x000fc4000780c0ff */
[----:B------:R-:W-:Y:S01]  /*2284e0*/  LOP3.LUT R20, R20, 0xfeffffff, RZ, 0xc0, !PT ;  /* 0xfeffffff14147812 */ /* 0x000fe200078ec0ff */
[----:B------:R-:W2:Y:S04]  /*2284f0*/  LDL.LU.64 R32, [R1+0x4148] ;  /* 0x0041480001207983 */ /* 0x000ea80000300a00 */
[----:B------:R-:W2:Y:S04]  /*228500*/  LDL.LU.64 R10, [R1+0x4150] ;  /* 0x00415000010a7983 */ /* 0x000ea80000300a00 */
[----:B------:R-:W2:Y:S02]  /*228510*/  LDL.LU.64 R6, [R1+0x4158] ;  /* 0x0041580001067983 */ /* 0x000ea40000300a00 */
[----:B------:R-:W-:-:S02]  /*228520*/  @P0 LOP3.LUT R20, R20, 0x1000000, RZ, 0xfc, !PT ;  /* 0x0100000014140812 */ /* 0x000fc400078efcff */
[C---:B------:R-:W-:Y:S01]  /*228530*/  LOP3.LUT P0, RZ, R35.reuse, 0x4000000, RZ, 0xc0, !PT ;  /* 0x0400000023ff7812 */ /* 0x040fe2000780c0ff */
[----:B------:R-:W2:Y:S01]  /*228540*/  LDL.LU.64 R4, [R1+0x4160] ;  /* 0x0041600001047983 */ /* 0x000ea20000300a00 */
[----:B------:R-:W-:Y:S02]  /*228550*/  LOP3.LUT R20, R20, 0xfdffffff, RZ, 0xc0, !PT ;  /* 0xfdffffff14147812 */ /* 0x000fe400078ec0ff */
[----:B------:R-:W-:Y:S01]  /*228560*/  LOP3.LUT P4, RZ, R35, 0x8000, RZ, 0xc0, !PT ;  /* 0x0000800023ff7812 */ /* 0x000fe2000788c0ff */
[----:B------:R-:W2:Y:S08]  /*228570*/  LDL.LU.64 R2, [R1+0x4168] ;  /* 0x0041680001027983 */ /* 0x000eb00000300a00 */
        /* <DEDUP_REMOVED lines=15> */
[----:B------:R-:W-:Y:S02]  /*228670*/  LOP3.LUT R20, R20, 0xbfffffff, RZ, 0xc0, !PT ;  /* 0xbfffffff14147812 */ /* 0x000fe400078ec0ff */
[----:B------:R-:W-:Y:S02]  /*228680*/  PRMT R0, R38, 0x7771, RZ ;  /* 0x0000777126007816 */ /* 0x000fe400000000ff */
        /* <DEDUP_REMOVED lines=9> */
[----:B---3--:R1:W-:Y:S02]  /*228720*/  @P4 STG.E.U8 desc[UR16][R50.64], R0 ;  /* 0x0000000032004986 */ /* 0x0083e4000c101110 */
[----:B-1----:R-:W-:-:S05]  /*228730*/  PRMT R0, R38, 0x7772, RZ ;  /* 0x0000777226007816 */ /* 0x002fca00000000ff */
[----:B----4-:R1:W-:Y:S02]  /*228740*/  @P5 STG.E.U8 desc[UR16][R48.64], R0 ;  /* 0x0000000030005986 */ /* 0x0103e4000c101110 */
[----:B-1----:R-:W-:-:S05]  /*228750*/  PRMT R0, R38, 0x7773, RZ ;  /* 0x0000777326007816 */ /* 0x002fca00000000ff */
[----:B--2---:R1:W-:Y:S04]  /*228760*/  @P6 STG.E.U8 desc[UR16][R40.64], R0 ;  /* 0x0000000028006986 */ /* 0x0043e8000c101110 */
[----:B-1----:R-:W2:Y:S04]  /*228770*/  LDL.LU R40, [R1+0x37c] ;  /* 0x00037c0001287983 */ /* 0x002ea80000300800 */
[----:B------:R-:W3:Y:S04]  /*228780*/  LDL.LU.64 R52, [R1+0x4170] ;  /* 0x0041700001347983 */ /* 0x000ee80000300a00 */
[----:B------:R-:W4:Y:S01]  /*228790*/  LDL.LU.64 R54, [R1+0x4178] ;  /* 0x0041780001367983 */ /* 0x000f220000300a00 */
[----:B------:R-:W-:-:S03]  /*2287a0*/  PRMT R0, R39, 0x7770, RZ ;  /* 0x0000777027007816 */ /* 0x000fc600000000ff */
        /* <DEDUP_REMOVED lines=8> */
[----:B------:R-:W-:-:S03]  /*228830*/  LOP3.LUT P0, RZ, R20, 0x80000000, RZ, 0xc0, !PT ;  /* 0x8000000014ff7812 */ /* 0x000fc6000780c0ff */
[----:B-1----:R-:W4:Y:S01]  /*228840*/  LDL.LU.64 R44, [R1+0x4198] ;  /* 0x00419800012c7983 */ /* 0x002f220000300a00 */
[----:B------:R-:W-:-:S09]  /*228850*/  PRMT R0, R39, 0x7772, RZ ;  /* 0x0000777227007816 */ /* 0x000fd200000000ff */
[----:B------:R1:W-:Y:S04]  /*228860*/  @P0 STG.E.U8 desc[UR16][R42.64], R0 ;  /* 0x000000002a000986 */ /* 0x0003e8000c101110 */
[----:B-1----:R-:W4:Y:S01]  /*228870*/  LDL.LU.64 R42, [R1+0x41a0] ;  /* 0x0041a000012a7983 */ /* 0x002f220000300a00 */
[----:B------:R-:W-:-:S03]  /*228880*/  PRMT R0, R39, 0x7773, RZ ;  /* 0x0000777327007816 */ /* 0x000fc600000000ff */
[----:B------:R-:W4:Y:S01]  /*228890*/  LDL.LU.64 R38, [R1+0x41a8] ;  /* 0x0041a80001267983 */ /* 0x000f220000300a00 */
        /* <DEDUP_REMOVED lines=19> */
[----:B------:R-:W-:Y:S02]  /*2289d0*/  LOP3.LUT P4, RZ, R35, 0x80000000, RZ, 0xc0, !PT ;  /* 0x8000000023ff7812 */ /* 0x000fe4000788c0ff */
[C---:B------:R-:W-:Y:S02]  /*2289e0*/  LOP3.LUT P5, RZ, R36.reuse, 0x1, RZ, 0xc0, !PT ;  /* 0x0000000124ff7812 */ /* 0x040fe400078ac0ff */
[----:B------:R-:W-:Y:S02]  /*2289f0*/  LOP3.LUT P6, RZ, R36, 0x2, RZ, 0xc0, !PT ;  /* 0x0000000224ff7812 */ /* 0x000fe400078cc0ff */
[----:B--2---:R-:W-:-:S05]  /*228a00*/  PRMT R0, R40, 0x7770, RZ ;  /* 0x0000777028007816 */ /* 0x004fca00000000ff */
[----:B---3--:R1:W-:Y:S01]  /*228a10*/  @P0 STG.E.U8 desc[UR16][R52.64], R0 ;  /* 0x0000000034000986 */ /* 0x0083e2000c101110 */
[----:B------:R-:W-:Y:S02]  /*228a20*/  LOP3.LUT P0, RZ, R20, 0x1000000, RZ, 0xc0, !PT ;  /* 0x0100000014ff7812 */ /* 0x000fe4000780c0ff */
[----:B-1----:R-:W-:-:S11]  /*228a30*/  PRMT R0, R40, 0x7771, RZ ;  /* 0x0000777128007816 */ /* 0x002fd600000000ff */
[----:B----4-:R1:W-:Y:S02]  /*228a40*/  @P0 STG.E.U8 desc[UR16][R54.64], R0 ;  /* 0x0000000036000986 */ /* 0x0103e4000c101110 */
[----:B-1----:R-:W-:-:S05]  /*228a50*/  PRMT R0, R40, 0x7772, RZ ;  /* 0x0000777228007816 */ /* 0x002fca00000000ff */
[----:B------:R1:W-:Y:S02]  /*228a60*/  @P1 STG.E.U8 desc[UR16][R50.64], R0 ;  /* 0x0000000032001986 */ /* 0x0003e4000c101110 */
[----:B-1----:R-:W-:Y:S02]  /*228a70*/  PRMT R0, R40, 0x7773, RZ ;  /* 0x0000777328007816 */ /* 0x002fe400000000ff */
[----:B------:R-:W2:Y:S04]  /*228a80*/  LDL.LU.64 R50, [R1+0x41b0] ;  /* 0x0041b00001327983 */ /* 0x000ea80000300a00 */
[----:B------:R1:W-:Y:S02]  /*228a90*/  @P2 STG.E.U8 desc[UR16][R48.64], R0 ;  /* 0x0000000030002986 */ /* 0x0003e4000c101110 */
[----:B-1----:R-:W-:-:S02]  /*228aa0*/  PRMT R0, R41, 0x7770, RZ ;  /* 0x0000777029007816 */ /* 0x002fc400000000ff */
[----:B------:R-:W3:Y:S04]  /*228ab0*/  LDL.LU.64 R48, [R1+0x41b8] ;  /* 0x0041b80001307983 */ /* 0x000ee80000300a00 */
[----:B------:R1:W-:Y:S02]  /*228ac0*/  @P3 STG.E.U8 desc[UR16][R46.64], R0 ;  /* 0x000000002e003986 */ /* 0x0003e4000c101110 */
[C---:B-1----:R-:W-:Y:S02]  /*228ad0*/  PRMT R0, R41.reuse, 0x7771, RZ ;  /* 0x0000777129007816 */ /* 0x042fe400000000ff */
[----:B------:R-:W4:Y:S04]  /*228ae0*/  LDL.LU.64 R46, [R1+0x41c0] ;  /* 0x0041c000012e7983 */ /* 0x000f280000300a00 */
[----:B------:R1:W-:Y:S04]  /*228af0*/  @P4 STG.E.U8 desc[UR16][R44.64], R0 ;  /* 0x000000002c004986 */ /* 0x0003e8000c101110 */
[----:B-1----:R-:W2:Y:S01]  /*228b00*/  LDL.LU R44, [R1+0x35c] ;  /* 0x00035c00012c7983 */ /* 0x002ea20000300800 */
[----:B------:R-:W-:-:S05]  /*228b10*/  PRMT R0, R41, 0x7772, RZ ;  /* 0x0000777229007816 */ /* 0x000fca00000000ff */
[----:B------:R1:W-:Y:S04]  /*228b20*/  @P5 STG.E.U8 desc[UR16][R42.64], R0 ;  /* 0x000000002a005986 */ /* 0x0003e8000c101110 */
[----:B-1----:R-:W3:Y:S01]  /*228b30*/  LDL.LU.64 R42, [R1+0x41c8] ;  /* 0x0041c800012a7983 */ /* 0x002ee20000300a00 */
[----:B------:R-:W-:-:S03]  /*228b40*/  PRMT R0, R41, 0x7773, RZ ;  /* 0x0000777329007816 */ /* 0x000fc600000000ff */
[----:B------:R-:W3:Y:S04]  /*228b50*/  LDL.LU.64 R40, [R1+0x41d0] ;  /* 0x0041d00001287983 */ /* 0x000ee80000300a00 */
        /* <DEDUP_REMOVED lines=46> */
[----:B---3--:R1:W-:Y:S02]  /*228e40*/  @P5 STG.E.U8 desc[UR16][R48.64], R0 ;  /* 0x0000000030005986 */ /* 0x0083e4000c101110 */
[----:B-1----:R-:W-:-:S02]  /*228e50*/  PRMT R0, R44, 0x7772, RZ ;  /* 0x000077722c007816 */ /* 0x002fc400000000ff */
[----:B------:R-:W3:Y:S04]  /*228e60*/  LDL.LU.64 R48, [R1+0x4220] ;  /* 0x0042200001307983 */ /* 0x000ee80000300a00 */
[----:B----4-:R1:W-:Y:S02]  /*228e70*/  @P6 STG.E.U8 desc[UR16][R46.64], R0 ;  /* 0x000000002e006986 */ /* 0x0103e4000c101110 */
[----:B-1----:R-:W-:Y:S02]  /*228e80*/  PRMT R0, R44, 0x7773, RZ ;  /* 0x000077732c007816 */ /* 0x002fe400000000ff */
[----:B------:R-:W4:Y:S04]  /*228e90*/  LDL.LU.64 R46, [R1+0x4228] ;  /* 0x00422800012e7983 */ /* 0x000f280000300a00 */
[----:B------:R1:W-:Y:S01]  /*228ea0*/  @P0 STG.E.U8 desc[UR16][R42.64], R0 ;  /* 0x000000002a000986 */ /* 0x0003e2000c101110 */
[----:B------:R-:W-:-:S03]  /*228eb0*/  LOP3.LUT P0, RZ, R20, 0x800000, RZ, 0xc0, !PT ;  /* 0x0080000014ff7812 */ /* 0x000fc6000780c0ff */
[----:B------:R-:W4:Y:S01]  /*228ec0*/  LDL.LU R44, [R1+0x31c] ;  /* 0x00031c00012c7983 */ /* 0x000f220000300800 */
[----:B-1----:R-:W-:-:S03]  /*228ed0*/  PRMT R0, R8, 0x7770, RZ ;  /* 0x0000777008007816 */ /* 0x002fc600000000ff */
[----:B------:R-:W4:Y:S06]  /*228ee0*/  LDL.LU.64 R42, [R1+0x4230] ;  /* 0x00423000012a7983 */ /* 0x000f2c0000300a00 */
[----:B------:R1:W-:Y:S04]  /*228ef0*/  @P0 STG.E.U8 desc[UR16][R40.64], R0 ;  /* 0x0000000028000986 */ /* 0x0003e8000c101110 */
[----:B-1----:R-:W4:Y:S01]  /*228f00*/  LDL.LU.64 R40, [R1+0x4238] ;  /* 0x0042380001287983 */ /* 0x002f220000300a00 */
[----:B------:R-:W-:-:S02]  /*228f10*/  LOP3.LUT P0, RZ, R20, 0x400000, RZ, 0xc0, !PT ;  /* 0x0040000014ff7812 */ /* 0x000fc4000780c0ff */
        /* <DEDUP_REMOVED lines=39> */
[----:B------:R1:W-:Y:S04]  /*229190*/  @P5 STG.E.U8 desc[UR16][R40.64], R0 ;  /* 0x0000000028005986 */ /* 0x0003e8000c101110 */
[----:B-1----:R-:W3:Y:S01]  /*2291a0*/  LDL.LU.64 R40, [R1+0x4248] ;  /* 0x0042480001287983 */ /* 0x002ee20000300a00 */
[----:B------:R-:W-:Y:S02]  /*2291b0*/  LOP3.LUT P6, RZ, R36, 0x100000, RZ, 0xc0, !PT ;  /* 0x0010000024ff7812 */ /* 0x000fe400078cc0ff */
[----:B------:R-:W-:-:S11]  /*2291c0*/  PRMT R0, R44, 0x7772, RZ ;  /* 0x000077722c007816 */ /* 0x000fd600000000ff */
[----:B------:R1:W-:Y:S04]  /*2291d0*/  @P6 STG.E.U8 desc[UR16][R38.64], R0 ;  /* 0x0000000026006986 */ /* 0x0003e8000c101110 */
[----:B-1----:R-:W4:Y:S04]  /*2291e0*/  LDL.LU.64 R38, [R1+0x4250] ;  /* 0x0042500001267983 */ /* 0x002f280000300a00 */
[----:B------:R-:W4:Y:S04]  /*2291f0*/  LDL.LU.64 R50, [R1+0x4258] ;  /* 0x0042580001327983 */ /* 0x000f280000300a00 */
[----:B------:R-:W4:Y:S04]  /*229200*/  LDL.LU.64 R48, [R1+0x4260] ;  /* 0x0042600001307983 */ /* 0x000f280000300a00 */
[----:B------:R-:W4:Y:S01]  /*229210*/  LDL.LU R45, [R1+0x30c] ;  /* 0x00030c00012d7983 */ /* 0x000f220000300800 */
[----:B------:R-:W-:-:S03]  /*229220*/  LOP3.LUT P4, RZ, R36, 0x200000, RZ, 0xc0, !PT ;  /* 0x0020000024ff7812 */ /* 0x000fc6000788c0ff */
[----:B------:R-:W4:Y:S01]  /*229230*/  LDL.LU.64 R42, [R1+0x4268] ;  /* 0x00426800012a7983 */ /* 0x000f220000300a00 */
[----:B------:R-:W-:-:S03]  /*229240*/  PRMT R0, R44, 0x7773, RZ ;  /* 0x000077732c007816 */ /* 0x000fc600000000ff */
[----:B------:R-:W4:Y:S01]  /*229250*/  LDL.LU R54, [R1+0x2f0] ;  /* 0x0002f00001367983 */ /* 0x000f220000300800 */
[----:B------:R-:W-:Y:S02]  /*229260*/  LOP3.LUT R20, R20, 0xffffffbf, RZ, 0xc0, !PT ;  /* 0xffffffbf14147812 */ /* 0x000fe400078ec0ff */
[----:B------:R-:W-:-:S03]  /*229270*/  LOP3.LUT P5, RZ, R36, 0x400000, RZ, 0xc0, !PT ;  /* 0x0040000024ff7812 */ /* 0x000fc600078ac0ff */
[----:B---3--:R1:W-:Y:S04]  /*229280*/  @P4 STG.E.U8 desc[UR16][R40.64], R0 ;  /* 0x0000000028004986 */ /* 0x0083e8000c101110 */
[----:B-1----:R-:W3:Y:S01]  /*229290*/  LDL.LU.64 R40, [R1+0x4270] ;  /* 0x0042700001287983 */ /* 0x002ee20000300a00 */
[----:B--2---:R-:W-:-:S13]  /*2292a0*/  LOP3.LUT P0, RZ, R37, 0x2, RZ, 0xc0, !PT ;  /* 0x0000000225ff7812 */ /* 0x004fda000780c0ff */
        /* <DEDUP_REMOVED lines=10> */
[----:B------:R-:W-:-:S03]  /*229350*/  LOP3.LUT R20, R20, 0xfffffdff, RZ, 0xc0, !PT ;  /* 0xfffffdff14147812 */ /* 0x000fc600078ec0ff */
[----:B-1----:R-:W2:Y:S08]  /*229360*/  LDL.LU.64 R38, [R1+0x4278] ;  /* 0x0042780001267983 */ /* 0x002eb00000300a00 */
        /* <DEDUP_REMOVED lines=11> */
[----:B------:R-:W-:-:S03]  /*229420*/  LOP3.LUT P6, RZ, R36, 0x800000, RZ, 0xc0, !PT ;  /* 0x0080000024ff7812 */ /* 0x000fc600078cc0ff */
[----:B------:R-:W4:Y:S01]  /*229430*/  LDL.LU.64 R4, [R1+0x42a0] ;  /* 0x0042a00001047983 */ /* 0x000f220000300a00 */
[----:B------:R-:W-:-:S03]  /*229440*/  PRMT R0, R45, 0x7771, RZ ;  /* 0x000077712d007816 */ /* 0x000fc600000000ff */
[----:B------:R-:W4:Y:S02]  /*229450*/  LDL.LU R47, [R1+0x2d0] ;  /* 0x0002d000012f7983 */ /* 0x000f240000300800 */
[----:B------:R-:W-:Y:S02]  /*229460*/  @P0 LOP3.LUT R20, R20, 0x800, RZ, 0xfc, !PT ;  /* 0x0000080014140812 */ /* 0x000fe400078efcff */
[----:B------:R-:W-:Y:S01]  /*229470*/  LOP3.LUT P0, RZ, R36, 0x8000000, RZ, 0xc0, !PT ;  /* 0x0800000024ff7812 */ /* 0x000fe2000780c0ff */
[----:B------:R-:W4:Y:S01]  /*229480*/  LDL.LU.64 R2, [R1+0x42a8] ;  /* 0x0042a80001027983 */ /* 0x000f220000300a00 */
[----:B------:R-:W-:-:S03]  /*229490*/  LOP3.LUT R20, R20, 0xffffefff, RZ, 0xc0, !PT ;  /* 0xffffefff14147812 */ /* 0x000fc600078ec0ff */
[----:B------:R1:W-:Y:S04]  /*2294a0*/  @P6 STG.E.U8 desc[UR16][R50.64], R0 ;  /* 0x0000000032006986 */ /* 0x0003e8000c101110 */
[----:B------:R-:W4:Y:S04]  /*2294b0*/  LDL.LU.64 R52, [R1+0x42b0] ;  /* 0x0042b00001347983 */ /* 0x000f280000300a00 */
[----:B------:R-:W-:Y:S02]  /*2294c0*/  @P0 LOP3.LUT R20, R20, 0x1000, RZ, 0xfc, !PT ;  /* 0x0000100014140812 */ /* 0x000fe400078efcff */
[----:B------:R-:W-:-:S02]  /*2294d0*/  LOP3.LUT P0, RZ, R36, 0x4000000, RZ, 0xc0, !PT ;  /* 0x0400000024ff7812 */ /* 0x000fc4000780c0ff */
[----:B------:R-:W-:Y:S01]  /*2294e0*/  LOP3.LUT R20, R20, 0xffffdfff, RZ, 0xc0, !PT ;  /* 0xffffdfff14147812 */ /* 0x000fe200078ec0ff */
[----:B-1----:R-:W4:Y:S10]  /*2294f0*/  LDL.LU.64 R50, [R1+0x42b8] ;  /* 0x0042b80001327983 */ /* 0x002f340000300a00 */
[----:B------:R-:W-:-:S02]  /*229500*/  @P0 LOP3.LUT R20, R20, 0x2000, RZ, 0xfc, !PT ;  /* 0x0000200014140812 */ /* 0x000fc400078efcff */
[----:B------:R-:W-:Y:S02]  /*229510*/  LOP3.LUT P0, RZ, R36, 0x2000000, RZ, 0xc0, !PT ;  /* 0x0200000024ff7812 */ /* 0x000fe4000780c0ff */
[----:B------:R-:W-:Y:S02]  /*229520*/  LOP3.LUT R20, R20, 0xffffbfff, RZ, 0xc0, !PT ;  /* 0xffffbfff14147812 */ /* 0x000fe400078ec0ff */
[----:B------:R-:W-:-:S09]  /*229530*/  PRMT R0, R45, 0x7772, RZ ;  /* 0x000077722d007816 */ /* 0x000fd200000000ff */
[----:B------:R-:W-:Y:S02]  /*229540*/  @P0 LOP3.LUT R20, R20, 0x4000, RZ, 0xfc, !PT ;  /* 0x0000400014140812 */ /* 0x000fe400078efcff */
[----:B------:R-:W-:-:S13]  /*229550*/  LOP3.LUT P0, RZ, R36, 0x1000000, RZ, 0xc0, !PT ;  /* 0x0100000024ff7812 */ /* 0x000fda000780c0ff */
[----:B------:R1:W-:Y:S01]  /*229560*/  @P0 STG.E.U8 desc[UR16][R48.64], R0 ;  /* 0x0000000030000986 */ /* 0x0003e2000c101110 */
[C---:B------:R-:W-:Y:S02]  /*229570*/  LOP3.LUT P0, RZ, R20.reuse, 0x4000, RZ, 0xc0, !PT ;  /* 0x0000400014ff7812 */ /* 0x040fe4000780c0ff */
[----:B-1----:R-:W-:Y:S01]  /*229580*/  PRMT R0, R45, 0x7773, RZ ;  /* 0x000077732d007816 */ /* 0x002fe200000000ff */
[----:B------:R-:W4:Y:S10]  /*229590*/  LDL.LU.64 R48, [R1+0x42c0] ;  /* 0x0042c00001307983 */ /* 0x000f340000300a00 */
        /* <DEDUP_REMOVED lines=12> */
[----:B-1----:R-:W-:Y:S01]  /*229660*/  PRMT R0, R54, 0x7772, RZ ;  /* 0x0000777236007816 */ /* 0x002fe200000000ff */
[----:B------:R-:W2:Y:S10]  /*229670*/  LDL.LU.64 R38, [R1+0x9f90] ;  /* 0x009f900001267983 */ /* 0x000eb40000300a00 */
        /* <DEDUP_REMOVED lines=23> */
[----:B------:R-:W4:Y:S04]  /*2297f0*/  LDL.LU.64 R52, [R1+0x42e0] ;  /* 0x0042e00001347983 */ /* 0x000f280000300a00 */
[----:B------:R1:W-:Y:S01]  /*229800*/  @P2 STG.E.U8 desc[UR16][R50.64], R0 ;  /* 0x0000000032002986 */ /* 0x0003e2000c101110 */
[----:B------:R-:W-:Y:S02]  /*229810*/  LOP3.LUT P5, RZ, R37, 0x40, RZ, 0xc0, !PT ;  /* 0x0000004025ff7812 */ /* 0x000fe400078ac0ff */
[----:B-1----:R-:W-:Y:S01]  /*229820*/  PRMT R0, R47, 0x7772, RZ ;  /* 0x000077722f007816 */ /* 0x002fe200000000ff */
[----:B------:R-:W2:Y:S04]  /*229830*/  LDL.LU.64 R50, [R1+0x42e8] ;  /* 0x0042e80001327983 */ /* 0x000ea80000300a00 */
[----:B------:R1:W-:Y:S01]  /*229840*/  @P3 STG.E.U8 desc[UR16][R48.64], R0 ;  /* 0x0000000030003986 */ /* 0x0003e2000c101110 */
[----:B------:R-:W-:-:S02]  /*229850*/  LOP3.LUT P6, RZ, R37, 0x80, RZ, 0xc0, !PT ;  /* 0x0000008025ff7812 */ /* 0x000fc400078cc0ff */
[----:B-1----:R-:W-:Y:S01]  /*229860*/  PRMT R0, R47, 0x7773, RZ ;  /* 0x000077732f007816 */ /* 0x002fe200000000ff */
[----:B------:R-:W2:Y:S04]  /*229870*/  LDL.LU.64 R48, [R1+0x42f0] ;  /* 0x0042f00001307983 */ /* 0x000ea80000300a00 */
[----:B------:R1:W-:Y:S04]  /*229880*/  @P4 STG.E.U8 desc[UR16][R44.64], R0 ;  /* 0x000000002c004986 */ /* 0x0003e8000c101110 */
[----:B------:R-:W2:Y:S01]  /*229890*/  LDL.LU.64 R46, [R1+0x42f8] ;  /* 0x0042f800012e7983 */ /* 0x000ea20000300a00 */
[----:B-1----:R-:W-:-:S03]  /*2298a0*/  PRMT R0, R55, 0x7770, RZ ;  /* 0x0000777037007816 */ /* 0x002fc600000000ff */
[----:B------:R-:W2:Y:S04]  /*2298b0*/  LDL.LU.64 R44, [R1+0x4300] ;  /* 0x00430000012c7983 */ /* 0x000ea80000300a00 */
        /* <DEDUP_REMOVED lines=11> */
[----:B------:R-:W-:Y:S01]  /*229970*/  LOP3.LUT P0, RZ, R37, 0x80000, RZ, 0xc0, !PT ;  /* 0x0008000025ff7812 */ /* 0x000fe2000780c0ff */
        /* <DEDUP_REMOVED lines=32> */
[----:B----4-:R1:W-:Y:S04]  /*229b80*/  @P4 STG.E.U8 desc[UR16][R52.64], R0 ;  /* 0x0000000034004986 */ /* 0x0103e8000c101110 */
[----:B-1----:R-:W4:Y:S01]  /*229b90*/  LDL.LU.64 R52, [R1+0x4340] ;  /* 0x0043400001347983 */ /* 0x002f220000300a00 */
[----:B------:R-:W-:-:S03]  /*229ba0*/  PRMT R0, R55, 0x7773, RZ ;  /* 0x0000777337007816 */ /* 0x000fc600000000ff */
[----:B------:R-:W4:Y:S04]  /*229bb0*/  LDL.LU.64 R54, [R1+0x4348] ;  /* 0x0043480001367983 */ /* 0x000f280000300a00 */
[----:B--2---:R1:W-:Y:S04]  /*229bc0*/  @P5 STG.E.U8 desc[UR16][R50.64], R0 ;  /* 0x0000000032005986 */ /* 0x0043e8000c101110 */
[----:B-1----:R-:W2:Y:S01]  /*229bd0*/  LDL.LU.64 R50, [R1+0x4350] ;  /* 0x0043500001327983 */ /* 0x002ea20000300a00 */
        /* <DEDUP_REMOVED lines=48> */
[----:B------:R1:W-:Y:S02]  /*229ee0*/  @P4 STG.E.U8 desc[UR16][R46.64], R0 ;  /* 0x000000002e004986 */ /* 0x0003e4000c101110 */
[----:B-1----:R-:W-:Y:S02]  /*229ef0*/  PRMT R0, R38, 0x7773, RZ ;  /* 0x0000777326007816 */ /* 0x002fe400000000ff */
[----:B------:R-:W2:Y:S04]  /*229f00*/  LDL.LU R38, [R1+0x9f84] ;  /* 0x009f840001267983 */ /* 0x000ea80000300800 */
[----:B------:R-:W3:Y:S01]  /*229f10*/  LDL.LU.64 R50, [R1+0x4378] ;  /* 0x0043780001327983 */ /* 0x000ee20000300a00 */
[C---:B------:R-:W-:Y:S02]  /*229f20*/  LOP3.LUT P5, RZ, R37.reuse, 0x2000000, RZ, 0xc0, !PT ;  /* 0x0200000025ff7812 */ /* 0x040fe400078ac0ff */
[----:B------:R-:W-:Y:S01]  /*229f30*/  LOP3.LUT P6, RZ, R37, 0x4000000, RZ, 0xc0, !PT ;  /* 0x0400000025ff7812 */ /* 0x000fe200078cc0ff */
[----:B------:R-:W3:Y:S04]  /*229f40*/  LDL.LU.64 R54, [R1+0x4380] ;  /* 0x0043800001367983 */ /* 0x000ee80000300a00 */
[----:B------:R-:W3:Y:S04]  /*229f50*/  LDL.LU.64 R48, [R1+0x4388] ;  /* 0x0043880001307983 */ /* 0x000ee80000300a00 */
[----:B------:R-:W3:Y:S04]  /*229f60*/  LDL.LU.64 R46, [R1+0x4390] ;  /* 0x00439000012e7983 */ /* 0x000ee80000300a00 */
[----:B------:R1:W-:Y:S02]  /*229f70*/  @P5 STG.E.U8 desc[UR16][R44.64], R0 ;  /* 0x000000002c005986 */ /* 0x0003e4000c101110 */
[----:B-1----:R-:W-:-:S02]  /*229f80*/  PRMT R0, R40, 0x7770, RZ ;  /* 0x0000777028007816 */ /* 0x002fc400000000ff */
[----:B------:R-:W3:Y:S04]  /*229f90*/  LDL.LU.64 R44, [R1+0x4398] ;  /* 0x00439800012c7983 */ /* 0x000ee80000300a00 */
[----:B------:R1:W-:Y:S04]  /*229fa0*/  @P6 STG.E.U8 desc[UR16][R42.64], R0 ;  /* 0x000000002a006986 */ /* 0x0003e8000c101110 */
[----:B-1----:R-:W4:Y:S04]  /*229fb0*/  LDL.LU.64 R42, [R1+0x43a0] ;  /* 0x0043a000012a7983 */ /* 0x002f280000300a00 */
[----:B------:R-:W4:Y:S01]  /*229fc0*/  LDL.LU R41, [R1+0x2e4] ;  /* 0x0002e40001297983 */ /* 0x000f220000300800 */
[----:B------:R-:W-:-:S02]  /*229fd0*/  LOP3.LUT R21, R21, 0xffefffff, RZ, 0xc0, !PT ;  /* 0xffefffff15157812 */ /* 0x000fc400078ec0ff */
[C---:B------:R-:W-:Y:S01]  /*229fe0*/  LOP3.LUT P4, RZ, R37.reuse, 0x8000000, RZ, 0xc0, !PT ;  /* 0x0800000025ff7812 */ /* 0x040fe2000788c0ff */
[----:B------:R-:W4:Y:S01]  /*229ff0*/  LDL.LU.64 R34, [R1+0x43a8] ;  /* 0x0043a80001227983 */ /* 0x000f220000300a00 */
[----:B------:R-:W-:Y:S02]  /*22a000*/  PRMT R0, R40, 0x7771, RZ ;  /* 0x0000777128007816 */ /* 0x000fe400000000ff */
        /* <DEDUP_REMOVED lines=24> */
[----:B------:R-:W-:-:S03]  /*22a190*/  PRMT R0, R40, 0x7772, RZ ;  /* 0x0000777228007816 */ /* 0x000fc600000000ff */
[----:B------:R-:W3:Y:S04]  /*22a1a0*/  LDL.LU R51, [R1+0x2c4] ;  /* 0x0002c40001337983 */ /* 0x000ee80000300800 */
[----:B------:R-:W3:Y:S02]  /*22a1b0*/  LDL.LU.64 R2, [R1+0x43d0] ;  /* 0x0043d00001027983 */ /* 0x000ee40000300a00 */
[----:B------:R-:W-:Y:S02]  /*22a1c0*/  @P0 LOP3.LUT R21, R21, 0x2000000, RZ, 0xfc, !PT ;  /* 0x0200000015150812 */ /* 0x000fe400078efcff */
[----:B------:R-:W-:Y:S01]  /*22a1d0*/  LOP3.LUT P0, RZ, R38, 0x2, RZ, 0xc0, !PT ;  /* 0x0000000226ff7812 */ /* 0x000fe2000780c0ff */
[----:B------:R1:W-:Y:S01]  /*22a1e0*/  @P5 STG.E.U8 desc[UR16][R54.64], R0 ;  /* 0x0000000036005986 */ /* 0x0003e2000c101110 */
[----:B------:R-:W-:-:S03]  /*22a1f0*/  LOP3.LUT R21, R21, 0xfbffffff, RZ, 0xc0, !PT ;  /* 0xfbffffff15157812 */ /* 0x000fc600078ec0ff */
[----:B------:R-:W3:Y:S08]  /*22a200*/  LDL.LU.64 R52, [R1+0x43d8] ;  /* 0x0043d80001347983 */ /* 0x000ef00000300a00 */
[----:B------:R-:W-:Y:S01]  /*22a210*/  @P0 LOP3.LUT R21, R21, 0x4000000, RZ, 0xfc, !PT ;  /* 0x0400000015150812 */ /* 0x000fe200078efcff */
[----:B-1----:R-:W3:Y:S01]  /*22a220*/  LDL.LU.64 R54, [R1+0x43e0] ;  /* 0x0043e00001367983 */ /* 0x002ee20000300a00 */
        /* <DEDUP_REMOVED lines=9> */
[----:B----4-:R-:W-:Y:S02]  /*22a2c0*/  PRMT R0, R41, 0x7770, RZ ;  /* 0x0000777029007816 */ /* 0x010fe400000000ff */
[----:B------:R-:W4:Y:S08]  /*22a2d0*/  LDL.LU.64 R48, [R1+0x43e8] ;  /* 0x0043e80001307983 */ /* 0x000f300000300a00 */
[----:B------:R1:W-:Y:S01]  /*22a2e0*/  @P0 STG.E.U8 desc[UR16][R46.64], R0 ;  /* 0x000000002e000986 */ /* 0x0003e2000c101110 */
[----:B------:R-:W-:-:S02]  /*22a2f0*/  LOP3.LUT P0, RZ, R21, 0x10000000, RZ, 0xc0, !PT ;  /* 0x1000000015ff7812 */ /* 0x000fc4000780c0ff */
        /* <DEDUP_REMOVED lines=52> */
[----:B------:R-:W2:Y:S04]  /*22a640*/  LDL.LU R47, [R1+0x2a4] ;  /* 0x0002a400012f7983 */ /* 0x000ea80000300800 */
[----:B------:R-:W3:Y:S04]  /*22a650*/  LDL.LU.64 R42, [R1+0x4428] ;  /* 0x00442800012a7983 */ /* 0x000ee80000300a00 */
[----:B------:R-:W4:Y:S04]  /*22a660*/  LDL.LU.64 R44, [R1+0x4430] ;  /* 0x00443000012c7983 */ /* 0x000f280000300a00 */
[----:B------:R-:W4:Y:S01]  /*22a670*/  LDL.LU R8, [R1+0x294] ;  /* 0x0002940001087983 */ /* 0x000f220000300800 */
[----:B------:R-:W-:-:S02]  /*22a680*/  LOP3.LUT P4, RZ, R38, 0x4000, RZ, 0xc0, !PT ;  /* 0x0000400026ff7812 */ /* 0x000fc4000788c0ff */
        /* <DEDUP_REMOVED lines=18> */
[----:B---3--:R1:W-:Y:S04]  /*22a7b0*/  @P4 STG.E.U8 desc[UR16][R40.64], R0 ;  /* 0x0000000028004986 */ /* 0x0083e8000c101110 */
[----:B-1----:R-:W2:Y:S04]  /*22a7c0*/  LDL.LU.64 R40, [R1+0x4438] ;  /* 0x0044380001287983 */ /* 0x002ea80000300a00 */
[----:B------:R-:W3:Y:S04]  /*22a7d0*/  LDL.LU.64 R54, [R1+0x4440] ;  /* 0x0044400001367983 */ /* 0x000ee80000300a00 */
[----:B------:R-:W3:Y:S01]  /*22a7e0*/  LDL.LU.64 R36, [R1+0x4448] ;  /* 0x0044480001247983 */ /* 0x000ee20000300a00 */
[----:B------:R-:W-:-:S02]  /*22a7f0*/  @P0 LOP3.LUT R21, R21, 0x10000, RZ, 0xfc, !PT ;  /* 0x0001000015150812 */ /* 0x000fc400078efcff */
[----:B------:R-:W-:Y:S01]  /*22a800*/  LOP3.LUT P0, RZ, R38, 0x100000, RZ, 0xc0, !PT ;  /* 0x0010000026ff7812 */ /* 0x000fe2000780c0ff */
[----:B------:R-:W3:Y:S04]  /*22a810*/  LDL.LU R10, [R1+0x284] ;  /* 0x00028400010a7983 */ /* 0x000ee80000300800 */
[----:B------:R-:W3:Y:S01]  /*22a820*/  LDL.LU.64 R34, [R1+0x4450] ;  /* 0x0044500001227983 */ /* 0x000ee20000300a00 */
[----:B------:R-:W-:-:S03]  /*22a830*/  LOP3.LUT R21, R21, 0xfffdffff, RZ, 0xc0, !PT ;  /* 0xfffdffff15157812 */ /* 0x000fc600078ec0ff */
[----:B------:R-:W3:Y:S04]  /*22a840*/  LDL.LU.64 R32, [R1+0x4458] ;  /* 0x0044580001207983 */ /* 0x000ee80000300a00 */
[----:B------:R-:W-:Y:S01]  /*22a850*/  @P0 LOP3.LUT R21, R21, 0x20000, RZ, 0xfc, !PT ;  /* 0x0002000015150812 */ /* 0x000fe200078efcff */
[----:B------:R-:W3:Y:S01]  /*22a860*/  LDL.LU.64 R6, [R1+0x4460] ;  /* 0x0044600001067983 */ /* 0x000ee20000300a00 */
[C---:B------:R-:W-:Y:S02]  /*22a870*/  LOP3.LUT P0, RZ, R38.reuse, 0x80000, RZ, 0xc0, !PT ;  /* 0x0008000026ff7812 */ /* 0x040fe4000780c0ff */
[----:B------:R-:W-:Y:S01]  /*22a880*/  LOP3.LUT R21, R21, 0xfffbffff, RZ, 0xc0, !PT ;  /* 0xfffbffff15157812 */ /* 0x000fe200078ec0ff */
[----:B------:R-:W3:Y:S01]  /*22a890*/  LDL.LU.64 R4, [R1+0x4468] ;  /* 0x0044680001047983 */ /* 0x000ee20000300a00 */
[----:B------:R-:W-:-:S09]  /*22a8a0*/  LOP3.LUT P5, RZ, R38, 0x8000, RZ, 0xc0, !PT ;  /* 0x0000800026ff7812 */ /* 0x000fd200078ac0ff */
[----:B------:R-:W-:Y:S02]  /*22a8b0*/  @P0 LOP3.LUT R21, R21, 0x40000, RZ, 0xfc, !PT ;  /* 0x0004000015150812 */ /* 0x000fe400078efcff */
[C---:B------:R-:W-:Y:S02]  /*22a8c0*/  LOP3.LUT P0, RZ, R38.reuse, 0x40000, RZ, 0xc0, !PT ;  /* 0x0004000026ff7812 */ /* 0x040fe4000780c0ff */
[----:B------:R-:W-:Y:S02]  /*22a8d0*/  LOP3.LUT P6, RZ, R38, 0x10000, RZ, 0xc0, !PT ;  /* 0x0001000026ff7812 */ /* 0x000fe400078cc0ff */
[----:B------:R-:W-:Y:S02]  /*22a8e0*/  LOP3.LUT R21, R21, 0xfff7ffff, RZ, 0xc0, !PT ;  /* 0xfff7ffff15157812 */ /* 0x000fe400078ec0ff */
[----:B------:R-:W-:-:S05]  /*22a8f0*/  PRMT R0, R47, 0x7771, RZ ;  /* 0x000077712f007816 */ /* 0x000fca00000000ff */
[----:B----4-:R1:W-:Y:S02]  /*22a900*/  @P5 STG.E.U8 desc[UR16][R50.64], R0 ;  /* 0x0000000032005986 */ /* 0x0103e4000c101110 */
[----:B------:R-:W-:Y:S02]  /*22a910*/  @P0 LOP3.LUT R21, R21, 0x80000, RZ, 0xfc, !PT ;  /* 0x0008000015150812 */ /* 0x000fe400078efcff */
[----:B------:R-:W-:Y:S02]  /*22a920*/  LOP3.LUT P0, RZ, R38, 0x20000, RZ, 0xc0, !PT ;  /* 0x0002000026ff7812 */ /* 0x000fe4000780c0ff */
        /* <DEDUP_REMOVED lines=20> */
[----:B------:R-:W-:-:S11]  /*22aa70*/  PRMT R0, R8, 0x7772, RZ ;  /* 0x0000777208007816 */ /* 0x000fd600000000ff */
[----:B---3--:R1:W-:Y:S01]  /*22aa80*/  @P0 STG.E.U8 desc[UR16][R54.64], R0 ;  /* 0x0000000036000986 */ /* 0x0083e2000c101110 */
[C---:B------:R-:W-:Y:S02]  /*22aa90*/  LOP3.LUT P0, RZ, R21.reuse, 0x10000, RZ, 0xc0, !PT ;  /* 0x0001000015ff7812 */ /* 0x040fe4000780c0ff */
[----:B-1----:R-:W-:Y:S01]  /*22aaa0*/  PRMT R0, R8, 0x7773, RZ ;  /* 0x0000777308007816 */ /* 0x002fe200000000ff */
[----:B------:R-:W3:Y:S10]  /*22aab0*/  LDL.LU.64 R54, [R1+0x9f78] ;  /* 0x009f780001367983 */ /* 0x000ef40000300a00 */
        /* <DEDUP_REMOVED lines=16> */
[----:B----4-:R-:W-:-:S07]  /*22abc0*/  PRMT R0, R43, 0x7770, RZ ;  /* 0x000077702b007816 */ /* 0x010fce00000000ff */
[----:B------:R1:W-:Y:S01]  /*22abd0*/  @P0 STG.E.U8 desc[UR16][R2.64], R0 ;  /* 0x0000000002000986 */ /* 0x0003e2000c101110 */
[----:B------:R-:W-:Y:S02]  /*22abe0*/  LOP3.LUT P3, RZ, R38, 0x20000000, RZ, 0xc0, !PT ;  /* 0x2000000026ff7812 */ /* 0x000fe4000786c0ff */
[----:B-1----:R-:W-:-:S05]  /*22abf0*/  PRMT R0, R43, 0x7771, RZ ;  /* 0x000077712b007816 */ /* 0x002fca00000000ff */
[----:B------:R1:W-:Y:S01]  /*22ac00*/  @P1 STG.E.U8 desc[UR16][R52.64], R0 ;  /* 0x0000000034001986 */ /* 0x0003e2000c101110 */
[C---:B------:R-:W-:Y:S02]  /*22ac10*/  LOP3.LUT P4, RZ, R38.reuse, 0x40000000, RZ, 0xc0, !PT ;  /* 0x4000000026ff7812 */ /* 0x040fe4000788c0ff */
[C---:B-1----:R-:W-:Y:S01]  /*22ac20*/  PRMT R0, R43.reuse, 0x7772, RZ ;  /* 0x000077722b007816 */ /* 0x042fe200000000ff */
[----:B------:R-:W4:Y:S04]  /*22ac30*/  LDL.LU.64 R52, [R1+0x44a8] ;  /* 0x0044a80001347983 */ /* 0x000f280000300a00 */
[----:B------:R1:W-:Y:S01]  /*22ac40*/  @P2 STG.E.U8 desc[UR16][R50.64], R0 ;  /* 0x0000000032002986 */ /* 0x0003e2000c101110 */
[----:B------:R-:W-:Y:S02]  /*22ac50*/  LOP3.LUT P5, RZ, R38, 0x80000000, RZ, 0xc0, !PT ;  /* 0x8000000026ff7812 */ /* 0x000fe400078ac0ff */
[----:B-1----:R-:W-:-:S05]  /*22ac60*/  PRMT R0, R43, 0x7773, RZ ;  /* 0x000077732b007816 */ /* 0x002fca00000000ff */
[----:B------:R1:W-:Y:S01]  /*22ac70*/  @P3 STG.E.U8 desc[UR16][R48.64], R0 ;  /* 0x0000000030003986 */ /* 0x0003e2000c101110 */
[----:B------:R-:W-:Y:S02]  /*22ac80*/  LOP3.LUT P6, RZ, R39, 0x1, RZ, 0xc0, !PT ;  /* 0x0000000127ff7812 */ /* 0x000fe400078cc0ff */
[----:B-1----:R-:W-:-:S05]  /*22ac90*/  PRMT R0, R42, 0x7770, RZ ;  /* 0x000077702a007816 */ /* 0x002fca00000000ff */
[----:B------:R1:W-:Y:S02]  /*22aca0*/  @P4 STG.E.U8 desc[UR16][R46.64], R0 ;  /* 0x000000002e004986 */ /* 0x0003e4000c101110 */
[----:B-1----:R-:W-:-:S05]  /*22acb0*/  PRMT R0, R42, 0x7771, RZ ;  /* 0x000077712a007816 */ /* 0x002fca00000000ff */
[----:B------:R1:W-:Y:S02]  /*22acc0*/  @P5 STG.E.U8 desc[UR16][R44.64], R0 ;  /* 0x000000002c005986 */ /* 0x0003e4000c101110 */
[----:B-1----:R-:W-:-:S05]  /*22acd0*/  PRMT R0, R42, 0x7772, RZ ;  /* 0x000077722a007816 */ /* 0x002fca00000000ff */
[----:B--2---:R1:W-:Y:S04]  /*22ace0*/  @P6 STG.E.U8 desc[UR16][R40.64], R0 ;  /* 0x0000000028006986 */ /* 0x0043e8000c101110 */
[----:B-1----:R-:W2:Y:S04]  /*22acf0*/  LDL.LU.64 R40, [R1+0x44b0] ;  /* 0x0044b00001287983 */ /* 0x002ea80000300a00 */
[----:B------:R-:W2:Y:S04]  /*22ad00*/  LDL.LU.64 R50, [R1+0x44b8] ;  /* 0x0044b80001327983 */ /* 0x000ea80000300a00 */
[----:B------:R-:W2:Y:S04]  /*22ad10*/  LDL.LU.64 R48, [R1+0x44c0] ;  /* 0x0044c00001307983 */ /* 0x000ea80000300a00 */
[----:B------:R-:W2:Y:S04]  /*22ad20*/  LDL.LU R43, [R1+0x2d8] ;  /* 0x0002d800012b7983 */ /* 0x000ea80000300800 */
[----:B------:R-:W3:Y:S01]  /*22ad30*/  LDL.LU.64 R46, [R1+0x44c8] ;  /* 0x0044c800012e7983 */ /* 0x000ee20000300a00 */
[----:B------:R-:W-:-:S03]  /*22ad40*/  LOP3.LUT P4, RZ, R39, 0x2, RZ, 0xc0, !PT ;  /* 0x0000000227ff7812 */ /* 0x000fc6000788c0ff */
[----:B------:R-:W3:Y:S01]  /*22ad50*/  LDL.LU R8, [R1+0x2c8] ;  /* 0x0002c80001087983 */ /* 0x000ee20000300800 */
[----:B------:R-:W-:-:S03]  /*22ad60*/  LOP3.LUT P5, RZ, R39, 0x4, RZ, 0xc0, !PT ;  /* 0x0000000427ff7812 */ /* 0x000fc600078ac0ff */
[----:B------:R-:W3:Y:S01]  /*22ad70*/  LDL.LU.64 R44, [R1+0x44d0] ;  /* 0x0044d000012c7983 */ /* 0x000ee20000300a00 */
[----:B------:R-:W-:-:S05]  /*22ad80*/  PRMT R0, R42, 0x7773, RZ ;  /* 0x000077732a007816 */ /* 0x000fca00000000ff */
[----:B----4-:R2:W-:Y:S01]  /*22ad90*/  @P4 STG.E.U8 desc[UR16][R52.64], R0 ;  /* 0x0000000034004986 */ /* 0x0105e2000c101110 */
[----:B------:R-:W-:Y:S02]  /*22ada0*/  LOP3.LUT P0, RZ, R39, 0x2000, RZ, 0xc0, !PT ;  /* 0x0000200027ff7812 */ /* 0x000fe4000780c0ff */
[----:B------:R-:W-:-:S11]  /*22adb0*/  LOP3.LUT R21, R21, 0xfffffffb, RZ, 0xc0, !PT ;  /* 0xfffffffb15157812 */ /* 0x000fd600078ec0ff */
[----:B------:R-:W-:Y:S02]  /*22adc0*/  @P0 LOP3.LUT R21, R21, 0x4, RZ, 0xfc, !PT ;  /* 0x0000000415150812 */ /* 0x000fe400078efcff */
[----:B------:R-:W-:Y:S02]  /*22add0*/  LOP3.LUT P0, RZ, R39, 0x1000, RZ, 0xc0, !PT ;  /* 0x0000100027ff7812 */ /* 0x000fe4000780c0ff */
[----:B------:R-:W-:Y:S02]  /*22ade0*/  LOP3.LUT R21, R21, 0xfffffff7, RZ, 0xc0, !PT ;  /* 0xfffffff715157812 */ /* 0x000fe400078ec0ff */
[----:B--2---:R-:W-:-:S05]  /*22adf0*/  PRMT R0, R43, 0x7770, RZ ;  /* 0x000077702b007816 */ /* 0x004fca00000000ff */
[----:B------:R1:W-:Y:S04]  /*22ae00*/  @P5 STG.E.U8 desc[UR16][R40.64], R0 ;  /* 0x0000000028005986 */ /* 0x0003e8000c101110 */
[----:B-1----:R-:W2:Y:S01]  /*22ae10*/  LDL.LU.64 R40, [R1+0x44d8] ;  /* 0x0044d80001287983 */ /* 0x002ea20000300a00 */
[----:B------:R-:W-:Y:S02]  /*22ae20*/  @P0 LOP3.LUT R21, R21, 0x8, RZ, 0xfc, !PT ;  /* 0x0000000815150812 */ /* 0x000fe400078efcff */
[----:B------:R-:W-:Y:S01]  /*22ae30*/  LOP3.LUT P0, RZ, R39, 0x800, RZ, 0xc0, !PT ;  /* 0x0000080027ff7812 */ /* 0x000fe2000780c0ff */
[----:B------:R-:W4:Y:S01]  /*22ae40*/  LDL.LU.64 R36, [R1+0x44e0] ;  /* 0x0044e00001247983 */ /* 0x000f220000300a00 */
[----:B------:R-:W-:Y:S02]  /*22ae50*/  LOP3.LUT R21, R21, 0xffffffef, RZ, 0xc0, !PT ;  /* 0xffffffef15157812 */ /* 0x000fe400078ec0ff */
[----:B------:R-:W-:Y:S01]  /*22ae60*/  LOP3.LUT P6, RZ, R39, 0x8, RZ, 0xc0, !PT ;  /* 0x0000000827ff7812 */ /* 0x000fe200078cc0ff */
[----:B------:R-:W4:Y:S01]  /*22ae70*/  LDL.LU.64 R34, [R1+0x44e8] ;  /* 0x0044e80001227983 */ /* 0x000f220000300a00 */
[----:B------:R-:W-:-:S03]  /*22ae80*/  PRMT R0, R43, 0x7771, RZ ;  /* 0x000077712b007816 */ /* 0x000fc600000000ff */
[----:B------:R-:W4:Y:S04]  /*22ae90*/  LDL.LU R42, [R1+0x2b8] ;  /* 0x0002b800012a7983 */ /* 0x000f280000300800 */
[----:B------:R-:W-:Y:S01]  /*22aea0*/  @P0 LOP3.LUT R21, R21, 0x10, RZ, 0xfc, !PT ;  /* 0x0000001015150812 */ /* 0x000fe200078efcff */
[----:B------:R-:W4:Y:S01]  /*22aeb0*/  LDL.LU.64 R32, [R1+0x44f0] ;  /* 0x0044f00001207983 */ /* 0x000f220000300a00 */
[----:B------:R-:W-:Y:S02]  /*22aec0*/  LOP3.LUT P0, RZ, R39, 0x400, RZ, 0xc0, !PT ;  /* 0x0000040027ff7812 */ /* 0x000fe4000780c0ff */
[----:B------:R-:W-:Y:S01]  /*22aed0*/  LOP3.LUT R21, R21, 0xffffffdf, RZ, 0xc0, !PT ;  /* 0xffffffdf15157812 */ /* 0x000fe200078ec0ff */
[----:B------:R1:W-:Y:S04]  /*22aee0*/  @P6 STG.E.U8 desc[UR16][R50.64], R0 ;  /* 0x0000000032006986 */ /* 0x0003e8000c101110 */
[----:B------:R-:W4:Y:S04]  /*22aef0*/  LDL.LU.64 R10, [R1+0x44f8] ;  /* 0x0044f800010a7983 */ /* 0x000f280000300a00 */
[----:B------:R-:W4:Y:S02]  /*22af00*/  LDL.LU.64 R6, [R1+0x4500] ;  /* 0x0045000001067983 */ /* 0x000f240000300a00 */
[----:B------:R-:W-:-:S02]  /*22af10*/  @P0 LOP3.LUT R21, R21, 0x20, RZ, 0xfc, !PT ;  /* 0x0000002015150812 */ /* 0x000fc400078efcff */
[----:B------:R-:W-:Y:S01]  /*22af20*/  LOP3.LUT P0, RZ, R39, 0x200, RZ, 0xc0, !PT ;  /* 0x0000020027ff7812 */ /* 0x000fe2000780c0ff */
[----:B------:R-:W4:Y:S01]  /*22af30*/  LDL.LU.64 R4, [R1+0x4508] ;  /* 0x0045080001047983 */ /* 0x000f220000300a00 */
[----:B------:R-:W-:Y:S02]  /*22af40*/  LOP3.LUT R21, R21, 0xffffffbf, RZ, 0xc0, !PT ;  /* 0xffffffbf15157812 */ /* 0x000fe400078ec0ff */
[----:B-1----:R-:W-:Y:S01]  /*22af50*/  PRMT R0, R43, 0x7772, RZ ;  /* 0x000077722b007816 */ /* 0x002fe200000000ff */
[----:B------:R-:W4:Y:S04]  /*22af60*/  LDL.LU.64 R2, [R1+0x4510] ;  /* 0x0045100001027983 */ /* 0x000f280000300a00 */
[----:B------:R-:W4:Y:S04]  /*22af70*/  LDL.LU.64 R52, [R1+0x4518] ;  /* 0x0045180001347983 */ /* 0x000f280000300a00 */
[----:B------:R-:W-:Y:S01]  /*22af80*/  @P0 LOP3.LUT R21, R21, 0x40, RZ, 0xfc, !PT ;  /* 0x0000004015150812 */ /* 0x000fe200078efcff */
[----:B------:R-:W4:Y:S01]  /*22af90*/  LDL.LU.64 R50, [R1+0x4520] ;  /* 0x0045200001327983 */ /* 0x000f220000300a00 */
        /* <DEDUP_REMOVED lines=14> */
[----:B------:R-:W-:Y:S02]  /*22b080*/  LOP3.LUT P0, RZ, R21, 0x400, RZ, 0xc0, !PT ;  /* 0x0000040015ff7812 */ /* 0x000fe4000780c0ff */
[----:B-1----:R-:W-:Y:S02]  /*22b090*/  PRMT R0, R43, 0x7773, RZ ;  /* 0x000077732b007816 */ /* 0x002fe400000000ff */
[----:B------:R-:W4:Y:S09]  /*22b0a0*/  LDL.LU R43, [R1+0x298] ;  /* 0x00029800012b7983 */ /* 0x000f320000300800 */
[----:B---3--:R1:W-:Y:S01]  /*22b0b0*/  @P0 STG.E.U8 desc[UR16][R46.64], R0 ;  /* 0x000000002e000986 */ /* 0x0083e2000c101110 */
[----:B------:R-:W-:-:S03]  /*22b0c0*/  LOP3.LUT P0, RZ, R21, 0x200, RZ, 0xc0, !PT ;  /* 0x0000020015ff7812 */ /* 0x000fc6000780c0ff */
[----:B------:R-:W3:Y:S01]  /*22b0d0*/  LDL.LU.64 R48, [R1+0x4528] ;  /* 0x0045280001307983 */ /* 0x000ee20000300a00 */
[----:B-1----:R-:W-:-:S03]  /*22b0e0*/  PRMT R0, R8, 0x7770, RZ ;  /* 0x0000777008007816 */ /* 0x002fc600000000ff */
[----:B------:R-:W3:Y:S06]  /*22b0f0*/  LDL.LU.64 R46, [R1+0x4530] ;  /* 0x00453000012e7983 */ /* 0x000eec0000300a00 */
[----:B------:R1:W-:Y:S01]  /*22b100*/  @P0 STG.E.U8 desc[UR16][R44.64], R0 ;  /* 0x000000002c000986 */ /* 0x0003e2000c101110 */
[C---:B------:R-:W-:Y:S02]  /*22b110*/  LOP3.LUT P0, RZ, R21.reuse, 0x100, RZ, 0xc0, !PT ;  /* 0x0000010015ff7812 */ /* 0x040fe4000780c0ff */
[----:B-1----:R-:W-:Y:S01]  /*22b120*/  PRMT R0, R8, 0x7771, RZ ;  /* 0x0000777108007816 */ /* 0x002fe200000000ff */
[----:B------:R-:W3:Y:S10]  /*22b130*/  LDL.LU.64 R44, [R1+0x4538] ;  /* 0x00453800012c7983 */ /* 0x000ef40000300a00 */
[----:B--2---:R1:W-:Y:S04]  /*22b140*/  @P0 STG.E.U8 desc[UR16][R40.64], R0 ;  /* 0x0000000028000986 */ /* 0x0043e8000c101110 */
[----:B-1----:R-:W2:Y:S01]  /*22b150*/  LDL.LU.64 R40, [R1+0x9f70] ;  /* 0x009f700001287983 */ /* 0x002ea20000300a00 */
[----:B------:R-:W-:-:S02]  /*22b160*/  LOP3.LUT P0, RZ, R21, 0x80, RZ, 0xc0, !PT ;  /* 0x0000008015ff7812 */ /* 0x000fc4000780c0ff */
[----:B------:R-:W-:-:S11]  /*22b170*/  PRMT R0, R8, 0x7772, RZ ;  /* 0x0000777208007816 */ /* 0x000fd600000000ff */
        /* <DEDUP_REMOVED lines=19> */
[C---:B------:R-:W-:Y:S02]  /*22b2b0*/  LOP3.LUT P4, RZ, R39.reuse, 0x20000, RZ, 0xc0, !PT ;  /* 0x0002000027ff7812 */ /* 0x040fe4000788c0ff */
[----:B------:R-:W-:Y:S02]  /*22b2c0*/  LOP3.LUT P5, RZ, R39, 0x40000, RZ, 0xc0, !PT ;  /* 0x0004000027ff7812 */ /* 0x000fe400078ac0ff */
[----:B--2---:R-:W-:-:S05]  /*22b2d0*/  PRMT R0, R40, 0x7770, RZ ;  /* 0x0000777028007816 */ /* 0x004fca00000000ff */
[----:B------:R1:W-:Y:S02]  /*22b2e0*/  @P1 STG.E.U8 desc[UR16][R2.64], R0 ;  /* 0x0000000002001986 */ /* 0x0003e4000c101110 */
[----:B-1----:R-:W-:-:S05]  /*22b2f0*/  PRMT R0, R40, 0x7771, RZ ;  /* 0x0000777128007816 */ /* 0x002fca00000000ff */
[----:B------:R1:W-:Y:S02]  /*22b300*/  @P2 STG.E.U8 desc[UR16][R52.64], R0 ;  /* 0x0000000034002986 */ /* 0x0003e4000c101110 */
[----:B-1----:R-:W-:-:S05]  /*22b310*/  PRMT R0, R40, 0x7772, RZ ;  /* 0x0000777228007816 */ /* 0x002fca00000000ff */
[----:B------:R1:W-:Y:S02]  /*22b320*/  @P3 STG.E.U8 desc[UR16][R50.64], R0 ;  /* 0x0000000032003986 */ /* 0x0003e4000c101110 */
[----:B-1----:R-:W-:Y:S02]  /*22b330*/  PRMT R0, R40, 0x7773, RZ ;  /* 0x0000777328007816 */ /* 0x002fe400000000ff */
[----:B------:R-:W2:Y:S04]  /*22b340*/  LDL.LU R40, [R1+0x9f68] ;  /* 0x009f680001287983 */ /* 0x000ea80000300800 */
[----:B---3--:R1:W-:Y:S04]  /*22b350*/  @P4 STG.E.U8 desc[UR16][R48.64], R0 ;  /* 0x0000000030004986 */ /* 0x0083e8000c101110 */
        /* <DEDUP_REMOVED lines=8> */
[----:B------:R-:W-:-:S02]  /*22b3e0*/  LOP3.LUT P6, RZ, R39, 0x80000, RZ, 0xc0, !PT ;  /* 0x0008000027ff7812 */ /* 0x000fc400078cc0ff */
[----:B------:R-:W-:-:S11]  /*22b3f0*/  PRMT R0, R43, 0x7771, RZ ;  /* 0x000077712b007816 */ /* 0x000fd600000000ff */
[----:B------:R1:W-:Y:S04]  /*22b400*/  @P6 STG.E.U8 desc[UR16][R44.64], R0 ;  /* 0x000000002c006986 */ /* 0x0003e8000c101110 */
[----:B-1----:R-:W3:Y:S01]  /*22b410*/  LDL.LU.64 R44, [R1+0x4568] ;  /* 0x00456800012c7983 */ /* 0x002ee20000300a00 */
[----:B------:R-:W-:Y:S02]  /*22b420*/  LOP3.LUT R22, R22, 0xfdffffff, RZ, 0xc0, !PT ;  /* 0xfdffffff16167812 */ /* 0x000fe400078ec0ff */
[----:B------:R-:W-:Y:S01]  /*22b430*/  LOP3.LUT R21, R21, 0xfffffffe, RZ, 0xc0, !PT ;  /* 0xfffffffe15157812 */ /* 0x000fe200078ec0ff */
[----:B------:R-:W3:Y:S01]  /*22b440*/  LDL.LU R8, [R1+0x2fc] ;  /* 0x0002fc0001087983 */ /* 0x000ee20000300800 */
[C---:B------:R-:W-:Y:S02]  /*22b450*/  LOP3.LUT P4, RZ, R39.reuse, 0x100000, RZ, 0xc0, !PT ;  /* 0x0010000027ff7812 */ /* 0x040fe4000788c0ff */
[----:B------:R-:W-:-:S02]  /*22b460*/  LOP3.LUT P5, RZ, R39, 0x200000, RZ, 0xc0, !PT ;  /* 0x0020000027ff7812 */ /* 0x000fc400078ac0ff */
[----:B------:R-:W-:Y:S02]  /*22b470*/  PRMT R0, R43, 0x7772, RZ ;  /* 0x000077722b007816 */ /* 0x000fe400000000ff */
        /* <DEDUP_REMOVED lines=22> */
[----:B---3--:R1:W-:-:S12]  /*22b5e0*/  @P4 STG.E.U8 desc[UR16][R2.64], R0 ;  /* 0x0000000002004986 */ /* 0x0083d8000c101110 */
[----:B------:R-:W-:Y:S02]  /*22b5f0*/  @P0 LOP3.LUT R21, R21, 0x1, RZ, 0xfc, !PT ;  /* 0x0000000115150812 */ /* 0x000fe400078efcff */
[----:B------:R-:W-:Y:S02]  /*22b600*/  LOP3.LUT P0, RZ, R39, 0x1000000, RZ, 0xc0, !PT ;  /* 0x0100000027ff7812 */ /* 0x000fe4000780c0ff */
[----:B------:R-:W-:Y:S02]  /*22b610*/  LOP3.LUT R21, R21, 0xfffffffd, RZ, 0xc0, !PT ;  /* 0xfffffffd15157812 */ /* 0x000fe400078ec0ff */
[----:B-1----:R-:W-:-:S05]  /*22b620*/  PRMT R0, R43, 0x7773, RZ ;  /* 0x000077732b007816 */ /* 0x002fca00000000ff */
[----:B----4-:R1:W-:Y:S04]  /*22b630*/  @P5 STG.E.U8 desc[UR16][R52.64], R0 ;  /* 0x0000000034005986 */ /* 0x0103e8000c101110 */
[----:B------:R-:W-:Y:S02]  /*22b640*/  @P0 LOP3.LUT R21, R21, 0x2, RZ, 0xfc, !PT ;  /* 0x0000000215150812 */ /* 0x000fe400078efcff */
[----:B------:R-:W-:Y:S02]  /*22b650*/  LOP3.LUT P0, RZ, R39, 0x800000, RZ, 0xc0, !PT ;  /* 0x0080000027ff7812 */ /* 0x000fe4000780c0ff */
[C---:B-1----:R-:W-:Y:S01]  /*22b660*/  PRMT R0, R42.reuse, 0x7770, RZ ;  /* 0x000077702a007816 */ /* 0x042fe200000000ff */
[----:B------:R-:W2:Y:S04]  /*22b670*/  LDL.LU.64 R52, [R1+0x4570] ;  /* 0x0045700001347983 */ /* 0x000ea80000300a00 */
[----:B------:R1:W-:Y:S04]  /*22b680*/  @P6 STG.E.U8 desc[UR16][R50.64], R0 ;  /* 0x0000000032006986 */ /* 0x0003e8000c101110 */
[----:B------:R-:W3:Y:S04]  /*22b690*/  LDL.LU.64 R38, [R1+0x4580] ;  /* 0x0045800001267983 */ /* 0x000ee80000300a00 */
[----:B------:R-:W4:Y:S01]  /*22b6a0*/  LDL.LU.64 R36, [R1+0x4588] ;  /* 0x0045880001247983 */ /* 0x000f220000300a00 */
[----:B-1----:R-:W-:-:S03]  /*22b6b0*/  PRMT R0, R42, 0x7771, RZ ;  /* 0x000077712a007816 */ /* 0x002fc600000000ff */
[----:B------:R-:W3:Y:S04]  /*22b6c0*/  LDL.LU R10, [R1+0x2ec] ;  /* 0x0002ec00010a7983 */ /* 0x000ee80000300800 */
[----:B------:R1:W-:Y:S01]  /*22b6d0*/  @P0 STG.E.U8 desc[UR16][R48.64], R0 ;  /* 0x0000000030000986 */ /* 0x0003e2000c101110 */
[----:B------:R-:W-:-:S03]  /*22b6e0*/  LOP3.LUT P0, RZ, R21, 0x2, RZ, 0xc0, !PT ;  /* 0x0000000215ff7812 */ /* 0x000fc6000780c0ff */
[----:B------:R-:W3:Y:S04]  /*22b6f0*/  LDL.LU.64 R34, [R1+0x4590] ;  /* 0x0045900001227983 */ /* 0x000ee80000300a00 */
[----:B------:R-:W3:Y:S01]  /*22b700*/  LDL.LU.64 R32, [R1+0x4598] ;  /* 0x0045980001207983 */ /* 0x000ee20000300a00 */
[----:B-1----:R-:W-:-:S03]  /*22b710*/  PRMT R0, R42, 0x7772, RZ ;  /* 0x000077722a007816 */ /* 0x002fc600000000ff */
[----:B------:R-:W3:Y:S04]  /*22b720*/  LDL.LU R43, [R1+0x2dc] ;  /* 0x0002dc00012b7983 */ /* 0x000ee80000300800 */
[----:B------:R1:W-:Y:S01]  /*22b730*/  @P0 STG.E.U8 desc[UR16][R46.64], R0 ;  /* 0x000000002e000986 */ /* 0x0003e2000c101110 */
[----:B------:R-:W-:-:S03]  /*22b740*/  LOP3.LUT P0, RZ, R21, 0x1, RZ, 0xc0, !PT ;  /* 0x0000000115ff7812 */ /* 0x000fc6000780c0ff */
[----:B------:R-:W3:Y:S04]  /*22b750*/  LDL.LU.64 R6, [R1+0x45a0] ;  /* 0x0045a00001067983 */ /* 0x000ee80000300a00 */
[----:B------:R-:W3:Y:S04]  /*22b760*/  LDL.LU.64 R4, [R1+0x45a8] ;  /* 0x0045a80001047983 */ /* 0x000ee80000300a00 */
[----:B------:R-:W3:Y:S04]  /*22b770*/  LDL.LU.64 R20, [R1+0x4578] ;  /* 0x0045780001147983 */ /* 0x000ee80000300a00 */
[----:B------:R-:W4:Y:S04]  /*22b780*/  LDL.LU.64 R2, [R1+0x45b0] ;  /* 0x0045b00001027983 */ /* 0x000f280000300a00 */
[----:B------:R-:W4:Y:S01]  /*22b790*/  LDL.LU.64 R50, [R1+0x45b8] ;  /* 0x0045b80001327983 */ /* 0x000f220000300a00 */
[----:B-1----:R-:W-:-:S03]  /*22b7a0*/  PRMT R0, R42, 0x7773, RZ ;  /* 0x000077732a007816 */ /* 0x002fc600000000ff */
[----:B------:R-:W4:Y:S04]  /*22b7b0*/  LDL.LU.64 R48, [R1+0x45c0] ;  /* 0x0045c00001307983 */ /* 0x000f280000300a00 */
[----:B------:R1:W-:Y:S04]  /*22b7c0*/  @P0 STG.E.U8 desc[UR16][R44.64], R0 ;  /* 0x000000002c000986 */ /* 0x0003e8000c101110 */
[----:B------:R-:W4:Y:S04]  /*22b7d0*/  LDL.LU.64 R46, [R1+0x45c8] ;  /* 0x0045c800012e7983 */ /* 0x000f280000300a00 */
[----:B-1----:R-:W4:Y:S04]  /*22b7e0*/  LDL.LU.64 R44, [R1+0x45d0] ;  /* 0x0045d000012c7983 */ /* 0x002f280000300a00 */
[----:B------:R-:W4:Y:S01]  /*22b7f0*/  LDL.LU R42, [R1+0x2cc] ;  /* 0x0002cc00012a7983 */ /* 0x000f220000300800 */
        /* <DEDUP_REMOVED lines=129> */
[C---:B------:R-:W-:Y:S02]  /*22c010*/  LOP3.LUT P3, RZ, R40.reuse, 0x400000, RZ, 0xc0, !PT ;  /* 0x0040000028ff7812 */ /* 0x040fe4000786c0ff */
[----:B------:R-:W-:-:S02]  /*22c020*/  LOP3.LUT P4, RZ, R40, 0x800000, RZ, 0xc0, !PT ;  /* 0x0080000028ff7812 */ /* 0x000fc4000788c0ff */
[----:B------:R-:W-:Y:S01]  /*22c030*/  LOP3.LUT P5, RZ, R40, 0x1000000, RZ, 0xc0, !PT ;  /* 0x0100000028ff7812 */ /* 0x000fe200078ac0ff */
[----:B---3--:R1:W-:Y:S02]  /*22c040*/  @P0 STG.E.U8 desc[UR16][R4.64], R0 ;  /* 0x0000000004000986 */ /* 0x0083e4000c101110 */
[----:B-1----:R-:W-:-:S05]  /*22c050*/  PRMT R0, R10, 0x7772, RZ ;  /* 0x000077720a007816 */ /* 0x002fca00000000ff */
[----:B----4-:R1:W-:Y:S02]  /*22c060*/  @P1 STG.E.U8 desc[UR16][R2.64], R0 ;  /* 0x0000000002001986 */ /* 0x0103e4000c101110 */
[----:B-1----:R-:W-:-:S05]  /*22c070*/  PRMT R0, R10, 0x7773, RZ ;  /* 0x000077730a007816 */ /* 0x002fca00000000ff */
[----:B--2---:R1:W-:Y:S02]  /*22c080*/  @P2 STG.E.U8 desc[UR16][R50.64], R0 ;  /* 0x0000000032002986 */ /* 0x0043e4000c101110 */
[----:B-1----:R-:W-:Y:S02]  /*22c090*/  PRMT R0, R41, 0x7770, RZ ;  /* 0x0000777029007816 */ /* 0x002fe400000000ff */
[----:B------:R-:W-:-:S03]  /*22c0a0*/  LOP3.LUT P6, RZ, R40, 0x2000000, RZ, 0xc0, !PT ;  /* 0x0200000028ff7812 */ /* 0x000fc600078cc0ff */
        /* <DEDUP_REMOVED lines=10> */
[----:B------:R-:W3:Y:S04]  /*22c150*/  LDL.LU.64 R2, [R1+0x4680] ;  /* 0x0046800001027983 */ /* 0x000ee80000300a00 */
[----:B------:R-:W3:Y:S04]  /*22c160*/  LDL.LU R51, [R1+0x270] ;  /* 0x0002700001337983 */ /* 0x000ee80000300800 */
[----:B------:R-:W3:Y:S01]  /*22c170*/  LDL.LU.64 R48, [R1+0x4688] ;  /* 0x0046880001307983 */ /* 0x000ee20000300a00 */
[----:B------:R-:W-:-:S03]  /*22c180*/  LOP3.LUT R22, R22, 0xffffff7f, RZ, 0xc0, !PT ;  /* 0xffffff7f16167812 */ /* 0x000fc600078ec0ff */
[----:B------:R-:W3:Y:S04]  /*22c190*/  LDL.LU.64 R46, [R1+0x4690] ;  /* 0x00469000012e7983 */ /* 0x000ee80000300a00 */
[----:B------:R-:W4:Y:S01]  /*22c1a0*/  LDL.LU R31, [R1+0x260] ;  /* 0x00026000011f7983 */ /* 0x000f220000300800 */
[C---:B------:R-:W-:Y:S02]  /*22c1b0*/  LOP3.LUT P4, RZ, R40.reuse, 0x4000000, RZ, 0xc0, !PT ;  /* 0x0400000028ff7812 */ /* 0x040fe4000788c0ff */
        /* <DEDUP_REMOVED lines=8> */
[----:B------:R-:W-:Y:S02]  /*22c240*/  LOP3.LUT R22, R22, 0xfffffdff, RZ, 0xc0, !PT ;  /* 0xfffffdff16167812 */ /* 0x000fe400078ec0ff */
[----:B---3--:R-:W-:-:S09]  /*22c250*/  PRMT R0, R51, 0x7770, RZ ;  /* 0x0000777033007816 */ /* 0x008fd200000000ff */
[----:B------:R-:W-:Y:S02]  /*22c260*/  @P0 LOP3.LUT R22, R22, 0x200, RZ, 0xfc, !PT ;  /* 0x0000020016160812 */ /* 0x000fe400078efcff */
[----:B------:R-:W-:Y:S01]  /*22c270*/  LOP3.LUT P0, RZ, R41, 0x8, RZ, 0xc0, !PT ;  /* 0x0000000829ff7812 */ /* 0x000fe2000780c0ff */
[----:B------:R1:W-:Y:S01]  /*22c280*/  @P4 STG.E.U8 desc[UR16][R44.64], R0 ;  /* 0x000000002c004986 */ /* 0x0003e2000c101110 */
[----:B------:R-:W-:-:S03]  /*22c290*/  LOP3.LUT R22, R22, 0xfffffbff, RZ, 0xc0, !PT ;  /* 0xfffffbff16167812 */ /* 0x000fc600078ec0ff */
[----:B-1----:R-:W2:Y:S08]  /*22c2a0*/  LDL.LU.64 R44, [R1+0x4698] ;  /* 0x00469800012c7983 */ /* 0x002eb00000300a00 */
[----:B------:R-:W-:Y:S02]  /*22c2b0*/  @P0 LOP3.LUT R22, R22, 0x400, RZ, 0xfc, !PT ;  /* 0x0000040016160812 */ /* 0x000fe400078efcff */
[----:B------:R-:W-:-:S02]  /*22c2c0*/  PRMT R0, R51, 0x7771, RZ ;  /* 0x0000777133007816 */ /* 0x000fc400000000ff */
[----:B------:R-:W-:-:S03]  /*22c2d0*/  LOP3.LUT P0, RZ, R41, 0x4, RZ, 0xc0, !PT ;  /* 0x0000000429ff7812 */ /* 0x000fc6000780c0ff */
[----:B----4-:R1:W-:Y:S01]  /*22c2e0*/  @P5 STG.E.U8 desc[UR16][R42.64], R0 ;  /* 0x000000002a005986 */ /* 0x0103e2000c101110 */
[----:B------:R-:W-:-:S03]  /*22c2f0*/  LOP3.LUT R22, R22, 0xfffff7ff, RZ, 0xc0, !PT ;  /* 0xfffff7ff16167812 */ /* 0x000fc600078ec0ff */
[----:B-1----:R-:W3:Y:S06]  /*22c300*/  LDL.LU.64 R42, [R1+0x46a0] ;  /* 0x0046a000012a7983 */ /* 0x002eec0000300a00 */
        /* <DEDUP_REMOVED lines=39> */
[C---:B------:R-:W-:Y:S02]  /*22c580*/  LOP3.LUT P3, RZ, R41.reuse, 0x200, RZ, 0xc0, !PT ;  /* 0x0000020029ff7812 */ /* 0x040fe4000786c0ff */
[----:B------:R-:W-:-:S03]  /*22c590*/  LOP3.LUT P4, RZ, R41, 0x400, RZ, 0xc0, !PT ;  /* 0x0000040029ff7812 */ /* 0x000fc6000788c0ff */
[----:B--2---:R1:W-:Y:S01]  /*22c5a0*/  @P0 STG.E.U8 desc[UR16][R44.64], R0 ;  /* 0x000000002c000986 */ /* 0x0043e2000c101110 */
[C---:B------:R-:W-:Y:S02]  /*22c5b0*/  LOP3.LUT P0, RZ, R22.reuse, 0x2000, RZ, 0xc0, !PT ;  /* 0x0000200016ff7812 */ /* 0x040fe4000780c0ff */
[----:B-1----:R-:W-:Y:S01]  /*22c5c0*/  PRMT R0, R31, 0x7772, RZ ;  /* 0x000077721f007816 */ /* 0x002fe200000000ff */
[----:B------:R-:W2:Y:S10]  /*22c5d0*/  LDL.LU.64 R44, [R1+0x4700] ;  /* 0x00470000012c7983 */ /* 0x000eb40000300a00 */
[----:B---3--:R1:W-:Y:S01]  /*22c5e0*/  @P0 STG.E.U8 desc[UR16][R42.64], R0 ;  /* 0x000000002a000986 */ /* 0x0083e2000c101110 */
[----:B------:R-:W-:-:S02]  /*22c5f0*/  LOP3.LUT P0, RZ, R22, 0x1000, RZ, 0xc0, !PT ;  /* 0x0000100016ff7812 */ /* 0x000fc4000780c0ff */
        /* <DEDUP_REMOVED lines=49> */
[----:B------:R-:W-:Y:S02]  /*22c910*/  LOP3.LUT P6, RZ, R41, 0x1000, RZ, 0xc0, !PT ;  /* 0x0000100029ff7812 */ /* 0x000fe400078cc0ff */
[----:B------:R-:W-:-:S05]  /*22c920*/  PRMT R0, R48, 0x7771, RZ ;  /* 0x0000777130007816 */ /* 0x000fca00000000ff */
[----:B------:R-:W-:Y:S02]  /*22c930*/  @P0 LOP3.LUT R22, R22, 0x8, RZ, 0xfc, !PT ;  /* 0x0000000816160812 */ /* 0x000fe400078efcff */
[C---:B------:R-:W-:Y:S01]  /*22c940*/  LOP3.LUT P0, RZ, R41.reuse, 0x80000, RZ, 0xc0, !PT ;  /* 0x0008000029ff7812 */ /* 0x040fe2000780c0ff */
[----:B------:R1:W-:Y:S01]  /*22c950*/  @P5 STG.E.U8 desc[UR16][R46.64], R0 ;  /* 0x000000002e005986 */ /* 0x0003e2000c101110 */
[----:B------:R-:W-:Y:S02]  /*22c960*/  LOP3.LUT R22, R22, 0xffffffef, RZ, 0xc0, !PT ;  /* 0xffffffef16167812 */ /* 0x000fe400078ec0ff */
[----:B------:R-:W-:Y:S02]  /*22c970*/  LOP3.LUT P4, RZ, R41, 0x2000, RZ, 0xc0, !PT ;  /* 0x0000200029ff7812 */ /* 0x000fe4000788c0ff */
[----:B-1----:R-:W-:-:S07]  /*22c980*/  PRMT R0, R48, 0x7772, RZ ;  /* 0x0000777230007816 */ /* 0x002fce00000000ff */
[----:B------:R-:W-:Y:S02]  /*22c990*/  @P0 LOP3.LUT R22, R22, 0x10, RZ, 0xfc, !PT ;  /* 0x0000001016160812 */ /* 0x000fe400078efcff */
[C---:B------:R-:W-:Y:S01]  /*22c9a0*/  LOP3.LUT P0, RZ, R41.reuse, 0x40000, RZ, 0xc0, !PT ;  /* 0x0004000029ff7812 */ /* 0x040fe2000780c0ff */
[----:B--2---:R1:W-:Y:S01]  /*22c9b0*/  @P6 STG.E.U8 desc[UR16][R44.64], R0 ;  /* 0x000000002c006986 */ /* 0x0043e2000c101110 */
[----:B------:R-:W-:Y:S02]  /*22c9c0*/  LOP3.LUT P5, RZ, R41, 0x4000, RZ, 0xc0, !PT ;  /* 0x0000400029ff7812 */ /* 0x000fe400078ac0ff */
[----:B------:R-:W-:Y:S01]  /*22c9d0*/  LOP3.LUT R22, R22, 0xffffffdf, RZ, 0xc0, !PT ;  /* 0xffffffdf16167812 */ /* 0x000fe200078ec0ff */
[----:B-1----:R-:W2:Y:S01]  /*22c9e0*/  LDL.LU.64 R44, [R1+0x4728] ;  /* 0x00472800012c7983 */ /* 0x002ea20000300a00 */
[----:B------:R-:W-:-:S07]  /*22c9f0*/  PRMT R0, R48, 0x7773, RZ ;  /* 0x0000777330007816 */ /* 0x000fce00000000ff */
[----:B------:R-:W-:Y:S01]  /*22ca00*/  @P0 LOP3.LUT R22, R22, 0x20, RZ, 0xfc, !PT ;  /* 0x0000002016160812 */ /* 0x000fe200078efcff */
[----:B------:R-:W2:Y:S01]  /*22ca10*/  LDL.LU.64 R46, [R1+0x4730] ;  /* 0x00473000012e7983 */ /* 0x000ea20000300a00 */
[C---:B------:R-:W-:Y:S02]  /*22ca20*/  LOP3.LUT P6, RZ, R41.reuse, 0x8000, RZ, 0xc0, !PT ;  /* 0x0000800029ff7812 */ /* 0x040fe400078cc0ff */
[----:B------:R-:W-:Y:S01]  /*22ca30*/  LOP3.LUT P0, RZ, R41, 0x20000, RZ, 0xc0, !PT ;  /* 0x0002000029ff7812 */ /* 0x000fe2000780c0ff */
[----:B------:R-:W2:Y:S01]  /*22ca40*/  LDL.LU.64 R20, [R1+0x4740] ;  /* 0x0047400001147983 */ /* 0x000ea20000300a00 */
[----:B------:R-:W-:-:S03]  /*22ca50*/  LOP3.LUT R22, R22, 0xffffffbf, RZ, 0xc0, !PT ;  /* 0xffffffbf16167812 */ /* 0x000fc600078ec0ff */
[----:B------:R-:W2:Y:S01]  /*22ca60*/  LDL.LU.64 R38, [R1+0x4748] ;  /* 0x0047480001267983 */ /* 0x000ea20000300a00 */
[C---:B------:R-:W-:Y:S02]  /*22ca70*/  LOP3.LUT P1, RZ, R41.reuse, 0x4000000, RZ, 0xc0, !PT ;  /* 0x0400000029ff7812 */ /* 0x040fe4000782c0ff */
[C---:B------:R-:W-:Y:S01]  /*22ca80*/  LOP3.LUT P2, RZ, R41.reuse, 0x8000000, RZ, 0xc0, !PT ;  /* 0x0800000029ff7812 */ /* 0x040fe2000784c0ff */
[----:B------:R-:W2:Y:S01]  /*22ca90*/  LDL.LU.64 R36, [R1+0x4750] ;  /* 0x0047500001247983 */ /* 0x000ea20000300a00 */
[----:B------:R-:W-:-:S03]  /*22caa0*/  LOP3.LUT P3, RZ, R41, 0x10000000, RZ, 0xc0, !PT ;  /* 0x1000000029ff7812 */ /* 0x000fc6000786c0ff */
[----:B------:R-:W-:Y:S01]  /*22cab0*/  @P0 LOP3.LUT R22, R22, 0x40, RZ, 0xfc, !PT ;  /* 0x0000004016160812 */ /* 0x000fe200078efcff */
[----:B------:R-:W2:Y:S01]  /*22cac0*/  LDL.LU.64 R34, [R1+0x4758] ;  /* 0x0047580001227983 */ /* 0x000ea20000300a00 */
[----:B------:R-:W-:-:S03]  /*22cad0*/  LOP3.LUT P0, RZ, R41, 0x10000, RZ, 0xc0, !PT ;  /* 0x0001000029ff7812 */ /* 0x000fc6000780c0ff */
[----:B----4-:R3:W-:Y:S01]  /*22cae0*/  @P4 STG.E.U8 desc[UR16][R6.64], R0 ;  /* 0x0000000006004986 */ /* 0x0107e2000c101110 */
[----:B------:R-:W-:Y:S02]  /*22caf0*/  LOP3.LUT P4, RZ, R41, 0x20000000, RZ, 0xc0, !PT ;  /* 0x2000000029ff7812 */ /* 0x000fe4000788c0ff */
[----:B---3--:R-:W-:-:S05]  /*22cb00*/  PRMT R0, R49, 0x7770, RZ ;  /* 0x0000777031007816 */ /* 0x008fca00000000ff */
[----:B------:R1:W-:Y:S01]  /*22cb10*/  @P5 STG.E.U8 desc[UR16][R4.64], R0 ;  /* 0x0000000004005986 */ /* 0x0003e2000c101110 */
[----:B------:R-:W-:Y:S02]  /*22cb20*/  LOP3.LUT P5, RZ, R41, 0x40000000, RZ, 0xc0, !PT ;  /* 0x4000000029ff7812 */ /* 0x000fe400078ac0ff */
[----:B-1----:R-:W-:-:S05]  /*22cb30*/  PRMT R0, R49, 0x7771, RZ ;  /* 0x0000777131007816 */ /* 0x002fca00000000ff */
[----:B------:R1:W-:Y:S01]  /*22cb40*/  @P6 STG.E.U8 desc[UR16][R2.64], R0 ;  /* 0x0000000002006986 */ /* 0x0003e2000c101110 */
[----:B------:R-:W-:-:S03]  /*22cb50*/  LOP3.LUT P6, RZ, R41, 0x80000000, RZ, 0xc0, !PT ;  /* 0x8000000029ff7812 */ /* 0x000fc600078cc0ff */
[----:B------:R-:W3:Y:S04]  /*22cb60*/  LDL.LU.64 R40, [R1+0x4738] ;  /* 0x0047380001287983 */ /* 0x000ee80000300a00 */
[----:B------:R-:W4:Y:S01]  /*22cb70*/  LDL.LU.64 R32, [R1+0x4760] ;  /* 0x0047600001207983 */ /* 0x000f220000300a00 */
[----:B-1----:R-:W-:-:S03]  /*22cb80*/  PRMT R0, R49, 0x7772, RZ ;  /* 0x0000777231007816 */ /* 0x002fc600000000ff */
[----:B------:R-:W4:Y:S04]  /*22cb90*/  LDL.LU.64 R10, [R1+0x4768] ;  /* 0x00476800010a7983 */ /* 0x000f280000300a00 */
[----:B------:R1:W-:Y:S01]  /*22cba0*/  @P0 STG.E.U8 desc[UR16][R50.64], R0 ;  /* 0x0000000032000986 */ /* 0x0003e2000c101110 */
[----:B------:R-:W-:-:S03]  /*22cbb0*/  LOP3.LUT P0, RZ, R22, 0x40, RZ, 0xc0, !PT ;  /* 0x0000004016ff7812 */ /* 0x000fc6000780c0ff */
[----:B------:R-:W4:Y:S04]  /*22cbc0*/  LDL.LU.64 R6, [R1+0x4770] ;  /* 0x0047700001067983 */ /* 0x000f280000300a00 */
[----:B------:R-:W4:Y:S01]  /*22cbd0*/  LDL.LU.64 R4, [R1+0x4778] ;  /* 0x0047780001047983 */ /* 0x000f220000300a00 */
[----:B-1----:R-:W-:-:S03]  /*22cbe0*/  PRMT R0, R49, 0x7773, RZ ;  /* 0x0000777331007816 */ /* 0x002fc600000000ff */
[----:B------:R-:W4:Y:S04]  /*22cbf0*/  LDL.LU.64 R2, [R1+0x4780] ;  /* 0x0047800001027983 */ /* 0x000f280000300a00 */
[----:B--2---:R1:W-:Y:S01]  /*22cc00*/  @P0 STG.E.U8 desc[UR16][R44.64], R0 ;  /* 0x000000002c000986 */ /* 0x0043e2000c101110 */
[----:B------:R-:W-:Y:S02]  /*22cc10*/  LOP3.LUT P0, RZ, R22, 0x20, RZ, 0xc0, !PT ;  /* 0x0000002016ff7812 */ /* 0x000fe4000780c0ff */
[----:B-1----:R-:W-:Y:S01]  /*22cc20*/  PRMT R0, R42, 0x7770, RZ ;  /* 0x000077702a007816 */ /* 0x002fe200000000ff */
[----:B------:R-:W2:Y:S10]  /*22cc30*/  LDL.LU R45, [R1+0x264] ;  /* 0x00026400012d7983 */ /* 0x000eb40000300800 */
[----:B------:R1:W-:Y:S01]  /*22cc40*/  @P0 STG.E.U8 desc[UR16][R46.64], R0 ;  /* 0x000000002e000986 */ /* 0x0003e2000c101110 */
[----:B------:R-:W-:-:S03]  /*22cc50*/  LOP3.LUT P0, RZ, R22, 0x10, RZ, 0xc0, !PT ;  /* 0x0000001016ff7812 */ /* 0x000fc6000780c0ff */
[----:B------:R-:W2:Y:S04]  /*22cc60*/  LDL.LU.64 R50, [R1+0x4788] ;  /* 0x0047880001327983 */ /* 0x000ea80000300a00 */
[----:B------:R-:W2:Y:S01]  /*22cc70*/  LDL.LU.64 R48, [R1+0x4790] ;  /* 0x0047900001307983 */ /* 0x000ea20000300a00 */
[----:B-1----:R-:W-:-:S03]  /*22cc80*/  PRMT R0, R42, 0x7771, RZ ;  /* 0x000077712a007816 */ /* 0x002fc600000000ff */
[----:B------:R-:W2:Y:S04]  /*22cc90*/  LDL.LU.64 R46, [R1+0x4798] ;  /* 0x00479800012e7983 */ /* 0x000ea80000300a00 */
[----:B---3--:R1:W-:Y:S01]  /*22cca0*/  @P0 STG.E.U8 desc[UR16][R40.64], R0 ;  /* 0x0000000028000986 */ /* 0x0083e2000c101110 */
        /* <DEDUP_REMOVED lines=15> */
[----:B----4-:R1:W-:Y:S01]  /*22cda0*/  @P0 STG.E.U8 desc[UR16][R32.64], R0 ;  /* 0x0000000020000986 */ /* 0x0103e2000c101110 */
[----:B------:R-:W-:Y:S02]  /*22cdb0*/  LOP3.LUT P0, RZ, R23, 0x40000000, RZ, 0xc0, !PT ;  /* 0x4000000017ff7812 */ /* 0x000fe4000780c0ff */
[----:B-1----:R-:W-:Y:S02]  /*22cdc0*/  PRMT R0, R43, 0x7773, RZ ;  /* 0x000077732b007816 */ /* 0x002fe400000000ff */
[----:B------:R-:W4:Y:S09]  /*22cdd0*/  LDL.LU R43, [R1+0x9f48] ;  /* 0x009f4800012b7983 */ /* 0x000f320000300800 */
[----:B------:R3:W-:Y:S02]  /*22cde0*/  @P0 STG.E.U8 desc[UR16][R10.64], R0 ;  /* 0x000000000a000986 */ /* 0x0007e4000c101110 */
[----:B---3--:R-:W-:-:S05]  /*22cdf0*/  PRMT R0, R42, 0x7770, RZ ;  /* 0x000077702a007816 */ /* 0x008fca00000000ff */
[----:B------:R1:W-:Y:S02]  /*22ce00*/  @P1 STG.E.U8 desc[UR16][R6.64], R0 ;  /* 0x0000000006001986 */ /* 0x0003e4000c101110 */
[----:B-1----:R-:W-:-:S05]  /*22ce10*/  PRMT R0, R42, 0x7771, RZ ;  /* 0x000077712a007816 */ /* 0x002fca00000000ff */
[----:B------:R1:W-:Y:S02]  /*22ce20*/  @P2 STG.E.U8 desc[UR16][R4.64], R0 ;  /* 0x0000000004002986 */ /* 0x0003e4000c101110 */
[----:B-1----:R-:W-:-:S05]  /*22ce30*/  PRMT R0, R42, 0x7772, RZ ;  /* 0x000077722a007816 */ /* 0x002fca00000000ff */
[----:B------:R1:W-:Y:S02]  /*22ce40*/  @P3 STG.E.U8 desc[UR16][R2.64], R0 ;  /* 0x0000000002003986 */ /* 0x0003e4000c101110 */
[----:B-1----:R-:W-:Y:S02]  /*22ce50*/  PRMT R0, R42, 0x7773, RZ ;  /* 0x000077732a007816 */ /* 0x002fe400000000ff */
[----:B------:R-:W3:Y:S04]  /*22ce60*/  LDL.LU R42, [R1+0x9f44] ;  /* 0x009f4400012a7983 */ /* 0x000ee80000300800 */
[----:B------:R-:W4:Y:S04]  /*22ce70*/  LDL.LU.64 R6, [R1+0x47a0] ;  /* 0x0047a00001067983 */ /* 0x000f280000300a00 */
[----:B--2---:R1:W-:Y:S04]  /*22ce80*/  @P4 STG.E.U8 desc[UR16][R50.64], R0 ;  /* 0x0000000032004986 */ /* 0x0043e8000c101110 */
[----:B------:R-:W2:Y:S04]  /*22ce90*/  LDL.LU.64 R4, [R1+0x47a8] ;  /* 0x0047a80001047983 */ /* 0x000ea80000300a00 */
[----:B------:R-:W2:Y:S01]  /*22cea0*/  LDL.LU.64 R2, [R1+0x47b0] ;  /* 0x0047b00001027983 */ /* 0x000ea20000300a00 */
[----:B-1----:R-:W-:-:S03]  /*22ceb0*/  PRMT R0, R45, 0x7770, RZ ;  /* 0x000077702d007816 */ /* 0x002fc600000000ff */
[----:B------:R-:W2:Y:S04]  /*22cec0*/  LDL.LU.64 R50, [R1+0x47b8] ;  /* 0x0047b80001327983 */ /* 0x000ea80000300a00 */
[----:B------:R1:W-:Y:S04]  /*22ced0*/  @P5 STG.E.U8 desc[UR16][R48.64], R0 ;  /* 0x0000000030005986 */ /* 0x0003e8000c101110 */
[----:B-1----:R-:W2:Y:S04]  /*22cee0*/  LDL.LU.64 R48, [R1+0x47c0] ;  /* 0x0047c00001307983 */ /* 0x002ea80000300a00 */
[----:B------:R-:W2:Y:S01]  /*22cef0*/  LDL.LU R44, [R1+0x254] ;  /* 0x00025400012c7983 */ /* 0x000ea20000300800 */
[----:B------:R-:W-:-:S02]  /*22cf00*/  LOP3.LUT R23, R23, 0xffdfffff, RZ, 0xc0, !PT ;  /* 0xffdfffff17177812 */ /* 0x000fc400078ec0ff */
[----:B------:R-:W-:-:S05]  /*22cf10*/  PRMT R0, R45, 0x7771, RZ ;  /* 0x000077712d007816 */ /* 0x000fca00000000ff */
[----:B------:R1:W-:Y:S04]  /*22cf20*/  @P6 STG.E.U8 desc[UR16][R46.64], R0 ;  /* 0x000000002e006986 */ /* 0x0003e8000c101110 */
[----:B-1----:R-:W2:Y:S04]  /*22cf30*/  LDL.LU.64 R46, [R1+0x47c8] ;  /* 0x0047c800012e7983 */ /* 0x002ea80000300a00 */
[----:B------:R-:W2:Y:S04]  /*22cf40*/  LDL.LU R8, [R1+0x244] ;  /* 0x0002440001087983 */ /* 0x000ea80000300800 */
[----:B------:R-:W2:Y:S04]  /*22cf50*/  LDL.LU.64 R40, [R1+0x47d0] ;  /* 0x0047d00001287983 */ /* 0x000ea80000300a00 */
[----:B------:R-:W2:Y:S04]  /*22cf60*/  LDL.LU.64 R20, [R1+0x47d8] ;  /* 0x0047d80001147983 */ /* 0x000ea80000300a00 */
[----:B------:R-:W2:Y:S01]  /*22cf70*/  LDL.LU.64 R38, [R1+0x47e0] ;  /* 0x0047e00001267983 */ /* 0x000ea20000300a00 */
[----:B------:R-:W-:-:S03]  /*22cf80*/  PRMT R0, R45, 0x7772, RZ ;  /* 0x000077722d007816 */ /* 0x000fc600000000ff */
        /* <DEDUP_REMOVED lines=18> */
[----:B------:R-:W-:Y:S01]  /*22d0b0*/  LOP3.LUT R23, R23, 0xfbffffff, RZ, 0xc0, !PT ;  /* 0xfbffffff17177812 */ /* 0x000fe200078ec0ff */
[----:B----4-:R1:W-:Y:S10]  /*22d0c0*/  @P4 STG.E.U8 desc[UR16][R6.64], R0 ;  /* 0x0000000006004986 */ /* 0x0103f4000c101110 */
[----:B------:R-:W-:-:S02]  /*22d0d0*/  @P0 LOP3.LUT R23, R23, 0x4000000, RZ, 0xfc, !PT ;  /* 0x0400000017170812 */ /* 0x000fc400078efcff */
[----:B------:R-:W-:Y:S02]  /*22d0e0*/  LOP3.LUT P0, RZ, R42, 0x40, RZ, 0xc0, !PT ;  /* 0x000000402aff7812 */ /* 0x000fe4000780c0ff */
[----:B-1----:R-:W-:Y:S02]  /*22d0f0*/  PRMT R0, R45, 0x7773, RZ ;  /* 0x000077732d007816 */ /* 0x002fe400000000ff */
[----:B------:R-:W3:Y:S01]  /*22d100*/  LDL.LU R45, [R1+0x234] ;  /* 0x00023400012d7983 */ /* 0x000ee20000300800 */
[----:B------:R-:W-:-:S03]  /*22d110*/  LOP3.LUT R23, R23, 0xf7ffffff, RZ, 0xc0, !PT ;  /* 0xf7ffffff17177812 */ /* 0x000fc600078ec0ff */
[----:B------:R-:W4:Y:S01]  /*22d120*/  LDL.LU.64 R32, [R1+0x47f8] ;  /* 0x0047f80001207983 */ /* 0x000f220000300a00 */
[C---:B------:R-:W-:Y:S02]  /*22d130*/  LOP3.LUT P5, RZ, R42.reuse, 0x2, RZ, 0xc0, !PT ;  /* 0x000000022aff7812 */ /* 0x040fe400078ac0ff */
[C---:B------:R-:W-:Y:S01]  /*22d140*/  LOP3.LUT P6, RZ, R42.reuse, 0x4, RZ, 0xc0, !PT ;  /* 0x000000042aff7812 */ /* 0x040fe200078cc0ff */
[----:B------:R-:W4:Y:S01]  /*22d150*/  LDL.LU.64 R10, [R1+0x4800] ;  /* 0x00480000010a7983 */ /* 0x000f220000300a00 */
[----:B------:R-:W-:Y:S02]  /*22d160*/  @P0 LOP3.LUT R23, R23, 0x8000000, RZ, 0xfc, !PT ;  /* 0x0800000017170812 */ /* 0x000fe400078efcff */
[----:B------:R-:W-:Y:S01]  /*22d170*/  LOP3.LUT P0, RZ, R42, 0x20, RZ, 0xc0, !PT ;  /* 0x000000202aff7812 */ /* 0x000fe2000780c0ff */
[----:B------:R-:W4:Y:S01]  /*22d180*/  LDL.LU.64 R6, [R1+0x4808] ;  /* 0x0048080001067983 */ /* 0x000f220000300a00 */
[----:B------:R-:W-:-:S11]  /*22d190*/  LOP3.LUT R23, R23, 0xefffffff, RZ, 0xc0, !PT ;  /* 0xefffffff17177812 */ /* 0x000fd600078ec0ff */
[----:B------:R-:W-:Y:S02]  /*22d1a0*/  @P0 LOP3.LUT R23, R23, 0x10000000, RZ, 0xfc, !PT ;  /* 0x1000000017170812 */ /* 0x000fe400078efcff */
[----:B------:R-:W-:Y:S02]  /*22d1b0*/  LOP3.LUT P0, RZ, R42, 0x10, RZ, 0xc0, !PT ;  /* 0x000000102aff7812 */ /* 0x000fe4000780c0ff */
[----:B------:R-:W-:Y:S01]  /*22d1c0*/  LOP3.LUT R23, R23, 0xdfffffff, RZ, 0xc0, !PT ;  /* 0xdfffffff17177812 */ /* 0x000fe200078ec0ff */
[----:B--2---:R1:W-:Y:S10]  /*22d1d0*/  @P5 STG.E.U8 desc[UR16][R4.64], R0 ;  /* 0x0000000004005986 */ /* 0x0043f4000c101110 */
[----:B------:R-:W-:-:S02]  /*22d1e0*/  @P0 LOP3.LUT R23, R23, 0x20000000, RZ, 0xfc, !PT ;  /* 0x2000000017170812 */ /* 0x000fc400078efcff */
[----:B------:R-:W-:Y:S01]  /*22d1f0*/  LOP3.LUT P0, RZ, R42, 0x8, RZ, 0xc0, !PT ;  /* 0x000000082aff7812 */ /* 0x000fe2000780c0ff */
[----:B-1----:R-:W2:Y:S01]  /*22d200*/  LDL.LU.64 R4, [R1+0x4810] ;  /* 0x0048100001047983 */ /* 0x002ea20000300a00 */
[----:B------:R-:W-:-:S05]  /*22d210*/  PRMT R0, R44, 0x7770, RZ ;  /* 0x000077702c007816 */ /* 0x000fca00000000ff */
[----:B------:R1:W-:Y:S02]  /*22d220*/  @P6 STG.E.U8 desc[UR16][R2.64], R0 ;  /* 0x0000000002006986 */ /* 0x0003e4000c101110 */
[C---:B-1----:R-:W-:Y:S02]  /*22d230*/  PRMT R0, R44.reuse, 0x7771, RZ ;  /* 0x000077712c007816 */ /* 0x042fe400000000ff */
[----:B------:R-:W2:Y:S04]  /*22d240*/  LDL.LU.64 R2, [R1+0x4818] ;  /* 0x0048180001027983 */ /* 0x000ea80000300a00 */
[----:B------:R1:W-:Y:S01]  /*22d250*/  @P0 STG.E.U8 desc[UR16][R50.64], R0 ;  /* 0x0000000032000986 */ /* 0x0003e2000c101110 */
[C---:B------:R-:W-:Y:S02]  /*22d260*/  LOP3.LUT P0, RZ, R23.reuse, 0x20000000, RZ, 0xc0, !PT ;  /* 0x2000000017ff7812 */ /* 0x040fe4000780c0ff */
[----:B-1----:R-:W-:Y:S01]  /*22d270*/  PRMT R0, R44, 0x7772, RZ ;  /* 0x000077722c007816 */ /* 0x002fe200000000ff */
[----:B------:R-:W2:Y:S10]  /*22d280*/  LDL.LU.64 R50, [R1+0x4820] ;  /* 0x0048200001327983 */ /* 0x000eb40000300a00 */
[----:B------:R1:W-:Y:S04]  /*22d290*/  @P0 STG.E.U8 desc[UR16][R48.64], R0 ;  /* 0x0000000030000986 */ /* 0x0003e8000c101110 */
[----:B-1----:R-:W2:Y:S01]  /*22d2a0*/  LDL.LU.64 R48, [R1+0x4828] ;  /* 0x0048280001307983 */ /* 0x002ea20000300a00 */
[----:B------:R-:W-:-:S02]  /*22d2b0*/  LOP3.LUT P0, RZ, R23, 0x10000000, RZ, 0xc0, !PT ;  /* 0x1000000017ff7812 */ /* 0x000fc4000780c0ff */
[----:B------:R-:W-:-:S11]  /*22d2c0*/  PRMT R0, R44, 0x7773, RZ ;  /* 0x000077732c007816 */ /* 0x000fd600000000ff */
[----:B------:R1:W-:Y:S01]  /*22d2d0*/  @P0 STG.E.U8 desc[UR16][R46.64], R0 ;  /* 0x000000002e000986 */ /* 0x0003e2000c101110 */
[C---:B------:R-:W-:Y:S02]  /*22d2e0*/  LOP3.LUT P0, RZ, R23.reuse, 0x8000000, RZ, 0xc0, !PT ;  /* 0x0800000017ff7812 */ /* 0x040fe4000780c0ff */
[----:B-1----:R-:W-:Y:S01]  /*22d2f0*/  PRMT R0, R8, 0x7770, RZ ;  /* 0x0000777008007816 */ /* 0x002fe200000000ff */
[----:B------:R-:W2:Y:S10]  /*22d300*/  LDL.LU.64 R46, [R1+0x4830] ;  /* 0x00483000012e7983 */ /* 0x000eb40000300a00 */
[----:B------:R1:W-:Y:S01]  /*22d310*/  @P0 STG.E.U8 desc[UR16][R40.64], R0 ;  /* 0x0000000028000986 */ /* 0x0003e2000c101110 */
[----:B------:R-:W-:-:S03]  /*22d320*/  LOP3.LUT P0, RZ, R23, 0x4000000, RZ, 0xc0, !PT ;  /* 0x0400000017ff7812 */ /* 0x000fc6000780c0ff */
[----:B------:R-:W2:Y:S01]  /*22d330*/  LDL.LU R44, [R1+0x214] ;  /* 0x00021400012c7983 */ /* 0x000ea20000300800 */
        /* <DEDUP_REMOVED lines=15> */
[----:B------:R1:W-:Y:S01]  /*22d430*/  @P0 STG.E.U8 desc[UR16][R34.64], R0 ;  /* 0x0000000022000986 */ /* 0x0003e2000c101110 */
[----:B------:R-:W-:Y:S02]  /*22d440*/  LOP3.LUT P0, RZ, R23, 0x400000, RZ, 0xc0, !PT ;  /* 0x0040000017ff7812 */ /* 0x000fe4000780c0ff */
[----:B-1----:R-:W-:-:S11]  /*22d450*/  PRMT R0, R45, 0x7771, RZ ;  /* 0x000077712d007816 */ /* 0x002fd600000000ff */
[----:B----4-:R1:W-:Y:S01]  /*22d460*/  @P0 STG.E.U8 desc[UR16][R32.64], R0 ;  /* 0x0000000020000986 */ /* 0x0103e2000c101110 */
        /* <DEDUP_REMOVED lines=38> */
[----:B---3--:R1:W-:Y:S04]  /*22d6d0*/  @P4 STG.E.U8 desc[UR16][R48.64], R0 ;  /* 0x0000000030004986 */ /* 0x0083e8000c101110 */
[----:B-1----:R-:W3:Y:S04]  /*22d6e0*/  LDL.LU.64 R48, [R1+0x4860] ;  /* 0x0048600001307983 */ /* 0x002ee80000300a00 */
[----:B------:R-:W3:Y:S04]  /*22d6f0*/  LDL.LU R8, [R1+0x278] ;  /* 0x0002780001087983 */ /* 0x000ee80000300800 */
[----:B------:R-:W3:Y:S01]  /*22d700*/  LDL.LU.64 R40, [R1+0x4868] ;  /* 0x0048680001287983 */ /* 0x000ee20000300a00 */
[----:B------:R-:W-:-:S03]  /*22d710*/  LOP3.LUT R23, R23, 0xfffeffff, RZ, 0xc0, !PT ;  /* 0xfffeffff17177812 */ /* 0x000fc600078ec0ff */
[----:B------:R-:W3:Y:S01]  /*22d720*/  LDL.LU.64 R20, [R1+0x4870] ;  /* 0x0048700001147983 */ /* 0x000ee20000300a00 */
[----:B------:R-:W-:Y:S02]  /*22d730*/  @P0 LOP3.LUT R23, R23, 0x10000, RZ, 0xfc, !PT ;  /* 0x0001000017170812 */ /* 0x000fe400078efcff */
[----:B------:R-:W-:Y:S01]  /*22d740*/  LOP3.LUT P0, RZ, R42, 0x4000000, RZ, 0xc0, !PT ;  /* 0x040000002aff7812 */ /* 0x000fe2000780c0ff */
[----:B------:R-:W3:Y:S01]  /*22d750*/  LDL.LU.64 R38, [R1+0x4878] ;  /* 0x0048780001267983 */ /* 0x000ee20000300a00 */
[----:B------:R-:W-:-:S03]  /*22d760*/  LOP3.LUT R23, R23, 0xfffdffff, RZ, 0xc0, !PT ;  /* 0xfffdffff17177812 */ /* 0x000fc600078ec0ff */
[----:B------:R-:W3:Y:S01]  /*22d770*/  LDL.LU.64 R36, [R1+0x4880] ;  /* 0x0048800001247983 */ /* 0x000ee20000300a00 */
[C---:B------:R-:W-:Y:S02]  /*22d780*/  LOP3.LUT P5, RZ, R42.reuse, 0x100000, RZ, 0xc0, !PT ;  /* 0x001000002aff7812 */ /* 0x040fe400078ac0ff */
[C---:B------:R-:W-:Y:S01]  /*22d790*/  LOP3.LUT P6, RZ, R42.reuse, 0x200000, RZ, 0xc0, !PT ;  /* 0x002000002aff7812 */ /* 0x040fe200078cc0ff */
[----:B------:R-:W3:Y:S04]  /*22d7a0*/  LDL.LU.64 R34, [R1+0x4888] ;  /* 0x0048880001227983 */ /* 0x000ee80000300a00 */
[----:B------:R-:W-:Y:S02]  /*22d7b0*/  @P0 LOP3.LUT R23, R23, 0x20000, RZ, 0xfc, !PT ;  /* 0x0002000017170812 */ /* 0x000fe400078efcff */
[----:B------:R-:W-:-:S02]  /*22d7c0*/  LOP3.LUT P0, RZ, R42, 0x2000000, RZ, 0xc0, !PT ;  /* 0x020000002aff7812 */ /* 0x000fc4000780c0ff */
[----:B------:R-:W-:-:S11]  /*22d7d0*/  LOP3.LUT R23, R23, 0xfffbffff, RZ, 0xc0, !PT ;  /* 0xfffbffff17177812 */ /* 0x000fd600078ec0ff */
[----:B------:R-:W-:Y:S02]  /*22d7e0*/  @P0 LOP3.LUT R23, R23, 0x40000, RZ, 0xfc, !PT ;  /* 0x0004000017170812 */ /* 0x000fe400078efcff */
[----:B------:R-:W-:Y:S02]  /*22d7f0*/  LOP3.LUT P0, RZ, R42, 0x1000000, RZ, 0xc0, !PT ;  /* 0x010000002aff7812 */ /* 0x000fe4000780c0ff */
[----:B------:R-:W-:Y:S02]  /*22d800*/  LOP3.LUT R23, R23, 0xfff7ffff, RZ, 0xc0, !PT ;  /* 0xfff7ffff17177812 */ /* 0x000fe400078ec0ff */
[----:B------:R-:W-:-:S05]  /*22d810*/  PRMT R0, R44, 0x7772, RZ ;  /* 0x000077722c007816 */ /* 0x000fca00000000ff */
[----:B----4-:R1:W-:Y:S04]  /*22d820*/  @P5 STG.E.U8 desc[UR16][R4.64], R0 ;  /* 0x0000000004005986 */ /* 0x0103e8000c101110 */
[----:B------:R-:W-:Y:S02]  /*22d830*/  @P0 LOP3.LUT R23, R23, 0x80000, RZ, 0xfc, !PT ;  /* 0x0008000017170812 */ /* 0x000fe400078efcff */
[----:B------:R-:W-:Y:S02]  /*22d840*/  LOP3.LUT P0, RZ, R42, 0x800000, RZ, 0xc0, !PT ;  /* 0x008000002aff7812 */ /* 0x000fe4000780c0ff */
[----:B-1----:R-:W-:Y:S02]  /*22d850*/  PRMT R0, R44, 0x7773, RZ ;  /* 0x000077732c007816 */ /* 0x002fe400000000ff */
[----:B------:R-:W-:-:S03]  /*22d860*/  LOP3.LUT R23, R23, 0xffefffff, RZ, 0xc0, !PT ;  /* 0xffefffff17177812 */ /* 0x000fc600078ec0ff */
[----:B--2---:R1:W-:Y:S06]  /*22d870*/  @P6 STG.E.U8 desc[UR16][R46.64], R0 ;  /* 0x000000002e006986 */ /* 0x0043ec000c101110 */
[----:B------:R-:W-:Y:S02]  /*22d880*/  @P0 LOP3.LUT R23, R23, 0x100000, RZ, 0xfc, !PT ;  /* 0x0010000017170812 */ /* 0x000fe400078efcff */
[----:B------:R-:W-:Y:S01]  /*22d890*/  LOP3.LUT P0, RZ, R42, 0x400000, RZ, 0xc0, !PT ;  /* 0x004000002aff7812 */ /* 0x000fe2000780c0ff */
[----:B-1----:R-:W2:Y:S04]  /*22d8a0*/  LDL.LU R46, [R1+0x268] ;  /* 0x00026800012e7983 */ /* 0x002ea80000300800 */
[----:B------:R-:W4:Y:S01]  /*22d8b0*/  LDL.LU.64 R32, [R1+0x4890] ;  /* 0x0048900001207983 */ /* 0x000f220000300a00 */
[----:B------:R-:W-:-:S03]  /*22d8c0*/  PRMT R0, R45, 0x7770, RZ ;  /* 0x000077702d007816 */ /* 0x000fc600000000ff */
[----:B------:R-:W2:Y:S04]  /*22d8d0*/  LDL.LU.64 R10, [R1+0x4898] ;  /* 0x00489800010a7983 */ /* 0x000ea80000300a00 */
[----:B------:R1:W-:Y:S01]  /*22d8e0*/  @P0 STG.E.U8 desc[UR16][R2.64], R0 ;  /* 0x0000000002000986 */ /* 0x0003e2000c101110 */
[----:B------:R-:W-:-:S03]  /*22d8f0*/  LOP3.LUT P0, RZ, R23, 0x100000, RZ, 0xc0, !PT ;  /* 0x0010000017ff7812 */ /* 0x000fc6000780c0ff */
[----:B------:R-:W2:Y:S04]  /*22d900*/  LDL.LU R47, [R1+0x258] ;  /* 0x00025800012f7983 */ /* 0x000ea80000300800 */
[----:B------:R-:W2:Y:S01]  /*22d910*/  LDL.LU.64 R6, [R1+0x48a0] ;  /* 0x0048a00001067983 */ /* 0x000ea20000300a00 */
[----:B-1----:R-:W-:-:S03]  /*22d920*/  PRMT R0, R45, 0x7771, RZ ;  /* 0x000077712d007816 */ /* 0x002fc600000000ff */
[----:B------:R-:W2:Y:S04]  /*22d930*/  LDL.LU.64 R4, [R1+0x48a8] ;  /* 0x0048a80001047983 */ /* 0x000ea80000300a00 */
[----:B------:R1:W-:Y:S01]  /*22d940*/  @P0 STG.E.U8 desc[UR16][R50.64], R0 ;  /* 0x0000000032000986 */ /* 0x0003e2000c101110 */
[----:B------:R-:W-:-:S03]  /*22d950*/  LOP3.LUT P0, RZ, R23, 0x80000, RZ, 0xc0, !PT ;  /* 0x0008000017ff7812 */ /* 0x000fc6000780c0ff */
[----:B------:R-:W4:Y:S01]  /*22d960*/  LDL.LU.64 R2, [R1+0x48b0] ;  /* 0x0048b00001027983 */ /* 0x000f220000300a00 */
[----:B-1----:R-:W-:-:S03]  /*22d970*/  PRMT R0, R45, 0x7772, RZ ;  /* 0x000077722d007816 */ /* 0x002fc600000000ff */
[----:B------:R-:W4:Y:S06]  /*22d980*/  LDL.LU.64 R50, [R1+0x48b8] ;  /* 0x0048b80001327983 */ /* 0x000f2c0000300a00 */
        /* <DEDUP_REMOVED lines=39> */
[----:B---3--:R1:W-:Y:S02]  /*22dc00*/  @P5 STG.E.U8 desc[UR16][R48.64], R0 ;  /* 0x0000000030005986 */ /* 0x0083e4000c101110 */
[----:B-1----:R-:W-:Y:S02]  /*22dc10*/  PRMT R0, R47, 0x7773, RZ ;  /* 0x000077732f007816 */ /* 0x002fe400000000ff */
[----:B------:R-:W2:Y:S04]  /*22dc20*/  LDL.LU.64 R46, [R1+0x48d0] ;  /* 0x0048d000012e7983 */ /* 0x000ea80000300a00 */
[----:B------:R1:W-:Y:S04]  /*22dc30*/  @P6 STG.E.U8 desc[UR16][R44.64], R0 ;  /* 0x000000002c006986 */ /* 0x0003e8000c101110 */
[----:B-1----:R-:W3:Y:S04]  /*22dc40*/  LDL.LU.64 R44, [R1+0x48d8] ;  /* 0x0048d800012c7983 */ /* 0x002ee80000300a00 */
[----:B------:R-:W4:Y:S04]  /*22dc50*/  LDL.LU.64 R6, [R1+0x48e0] ;  /* 0x0048e00001067983 */ /* 0x000f280000300a00 */
[----:B------:R-:W2:Y:S04]  /*22dc60*/  LDL.LU R48, [R1+0x248] ;  /* 0x0002480001307983 */ /* 0x000ea80000300800 */
[----:B------:R-:W3:Y:S04]  /*22dc70*/  LDL.LU.64 R4, [R1+0x48e8] ;  /* 0x0048e80001047983 */ /* 0x000ee80000300a00 */
[----:B------:R-:W3:Y:S04]  /*22dc80*/  LDL.LU.64 R2, [R1+0x48f0] ;  /* 0x0048f00001027983 */ /* 0x000ee80000300a00 */
[----:B------:R-:W3:Y:S04]  /*22dc90*/  LDL.LU.64 R50, [R1+0x48f8] ;  /* 0x0048f80001327983 */ /* 0x000ee80000300a00 */
[----:B------:R-:W3:Y:S01]  /*22dca0*/  LDL.LU R8, [R1+0x238] ;  /* 0x0002380001087983 */ /* 0x000ee20000300800 */
[----:B------:R-:W-:-:S02]  /*22dcb0*/  LOP3.LUT P4, RZ, R43, 0x40, RZ, 0xc0, !PT ;  /* 0x000000402bff7812 */ /* 0x000fc4000788c0ff */
[C---:B------:R-:W-:Y:S02]  /*22dcc0*/  LOP3.LUT P5, RZ, R43.reuse, 0x80, RZ, 0xc0, !PT ;  /* 0x000000802bff7812 */ /* 0x040fe400078ac0ff */
        /* <DEDUP_REMOVED lines=17> */
[----:B------:R1:W-:Y:S04]  /*22dde0*/  @P4 STG.E.U8 desc[UR16][R46.64], R0 ;  /* 0x000000002e004986 */ /* 0x0003e8000c101110 */
[----:B-1----:R-:W2:Y:S01]  /*22ddf0*/  LDL.LU.64 R46, [R1+0x4900] ;  /* 0x00490000012e7983 */ /* 0x002ea20000300a00 */
[----:B------:R-:W-:-:S05]  /*22de00*/  PRMT R0, R48, 0x7771, RZ ;  /* 0x0000777130007816 */ /* 0x000fca00000000ff */
[----:B---3--:R1:W-:Y:S04]  /*22de10*/  @P5 STG.E.U8 desc[UR16][R44.64], R0 ;  /* 0x000000002c005986 */ /* 0x0083e8000c101110 */
[----:B-1----:R-:W3:Y:S01]  /*22de20*/  LDL.LU.64 R44, [R1+0x4908] ;  /* 0x00490800012c7983 */ /* 0x002ee20000300a00 */
[----:B------:R-:W-:Y:S02]  /*22de30*/  LOP3.LUT R23, R23, 0xfffffeff, RZ, 0xc0, !PT ;  /* 0xfffffeff17177812 */ /* 0x000fe400078ec0ff */
[----:B------:R-:W-:Y:S01]  /*22de40*/  LOP3.LUT P6, RZ, R43, 0x100, RZ, 0xc0, !PT ;  /* 0x000001002bff7812 */ /* 0x000fe200078cc0ff */
[----:B------:R-:W3:Y:S01]  /*22de50*/  LDL.LU.64 R40, [R1+0x4910] ;  /* 0x0049100001287983 */ /* 0x000ee20000300a00 */
[----:B------:R-:W-:Y:S02]  /*22de60*/  @P0 LOP3.LUT R23, R23, 0x100, RZ, 0xfc, !PT ;  /* 0x0000010017170812 */ /* 0x000fe400078efcff */
[----:B------:R-:W-:Y:S01]  /*22de70*/  LOP3.LUT P0, RZ, R43, 0x1000, RZ, 0xc0, !PT ;  /* 0x000010002bff7812 */ /* 0x000fe2000780c0ff */
[----:B------:R-:W3:Y:S01]  /*22de80*/  LDL.LU R49, [R1+0x228] ;  /* 0x0002280001317983 */ /* 0x000ee20000300800 */
[----:B------:R-:W-:-:S02]  /*22de90*/  LOP3.LUT R23, R23, 0xfffffdff, RZ, 0xc0, !PT ;  /* 0xfffffdff17177812 */ /* 0x000fc400078ec0ff */
[----:B------:R-:W-:Y:S01]  /*22dea0*/  PRMT R0, R48, 0x7772, RZ ;  /* 0x0000777230007816 */ /* 0x000fe200000000ff */
[----:B------:R-:W3:Y:S08]  /*22deb0*/  LDL.LU.64 R20, [R1+0x4918] ;  /* 0x0049180001147983 */ /* 0x000ef00000300a00 */
[----:B------:R-:W-:Y:S01]  /*22dec0*/  @P0 LOP3.LUT R23, R23, 0x200, RZ, 0xfc, !PT ;  /* 0x0000020017170812 */ /* 0x000fe200078efcff */
[----:B----4-:R1:W-:Y:S01]  /*22ded0*/  @P6 STG.E.U8 desc[UR16][R6.64], R0 ;  /* 0x0000000006006986 */ /* 0x0103e2000c101110 */
[----:B------:R-:W-:-:S02]  /*22dee0*/  LOP3.LUT P0, RZ, R43, 0x800, RZ, 0xc0, !PT ;  /* 0x000008002bff7812 */ /* 0x000fc4000780c0ff */
[----:B------:R-:W-:Y:S01]  /*22def0*/  LOP3.LUT R23, R23, 0xfffffbff, RZ, 0xc0, !PT ;  /* 0xfffffbff17177812 */ /* 0x000fe200078ec0ff */
[----:B------:R-:W4:Y:S04]  /*22df00*/  LDL.LU.64 R38, [R1+0x4920] ;  /* 0x0049200001267983 */ /* 0x000f280000300a00 */
[----:B------:R-:W4:Y:S01]  /*22df10*/  LDL.LU.64 R36, [R1+0x4928] ;  /* 0x0049280001247983 */ /* 0x000f220000300a00 */
[----:B-1----:R-:W-:-:S03]  /*22df20*/  PRMT R0, R48, 0x7773, RZ ;  /* 0x0000777330007816 */ /* 0x002fc600000000ff */
[----:B------:R-:W4:Y:S02]  /*22df30*/  LDL.LU.64 R34, [R1+0x4930] ;  /* 0x0049300001227983 */ /* 0x000f240000300a00 */
[----:B------:R-:W-:Y:S02]  /*22df40*/  @P0 LOP3.LUT R23, R23, 0x400, RZ, 0xfc, !PT ;  /* 0x0000040017170812 */ /* 0x000fe400078efcff */
[----:B------:R-:W-:Y:S01]  /*22df50*/  LOP3.LUT P0, RZ, R43, 0x400, RZ, 0xc0, !PT ;  /* 0x000004002bff7812 */ /* 0x000fe2000780c0ff */
[----:B------:R-:W4:Y:S01]  /*22df60*/  LDL.LU.64 R32, [R1+0x4938] ;  /* 0x0049380001207983 */ /* 0x000f220000300a00 */
[----:B------:R-:W-:-:S03]  /*22df70*/  LOP3.LUT R23, R23, 0xfffff7ff, RZ, 0xc0, !PT ;  /* 0xfffff7ff17177812 */ /* 0x000fc600078ec0ff */
[----:B------:R-:W4:Y:S04]  /*22df80*/  LDL.LU.64 R10, [R1+0x4940] ;  /* 0x00494000010a7983 */ /* 0x000f280000300a00 */
[----:B------:R-:W4:Y:S04]  /*22df90*/  LDL.LU.64 R6, [R1+0x4948] ;  /* 0x0049480001067983 */ /* 0x000f280000300a00 */
[----:B------:R-:W-:Y:S01]  /*22dfa0*/  @P0 LOP3.LUT R23, R23, 0x800, RZ, 0xfc, !PT ;  /* 0x0000080017170812 */ /* 0x000fe200078efcff */
[----:B------:R-:W4:Y:S01]  /*22dfb0*/  LDL.LU R48, [R1+0x208] ;  /* 0x0002080001307983 */ /* 0x000f220000300800 */
        /* <DEDUP_REMOVED lines=13> */
[----:B--2---:R1:W-:Y:S01]  /*22e090*/  @P0 STG.E.U8 desc[UR16][R46.64], R0 ;  /* 0x000000002e000986 */ /* 0x0043e2000c101110 */
[----:B------:R-:W-:-:S02]  /*22e0a0*/  LOP3.LUT P0, RZ, R23, 0x100, RZ, 0xc0, !PT ;  /* 0x0000010017ff7812 */ /* 0x000fc4000780c0ff */
[----:B-1----:R-:W-:Y:S01]  /*22e0b0*/  PRMT R0, R8, 0x7773, RZ ;  /* 0x0000777308007816 */ /* 0x002fe200000000ff */
[----:B------:R-:W2:Y:S10]  /*22e0c0*/  LDL.LU.64 R46, [R1+0x9f38] ;  /* 0x009f3800012e7983 */ /* 0x000eb40000300a00 */
[----:B---3--:R1:W-:Y:S04]  /*22e0d0*/  @P0 STG.E.U8 desc[UR16][R44.64], R0 ;  /* 0x000000002c000986 */ /* 0x0083e8000c101110 */
        /* <DEDUP_REMOVED lines=28> */
[----:B------:R1:W-:Y:S04]  /*22e2a0*/  @P3 STG.E.U8 desc[UR16][R6.64], R0 ;  /* 0x0000000006003986 */ /* 0x0003e8000c101110 */
[----:B------:R-:W4:Y:S04]  /*22e2b0*/  LDL.LU.64 R32, [R1+0x4968] ;  /* 0x0049680001207983 */ /* 0x000f280000300a00 */
[----:B------:R-:W2:Y:S01]  /*22e2c0*/  LDL.LU.64 R10, [R1+0x4970] ;  /* 0x00497000010a7983 */ /* 0x000ea20000300a00 */
[----:B-1----:R-:W-:-:S03]  /*22e2d0*/  PRMT R0, R48, 0x7770, RZ ;  /* 0x0000777030007816 */ /* 0x002fc600000000ff */
[----:B------:R-:W2:Y:S04]  /*22e2e0*/  LDL.LU.64 R6, [R1+0x4978] ;  /* 0x0049780001067983 */ /* 0x000ea80000300a00 */
[----:B------:R1:W-:Y:S04]  /*22e2f0*/  @P4 STG.E.U8 desc[UR16][R4.64], R0 ;  /* 0x0000000004004986 */ /* 0x0003e8000c101110 */
[----:B-1----:R-:W2:Y:S04]  /*22e300*/  LDL.LU.64 R4, [R1+0x4980] ;  /* 0x0049800001047983 */ /* 0x002ea80000300a00 */
[----:B------:R-:W2:Y:S01]  /*22e310*/  LDL.LU R49, [R1+0x27c] ;  /* 0x00027c0001317983 */ /* 0x000ea20000300800 */
[----:B------:R-:W-:-:S05]  /*22e320*/  PRMT R0, R48, 0x7771, RZ ;  /* 0x0000777130007816 */ /* 0x000fca00000000ff */
[----:B------:R1:W-:Y:S04]  /*22e330*/  @P5 STG.E.U8 desc[UR16][R2.64], R0 ;  /* 0x0000000002005986 */ /* 0x0003e8000c101110 */
[----:B-1----:R-:W2:Y:S01]  /*22e340*/  LDL.LU.64 R2, [R1+0x4988] ;  /* 0x0049880001027983 */ /* 0x002ea20000300a00 */
[----:B------:R-:W-:-:S03]  /*22e350*/  PRMT R0, R48, 0x7772, RZ ;  /* 0x0000777230007816 */ /* 0x000fc600000000ff */
[----:B------:R-:W2:Y:S04]  /*22e360*/  LDL.LU R31, [R1+0x26c] ;  /* 0x00026c00011f7983 */ /* 0x000ea80000300800 */
[----:B------:R1:W-:Y:S04]  /*22e370*/  @P6 STG.E.U8 desc[UR16][R50.64], R0 ;  /* 0x0000000032006986 */ /* 0x0003e8000c101110 */
[----:B-1----:R-:W2:Y:S01]  /*22e380*/  LDL.LU.64 R50, [R1+0x4990] ;  /* 0x0049900001327983 */ /* 0x002ea20000300a00 */
[----:B------:R-:W-:Y:S02]  /*22e390*/  LOP3.LUT R24, R24, 0xfbffffff, RZ, 0xc0, !PT ;  /* 0xfbffffff18187812 */ /* 0x000fe400078ec0ff */
[----:B------:R-:W-:-:S02]  /*22e3a0*/  LOP3.LUT R23, R23, 0xfffffffe, RZ, 0xc0, !PT ;  /* 0xfffffffe17177812 */ /* 0x000fc400078ec0ff */
[C---:B------:R-:W-:Y:S02]  /*22e3b0*/  LOP3.LUT P4, RZ, R43.reuse, 0x2000000, RZ, 0xc0, !PT ;  /* 0x020000002bff7812 */ /* 0x040fe4000788c0ff */
[C---:B------:R-:W-:Y:S02]  /*22e3c0*/  LOP3.LUT P5, RZ, R43.reuse, 0x4000000, RZ, 0xc0, !PT ;  /* 0x040000002bff7812 */ /* 0x040fe400078ac0ff */
[----:B------:R-:W-:Y:S02]  /*22e3d0*/  PRMT R0, R48, 0x7773, RZ ;  /* 0x0000777330007816 */ /* 0x000fe400000000ff */
        /* <DEDUP_REMOVED lines=21> */
[----:B------:R-:W-:Y:S01]  /*22e530*/  LOP3.LUT R23, R23, 0xfffffffd, RZ, 0xc0, !PT ;  /* 0xfffffffd17177812 */ /* 0x000fe200078ec0ff */
[----:B----4-:R2:W-:Y:S10]  /*22e540*/  @P4 STG.E.U8 desc[UR16][R32.64], R0 ;  /* 0x0000000020004986 */ /* 0x0105f4000c101110 */
[----:B------:R-:W-:-:S02]  /*22e550*/  @P0 LOP3.LUT R23, R23, 0x2, RZ, 0xfc, !PT ;  /* 0x0000000217170812 */ /* 0x000fc400078efcff */
[----:B------:R-:W-:Y:S02]  /*22e560*/  LOP3.LUT P0, RZ, R43, 0x20000000, RZ, 0xc0, !PT ;  /* 0x200000002bff7812 */ /* 0x000fe4000780c0ff */
[----:B------:R-:W-:Y:S02]  /*22e570*/  LOP3.LUT R23, R23, 0xfffffffb, RZ, 0xc0, !PT ;  /* 0xfffffffb17177812 */ /* 0x000fe400078ec0ff */
[----:B--2---:R-:W-:-:S05]  /*22e580*/  PRMT R0, R49, 0x7770, RZ ;  /* 0x0000777031007816 */ /* 0x004fca00000000ff */
[----:B------:R1:W-:Y:S04]  /*22e590*/  @P5 STG.E.U8 desc[UR16][R10.64], R0 ;  /* 0x000000000a005986 */ /* 0x0003e8000c101110 */
[----:B------:R-:W-:Y:S02]  /*22e5a0*/  @P0 LOP3.LUT R23, R23, 0x4, RZ, 0xfc, !PT ;  /* 0x0000000417170812 */ /* 0x000fe400078efcff */
[----:B------:R-:W-:Y:S02]  /*22e5b0*/  LOP3.LUT P0, RZ, R43, 0x10000000, RZ, 0xc0, !PT ;  /* 0x100000002bff7812 */ /* 0x000fe4000780c0ff */
[----:B------:R-:W2:Y:S01]  /*22e5c0*/  LDL.LU.64 R42, [R1+0x49a0] ;  /* 0x0049a000012a7983 */ /* 0x000ea20000300a00 */
[----:B-1----:R-:W-:-:S03]  /*22e5d0*/  PRMT R0, R49, 0x7771, RZ ;  /* 0x0000777131007816 */ /* 0x002fc600000000ff */
[----:B------:R-:W3:Y:S04]  /*22e5e0*/  LDL.LU R8, [R1+0x25c] ;  /* 0x00025c0001087983 */ /* 0x000ee80000300800 */
[----:B------:R1:W-:Y:S04]  /*22e5f0*/  @P6 STG.E.U8 desc[UR16][R6.64], R0 ;  /* 0x0000000006006986 */ /* 0x0003e8000c101110 */
[----:B------:R-:W4:Y:S04]  /*22e600*/  LDL.LU.64 R40, [R1+0x49a8] ;  /* 0x0049a80001287983 */ /* 0x000f280000300a00 */
[----:B------:R-:W2:Y:S01]  /*22e610*/  LDL.LU.64 R20, [R1+0x49b0] ;  /* 0x0049b00001147983 */ /* 0x000ea20000300a00 */
[----:B-1----:R-:W-:-:S03]  /*22e620*/  PRMT R0, R49, 0x7772, RZ ;  /* 0x0000777231007816 */ /* 0x002fc600000000ff */
[----:B------:R-:W2:Y:S04]  /*22e630*/  LDL.LU.64 R38, [R1+0x49b8] ;  /* 0x0049b80001267983 */ /* 0x000ea80000300a00 */
[----:B------:R1:W-:Y:S01]  /*22e640*/  @P0 STG.E.U8 desc[UR16][R4.64], R0 ;  /* 0x0000000004000986 */ /* 0x0003e2000c101110 */
[----:B------:R-:W-:-:S03]  /*22e650*/  LOP3.LUT P0, RZ, R23, 0x4, RZ, 0xc0, !PT ;  /* 0x0000000417ff7812 */ /* 0x000fc6000780c0ff */
[----:B------:R-:W2:Y:S04]  /*22e660*/  LDL.LU.64 R36, [R1+0x49c0] ;  /* 0x0049c00001247983 */ /* 0x000ea80000300a00 */
[----:B------:R-:W2:Y:S01]  /*22e670*/  LDL.LU R48, [R1+0x24c] ;  /* 0x00024c0001307983 */ /* 0x000ea20000300800 */
[----:B-1----:R-:W-:-:S03]  /*22e680*/  PRMT R0, R49, 0x7773, RZ ;  /* 0x0000777331007816 */ /* 0x002fc600000000ff */
[----:B------:R-:W2:Y:S04]  /*22e690*/  LDL.LU.64 R34, [R1+0x49c8] ;  /* 0x0049c80001227983 */ /* 0x000ea80000300a00 */
[----:B------:R1:W-:Y:S01]  /*22e6a0*/  @P0 STG.E.U8 desc[UR16][R2.64], R0 ;  /* 0x0000000002000986 */ /* 0x0003e2000c101110 */
[----:B------:R-:W-:-:S03]  /*22e6b0*/  LOP3.LUT P0, RZ, R23, 0x2, RZ, 0xc0, !PT ;  /* 0x0000000217ff7812 */ /* 0x000fc6000780c0ff */
[----:B------:R-:W2:Y:S04]  /*22e6c0*/  LDL.LU.64 R32, [R1+0x49d0] ;  /* 0x0049d00001207983 */ /* 0x000ea80000300a00 */
[----:B------:R-:W2:Y:S01]  /*22e6d0*/  LDL.LU.64 R10, [R1+0x49d8] ;  /* 0x0049d800010a7983 */ /* 0x000ea20000300a00 */
[----:B-1----:R-:W-:-:S03]  /*22e6e0*/  PRMT R0, R31, 0x7770, RZ ;  /* 0x000077701f007816 */ /* 0x002fc600000000ff */
[----:B------:R-:W2:Y:S04]  /*22e6f0*/  LDL.LU.64 R6, [R1+0x49e0] ;  /* 0x0049e00001067983 */ /* 0x000ea80000300a00 */
[----:B------:R-:W2:Y:S04]  /*22e700*/  LDL.LU R49, [R1+0x23c] ;  /* 0x00023c0001317983 */ /* 0x000ea80000300800 */
[----:B------:R-:W2:Y:S04]  /*22e710*/  LDL.LU.64 R4, [R1+0x49e8] ;  /* 0x0049e80001047983 */ /* 0x000ea80000300a00 */
[----:B------:R1:W-:Y:S01]  /*22e720*/  @P0 STG.E.U8 desc[UR16][R50.64], R0 ;  /* 0x0000000032000986 */ /* 0x0003e2000c101110 */
[----:B------:R-:W-:-:S03]  /*22e730*/  LOP3.LUT P0, RZ, R23, 0x1, RZ, 0xc0, !PT ;  /* 0x0000000117ff7812 */ /* 0x000fc6000780c0ff */
[----:B------:R-:W2:Y:S04]  /*22e740*/  LDL.LU.64 R2, [R1+0x49f0] ;  /* 0x0049f00001027983 */ /* 0x000ea80000300a00 */
[----:B-1----:R-:W2:Y:S04]  /*22e750*/  LDL.LU.64 R50, [R1+0x49f8] ;  /* 0x0049f80001327983 */ /* 0x002ea80000300a00 */
[----:B------:R-:W2:Y:S01]  /*22e760*/  LDL.LU.64 R22, [R1+0x4998] ;  /* 0x0049980001167983 */ /* 0x000ea20000300a00 */
[----:B------:R-:W-:Y:S02]  /*22e770*/  PRMT R0, R31, 0x7771, RZ ;  /* 0x000077711f007816 */ /* 0x000fe400000000ff */
[----:B------:R-:W-:-:S02]  /*22e780*/  LOP3.LUT P1, RZ, R44, 0x40, RZ, 0xc0, !PT ;  /* 0x000000402cff7812 */ /* 0x000fc4000782c0ff */
[C---:B------:R-:W-:Y:S02]  /*22e790*/  LOP3.LUT P2, RZ, R44.reuse, 0x80, RZ, 0xc0, !PT ;  /* 0x000000802cff7812 */ /* 0x040fe4000784c0ff */
[C---:B------:R-:W-:Y:S02]  /*22e7a0*/  LOP3.LUT P3, RZ, R44.reuse, 0x100, RZ, 0xc0, !PT ;  /* 0x000001002cff7812 */ /* 0x040fe4000786c0ff */
[C---:B------:R-:W-:Y:S02]  /*22e7b0*/  LOP3.LUT P4, RZ, R44.reuse, 0x200, RZ, 0xc0, !PT ;  /* 0x000002002cff7812 */ /* 0x040fe4000788c0ff */
[C---:B------:R-:W-:Y:S02]  /*22e7c0*/  LOP3.LUT P5, RZ, R44.reuse, 0x400, RZ, 0xc0, !PT ;  /* 0x000004002cff7812 */ /* 0x040fe400078ac0ff */
[----:B------:R-:W-:Y:S01]  /*22e7d0*/  LOP3.LUT P6, RZ, R44, 0x800, RZ, 0xc0, !PT ;  /* 0x000008002cff7812 */ /* 0x000fe200078cc0ff */
[----:B--2---:R1:W-:Y:S01]  /*22e7e0*/  @P0 STG.E.U8 desc[UR16][R22.64], R0 ;  /* 0x0000000016000986 */ /* 0x0043e2000c101110 */
[----:B------:R-:W-:-:S02]  /*22e7f0*/  LOP3.LUT P0, RZ, R24, 0x80000000, RZ, 0xc0, !PT ;  /* 0x8000000018ff7812 */ /* 0x000fc4000780c0ff */
[----:B-1----:R-:W-:-:S11]  /*22e800*/  PRMT R0, R31, 0x7772, RZ ;  /* 0x000077721f007816 */ /* 0x002fd600000000ff */
[----:B------:R1:W-:Y:S01]  /*22e810*/  @P0 STG.E.U8 desc[UR16][R42.64], R0 ;  /* 0x000000002a000986 */ /* 0x0003e2000c101110 */
[----:B------:R-:W-:Y:S02]  /*22e820*/  LOP3.LUT P0, RZ, R24, 0x40000000, RZ, 0xc0, !PT ;  /* 0x4000000018ff7812 */ /* 0x000fe4000780c0ff */
[----:B-1----:R-:W-:-:S11]  /*22e830*/  PRMT R0, R31, 0x7773, RZ ;  /* 0x000077731f007816 */ /* 0x002fd600000000ff */
[----:B----4-:R3:W-:Y:S01]  /*22e840*/  @P0 STG.E.U8 desc[UR16][R40.64], R0 ;  /* 0x0000000028000986 */ /* 0x0107e2000c101110 */
[----:B------:R-:W-:Y:S02]  /*22e850*/  LOP3.LUT P0, RZ, R24, 0x20000000, RZ, 0xc0, !PT ;  /* 0x2000000018ff7812 */ /* 0x000fe4000780c0ff */
[----:B---3--:R-:W-:-:S11]  /*22e860*/  PRMT R0, R8, 0x7770, RZ ;  /* 0x0000777008007816 */ /* 0x008fd600000000ff */
        /* <DEDUP_REMOVED lines=13> */
[----:B------:R-:W-:-:S05]  /*22e940*/  PRMT R0, R48, 0x7771, RZ ;  /* 0x0000777130007816 */ /* 0x000fca00000000ff */
        /* <DEDUP_REMOVED lines=9> */
[----:B------:R1:W-:Y:S04]  /*22e9e0*/  @P5 STG.E.U8 desc[UR16][R2.64], R0 ;  /* 0x0000000002005986 */ /* 0x0003e8000c101110 */
[----:B-1----:R-:W4:Y:S04]  /*22e9f0*/  LDL.LU.64 R2, [R1+0x4a20] ;  /* 0x004a200001027983 */ /* 0x002f280000300a00 */
[----:B------:R-:W4:Y:S01]  /*22ea00*/  LDL.LU R48, [R1+0x22c] ;  /* 0x00022c0001307983 */ /* 0x000f220000300800 */
[----:B------:R-:W-:-:S05]  /*22ea10*/  PRMT R0, R49, 0x7771, RZ ;  /* 0x0000777131007816 */ /* 0x000fca00000000ff */
[----:B------:R1:W-:Y:S04]  /*22ea20*/  @P6 STG.E.U8 desc[UR16][R50.64], R0 ;  /* 0x0000000032006986 */ /* 0x0003e8000c101110 */
[----:B-1----:R-:W4:Y:S01]  /*22ea30*/  LDL.LU.64 R50, [R1+0x4a28] ;  /* 0x004a280001327983 */ /* 0x002f220000300a00 */
[----:B------:R-:W-:Y:S02]  /*22ea40*/  LOP3.LUT P0, RZ, R44, 0x1000000, RZ, 0xc0, !PT ;  /* 0x010000002cff7812 */ /* 0x000fe4000780c0ff */
[----:B------:R-:W-:Y:S01]  /*22ea50*/  LOP3.LUT R24, R24, 0xfffdffff, RZ, 0xc0, !PT ;  /* 0xfffdffff18187812 */ /* 0x000fe200078ec0ff */
[----:B------:R-:W4:Y:S04]  /*22ea60*/  LDL.LU R8, [R1+0x21c] ;  /* 0x00021c0001087983 */ /* 0x000f280000300800 */
[----:B------:R-:W4:Y:S04]  /*22ea70*/  LDL.LU.64 R22, [R1+0x4a30] ;  /* 0x004a300001167983 */ /* 0x000f280000300a00 */
[----:B------:R-:W4:Y:S02]  /*22ea80*/  LDL.LU.64 R42, [R1+0x4a38] ;  /* 0x004a3800012a7983 */ /* 0x000f240000300a00 */
[----:B------:R-:W-:-:S02]  /*22ea90*/  @P0 LOP3.LUT R24, R24, 0x20000, RZ, 0xfc, !PT ;  /* 0x0002000018180812 */ /* 0x000fc400078efcff */
[----:B------:R-:W-:Y:S01]  /*22eaa0*/  LOP3.LUT P0, RZ, R44, 0x800000, RZ, 0xc0, !PT ;  /* 0x008000002cff7812 */ /* 0x000fe2000780c0ff */
[----:B------:R-:W4:Y:S01]  /*22eab0*/  LDL.LU.64 R40, [R1+0x4a40] ;  /* 0x004a400001287983 */ /* 0x000f220000300a00 */
[----:B------:R-:W-:Y:S02]  /*22eac0*/  LOP3.LUT R24, R24, 0xfffbffff, RZ, 0xc0, !PT ;  /* 0xfffbffff18187812 */ /* 0x000fe400078ec0ff */
[----:B------:R-:W-:Y:S01]  /*22ead0*/  LOP3.LUT P4, RZ, R44, 0x1000, RZ, 0xc0, !PT ;  /* 0x000010002cff7812 */ /* 0x000fe2000788c0ff */
[----:B------:R-:W4:Y:S01]  /*22eae0*/  LDL.LU.64 R20, [R1+0x4a48] ;  /* 0x004a480001147983 */ /* 0x000f220000300a00 */
[----:B------:R-:W-:-:S03]  /*22eaf0*/  PRMT R0, R49, 0x7772, RZ ;  /* 0x0000777231007816 */ /* 0x000fc600000000ff */
[----:B------:R-:W4:Y:S04]  /*22eb00*/  LDL.LU.64 R38, [R1+0x4a50] ;  /* 0x004a500001267983 */ /* 0x000f280000300a00 */
        /* <DEDUP_REMOVED lines=25> */
[----:B--2---:R1:W-:Y:S02]  /*22eca0*/  @P4 STG.E.U8 desc[UR16][R32.64], R0 ;  /* 0x0000000020004986 */ /* 0x0043e4000c101110 */
[----:B-1----:R-:W-:Y:S02]  /*22ecb0*/  PRMT R0, R49, 0x7773, RZ ;  /* 0x0000777331007816 */ /* 0x002fe400000000ff */
[----:B------:R-:W2:Y:S04]  /*22ecc0*/  LDL.LU R49, [R1+0x20c] ;  /* 0x00020c0001317983 */ /* 0x000ea80000300800 */
[----:B------:R-:W2:Y:S04]  /*22ecd0*/  LDL.LU.64 R36, [R1+0x4a58] ;  /* 0x004a580001247983 */ /* 0x000ea80000300a00 */
[----:B------:R-:W2:Y:S04]  /*22ece0*/  LDL.LU.64 R34, [R1+0x4a60] ;  /* 0x004a600001227983 */ /* 0x000ea80000300a00 */
[----:B------:R-:W2:Y:S04]  /*22ecf0*/  LDL.LU.64 R32, [R1+0x4a68] ;  /* 0x004a680001207983 */ /* 0x000ea80000300a00 */
[----:B---3--:R1:W-:Y:S04]  /*22ed00*/  @P5 STG.E.U8 desc[UR16][R10.64], R0 ;  /* 0x000000000a005986 */ /* 0x0083e8000c101110 */
[----:B-1----:R-:W3:Y:S01]  /*22ed10*/  LDL.LU.64 R10, [R1+0x4a70] ;  /* 0x004a7000010a7983 */ /* 0x002ee20000300a00 */
        /* <DEDUP_REMOVED lines=9> */
[----:B------:R-:W-:Y:S02]  /*22edb0*/  LOP3.LUT P0, RZ, R24, 0x1000000, RZ, 0xc0, !PT ;  /* 0x0100000018ff7812 */ /* 0x000fe4000780c0ff */
[----:B-1----:R-:W-:Y:S01]  /*22edc0*/  PRMT R0, R48, 0x7773, RZ ;  /* 0x0000777330007816 */ /* 0x002fe200000000ff */
[----:B------:R-:W4:Y:S10]  /*22edd0*/  LDL.LU.64 R2, [R1+0x4a88] ;  /* 0x004a880001027983 */ /* 0x000f340000300a00 */
[----:B------:R1:W-:Y:S04]  /*22ede0*/  @P0 STG.E.U8 desc[UR16][R50.64], R0 ;  /* 0x0000000032000986 */ /* 0x0003e8000c101110 */
        /* <DEDUP_REMOVED lines=30> */
[----:B---3--:R1:W-:Y:S02]  /*22efd0*/  @P2 STG.E.U8 desc[UR16][R10.64], R0 ;  /* 0x000000000a002986 */ /* 0x0083e4000c101110 */
[----:B-1----:R-:W-:-:S05]  /*22efe0*/  PRMT R0, R45, 0x7771, RZ ;  /* 0x000077712d007816 */ /* 0x002fca00000000ff */
[----:B----4-:R1:W-:Y:S02]  /*22eff0*/  @P3 STG.E.U8 desc[UR16][R6.64], R0 ;  /* 0x0000000006003986 */ /* 0x0103e4000c101110 */
[----:B-1----:R-:W-:-:S05]  /*22f000*/  PRMT R0, R45, 0x7772, RZ ;  /* 0x000077722d007816 */ /* 0x002fca00000000ff */
[----:B------:R1:W-:Y:S02]  /*22f010*/  @P4 STG.E.U8 desc[UR16][R4.64], R0 ;  /* 0x0000000004004986 */ /* 0x0003e4000c101110 */
[----:B-1----:R-:W-:Y:S02]  /*22f020*/  PRMT R0, R45, 0x7773, RZ ;  /* 0x000077732d007816 */ /* 0x002fe400000000ff */
[----:B------:R-:W2:Y:S01]  /*22f030*/  LDL.LU R45, [R1+0x9f24] ;  /* 0x009f2400012d7983 */ /* 0x000ea20000300800 */
[----:B------:R-:W-:-:S03]  /*22f040*/  LOP3.LUT P5, RZ, R44, 0x20000000, RZ, 0xc0, !PT ;  /* 0x200000002cff7812 */ /* 0x000fc600078ac0ff */
[----:B------:R-:W3:Y:S01]  /*22f050*/  LDL.LU.64 R32, [R1+0x4a98] ;  /* 0x004a980001207983 */ /* 0x000ee20000300a00 */
[----:B------:R-:W-:-:S03]  /*22f060*/  LOP3.LUT P6, RZ, R44, 0x40000000, RZ, 0xc0, !PT ;  /* 0x400000002cff7812 */ /* 0x000fc600078cc0ff */
[----:B------:R-:W4:Y:S04]  /*22f070*/  LDL.LU.64 R10, [R1+0x4aa0] ;  /* 0x004aa000010a7983 */ /* 0x000f280000300a00 */
[----:B------:R-:W3:Y:S04]  /*22f080*/  LDL.LU.64 R6, [R1+0x4aa8] ;  /* 0x004aa80001067983 */ /* 0x000ee80000300a00 */
[----:B------:R1:W-:Y:S04]  /*22f090*/  @P5 STG.E.U8 desc[UR16][R2.64], R0 ;  /* 0x0000000002005986 */ /* 0x0003e8000c101110 */
[----:B------:R-:W3:Y:S01]  /*22f0a0*/  LDL.LU.64 R4, [R1+0x4ab0] ;  /* 0x004ab00001047983 */ /* 0x000ee20000300a00 */
[----:B-1----:R-:W-:-:S03]  /*22f0b0*/  PRMT R0, R48, 0x7770, RZ ;  /* 0x0000777030007816 */ /* 0x002fc600000000ff */
[----:B------:R-:W3:Y:S04]  /*22f0c0*/  LDL.LU.64 R2, [R1+0x4ab8] ;  /* 0x004ab80001027983 */ /* 0x000ee80000300a00 */
[----:B------:R1:W-:Y:S04]  /*22f0d0*/  @P6 STG.E.U8 desc[UR16][R50.64], R0 ;  /* 0x0000000032006986 */ /* 0x0003e8000c101110 */
[----:B-1----:R-:W3:Y:S04]  /*22f0e0*/  LDL.LU.64 R50, [R1+0x4ac0] ;  /* 0x004ac00001327983 */ /* 0x002ee80000300a00 */
[----:B------:R-:W3:Y:S01]  /*22f0f0*/  LDL.LU R49, [R1+0x1d0] ;  /* 0x0001d00001317983 */ /* 0x000ee20000300800 */
[----:B------:R-:W-:-:S03]  /*22f100*/  LOP3.LUT R24, R24, 0xfffffeff, RZ, 0xc0, !PT ;  /* 0xfffffeff18187812 */ /* 0x000fc600078ec0ff */
[----:B------:R-:W3:Y:S04]  /*22f110*/  LDL.LU.64 R22, [R1+0x4ac8] ;  /* 0x004ac80001167983 */ /* 0x000ee80000300a00 */
[----:B------:R-:W3:Y:S04]  /*22f120*/  LDL.LU R8, [R1+0x1c0] ;  /* 0x0001c00001087983 */ /* 0x000ee80000300800 */
[----:B------:R-:W3:Y:S04]  /*22f130*/  LDL.LU.64 R42, [R1+0x4ad0] ;  /* 0x004ad000012a7983 */ /* 0x000ee80000300a00 */
[----:B------:R-:W3:Y:S01]  /*22f140*/  LDL.LU.64 R40, [R1+0x4ad8] ;  /* 0x004ad80001287983 */ /* 0x000ee20000300a00 */
[----:B------:R-:W-:-:S03]  /*22f150*/  LOP3.LUT P4, RZ, R44, 0x80000000, RZ, 0xc0, !PT ;  /* 0x800000002cff7812 */ /* 0x000fc6000788c0ff */
[----:B------:R-:W3:Y:S01]  /*22f160*/  LDL.LU.64 R20, [R1+0x4ae0] ;  /* 0x004ae00001147983 */ /* 0x000ee20000300a00 */
[----:B------:R-:W-:-:S03]  /*22f170*/  PRMT R0, R48, 0x7771, RZ ;  /* 0x0000777130007816 */ /* 0x000fc600000000ff */
        /* <DEDUP_REMOVED lines=23> */
[----:B------:R-:W-:Y:S01]  /*22f2f0*/  LOP3.LUT R24, R24, 0xffff7fff, RZ, 0xc0, !PT ;  /* 0xffff7fff18187812 */ /* 0x000fe200078ec0ff */
[----:B---3--:R1:W-:Y:S01]  /*22f300*/  @P4 STG.E.U8 desc[UR16][R32.64], R0 ;  /* 0x0000000020004986 */ /* 0x0083e2000c101110 */
[----:B------:R-:W-:-:S09]  /*22f310*/  LOP3.LUT P6, RZ, R45, 0x2, RZ, 0xc0, !PT ;  /* 0x000000022dff7812 */ /* 0x000fd200078cc0ff */
[----:B------:R-:W-:Y:S02]  /*22f320*/  @P0 LOP3.LUT R24, R24, 0x8000, RZ, 0xfc, !PT ;  /* 0x0000800018180812 */ /* 0x000fe400078efcff */
[----:B------:R-:W-:Y:S02]  /*22f330*/  LOP3.LUT P0, RZ, R45, 0x8, RZ, 0xc0, !PT ;  /* 0x000000082dff7812 */ /* 0x000fe4000780c0ff */
[----:B-1----:R-:W-:Y:S02]  /*22f340*/  PRMT R0, R48, 0x7772, RZ ;  /* 0x0000777230007816 */ /* 0x002fe400000000ff */
[----:B------:R-:W-:-:S03]  /*22f350*/  LOP3.LUT R24, R24, 0xfffeffff, RZ, 0xc0, !PT ;  /* 0xfffeffff18187812 */ /* 0x000fc600078ec0ff */
[----:B----4-:R1:W-:Y:S06]  /*22f360*/  @P5 STG.E.U8 desc[UR16][R10.64], R0 ;  /* 0x000000000a005986 */ /* 0x0103ec000c101110 */
[----:B------:R-:W-:Y:S01]  /*22f370*/  @P0 LOP3.LUT R24, R24, 0x10000, RZ, 0xfc, !PT ;  /* 0x0001000018180812 */ /* 0x000fe200078efcff */
[----:B-1----:R-:W2:Y:S01]  /*22f380*/  LDL.LU R10, [R1+0x1b0] ;  /* 0x0001b000010a7983 */ /* 0x002ea20000300800 */
[----:B------:R-:W-:-:S03]  /*22f390*/  LOP3.LUT P0, RZ, R45, 0x4, RZ, 0xc0, !PT ;  /* 0x000000042dff7812 */ /* 0x000fc6000780c0ff */
[----:B------:R-:W3:Y:S01]  /*22f3a0*/  LDL.LU.64 R36, [R1+0x4af0] ;  /* 0x004af00001247983 */ /* 0x000ee20000300a00 */
[----:B------:R-:W-:-:S03]  /*22f3b0*/  PRMT R0, R48, 0x7773, RZ ;  /* 0x0000777330007816 */ /* 0x000fc600000000ff */
[----:B------:R-:W4:Y:S04]  /*22f3c0*/  LDL.LU.64 R34, [R1+0x4af8] ;  /* 0x004af80001227983 */ /* 0x000f280000300a00 */
[----:B------:R1:W-:Y:S04]  /*22f3d0*/  @P6 STG.E.U8 desc[UR16][R6.64], R0 ;  /* 0x0000000006006986 */ /* 0x0003e8000c101110 */
[----:B------:R-:W4:Y:S01]  /*22f3e0*/  LDL.LU.64 R32, [R1+0x4b00] ;  /* 0x004b000001207983 */ /* 0x000f220000300a00 */
[----:B-1----:R-:W-:-:S03]  /*22f3f0*/  PRMT R0, R49, 0x7770, RZ ;  /* 0x0000777031007816 */ /* 0x002fc600000000ff */
[----:B------:R-:W4:Y:S04]  /*22f400*/  LDL.LU.64 R6, [R1+0x4b08] ;  /* 0x004b080001067983 */ /* 0x000f280000300a00 */
        /* <DEDUP_REMOVED lines=9> */
[----:B-1----:R-:W4:Y:S01]  /*22f4a0*/  LDL.LU.64 R50, [R1+0x4b20] ;  /* 0x004b200001327983 */ /* 0x002f220000300a00 */
[----:B------:R-:W-:-:S02]  /*22f4b0*/  LOP3.LUT P0, RZ, R24, 0x4000, RZ, 0xc0, !PT ;  /* 0x0000400018ff7812 */ /* 0x000fc4000780c0ff */
[----:B------:R-:W-:Y:S02]  /*22f4c0*/  PRMT R0, R49, 0x7773, RZ ;  /* 0x0000777331007816 */ /* 0x000fe400000000ff */
[----:B------:R-:W-:Y:S01]  /*22f4d0*/  LOP3.LUT P1, RZ, R45, 0x1000, RZ, 0xc0, !PT ;  /* 0x000010002dff7812 */ /* 0x000fe2000782c0ff */
[----:B------:R-:W4:Y:S08]  /*22f4e0*/  LDL.LU.64 R48, [R1+0x4b28] ;  /* 0x004b280001307983 */ /* 0x000f300000300a00 */
        /* <DEDUP_REMOVED lines=41> */
[----:B-1----:R-:W4:Y:S01]  /*22f780*/  LDL.LU.64 R48, [R1+0x4b48] ;  /* 0x004b480001307983 */ /* 0x002f220000300a00 */
[----:B------:R-:W-:-:S03]  /*22f790*/  LOP3.LUT P4, RZ, R45, 0x40000, RZ, 0xc0, !PT ;  /* 0x000400002dff7812 */ /* 0x000fc6000788c0ff */
[----:B------:R-:W4:Y:S01]  /*22f7a0*/  LDL.LU.64 R2, [R1+0x4b50] ;  /* 0x004b500001027983 */ /* 0x000f220000300a00 */
        /* <DEDUP_REMOVED lines=15> */
[----:B--2---:R-:W-:-:S05]  /*22f8a0*/  PRMT R0, R10, 0x7770, RZ ;  /* 0x000077700a007816 */ /* 0x004fca00000000ff */
[----:B---3--:R1:W-:Y:S04]  /*22f8b0*/  @P4 STG.E.U8 desc[UR16][R50.64], R0 ;  /* 0x0000000032004986 */ /* 0x0083e8000c101110 */
[----:B-1----:R-:W2:Y:S04]  /*22f8c0*/  LDL.LU.64 R50, [R1+0x4b58] ;  /* 0x004b580001327983 */ /* 0x002ea80000300a00 */
[----:B------:R-:W3:Y:S01]  /*22f8d0*/  LDL.LU.64 R22, [R1+0x4b60] ;  /* 0x004b600001167983 */ /* 0x000ee20000300a00 */
[----:B------:R-:W-:-:S03]  /*22f8e0*/  LOP3.LUT P0, RZ, R45, 0x2000000, RZ, 0xc0, !PT ;  /* 0x020000002dff7812 */ /* 0x000fc6000780c0ff */
[----:B------:R-:W3:Y:S01]  /*22f8f0*/  LDL.LU.64 R42, [R1+0x4b68] ;  /* 0x004b6800012a7983 */ /* 0x000ee20000300a00 */
[----:B------:R-:W-:-:S03]  /*22f900*/  LOP3.LUT R24, R24, 0xffffffef, RZ, 0xc0, !PT ;  /* 0xffffffef18187812 */ /* 0x000fc600078ec0ff */
[----:B------:R-:W3:Y:S04]  /*22f910*/  LDL.LU R8, [R1+0x1f4] ;  /* 0x0001f40001087983 */ /* 0x000ee80000300800 */
[----:B------:R-:W3:Y:S02]  /*22f920*/  LDL.LU.64 R40, [R1+0x4b70] ;  /* 0x004b700001287983 */ /* 0x000ee40000300a00 */
[----:B------:R-:W-:Y:S02]  /*22f930*/  @P0 LOP3.LUT R24, R24, 0x10, RZ, 0xfc, !PT ;  /* 0x0000001018180812 */ /* 0x000fe400078efcff */
[----:B------:R-:W-:Y:S01]  /*22f940*/  LOP3.LUT P0, RZ, R45, 0x1000000, RZ, 0xc0, !PT ;  /* 0x010000002dff7812 */ /* 0x000fe2000780c0ff */
[----:B------:R-:W3:Y:S01]  /*22f950*/  LDL.LU.64 R20, [R1+0x4b78] ;  /* 0x004b780001147983 */ /* 0x000ee20000300a00 */
[----:B------:R-:W-:-:S02]  /*22f960*/  LOP3.LUT R24, R24, 0xffffffdf, RZ, 0xc0, !PT ;  /* 0xffffffdf18187812 */ /* 0x000fc400078ec0ff */
[C---:B------:R-:W-:Y:S01]  /*22f970*/  LOP3.LUT P5, RZ, R45.reuse, 0x80000, RZ, 0xc0, !PT ;  /* 0x000800002dff7812 */ /* 0x040fe200078ac0ff */
[----:B------:R-:W3:Y:S01]  /*22f980*/  LDL.LU.64 R38, [R1+0x4b80] ;  /* 0x004b800001267983 */ /* 0x000ee20000300a00 */
[C---:B------:R-:W-:Y:S02]  /*22f990*/  LOP3.LUT P6, RZ, R45.reuse, 0x100000, RZ, 0xc0, !PT ;  /* 0x001000002dff7812 */ /* 0x040fe400078cc0ff */
[----:B------:R-:W-:Y:S01]  /*22f9a0*/  PRMT R0, R10, 0x7771, RZ ;  /* 0x000077710a007816 */ /* 0x000fe200000000ff */
[----:B------:R-:W3:Y:S04]  /*22f9b0*/  LDL.LU.64 R36, [R1+0x4b88] ;  /* 0x004b880001247983 */ /* 0x000ee80000300a00 */
[----:B------:R-:W-:Y:S02]  /*22f9c0*/  @P0 LOP3.LUT R24, R24, 0x20, RZ, 0xfc, !PT ;  /* 0x0000002018180812 */ /* 0x000fe400078efcff */
[----:B------:R-:W-:-:S02]  /*22f9d0*/  LOP3.LUT P0, RZ, R45, 0x800000, RZ, 0xc0, !PT ;  /* 0x008000002dff7812 */ /* 0x000fc4000780c0ff */
[----:B------:R-:W-:-:S11]  /*22f9e0*/  LOP3.LUT R24, R24, 0xffffffbf, RZ, 0xc0, !PT ;  /* 0xffffffbf18187812 */ /* 0x000fd600078ec0ff */
[----:B------:R-:W-:Y:S02]  /*22f9f0*/  @P0 LOP3.LUT R24, R24, 0x40, RZ, 0xfc, !PT ;  /* 0x0000004018180812 */ /* 0x000fe400078efcff */
[----:B------:R-:W-:Y:S02]  /*22fa00*/  LOP3.LUT P0, RZ, R45, 0x400000, RZ, 0xc0, !PT ;  /* 0x004000002dff7812 */ /* 0x000fe4000780c0ff */
[----:B------:R-:W-:Y:S01]  /*22fa10*/  LOP3.LUT R24, R24, 0xffffff7f, RZ, 0xc0, !PT ;  /* 0xffffff7f18187812 */ /* 0x000fe200078ec0ff */
[----:B----4-:R1:W-:Y:S10]  /*22fa20*/  @P5 STG.E.U8 desc[UR16][R6.64], R0 ;  /* 0x0000000006005986 */ /* 0x0103f4000c101110 */
[----:B------:R-:W-:-:S02]  /*22fa30*/  @P0 LOP3.LUT R24, R24, 0x80, RZ, 0xfc, !PT ;  /* 0x0000008018180812 */ /* 0x000fc400078efcff */
        /* <DEDUP_REMOVED lines=24> */
[----:B-1----:R-:W-:Y:S02]  /*22fbc0*/  PRMT R0, R47, 0x7773, RZ ;  /* 0x000077732f007816 */ /* 0x002fe400000000ff */
[----:B------:R-:W-:Y:S01]  /*22fbd0*/  LOP3.LUT P1, RZ, R45, 0x80000000, RZ, 0xc0, !PT ;  /* 0x800000002dff7812 */ /* 0x000fe2000782c0ff */
[----:B------:R-:W3:Y:S08]  /*22fbe0*/  LDL.LU R47, [R1+0x9f1c] ;  /* 0x009f1c00012f7983 */ /* 0x000ef00000300800 */
        /* <DEDUP_REMOVED lines=14> */
[----:B------:R-:W-:Y:S02]  /*22fcd0*/  LOP3.LUT P2, RZ, R46, 0x1, RZ, 0xc0, !PT ;  /* 0x000000012eff7812 */ /* 0x000fe4000784c0ff */
[----:B----4-:R-:W-:-:S09]  /*22fce0*/  PRMT R0, R48, 0x7770, RZ ;  /* 0x0000777030007816 */ /* 0x010fd200000000ff */
        /* <DEDUP_REMOVED lines=10> */
[----:B------:R-:W3:Y:S04]  /*22fd90*/  LDL.LU.64 R10, [R1+0x4bd0] ;  /* 0x004bd000010a7983 */ /* 0x000ee80000300a00 */
[----:B------:R1:W-:Y:S01]  /*22fda0*/  @P3 STG.E.U8 desc[UR16][R6.64], R0 ;  /* 0x0000000006003986 */ /* 0x0003e2000c101110 */
[----:B------:R-:W-:-:S02]  /*22fdb0*/  LOP3.LUT P6, RZ, R46, 0x10, RZ, 0xc0, !PT ;  /* 0x000000102eff7812 */ /* 0x000fc400078cc0ff */
[C---:B-1----:R-:W-:Y:S01]  /*22fdc0*/  PRMT R0, R49.reuse, 0x7770, RZ ;  /* 0x0000777031007816 */ /* 0x042fe200000000ff */
[----:B------:R-:W3:Y:S04]  /*22fdd0*/  LDL.LU.64 R6, [R1+0x4bd8] ;  /* 0x004bd80001067983 */ /* 0x000ee80000300a00 */
[----:B------:R1:W-:Y:S02]  /*22fde0*/  @P4 STG.E.U8 desc[UR16][R4.64], R0 ;  /* 0x0000000004004986 */ /* 0x0003e4000c101110 */
[C---:B-1----:R-:W-:Y:S02]  /*22fdf0*/  PRMT R0, R49.reuse, 0x7771, RZ ;  /* 0x0000777131007816 */ /* 0x042fe400000000ff */
[----:B------:R-:W3:Y:S04]  /*22fe00*/  LDL.LU.64 R4, [R1+0x4be0] ;  /* 0x004be00001047983 */ /* 0x000ee80000300a00 */
[----:B------:R1:W-:Y:S02]  /*22fe10*/  @P5 STG.E.U8 desc[UR16][R2.64], R0 ;  /* 0x0000000002005986 */ /* 0x0003e4000c101110 */
[----:B-1----:R-:W-:-:S05]  /*22fe20*/  PRMT R0, R49, 0x7772, RZ ;  /* 0x0000777231007816 */ /* 0x002fca00000000ff */
[----:B--2---:R1:W-:Y:S04]  /*22fe30*/  @P6 STG.E.U8 desc[UR16][R50.64], R0 ;  /* 0x0000000032006986 */ /* 0x0043e8000c101110 */
[----:B-1----:R-:W2:Y:S04]  /*22fe40*/  LDL.LU R51, [R1+0x1c4] ;  /* 0x0001c40001337983 */ /* 0x002ea80000300800 */
[----:B------:R-:W3:Y:S04]  /*22fe50*/  LDL.LU.64 R2, [R1+0x4be8] ;  /* 0x004be80001027983 */ /* 0x000ee80000300a00 */
[----:B------:R-:W3:Y:S01]  /*22fe60*/  LDL.LU R8, [R1+0x1b4] ;  /* 0x0001b40001087983 */ /* 0x000ee20000300800 */
[----:B------:R-:W-:-:S03]  /*22fe70*/  PRMT R0, R49, 0x7773, RZ ;  /* 0x0000777331007816 */ /* 0x000fc600000000ff */
[----:B------:R-:W3:Y:S04]  /*22fe80*/  LDL.LU.64 R48, [R1+0x4bf0] ;  /* 0x004bf00001307983 */ /* 0x000ee80000300a00 */
[----:B------:R-:W3:Y:S01]  /*22fe90*/  LDL.LU.64 R22, [R1+0x4bf8] ;  /* 0x004bf80001167983 */ /* 0x000ee20000300a00 */
[----:B------:R-:W-:Y:S02]  /*22fea0*/  LOP3.LUT P0, RZ, R46, 0x20000, RZ, 0xc0, !PT ;  /* 0x000200002eff7812 */ /* 0x000fe4000780c0ff */
[----:B------:R-:W-:Y:S01]  /*22feb0*/  LOP3.LUT R25, R25, 0xffbfffff, RZ, 0xc0, !PT ;  /* 0xffbfffff19197812 */ /* 0x000fe200078ec0ff */
[----:B------:R-:W3:Y:S04]  /*22fec0*/  LDL.LU.64 R42, [R1+0x4c00] ;  /* 0x004c0000012a7983 */ /* 0x000ee80000300a00 */
[----:B------:R-:W3:Y:S04]  /*22fed0*/  LDL.LU.64 R40, [R1+0x4c08] ;  /* 0x004c080001287983 */ /* 0x000ee80000300a00 */
[----:B------:R-:W3:Y:S02]  /*22fee0*/  LDL.LU R50, [R1+0x1a4] ;  /* 0x0001a40001327983 */ /* 0x000ee40000300800 */
[----:B------:R-:W-:-:S02]  /*22fef0*/  @P0 LOP3.LUT R25, R25, 0x400000, RZ, 0xfc, !PT ;  /* 0x0040000019190812 */ /* 0x000fc400078efcff */
[----:B------:R-:W-:Y:S01]  /*22ff00*/  LOP3.LUT P0, RZ, R46, 0x10000, RZ, 0xc0, !PT ;  /* 0x000100002eff7812 */ /* 0x000fe2000780c0ff */
[----:B------:R-:W3:Y:S01]  /*22ff10*/  LDL.LU.64 R20, [R1+0x4c10] ;  /* 0x004c100001147983 */ /* 0x000ee20000300a00 */
[----:B------:R-:W-:-:S03]  /*22ff20*/  LOP3.LUT R25, R25, 0xff7fffff, RZ, 0xc0, !PT ;  /* 0xff7fffff19197812 */ /* 0x000fc600078ec0ff */
[----:B------:R-:W3:Y:S04]  /*22ff30*/  LDL.LU.64 R38, [R1+0x4c18] ;  /* 0x004c180001267983 */ /* 0x000ee80000300a00 */
[----:B------:R-:W3:Y:S04]  /*22ff40*/  LDL.LU.64 R36, [R1+0x4c20] ;  /* 0x004c200001247983 */ /* 0x000ee80000300a00 */
[----:B------:R-:W-:Y:S01]  /*22ff50*/  @P0 LOP3.LUT R25, R25, 0x800000, RZ, 0xfc, !PT ;  /* 0x0080000019190812 */ /* 0x000fe200078efcff */
[----:B------:R-:W3:Y:S01]  /*22ff60*/  LDL.LU.64 R34, [R1+0x4c28] ;  /* 0x004c280001227983 */ /* 0x000ee20000300a00 */
        /* <DEDUP_REMOVED lines=11> */
[C---:B------:R-:W-:Y:S02]  /*230020*/  LOP3.LUT P5, RZ, R46.reuse, 0x40, RZ, 0xc0, !PT ;  /* 0x000000402eff7812 */ /* 0x040fe400078ac0ff */
[----:B------:R-:W-:Y:S02]  /*230030*/  LOP3.LUT R25, R25, 0xf7ffffff, RZ, 0xc0, !PT ;  /* 0xf7ffffff19197812 */ /* 0x000fe400078ec0ff */
[----:B------:R-:W-:-:S07]  /*230040*/  LOP3.LUT P6, RZ, R46, 0x80, RZ, 0xc0, !PT ;  /* 0x000000802eff7812 */ /* 0x000fce00078cc0ff */
[----:B------:R-:W-:Y:S02]  /*230050*/  @P0 LOP3.LUT R25, R25, 0x8000000, RZ, 0xfc, !PT ;  /* 0x0800000019190812 */ /* 0x000fe400078efcff */
[----:B------:R-:W-:Y:S02]  /*230060*/  LOP3.LUT P0, RZ, R46, 0x800, RZ, 0xc0, !PT ;  /* 0x000008002eff7812 */ /* 0x000fe4000780c0ff */
[----:B------:R-:W-:-:S11]  /*230070*/  LOP3.LUT R25, R25, 0xefffffff, RZ, 0xc0, !PT ;  /* 0xefffffff19197812 */ /* 0x000fd600078ec0ff */
[----:B------:R-:W-:Y:S02]  /*230080*/  @P0 LOP3.LUT R25, R25, 0x10000000, RZ, 0xfc, !PT ;  /* 0x1000000019190812 */ /* 0x000fe400078efcff */
[----:B------:R-:W-:Y:S01]  /*230090*/  LOP3.LUT P0, RZ, R46, 0x400, RZ, 0xc0, !PT ;  /* 0x000004002eff7812 */ /* 0x000fe2000780c0ff */
[----:B----4-:R1:W-:Y:S04]  /*2300a0*/  @P4 STG.E.U8 desc[UR16][R32.64], R0 ;  /* 0x0000000020004986 */ /* 0x0103e8000c101110 */
[----:B-1----:R-:W4:Y:S01]  /*2300b0*/  LDL.LU.64 R32, [R1+0x4c30] ;  /* 0x004c300001207983 */ /* 0x002f220000300a00 */
[----:B------:R-:W-:-:S07]  /*2300c0*/  LOP3.LUT R25, R25, 0xdfffffff, RZ, 0xc0, !PT ;  /* 0xdfffffff19197812 */ /* 0x000fce00078ec0ff */
[----:B------:R-:W-:Y:S02]  /*2300d0*/  @P0 LOP3.LUT R25, R25, 0x20000000, RZ, 0xfc, !PT ;  /* 0x2000000019190812 */ /* 0x000fe400078efcff */
[----:B------:R-:W-:Y:S02]  /*2300e0*/  LOP3.LUT P0, RZ, R46, 0x200, RZ, 0xc0, !PT ;  /* 0x000002002eff7812 */ /* 0x000fe4000780c0ff */
[----:B------:R-:W-:-:S11]  /*2300f0*/  LOP3.LUT R25, R25, 0xbfffffff, RZ, 0xc0, !PT ;  /* 0xbfffffff19197812 */ /* 0x000fd600078ec0ff */
[----:B------:R-:W-:Y:S02]  /*230100*/  @P0 LOP3.LUT R25, R25, 0x40000000, RZ, 0xfc, !PT ;  /* 0x4000000019190812 */ /* 0x000fe400078efcff */
[----:B------:R-:W-:Y:S02]  /*230110*/  LOP3.LUT P0, RZ, R46, 0x100, RZ, 0xc0, !PT ;  /* 0x000001002eff7812 */ /* 0x000fe4000780c0ff */
[----:B--2---:R-:W-:-:S05]  /*230120*/  PRMT R0, R51, 0x7770, RZ ;  /* 0x0000777033007816 */ /* 0x004fca00000000ff */
[----:B---3--:R1:W-:Y:S02]  /*230130*/  @P5 STG.E.U8 desc[UR16][R10.64], R0 ;  /* 0x000000000a005986 */ /* 0x0083e4000c101110 */
[C---:B-1----:R-:W-:Y:S02]  /*230140*/  PRMT R0, R51.reuse, 0x7771, RZ ;  /* 0x0000777133007816 */ /* 0x042fe400000000ff */
[----:B------:R-:W2:Y:S04]  /*230150*/  LDL.LU.64 R10, [R1+0x4c38] ;  /* 0x004c3800010a7983 */ /* 0x000ea80000300a00 */
[----:B------:R1:W-:Y:S04]  /*230160*/  @P6 STG.E.U8 desc[UR16][R6.64], R0 ;  /* 0x0000000006006986 */ /* 0x0003e8000c101110 */
[----:B-1----:R-:W3:Y:S01]  /*230170*/  LDL.LU.64 R6, [R1+0x4c40] ;  /* 0x004c400001067983 */ /* 0x002ee20000300a00 */
[----:B------:R-:W-:-:S05]  /*230180*/  PRMT R0, R51, 0x7772, RZ ;  /* 0x0000777233007816 */ /* 0x000fca00000000ff */
[----:B------:R1:W-:Y:S01]  /*230190*/  @P0 STG.E.U8 desc[UR16][R4.64], R0 ;  /* 0x0000000004000986 */ /* 0x0003e2000c101110 */
[----:B------:R-:W-:Y:S02]  /*2301a0*/  LOP3.LUT P0, RZ, R25, 0x40000000, RZ, 0xc0, !PT ;  /* 0x4000000019ff7812 */ /* 0x000fe4000780c0ff */
[----:B-1----:R-:W-:Y:S02]  /*2301b0*/  PRMT R0, R51, 0x7773, RZ ;  /* 0x0000777333007816 */ /* 0x002fe400000000ff */
[----:B------:R-:W3:Y:S09]  /*2301c0*/  LDL.LU R51, [R1+0x184] ;  /* 0x0001840001337983 */ /* 0x000ef20000300800 */
[----:B------:R1:W-:Y:S01]  /*2301d0*/  @P0 STG.E.U8 desc[UR16][R2.64], R0 ;  /* 0x0000000002000986 */ /* 0x0003e2000c101110 */
[----:B------:R-:W-:-:S03]  /*2301e0*/  LOP3.LUT P0, RZ, R25, 0x20000000, RZ, 0xc0, !PT ;  /* 0x2000000019ff7812 */ /* 0x000fc6000780c0ff */
[----:B------:R-:W3:Y:S01]  /*2301f0*/  LDL.LU.64 R4, [R1+0x4c48] ;  /* 0x004c480001047983 */ /* 0x000ee20000300a00 */
[----:B-1----:R-:W-:-:S03]  /*230200*/  PRMT R0, R8, 0x7770, RZ ;  /* 0x0000777008007816 */ /* 0x002fc600000000ff */
[----:B------:R-:W3:Y:S06]  /*230210*/  LDL.LU.64 R2, [R1+0x4c50] ;  /* 0x004c500001027983 */ /* 0x000eec0000300a00 */
        /* <DEDUP_REMOVED lines=27> */
[----:B----4-:R1:W-:Y:S02]  /*2303d0*/  @P1 STG.E.U8 desc[UR16][R32.64], R0 ;  /* 0x0000000020001986 */ /* 0x0103e4000c101110 */
        /* <DEDUP_REMOVED lines=16> */
[----:B------:R-:W4:Y:S04]  /*2304e0*/  LDL.LU.64 R32, [R1+0x4c70] ;  /* 0x004c700001207983 */ /* 0x000f280000300a00 */
[----:B------:R-:W4:Y:S04]  /*2304f0*/  LDL.LU.64 R10, [R1+0x4c78] ;  /* 0x004c7800010a7983 */ /* 0x000f280000300a00 */
[----:B------:R-:W4:Y:S04]  /*230500*/  LDL.LU.64 R6, [R1+0x4c80] ;  /* 0x004c800001067983 */ /* 0x000f280000300a00 */
[----:B------:R-:W4:Y:S04]  /*230510*/  LDL.LU R2, [R1+0x1f8] ;  /* 0x0001f80001027983 */ /* 0x000f280000300800 */
[----:B------:R-:W4:Y:S01]  /*230520*/  LDL.LU.64 R4, [R1+0x4c88] ;  /* 0x004c880001047983 */ /* 0x000f220000300a00 */
[----:B------:R-:W-:-:S02]  /*230530*/  LOP3.LUT R25, R25, 0xffffdfff, RZ, 0xc0, !PT ;  /* 0xffffdfff19197812 */ /* 0x000fc400078ec0ff */
[C---:B------:R-:W-:Y:S01]  /*230540*/  LOP3.LUT P4, RZ, R46.reuse, 0x1000000, RZ, 0xc0, !PT ;  /* 0x010000002eff7812 */ /* 0x040fe2000788c0ff */
[----:B------:R-:W4:Y:S01]  /*230550*/  LDL.LU R8, [R1+0x1e8] ;  /* 0x0001e80001087983 */ /* 0x000f220000300800 */
        /* <DEDUP_REMOVED lines=17> */
[----:B------:R-:W2:Y:S01]  /*230670*/  LDL.LU.64 R50, [R1+0x4c90] ;  /* 0x004c900001327983 */ /* 0x000ea20000300a00 */
[----:B------:R-:W-:-:S03]  /*230680*/  LOP3.LUT R25, R25, 0xfffdffff, RZ, 0xc0, !PT ;  /* 0xfffdffff19197812 */ /* 0x000fc600078ec0ff */
[----:B----4-:R1:W-:Y:S05]  /*230690*/  @P5 STG.E.U8 desc[UR16][R48.64], R0 ;  /* 0x0000000030005986 */ /* 0x0103ea000c101110 */
[----:B------:R-:W-:Y:S02]  /*2306a0*/  @P0 LOP3.LUT R25, R25, 0x20000, RZ, 0xfc, !PT ;  /* 0x0002000019190812 */ /* 0x000fe400078efcff */
[----:B------:R-:W-:Y:S01]  /*2306b0*/  LOP3.LUT P0, RZ, R46, 0x80000000, RZ, 0xc0, !PT ;  /* 0x800000002eff7812 */ /* 0x000fe2000780c0ff */
[----:B-1----:R-:W3:Y:S01]  /*2306c0*/  LDL.LU.64 R48, [R1+0x4c98] ;  /* 0x004c980001307983 */ /* 0x002ee20000300a00 */
[----:B------:R-:W-:-:S03]  /*2306d0*/  LOP3.LUT R25, R25, 0xfffbffff, RZ, 0xc0, !PT ;  /* 0xfffbffff19197812 */ /* 0x000fc600078ec0ff */
[----:B------:R-:W4:Y:S08]  /*2306e0*/  LDL.LU.64 R44, [R1+0x4ca0] ;  /* 0x004ca000012c7983 */ /* 0x000f300000300a00 */
[----:B------:R-:W-:Y:S01]  /*2306f0*/  @P0 LOP3.LUT R25, R25, 0x40000, RZ, 0xfc, !PT ;  /* 0x0004000019190812 */ /* 0x000fe200078efcff */
[----:B------:R-:W4:Y:S01]  /*230700*/  LDL.LU.64 R22, [R1+0x4ca8] ;  /* 0x004ca80001167983 */ /* 0x000f220000300a00 */
[----:B------:R-:W-:-:S02]  /*230710*/  LOP3.LUT P0, RZ, R46, 0x40000000, RZ, 0xc0, !PT ;  /* 0x400000002eff7812 */ /* 0x000fc4000780c0ff */
[----:B------:R-:W-:Y:S01]  /*230720*/  LOP3.LUT R25, R25, 0xfff7ffff, RZ, 0xc0, !PT ;  /* 0xfff7ffff19197812 */ /* 0x000fe200078ec0ff */
[----:B------:R-:W4:Y:S04]  /*230730*/  LDL.LU R3, [R1+0x1d8] ;  /* 0x0001d80001037983 */ /* 0x000f280000300800 */
[----:B------:R-:W4:Y:S01]  /*230740*/  LDL.LU.64 R42, [R1+0x4cb0] ;  /* 0x004cb000012a7983 */ /* 0x000f220000300a00 */
[----:B------:R-:W-:-:S03]  /*230750*/  PRMT R0, R2, 0x7770, RZ ;  /* 0x0000777002007816 */ /* 0x000fc600000000ff */
[----:B------:R-:W4:Y:S02]  /*230760*/  LDL.LU.64 R40, [R1+0x4cb8] ;  /* 0x004cb80001287983 */ /* 0x000f240000300a00 */
        /* <DEDUP_REMOVED lines=10> */
[----:B------:R1:W-:Y:S01]  /*230810*/  @P0 STG.E.U8 desc[UR16][R10.64], R0 ;  /* 0x000000000a000986 */ /* 0x0003e2000c101110 */
[----:B------:R-:W-:-:S03]  /*230820*/  LOP3.LUT P0, RZ, R25, 0x200000, RZ, 0xc0, !PT ;  /* 0x0020000019ff7812 */ /* 0x000fc6000780c0ff */
[----:B-1----:R-:W4:Y:S04]  /*230830*/  LDL.LU R10, [R1+0x1c8] ;  /* 0x0001c800010a7983 */ /* 0x002f280000300800 */
[----:B------:R-:W4:Y:S04]  /*230840*/  LDL.LU.64 R20, [R1+0x4cc0] ;  /* 0x004cc00001147983 */ /* 0x000f280000300a00 */
[----:B------:R-:W4:Y:S01]  /*230850*/  LDL.LU.64 R38, [R1+0x4cc8] ;  /* 0x004cc80001267983 */ /* 0x000f220000300a00 */
[----:B------:R-:W-:-:S03]  /*230860*/  PRMT R0, R2, 0x7772, RZ ;  /* 0x0000777202007816 */ /* 0x000fc600000000ff */
[----:B------:R-:W4:Y:S04]  /*230870*/  LDL.LU.64 R36, [R1+0x4cd8] ;  /* 0x004cd80001247983 */ /* 0x000f280000300a00 */
[----:B------:R1:W-:Y:S01]  /*230880*/  @P0 STG.E.U8 desc[UR16][R6.64], R0 ;  /* 0x0000000006000986 */ /* 0x0003e2000c101110 */
[----:B------:R-:W-:-:S03]  /*230890*/  LOP3.LUT P0, RZ, R25, 0x100000, RZ, 0xc0, !PT ;  /* 0x0010000019ff7812 */ /* 0x000fc6000780c0ff */
[----:B------:R-:W4:Y:S04]  /*2308a0*/  LDL.LU.64 R34, [R1+0x4ce8] ;  /* 0x004ce80001227983 */ /* 0x000f280000300a00 */
[----:B------:R-:W4:Y:S01]  /*2308b0*/  LDL.LU.64 R32, [R1+0x4d00] ;  /* 0x004d000001207983 */ /* 0x000f220000300a00 */
[----:B-1----:R-:W-:-:S03]  /*2308c0*/  PRMT R0, R2, 0x7773, RZ ;  /* 0x0000777302007816 */ /* 0x002fc600000000ff */
[----:B------:R-:W4:Y:S04]  /*2308d0*/  LDL.LU.64 R6, [R1+0x4d10] ;  /* 0x004d100001067983 */ /* 0x000f280000300a00 */
[----:B------:R1:W-:Y:S04]  /*2308e0*/  @P0 STG.E.U8 desc[UR16][R4.64], R0 ;  /* 0x0000000004000986 */ /* 0x0003e8000c101110 */
        /* <DEDUP_REMOVED lines=35> */
[C---:B-1----:R-:W-:Y:S02]  /*230b20*/  PRMT R0, R10.reuse, 0x7771, RZ ;  /* 0x000077710a007816 */ /* 0x042fe400000000ff */
[----:B------:R-:W4:Y:S04]  /*230b30*/  LDL.LU.64 R36, [R1+0x4d48] ;  /* 0x004d480001247983 */ /* 0x000f280000300a00 */
[----:B------:R1:W-:Y:S02]  /*230b40*/  @P3 STG.E.U8 desc[UR16][R34.64], R0 ;  /* 0x0000000022003986 */ /* 0x0003e4000c101110 */
[----:B-1----:R-:W-:-:S02]  /*230b50*/  PRMT R0, R10, 0x7772, RZ ;  /* 0x000077720a007816 */ /* 0x002fc400000000ff */
[----:B------:R-:W2:Y:S04]  /*230b60*/  LDL.LU.64 R34, [R1+0x4d58] ;  /* 0x004d580001227983 */ /* 0x000ea80000300a00 */
[----:B------:R1:W-:Y:S02]  /*230b70*/  @P4 STG.E.U8 desc[UR16][R32.64], R0 ;  /* 0x0000000020004986 */ /* 0x0003e4000c101110 */
[----:B-1----:R-:W-:Y:S02]  /*230b80*/  PRMT R0, R10, 0x7773, RZ ;  /* 0x000077730a007816 */ /* 0x002fe400000000ff */
[----:B------:R-:W3:Y:S04]  /*230b90*/  LDL.LU.64 R32, [R1+0x4d68] ;  /* 0x004d680001207983 */ /* 0x000ee80000300a00 */
[----:B------:R1:W-:Y:S04]  /*230ba0*/  @P5 STG.E.U8 desc[UR16][R6.64], R0 ;  /* 0x0000000006005986 */ /* 0x0003e8000c101110 */
[----:B------:R-:W3:Y:S01]  /*230bb0*/  LDL.LU.64 R10, [R1+0x4d80] ;  /* 0x004d8000010a7983 */ /* 0x000ee20000300a00 */
[----:B-1----:R-:W-:-:S03]  /*230bc0*/  PRMT R0, R2, 0x7770, RZ ;  /* 0x0000777002007816 */ /* 0x002fc600000000ff */
[----:B------:R-:W3:Y:S04]  /*230bd0*/  LDL.LU.64 R6, [R1+0x4d88] ;  /* 0x004d880001067983 */ /* 0x000ee80000300a00 */
[----:B------:R1:W-:Y:S04]  /*230be0*/  @P6 STG.E.U8 desc[UR16][R4.64], R0 ;  /* 0x0000000004006986 */ /* 0x0003e8000c101110 */
[----:B-1----:R-:W3:Y:S04]  /*230bf0*/  LDL.LU.64 R4, [R1+0x4d90] ;  /* 0x004d900001047983 */ /* 0x002ee80000300a00 */
[----:B------:R-:W3:Y:S04]  /*230c00*/  LDL.LU R3, [R1+0x1a8] ;  /* 0x0001a80001037983 */ /* 0x000ee80000300800 */
        /* <DEDUP_REMOVED lines=8> */
[----:B------:R-:W-:Y:S01]  /*230c90*/  LOP3.LUT P5, RZ, R47, 0x1000, RZ, 0xc0, !PT ;  /* 0x000010002fff7812 */ /* 0x000fe200078ac0ff */
[----:B------:R-:W3:Y:S06]  /*230ca0*/  LDL.LU.64 R38, [R1+0x4dd8] ;  /* 0x004dd80001267983 */ /* 0x000eec0000300a00 */
        /* <DEDUP_REMOVED lines=23> */
[C---:B------:R-:W-:Y:S02]  /*230e20*/  LOP3.LUT P0, RZ, R47.reuse, 0x8000, RZ, 0xc0, !PT ;  /* 0x000080002fff7812 */ /* 0x040fe4000780c0ff */
[----:B------:R-:W-:Y:S02]  /*230e30*/  LOP3.LUT P6, RZ, R47, 0x2000, RZ, 0xc0, !PT ;  /* 0x000020002fff7812 */ /* 0x000fe400078cc0ff */
[----:B------:R-:W-:-:S09]  /*230e40*/  LOP3.LUT R25, R25, 0xffffefff, RZ, 0xc0, !PT ;  /* 0xffffefff19197812 */ /* 0x000fd200078ec0ff */
[----:B------:R-:W-:Y:S02]  /*230e50*/  @P0 LOP3.LUT R25, R25, 0x1000, RZ, 0xfc, !PT ;  /* 0x0000100019190812 */ /* 0x000fe400078efcff */
[----:B------:R-:W-:Y:S01]  /*230e60*/  LOP3.LUT P0, RZ, R47, 0x4000, RZ, 0xc0, !PT ;  /* 0x000040002fff7812 */ /* 0x000fe2000780c0ff */
[----:B----4-:R1:W-:Y:S02]  /*230e70*/  @P4 STG.E.U8 desc[UR16][R36.64], R0 ;  /* 0x0000000024004986 */ /* 0x0103e4000c101110 */
[C---:B-1----:R-:W-:Y:S02]  /*230e80*/  PRMT R0, R2.reuse, 0x7772, RZ ;  /* 0x0000777202007816 */ /* 0x042fe400000000ff */
[----:B------:R-:W4:Y:S04]  /*230e90*/  LDL.LU.64 R36, [R1+0x4df0] ;  /* 0x004df00001247983 */ /* 0x000f280000300a00 */
[----:B--2---:R1:W-:Y:S02]  /*230ea0*/  @P5 STG.E.U8 desc[UR16][R34.64], R0 ;  /* 0x0000000022005986 */ /* 0x0043e4000c101110 */
[----:B-1----:R-:W-:-:S02]  /*230eb0*/  PRMT R0, R2, 0x7773, RZ ;  /* 0x0000777302007816 */ /* 0x002fc400000000ff */
[----:B------:R-:W2:Y:S04]  /*230ec0*/  LDL.LU.64 R34, [R1+0x4df8] ;  /* 0x004df80001227983 */ /* 0x000ea80000300a00 */
[----:B---3--:R1:W-:Y:S04]  /*230ed0*/  @P6 STG.E.U8 desc[UR16][R32.64], R0 ;  /* 0x0000000020006986 */ /* 0x0083e8000c101110 */
[----:B-1----:R-:W3:Y:S01]  /*230ee0*/  LDL.LU.64 R32, [R1+0x4e00] ;  /* 0x004e000001207983 */ /* 0x002ee20000300a00 */
[----:B------:R-:W-:-:S05]  /*230ef0*/  PRMT R0, R3, 0x7770, RZ ;  /* 0x0000777003007816 */ /* 0x000fca00000000ff */
[----:B------:R1:W-:Y:S01]  /*230f00*/  @P0 STG.E.U8 desc[UR16][R10.64], R0 ;  /* 0x000000000a000986 */ /* 0x0003e2000c101110 */
[----:B------:R-:W-:Y:S02]  /*230f10*/  LOP3.LUT P0, RZ, R25, 0x1000, RZ, 0xc0, !PT ;  /* 0x0000100019ff7812 */ /* 0x000fe4000780c0ff */
[----:B-1----:R-:W-:Y:S01]  /*230f20*/  PRMT R0, R3, 0x7771, RZ ;  /* 0x0000777103007816 */ /* 0x002fe200000000ff */
[----:B------:R-:W3:Y:S10]  /*230f30*/  LDL.LU.64 R10, [R1+0x4e08] ;  /* 0x004e0800010a7983 */ /* 0x000ef40000300a00 */
        /* <DEDUP_REMOVED lines=33> */
[----:B----4-:R1:W-:Y:S02]  /*231150*/  @P0 STG.E.U8 desc[UR16][R36.64], R0 ;  /* 0x0000000024000986 */ /* 0x0103e4000c101110 */
[----:B-1----:R-:W-:-:S05]  /*231160*/  PRMT R0, R16, 0x7772, RZ ;  /* 0x0000777210007816 */ /* 0x002fca00000000ff */
[----:B--2---:R1:W-:Y:S02]  /*231170*/  @P1 STG.E.U8 desc[UR16][R34.64], R0 ;  /* 0x0000000022001986 */ /* 0x0043e4000c101110 */
[----:B-1----:R-:W-:Y:S02]  /*231180*/  PRMT R0, R16, 0x7773, RZ ;  /* 0x0000777310007816 */ /* 0x002fe400000000ff */
[----:B------:R-:W2:Y:S04]  /*231190*/  LDL.LU R16, [R1+0x9efc] ;  /* 0x009efc0001107983 */ /* 0x000ea80000300800 */
[----:B---3--:R1:W-:Y:S02]  /*2311a0*/  @P2 STG.E.U8 desc[UR16][R32.64], R0 ;  /* 0x0000000020002986 */ /* 0x0083e4000c101110 */
[----:B-1----:R-:W-:-:S05]  /*2311b0*/  PRMT R0, R48, 0x7770, RZ ;  /* 0x0000777030007816 */ /* 0x002fca00000000ff */
        /* <DEDUP_REMOVED lines=8> */
[----:B------:R-:W2:Y:S04]  /*231240*/  LDL.LU.64 R34, [R1+0x4e30] ;  /* 0x004e300001227983 */ /* 0x000ea80000300a00 */
[----:B------:R-:W2:Y:S04]  /*231250*/  LDL.LU.64 R32, [R1+0x4e38] ;  /* 0x004e380001207983 */ /* 0x000ea80000300a00 */
[----:B------:R-:W2:Y:S01]  /*231260*/  LDL.LU R7, [R1+0x1ec] ;  /* 0x0001ec0001077983 */ /* 0x000ea20000300800 */
[----:B------:R-:W-:-:S03]  /*231270*/  LOP3.LUT P6, RZ, R47, 0x20000000, RZ, 0xc0, !PT ;  /* 0x200000002fff7812 */ /* 0x000fc600078cc0ff */
[----:B------:R-:W2:Y:S04]  /*231280*/  LDL.LU.64 R10, [R1+0x4e40] ;  /* 0x004e4000010a7983 */ /* 0x000ea80000300a00 */
[----:B------:R-:W2:Y:S06]  /*231290*/  LDL.LU.64 R4, [R1+0x4e48] ;  /* 0x004e480001047983 */ /* 0x000eac0000300a00 */
[----:B------:R1:W-:Y:S04]  /*2312a0*/  @P6 STG.E.U8 desc[UR16][R2.64], R0 ;  /* 0x0000000002006986 */ /* 0x0003e8000c101110 */
[----:B-1----:R-:W2:Y:S04]  /*2312b0*/  LDL.LU.64 R2, [R1+0x4e50] ;  /* 0x004e500001027983 */ /* 0x002ea80000300a00 */
[----:B------:R-:W2:Y:S01]  /*2312c0*/  LDL.LU R8, [R1+0x1dc] ;  /* 0x0001dc0001087983 */ /* 0x000ea20000300800 */
[----:B------:R-:W-:-:S02]  /*2312d0*/  LOP3.LUT R26, R26, 0xf7ffffff, RZ, 0xc0, !PT ;  /* 0xf7ffffff1a1a7812 */ /* 0x000fc400078ec0ff */
[C---:B------:R-:W-:Y:S02]  /*2312e0*/  LOP3.LUT P4, RZ, R47.reuse, 0x40000000, RZ, 0xc0, !PT ;  /* 0x400000002fff7812 */ /* 0x040fe4000788c0ff */
[----:B------:R-:W-:Y:S02]  /*2312f0*/  LOP3.LUT P5, RZ, R47, 0x80000000, RZ, 0xc0, !PT ;  /* 0x800000002fff7812 */ /* 0x000fe400078ac0ff */
[----:B------:R-:W2:Y:S04]  /*231300*/  LDL.LU.64 R46, [R1+0x4e58] ;  /* 0x004e5800012e7983 */ /* 0x000ea80000300a00 */
[----:B------:R-:W2:Y:S04]  /*231310*/  LDL.LU.64 R44, [R1+0x4e60] ;  /* 0x004e6000012c7983 */ /* 0x000ea80000300a00 */
[----:B------:R-:W2:Y:S04]  /*231320*/  LDL.LU.64 R22, [R1+0x4e68] ;  /* 0x004e680001167983 */ /* 0x000ea80000300a00 */
[----:B------:R-:W2:Y:S01]  /*231330*/  LDL.LU R6, [R1+0x1cc] ;  /* 0x0001cc0001067983 */ /* 0x000ea20000300800 */
[----:B------:R-:W-:-:S03]  /*231340*/  LOP3.LUT R25, R25, 0xfffffffe, RZ, 0xc0, !PT ;  /* 0xfffffffe19197812 */ /* 0x000fc600078ec0ff */
[----:B------:R-:W2:Y:S04]  /*231350*/  LDL.LU.64 R42, [R1+0x4e70] ;  /* 0x004e7000012a7983 */ /* 0x000ea80000300a00 */
[----:B------:R-:W2:Y:S04]  /*231360*/  LDL.LU.64 R40, [R1+0x4e78] ;  /* 0x004e780001287983 */ /* 0x000ea80000300a00 */
        /* <DEDUP_REMOVED lines=23> */
[----:B--2---:R-:W-:-:S09]  /*2314e0*/  PRMT R0, R7, 0x7770, RZ ;  /* 0x0000777007007816 */ /* 0x004fd200000000ff */
[----:B------:R-:W-:Y:S02]  /*2314f0*/  @P0 LOP3.LUT R25, R25, 0x4, RZ, 0xfc, !PT ;  /* 0x0000000419190812 */ /* 0x000fe400078efcff */
[C---:B------:R-:W-:Y:S01]  /*231500*/  LOP3.LUT P0, RZ, R48.reuse, 0x4, RZ, 0xc0, !PT ;  /* 0x0000000430ff7812 */ /* 0x040fe2000780c0ff */
[----:B----4-:R1:W-:Y:S01]  /*231510*/  @P4 STG.E.U8 desc[UR16][R36.64], R0 ;  /* 0x0000000024004986 */ /* 0x0103e2000c101110 */
        /* <DEDUP_REMOVED lines=70> */
[----:B------:R-:W-:Y:S01]  /*231980*/  LOP3.LUT P4, RZ, R48, 0x20000, RZ, 0xc0, !PT ;  /* 0x0002000030ff7812 */ /* 0x000fe2000788c0ff */
[----:B------:R-:W4:Y:S01]  /*231990*/  LDL.LU R31, [R1+0x18c] ;  /* 0x00018c00011f7983 */ /* 0x000f220000300800 */
[----:B------:R-:W-:Y:S02]  /*2319a0*/  LOP3.LUT R26, R26, 0xfffbffff, RZ, 0xc0, !PT ;  /* 0xfffbffff1a1a7812 */ /* 0x000fe400078ec0ff */
[----:B------:R-:W-:-:S07]  /*2319b0*/  PRMT R0, R7, 0x7773, RZ ;  /* 0x0000777307007816 */ /* 0x000fce00000000ff */
        /* <DEDUP_REMOVED lines=27> */
[----:B------:R-:W-:Y:S01]  /*231b70*/  LOP3.LUT P0, RZ, R48, 0x100000, RZ, 0xc0, !PT ;  /* 0x0010000030ff7812 */ /* 0x000fe2000780c0ff */
[----:B---3--:R1:W-:Y:S04]  /*231b80*/  @P4 STG.E.U8 desc[UR16][R2.64], R0 ;  /* 0x0000000002004986 */ /* 0x0083e8000c101110 */
[----:B-1----:R-:W3:Y:S04]  /*231b90*/  LDL.LU.64 R2, [R1+0x4ee8] ;  /* 0x004ee80001027983 */ /* 0x002ee80000300a00 */
[----:B------:R-:W3:Y:S04]  /*231ba0*/  LDL.LU.64 R46, [R1+0x4ef0] ;  /* 0x004ef000012e7983 */ /* 0x000ee80000300a00 */
[----:B------:R-:W3:Y:S01]  /*231bb0*/  LDL.LU.64 R44, [R1+0x4ef8] ;  /* 0x004ef800012c7983 */ /* 0x000ee20000300a00 */
[----:B--2---:R-:W-:-:S05]  /*231bc0*/  PRMT R0, R6, 0x7770, RZ ;  /* 0x0000777006007816 */ /* 0x004fca00000000ff */
[----:B----4-:R1:W-:Y:S04]  /*231bd0*/  @P5 STG.E.U8 desc[UR16][R10.64], R0 ;  /* 0x000000000a005986 */ /* 0x0103e8000c101110 */
[----:B-1----:R-:W2:Y:S04]  /*231be0*/  LDL.LU R11, [R1+0x170] ;  /* 0x00017000010b7983 */ /* 0x002ea80000300800 */
[----:B------:R-:W4:Y:S04]  /*231bf0*/  LDL.LU.64 R22, [R1+0x4f00] ;  /* 0x004f000001167983 */ /* 0x000f280000300a00 */
[----:B------:R-:W2:Y:S04]  /*231c00*/  LDL.LU.64 R42, [R1+0x4f08] ;  /* 0x004f0800012a7983 */ /* 0x000ea80000300a00 */
[----:B------:R-:W2:Y:S04]  /*231c10*/  LDL.LU.64 R40, [R1+0x4f10] ;  /* 0x004f100001287983 */ /* 0x000ea80000300a00 */
[----:B------:R-:W2:Y:S04]  /*231c20*/  LDL.LU.64 R20, [R1+0x4f18] ;  /* 0x004f180001147983 */ /* 0x000ea80000300a00 */
[----:B------:R-:W2:Y:S04]  /*231c30*/  LDL.LU R10, [R1+0x160] ;  /* 0x00016000010a7983 */ /* 0x000ea80000300800 */
[----:B------:R-:W2:Y:S04]  /*231c40*/  LDL.LU.64 R38, [R1+0x4f20] ;  /* 0x004f200001267983 */ /* 0x000ea80000300a00 */
[----:B------:R-:W2:Y:S01]  /*231c50*/  LDL.LU.64 R36, [R1+0x4f28] ;  /* 0x004f280001247983 */ /* 0x000ea20000300a00 */
[----:B------:R-:W-:-:S05]  /*231c60*/  PRMT R0, R6, 0x7771, RZ ;  /* 0x0000777106007816 */ /* 0x000fca00000000ff */
[----:B------:R1:W-:Y:S02]  /*231c70*/  @P6 STG.E.U8 desc[UR16][R34.64], R0 ;  /* 0x0000000022006986 */ /* 0x0003e4000c101110 */
[----:B-1----:R-:W-:Y:S02]  /*231c80*/  PRMT R0, R6, 0x7772, RZ ;  /* 0x0000777206007816 */ /* 0x002fe400000000ff */
[----:B------:R-:W2:Y:S04]  /*231c90*/  LDL.LU.64 R34, [R1+0x4f30] ;  /* 0x004f300001227983 */ /* 0x000ea80000300a00 */
[----:B------:R1:W-:Y:S01]  /*231ca0*/  @P0 STG.E.U8 desc[UR16][R32.64], R0 ;  /* 0x0000000020000986 */ /* 0x0003e2000c101110 */
[----:B------:R-:W-:-:S03]  /*231cb0*/  LOP3.LUT P0, RZ, R26, 0x4000000, RZ, 0xc0, !PT ;  /* 0x040000001aff7812 */ /* 0x000fc6000780c0ff */
[----:B-1----:R-:W2:Y:S01]  /*231cc0*/  LDL.LU.64 R32, [R1+0x4f38] ;  /* 0x004f380001207983 */ /* 0x002ea20000300a00 */
[----:B------:R-:W-:-:S03]  /*231cd0*/  PRMT R0, R6, 0x7773, RZ ;  /* 0x0000777306007816 */ /* 0x000fc600000000ff */
[----:B------:R-:W2:Y:S04]  /*231ce0*/  LDL.LU R8, [R1+0x150] ;  /* 0x0001500001087983 */ /* 0x000ea80000300800 */
[----:B------:R-:W2:Y:S04]  /*231cf0*/  LDL.LU.64 R6, [R1+0x4f40] ;  /* 0x004f400001067983 */ /* 0x000ea80000300a00 */
        /* <DEDUP_REMOVED lines=19> */
[----:B----4-:R2:W-:Y:S01]  /*231e30*/  @P0 STG.E.U8 desc[UR16][R22.64], R0 ;  /* 0x0000000016000986 */ /* 0x0105e2000c101110 */
[----:B------:R-:W-:Y:S02]  /*231e40*/  LOP3.LUT P0, RZ, R26, 0x200000, RZ, 0xc0, !PT ;  /* 0x002000001aff7812 */ /* 0x000fe4000780c0ff */
[----:B--2---:R-:W-:-:S11]  /*231e50*/  PRMT R0, R11, 0x7770, RZ ;  /* 0x000077700b007816 */ /* 0x004fd600000000ff */
        /* <DEDUP_REMOVED lines=27> */
[----:B------:R-:W-:-:S11]  /*232010*/  LOP3.LUT R26, R26, 0xfffffdff, RZ, 0xc0, !PT ;  /* 0xfffffdff1a1a7812 */ /* 0x000fd600078ec0ff */
[----:B------:R-:W-:Y:S02]  /*232020*/  @P0 LOP3.LUT R26, R26, 0x200, RZ, 0xfc, !PT ;  /* 0x000002001a1a0812 */ /* 0x000fe400078efcff */
[----:B------:R-:W-:Y:S02]  /*232030*/  LOP3.LUT P0, RZ, R16, 0x8000, RZ, 0xc0, !PT ;  /* 0x0000800010ff7812 */ /* 0x000fe4000780c0ff */
[----:B------:R-:W-:Y:S02]  /*232040*/  LOP3.LUT R26, R26, 0xfffffbff, RZ, 0xc0, !PT ;  /* 0xfffffbff1a1a7812 */ /* 0x000fe400078ec0ff */
[----:B------:R-:W-:Y:S02]  /*232050*/  LOP3.LUT P6, RZ, R16, 0x8, RZ, 0xc0, !PT ;  /* 0x0000000810ff7812 */ /* 0x000fe400078cc0ff */
        /* <DEDUP_REMOVED lines=13> */
[----:B------:R-:W3:Y:S01]  /*232130*/  LDL.LU.64 R44, [R1+0x4f88] ;  /* 0x004f8800012c7983 */ /* 0x000ee20000300a00 */
[----:B------:R-:W-:-:S03]  /*232140*/  @P0 LOP3.LUT R26, R26, 0x2000, RZ, 0xfc, !PT ;  /* 0x000020001a1a0812 */ /* 0x000fc600078efcff */
[----:B------:R-:W3:Y:S01]  /*232150*/  LDL.LU.64 R22, [R1+0x4f90] ;  /* 0x004f900001167983 */ /* 0x000ee20000300a00 */
[C---:B------:R-:W-:Y:S02]  /*232160*/  LOP3.LUT P0, RZ, R16.reuse, 0x800, RZ, 0xc0, !PT ;  /* 0x0000080010ff7812 */ /* 0x040fe4000780c0ff */
[----:B------:R-:W-:Y:S01]  /*232170*/  LOP3.LUT P4, RZ, R16, 0x10, RZ, 0xc0, !PT ;  /* 0x0000001010ff7812 */ /* 0x000fe2000788c0ff */
[----:B------:R-:W3:Y:S01]  /*232180*/  LDL.LU.64 R42, [R1+0x4f98] ;  /* 0x004f9800012a7983 */ /* 0x000ee20000300a00 */
        /* <DEDUP_REMOVED lines=21> */
[----:B----4-:R1:W-:Y:S04]  /*2322e0*/  @P5 STG.E.U8 desc[UR16][R34.64], R0 ;  /* 0x0000000022005986 */ /* 0x0103e8000c101110 */
[----:B------:R-:W4:Y:S04]  /*2322f0*/  LDL.LU.64 R36, [R1+0x4fb8] ;  /* 0x004fb80001247983 */ /* 0x000f280000300a00 */
[----:B-1----:R-:W4:Y:S01]  /*232300*/  LDL.LU.64 R34, [R1+0x4fc0] ;  /* 0x004fc00001227983 */ /* 0x002f220000300a00 */
[----:B------:R-:W-:-:S05]  /*232310*/  PRMT R0, R10, 0x7770, RZ ;  /* 0x000077700a007816 */ /* 0x000fca00000000ff */
[----:B------:R1:W-:Y:S02]  /*232320*/  @P6 STG.E.U8 desc[UR16][R32.64], R0 ;  /* 0x0000000020006986 */ /* 0x0003e4000c101110 */
[----:B-1----:R-:W-:Y:S02]  /*232330*/  PRMT R0, R10, 0x7771, RZ ;  /* 0x000077710a007816 */ /* 0x002fe400000000ff */
[----:B------:R-:W4:Y:S04]  /*232340*/  LDL.LU.64 R32, [R1+0x4fc8] ;  /* 0x004fc80001207983 */ /* 0x000f280000300a00 */
[----:B------:R1:W-:Y:S01]  /*232350*/  @P0 STG.E.U8 desc[UR16][R6.64], R0 ;  /* 0x0000000006000986 */ /* 0x0003e2000c101110 */
[----:B------:R-:W-:Y:S02]  /*232360*/  LOP3.LUT P0, RZ, R26, 0x20000, RZ, 0xc0, !PT ;  /* 0x000200001aff7812 */ /* 0x000fe4000780c0ff */
[----:B-1----:R-:W-:-:S11]  /*232370*/  PRMT R0, R10, 0x7772, RZ ;  /* 0x000077720a007816 */ /* 0x002fd600000000ff */
[----:B------:R1:W-:Y:S02]  /*232380*/  @P0 STG.E.U8 desc[UR16][R4.64], R0 ;  /* 0x0000000004000986 */ /* 0x0003e4000c101110 */
[----:B-1----:R-:W-:Y:S02]  /*232390*/  PRMT R0, R10, 0x7773, RZ ;  /* 0x000077730a007816 */ /* 0x002fe400000000ff */
[----:B------:R-:W4:Y:S04]  /*2323a0*/  LDL.LU.64 R10, [R1+0x4fd0] ;  /* 0x004fd000010a7983 */ /* 0x000f280000300a00 */
[----:B------:R-:W4:Y:S04]  /*2323b0*/  LDL.LU.64 R6, [R1+0x4fd8] ;  /* 0x004fd80001067983 */ /* 0x000f280000300a00 */
[----:B------:R-:W4:Y:S01]  /*2323c0*/  LDL.LU.64 R4, [R1+0x4fe0] ;  /* 0x004fe00001047983 */ /* 0x000f220000300a00 */
[----:B------:R-:W-:-:S13]  /*2323d0*/  LOP3.LUT P0, RZ, R26, 0x10000, RZ, 0xc0, !PT ;  /* 0x000100001aff7812 */ /* 0x000fda000780c0ff */
        /* <DEDUP_REMOVED lines=12> */
[----:B-1----:R-:W-:Y:S02]  /*2324a0*/  PRMT R0, R31, 0x7773, RZ ;  /* 0x000077731f007816 */ /* 0x002fe400000000ff */
        /* <DEDUP_REMOVED lines=26> */
[----:B-1----:R-:W4:Y:S04]  /*232650*/  LDL.LU.64 R4, [R1+0x4ff0] ;  /* 0x004ff00001047983 */ /* 0x002f280000300a00 */
[----:B------:R-:W2:Y:S01]  /*232660*/  LDL.LU.64 R36, [R1+0x4ff8] ;  /* 0x004ff80001247983 */ /* 0x000ea20000300a00 */
[----:B------:R-:W-:-:S02]  /*232670*/  LOP3.LUT P6, RZ, R16, 0x400000, RZ, 0xc0, !PT ;  /* 0x0040000010ff7812 */ /* 0x000fc400078cc0ff */
[----:B------:R-:W-:Y:S01]  /*232680*/  PRMT R0, R51, 0x7770, RZ ;  /* 0x0000777033007816 */ /* 0x000fe200000000ff */
[----:B------:R-:W2:Y:S04]  /*232690*/  LDL.LU.64 R34, [R1+0x5000] ;  /* 0x0050000001227983 */ /* 0x000ea80000300a00 */
[----:B------:R-:W2:Y:S04]  /*2326a0*/  LDL.LU.64 R32, [R1+0x5008] ;  /* 0x0050080001207983 */ /* 0x000ea80000300a00 */
[----:B------:R-:W2:Y:S04]  /*2326b0*/  LDL.LU.64 R6, [R1+0x5010] ;  /* 0x0050100001067983 */ /* 0x000ea80000300a00 */
[----:B---3--:R1:W-:Y:S04]  /*2326c0*/  @P6 STG.E.U8 desc[UR16][R2.64], R0 ;  /* 0x0000000002006986 */ /* 0x0083e8000c101110 */
[----:B-1----:R-:W3:Y:S01]  /*2326d0*/  LDL.LU R3, [R1+0x174] ;  /* 0x0001740001037983 */ /* 0x002ee20000300800 */
[----:B------:R-:W-:-:S02]  /*2326e0*/  LOP3.LUT P4, RZ, R16, 0x800000, RZ, 0xc0, !PT ;  /* 0x0080000010ff7812 */ /* 0x000fc4000788c0ff */
[----:B------:R-:W-:Y:S02]  /*2326f0*/  PRMT R0, R51, 0x7771, RZ ;  /* 0x0000777133007816 */ /* 0x000fe400000000ff */
[----:B------:R-:W-:Y:S02]  /*232700*/  LOP3.LUT R26, R26, 0xfffffffe, RZ, 0xc0, !PT ;  /* 0xfffffffe1a1a7812 */ /* 0x000fe400078ec0ff */
[C---:B------:R-:W-:Y:S02]  /*232710*/  LOP3.LUT P5, RZ, R16.reuse, 0x1000000, RZ, 0xc0, !PT ;  /* 0x0100000010ff7812 */ /* 0x040fe400078ac0ff */
[----:B------:R-:W-:-:S05]  /*232720*/  LOP3.LUT P6, RZ, R16, 0x2000000, RZ, 0xc0, !PT ;  /* 0x0200000010ff7812 */ /* 0x000fca00078cc0ff */
[----:B----4-:R1:W-:Y:S04]  /*232730*/  @P4 STG.E.U8 desc[UR16][R4.64], R0 ;  /* 0x0000000004004986 */ /* 0x0103e8000c101110 */
[----:B-1----:R-:W4:Y:S01]  /*232740*/  LDL.LU.64 R4, [R1+0x5018] ;  /* 0x0050180001047983 */ /* 0x002f220000300a00 */
[----:B--2---:R-:W-:-:S03]  /*232750*/  LOP3.LUT P0, RZ, R49, 0x8, RZ, 0xc0, !PT ;  /* 0x0000000831ff7812 */ /* 0x004fc6000780c0ff */
[----:B------:R-:W2:Y:S04]  /*232760*/  LDL.LU R11, [R1+0x164] ;  /* 0x00016400010b7983 */ /* 0x000ea80000300800 */
[----:B------:R-:W2:Y:S04]  /*232770*/  LDL.LU.64 R46, [R1+0x5020] ;  /* 0x00502000012e7983 */ /* 0x000ea80000300a00 */
[----:B------:R-:W2:Y:S02]  /*232780*/  LDL.LU.64 R44, [R1+0x5028] ;  /* 0x00502800012c7983 */ /* 0x000ea40000300a00 */
        /* <DEDUP_REMOVED lines=16> */
[----:B------:R-:W-:Y:S02]  /*232890*/  LOP3.LUT R26, R26, 0xffffffdf, RZ, 0xc0, !PT ;  /* 0xffffffdf1a1a7812 */ /* 0x000fe400078ec0ff */
[----:B-1----:R-:W-:Y:S02]  /*2328a0*/  PRMT R0, R51, 0x7773, RZ ;  /* 0x0000777333007816 */ /* 0x002fe400000000ff */
[----:B------:R-:W2:Y:S07]  /*2328b0*/  LDL.LU R51, [R1+0x9eec] ;  /* 0x009eec0001337983 */ /* 0x000eae0000300800 */
[----:B------:R-:W-:Y:S01]  /*2328c0*/  @P0 LOP3.LUT R26, R26, 0x20, RZ, 0xfc, !PT ;  /* 0x000000201a1a0812 */ /* 0x000fe200078efcff */
[----:B------:R-:W2:Y:S01]  /*2328d0*/  LDL.LU.64 R22, [R1+0x5030] ;  /* 0x0050300001167983 */ /* 0x000ea20000300a00 */
[----:B------:R-:W-:-:S02]  /*2328e0*/  LOP3.LUT P0, RZ, R16, 0x20000000, RZ, 0xc0, !PT ;  /* 0x2000000010ff7812 */ /* 0x000fc4000780c0ff */
[----:B------:R-:W-:Y:S01]  /*2328f0*/  LOP3.LUT R26, R26, 0xffffffbf, RZ, 0xc0, !PT ;  /* 0xffffffbf1a1a7812 */ /* 0x000fe200078ec0ff */
[----:B------:R-:W2:Y:S04]  /*232900*/  LDL.LU.64 R42, [R1+0x5038] ;  /* 0x00503800012a7983 */ /* 0x000ea80000300a00 */
[----:B------:R-:W2:Y:S04]  /*232910*/  LDL.LU.64 R40, [R1+0x5040] ;  /* 0x0050400001287983 */ /* 0x000ea80000300a00 */
[----:B------:R-:W2:Y:S02]  /*232920*/  LDL.LU R8, [R1+0x154] ;  /* 0x0001540001087983 */ /* 0x000ea40000300800 */
[----:B------:R-:W-:-:S02]  /*232930*/  @P0 LOP3.LUT R26, R26, 0x40, RZ, 0xfc, !PT ;  /* 0x000000401a1a0812 */ /* 0x000fc400078efcff */
[----:B------:R-:W-:Y:S01]  /*232940*/  LOP3.LUT P0, RZ, R16, 0x10000000, RZ, 0xc0, !PT ;  /* 0x1000000010ff7812 */ /* 0x000fe2000780c0ff */
[----:B------:R-:W2:Y:S01]  /*232950*/  LDL.LU.64 R20, [R1+0x5048] ;  /* 0x0050480001147983 */ /* 0x000ea20000300a00 */
[----:B------:R-:W-:-:S03]  /*232960*/  LOP3.LUT R26, R26, 0xffffff7f, RZ, 0xc0, !PT ;  /* 0xffffff7f1a1a7812 */ /* 0x000fc600078ec0ff */
[----:B------:R3:W-:Y:S04]  /*232970*/  @P6 STG.E.U8 desc[UR16][R34.64], R0 ;  /* 0x0000000022006986 */ /* 0x0007e8000c101110 */
[----:B------:R-:W2:Y:S04]  /*232980*/  LDL.LU.64 R38, [R1+0x5050] ;  /* 0x0050500001267983 */ /* 0x000ea80000300a00 */
[----:B------:R-:W-:Y:S01]  /*232990*/  @P0 LOP3.LUT R26, R26, 0x80, RZ, 0xfc, !PT ;  /* 0x000000801a1a0812 */ /* 0x000fe200078efcff */
[----:B------:R-:W2:Y:S01]  /*2329a0*/  LDL.LU R10, [R1+0x144] ;  /* 0x00014400010a7983 */ /* 0x000ea20000300800 */
[----:B------:R-:W-:-:S02]  /*2329b0*/  LOP3.LUT P0, RZ, R16, 0x8000000, RZ, 0xc0, !PT ;  /* 0x0800000010ff7812 */ /* 0x000fc4000780c0ff */
[----:B------:R-:W-:Y:S01]  /*2329c0*/  LOP3.LUT R26, R26, 0xfffffeff, RZ, 0xc0, !PT ;  /* 0xfffffeff1a1a7812 */ /* 0x000fe200078ec0ff */
[----:B------:R-:W2:Y:S01]  /*2329d0*/  LDL.LU.64 R36, [R1+0x5058] ;  /* 0x0050580001247983 */ /* 0x000ea20000300a00 */
[----:B---3--:R-:W-:-:S03]  /*2329e0*/  PRMT R0, R3, 0x7770, RZ ;  /* 0x0000777003007816 */ /* 0x008fc600000000ff */
[----:B------:R-:W3:Y:S06]  /*2329f0*/  LDL.LU.64 R34, [R1+0x5060] ;  /* 0x0050600001227983 */ /* 0x000eec0000300a00 */
[----:B------:R-:W-:Y:S02]  /*232a00*/  @P0 LOP3.LUT R26, R26, 0x100, RZ, 0xfc, !PT ;  /* 0x000001001a1a0812 */ /* 0x000fe400078efcff */
[----:B------:R-:W-:-:S13]  /*232a10*/  LOP3.LUT P0, RZ, R16, 0x4000000, RZ, 0xc0, !PT ;  /* 0x0400000010ff7812 */ /* 0x000fda000780c0ff */
[----:B------:R1:W-:Y:S01]  /*232a20*/  @P0 STG.E.U8 desc[UR16][R32.64], R0 ;  /* 0x0000000020000986 */ /* 0x0003e2000c101110 */
[C---:B------:R-:W-:Y:S02]  /*232a30*/  LOP3.LUT P0, RZ, R26.reuse, 0x100, RZ, 0xc0, !PT ;  /* 0x000001001aff7812 */ /* 0x040fe4000780c0ff */
[----:B-1----:R-:W-:Y:S01]  /*232a40*/  PRMT R0, R3, 0x7771, RZ ;  /* 0x0000777103007816 */ /* 0x002fe200000000ff */
[----:B------:R-:W3:Y:S10]  /*232a50*/  LDL.LU.64 R32, [R1+0x5068] ;  /* 0x0050680001207983 */ /* 0x000ef40000300a00 */
[----:B------:R1:W-:Y:S01]  /*232a60*/  @P0 STG.E.U8 desc[UR16][R6.64], R0 ;  /* 0x0000000006000986 */ /* 0x0003e2000c101110 */
[----:B------:R-:W-:-:S02]  /*232a70*/  LOP3.LUT P0, RZ, R26, 0x80, RZ, 0xc0, !PT ;  /* 0x000000801aff7812 */ /* 0x000fc4000780c0ff */
[C---:B-1----:R-:W-:Y:S01]  /*232a80*/  PRMT R0, R3.reuse, 0x7772, RZ ;  /* 0x0000777203007816 */ /* 0x042fe200000000ff */
[----:B------:R-:W3:Y:S10]  /*232a90*/  LDL.LU.64 R6, [R1+0x5070] ;  /* 0x0050700001067983 */ /* 0x000ef40000300a00 */
[----:B----4-:R1:W-:Y:S04]  /*232aa0*/  @P0 STG.E.U8 desc[UR16][R4.64], R0 ;  /* 0x0000000004000986 */ /* 0x0103e8000c101110 */
[----:B-1----:R-:W4:Y:S01]  /*232ab0*/  LDL.LU.64 R4, [R1+0x5078] ;  /* 0x0050780001047983 */ /* 0x002f220000300a00 */
[----:B------:R-:W-:-:S03]  /*232ac0*/  PRMT R0, R3, 0x7773, RZ ;  /* 0x0000777303007816 */ /* 0x000fc600000000ff */
[----:B------:R-:W4:Y:S01]  /*232ad0*/  LDL.LU.64 R2, [R1+0x5080] ;  /* 0x0050800001027983 */ /* 0x000f220000300a00 */
        /* <DEDUP_REMOVED lines=27> */
[----:B------:R-:W2:Y:S04]  /*232c90*/  LDL.LU.64 R36, [R1+0x5088] ;  /* 0x0050880001247983 */ /* 0x000ea80000300a00 */
[----:B---3--:R1:W-:Y:S01]  /*232ca0*/  @P2 STG.E.U8 desc[UR16][R34.64], R0 ;  /* 0x0000000022002986 */ /* 0x0083e2000c101110 */
[----:B------:R-:W-:Y:S02]  /*232cb0*/  LOP3.LUT P5, RZ, R49, 0x100, RZ, 0xc0, !PT ;  /* 0x0000010031ff7812 */ /* 0x000fe400078ac0ff */
[C---:B-1----:R-:W-:Y:S01]  /*232cc0*/  PRMT R0, R10.reuse, 0x7770, RZ ;  /* 0x000077700a007816 */ /* 0x042fe200000000ff */
[----:B------:R-:W3:Y:S04]  /*232cd0*/  LDL.LU.64 R34, [R1+0x5090] ;  /* 0x0050900001227983 */ /* 0x000ee80000300a00 */
[----:B------:R1:W-:Y:S02]  /*232ce0*/  @P3 STG.E.U8 desc[UR16][R32.64], R0 ;  /* 0x0000000020003986 */ /* 0x0003e4000c101110 */
[----:B-1----:R-:W-:-:S02]  /*232cf0*/  PRMT R0, R10, 0x7771, RZ ;  /* 0x000077710a007816 */ /* 0x002fc400000000ff */
[----:B------:R-:W2:Y:S04]  /*232d00*/  LDL.LU.64 R32, [R1+0x5098] ;  /* 0x0050980001207983 */ /* 0x000ea80000300a00 */
[----:B------:R1:W-:Y:S02]  /*232d10*/  @P4 STG.E.U8 desc[UR16][R6.64], R0 ;  /* 0x0000000006004986 */ /* 0x0003e4000c101110 */
[----:B-1----:R-:W-:Y:S02]  /*232d20*/  PRMT R0, R10, 0x7772, RZ ;  /* 0x000077720a007816 */ /* 0x002fe400000000ff */
[----:B------:R-:W-:-:S03]  /*232d30*/  LOP3.LUT P6, RZ, R49, 0x200, RZ, 0xc0, !PT ;  /* 0x0000020031ff7812 */ /* 0x000fc600078cc0ff */
[----:B----4-:R1:W-:Y:S04]  /*232d40*/  @P5 STG.E.U8 desc[UR16][R4.64], R0 ;  /* 0x0000000004005986 */ /* 0x0103e8000c101110 */
[----:B-1----:R-:W4:Y:S01]  /*232d50*/  LDL.LU R4, [R1+0x134] ;  /* 0x0001340001047983 */ /* 0x002f220000300800 */
[----:B------:R-:W-:-:S03]  /*232d60*/  PRMT R0, R10, 0x7773, RZ ;  /* 0x000077730a007816 */ /* 0x000fc600000000ff */
[----:B------:R-:W2:Y:S04]  /*232d70*/  LDL.LU.64 R10, [R1+0x50a0] ;  /* 0x0050a000010a7983 */ /* 0x000ea80000300a00 */
[----:B------:R1:W-:Y:S04]  /*232d80*/  @P6 STG.E.U8 desc[UR16][R2.64], R0 ;  /* 0x0000000002006986 */ /* 0x0003e8000c101110 */
[----:B------:R-:W3:Y:S04]  /*232d90*/  LDL.LU.64 R6, [R1+0x50a8] ;  /* 0x0050a80001067983 */ /* 0x000ee80000300a00 */
[----:B-1----:R-:W3:Y:S04]  /*232da0*/  LDL.LU.64 R2, [R1+0x50b0] ;  /* 0x0050b00001027983 */ /* 0x002ee80000300a00 */
[----:B------:R-:W3:Y:S01]  /*232db0*/  LDL.LU R5, [R1+0x124] ;  /* 0x0001240001057983 */ /* 0x000ee20000300800 */
[----:B------:R-:W-:-:S03]  /*232dc0*/  LOP3.LUT P0, RZ, R49, 0x1000000, RZ, 0xc0, !PT ;  /* 0x0100000031ff7812 */ /* 0x000fc6000780c0ff */
[----:B------:R-:W3:Y:S01]  /*232dd0*/  LDL.LU.64 R46, [R1+0x50b8] ;  /* 0x0050b800012e7983 */ /* 0x000ee20000300a00 */
[----:B------:R-:W-:-:S03]  /*232de0*/  LOP3.LUT R16, R16, 0xff7fffff, RZ, 0xc0, !PT ;  /* 0xff7fffff10107812 */ /* 0x000fc600078ec0ff */
[----:B------:R-:W3:Y:S04]  /*232df0*/  LDL.LU.64 R44, [R1+0x50c0] ;  /* 0x0050c000012c7983 */ /* 0x000ee80000300a00 */
[----:B------:R-:W3:Y:S02]  /*232e00*/  LDL.LU.64 R22, [R1+0x50c8] ;  /* 0x0050c80001167983 */ /* 0x000ee40000300a00 */
[----:B------:R-:W-:Y:S02]  /*232e10*/  @P0 LOP3.LUT R16, R16, 0x800000, RZ, 0xfc, !PT ;  /* 0x0080000010100812 */ /* 0x000fe400078efcff */
        /* <DEDUP_REMOVED lines=33> */
[----:B--2---:R1:W-:Y:S02]  /*233030*/  @P4 STG.E.U8 desc[UR16][R36.64], R0 ;  /* 0x0000000024004986 */ /* 0x0043e4000c101110 */
[C---:B-1----:R-:W-:Y:S02]  /*233040*/  PRMT R0, R4.reuse, 0x7771, RZ ;  /* 0x0000777104007816 */ /* 0x042fe400000000ff */
[----:B------:R-:W2:Y:S04]  /*233050*/  LDL.LU.64 R36, [R1+0x50f0] ;  /* 0x0050f00001247983 */ /* 0x000ea80000300a00 */
[----:B---3--:R1:W-:Y:S04]  /*233060*/  @P5 STG.E.U8 desc[UR16][R34.64], R0 ;  /* 0x0000000022005986 */ /* 0x0083e8000c101110 */
[----:B-1----:R-:W3:Y:S01]  /*233070*/  LDL.LU.64 R34, [R1+0x50f8] ;  /* 0x0050f80001227983 */ /* 0x002ee20000300a00 */
        /* <DEDUP_REMOVED lines=39> */
[C---:B-1----:R-:W-:Y:S02]  /*2332f0*/  PRMT R0, R50.reuse, 0x7771, RZ ;  /* 0x0000777132007816 */ /* 0x042fe400000000ff */
[C---:B------:R-:W-:Y:S02]  /*233300*/  LOP3.LUT P3, RZ, R49.reuse, 0x8000000, RZ, 0xc0, !PT ;  /* 0x0800000031ff7812 */ /* 0x040fe4000786c0ff */
        /* <DEDUP_REMOVED lines=8> */
[----:B----4-:R1:W-:Y:S04]  /*233390*/  @P3 STG.E.U8 desc[UR16][R32.64], R0 ;  /* 0x0000000020003986 */ /* 0x0103e8000c101110 */
[----:B------:R-:W3:Y:S01]  /*2333a0*/  LDL.LU.64 R36, [R1+0x5120] ;  /* 0x0051200001247983 */ /* 0x000ee20000300a00 */
[----:B-1----:R-:W-:-:S05]  /*2333b0*/  PRMT R0, R4, 0x7770, RZ ;  /* 0x0000777004007816 */ /* 0x002fca00000000ff */
        /* <DEDUP_REMOVED lines=8> */
[----:B------:R-:W4:Y:S04]  /*233440*/  LDL.LU R10, [R1+0x168] ;  /* 0x00016800010a7983 */ /* 0x000f280000300800 */
[----:B------:R-:W4:Y:S04]  /*233450*/  LDL.LU.64 R6, [R1+0x5140] ;  /* 0x0051400001067983 */ /* 0x000f280000300a00 */
[----:B------:R-:W4:Y:S01]  /*233460*/  LDL.LU R8, [R1+0x158] ;  /* 0x0001580001087983 */ /* 0x000f220000300800 */
[----:B------:R-:W-:-:S03]  /*233470*/  PRMT R0, R4, 0x7773, RZ ;  /* 0x0000777304007816 */ /* 0x000fc600000000ff */
[----:B------:R-:W4:Y:S01]  /*233480*/  LDL.LU.64 R4, [R1+0x5148] ;  /* 0x0051480001047983 */ /* 0x000f220000300a00 */
[----:B------:R-:W-:-:S03]  /*233490*/  LOP3.LUT R16, R16, 0xffffbfff, RZ, 0xc0, !PT ;  /* 0xffffbfff10107812 */ /* 0x000fc600078ec0ff */
[----:B------:R-:W4:Y:S01]  /*2334a0*/  LDL.LU.64 R46, [R1+0x5150] ;  /* 0x00515000012e7983 */ /* 0x000f220000300a00 */
[----:B------:R-:W-:-:S03]  /*2334b0*/  LOP3.LUT P4, RZ, R49, 0x80000000, RZ, 0xc0, !PT ;  /* 0x8000000031ff7812 */ /* 0x000fc6000788c0ff */
[----:B------:R-:W4:Y:S04]  /*2334c0*/  LDL.LU.64 R44, [R1+0x5158] ;  /* 0x00515800012c7983 */ /* 0x000f280000300a00 */
        /* <DEDUP_REMOVED lines=15> */
[----:B---3--:R4:W-:Y:S10]  /*2335c0*/  @P4 STG.E.U8 desc[UR16][R36.64], R0 ;  /* 0x0000000024004986 */ /* 0x0089f4000c101110 */
[----:B------:R-:W-:-:S02]  /*2335d0*/  @P0 LOP3.LUT R16, R16, 0x40000, RZ, 0xfc, !PT ;  /* 0x0004000010100812 */ /* 0x000fc400078efcff */
[----:B------:R-:W-:Y:S02]  /*2335e0*/  LOP3.LUT P0, RZ, R50, 0x40, RZ, 0xc0, !PT ;  /* 0x0000004032ff7812 */ /* 0x000fe4000780c0ff */
[----:B----4-:R-:W-:-:S05]  /*2335f0*/  PRMT R0, R10, 0x7770, RZ ;  /* 0x000077700a007816 */ /* 0x010fca00000000ff */
[----:B------:R1:W-:Y:S01]  /*233600*/  @P5 STG.E.U8 desc[UR16][R2.64], R0 ;  /* 0x0000000002005986 */ /* 0x0003e2000c101110 */
[----:B------:R-:W-:-:S03]  /*233610*/  LOP3.LUT R16, R16, 0xfff7ffff, RZ, 0xc0, !PT ;  /* 0xfff7ffff10107812 */ /* 0x000fc600078ec0ff */
[----:B-1----:R-:W2:Y:S02]  /*233620*/  LDL.LU R2, [R1+0x148] ;  /* 0x0001480001027983 */ /* 0x002ea40000300800 */
[----:B------:R-:W-:Y:S02]  /*233630*/  @P0 LOP3.LUT R16, R16, 0x80000, RZ, 0xfc, !PT ;  /* 0x0008000010100812 */ /* 0x000fe400078efcff */
[----:B------:R-:W3:Y:S01]  /*233640*/  LDL.LU.64 R42, [R1+0x5168] ;  /* 0x00516800012a7983 */ /* 0x000ee20000300a00 */
[----:B------:R-:W-:Y:S02]  /*233650*/  LOP3.LUT P0, RZ, R50, 0x20, RZ, 0xc0, !PT ;  /* 0x0000002032ff7812 */ /* 0x000fe4000780c0ff */
[----:B------:R-:W-:Y:S01]  /*233660*/  LOP3.LUT R16, R16, 0xffefffff, RZ, 0xc0, !PT ;  /* 0xffefffff10107812 */ /* 0x000fe200078ec0ff */
[----:B------:R-:W4:Y:S04]  /*233670*/  LDL.LU.64 R40, [R1+0x5170] ;  /* 0x0051700001287983 */ /* 0x000f280000300a00 */
[----:B------:R-:W4:Y:S01]  /*233680*/  LDL.LU.64 R20, [R1+0x5178] ;  /* 0x0051780001147983 */ /* 0x000f220000300a00 */
[----:B------:R-:W-:-:S03]  /*233690*/  LOP3.LUT P6, RZ, R50, 0x2, RZ, 0xc0, !PT ;  /* 0x0000000232ff7812 */ /* 0x000fc600078cc0ff */
[----:B------:R-:W4:Y:S02]  /*2336a0*/  LDL.LU.64 R38, [R1+0x5180] ;  /* 0x0051800001267983 */ /* 0x000f240000300a00 */
[----:B------:R-:W-:Y:S02]  /*2336b0*/  @P0 LOP3.LUT R16, R16, 0x100000, RZ, 0xfc, !PT ;  /* 0x0010000010100812 */ /* 0x000fe400078efcff */
[----:B------:R-:W-:Y:S01]  /*2336c0*/  LOP3.LUT P0, RZ, R50, 0x10, RZ, 0xc0, !PT ;  /* 0x0000001032ff7812 */ /* 0x000fe2000780c0ff */
[----:B------:R-:W4:Y:S01]  /*2336d0*/  LDL.LU.64 R36, [R1+0x5188] ;  /* 0x0051880001247983 */ /* 0x000f220000300a00 */
        /* <DEDUP_REMOVED lines=11> */
[----:B------:R-:W-:-:S03]  /*233790*/  LOP3.LUT P0, RZ, R16, 0x400000, RZ, 0xc0, !PT ;  /* 0x0040000010ff7812 */ /* 0x000fc6000780c0ff */
[----:B-1----:R-:W4:Y:S01]  /*2337a0*/  LDL.LU.64 R32, [R1+0x5198] ;  /* 0x0051980001207983 */ /* 0x002f220000300a00 */
[----:B------:R-:W-:-:S03]  /*2337b0*/  PRMT R0, R10, 0x7773, RZ ;  /* 0x000077730a007816 */ /* 0x000fc600000000ff */
[----:B------:R-:W4:Y:S04]  /*2337c0*/  LDL.LU R3, [R1+0x128] ;  /* 0x0001280001037983 */ /* 0x000f280000300800 */
[----:B------:R-:W4:Y:S04]  /*2337d0*/  LDL.LU.64 R10, [R1+0x51a0] ;  /* 0x0051a000010a7983 */ /* 0x000f280000300a00 */
        /* <DEDUP_REMOVED lines=22> */
[----:B---3--:R1:W-:Y:S01]  /*233940*/  @P0 STG.E.U8 desc[UR16][R42.64], R0 ;  /* 0x000000002a000986 */ /* 0x0083e2000c101110 */
        /* <DEDUP_REMOVED lines=30> */
[----:B------:R-:W-:Y:S02]  /*233b30*/  LOP3.LUT P0, RZ, R50, 0x40000000, RZ, 0xc0, !PT ;  /* 0x4000000032ff7812 */ /* 0x000fe4000780c0ff */
[----:B------:R-:W-:Y:S01]  /*233b40*/  LOP3.LUT R16, R16, 0xffffffdf, RZ, 0xc0, !PT ;  /* 0xffffffdf10107812 */ /* 0x000fe200078ec0ff */
[----:B------:R-:W2:Y:S04]  /*233b50*/  LDL.LU.64 R24, [R1+0x51e8] ;  /* 0x0051e80001187983 */ /* 0x000ea80000300a00 */
[----:B------:R-:W2:Y:S04]  /*233b60*/  LDL.LU.64 R46, [R1+0x4de8] ;  /* 0x004de800012e7983 */ /* 0x000ea80000300a00 */
[----:B------:R-:W2:Y:S02]  /*233b70*/  LDL.LU.64 R44, [R1+0x4dc0] ;  /* 0x004dc000012c7983 */ /* 0x000ea40000300a00 */
[----:B------:R-:W-:-:S02]  /*233b80*/  @P0 LOP3.LUT R16, R16, 0x20, RZ, 0xfc, !PT ;  /* 0x0000002010100812 */ /* 0x000fc400078efcff */
[----:B------:R-:W-:Y:S01]  /*233b90*/  LOP3.LUT P0, RZ, R50, 0x20000000, RZ, 0xc0, !PT ;  /* 0x2000000032ff7812 */ /* 0x000fe2000780c0ff */
[----:B------:R-:W2:Y:S01]  /*233ba0*/  LDL.LU.64 R22, [R1+0x4dd0] ;  /* 0x004dd00001167983 */ /* 0x000ea20000300a00 */
        /* <DEDUP_REMOVED lines=15> */
[----:B------:R-:W-:Y:S02]  /*233ca0*/  LOP3.LUT P4, RZ, R50, 0x40000, RZ, 0xc0, !PT ;  /* 0x0004000032ff7812 */ /* 0x000fe4000788c0ff */
[----:B------:R-:W-:Y:S02]  /*233cb0*/  LOP3.LUT R16, R16, 0xfffff7ff, RZ, 0xc0, !PT ;  /* 0xfffff7ff10107812 */ /* 0x000fe400078ec0ff */
[----:B------:R-:W-:-:S07]  /*233cc0*/  PRMT R0, R3, 0x7772, RZ ;  /* 0x0000777203007816 */ /* 0x000fce00000000ff */
        /* <DEDUP_REMOVED lines=10> */
[----:B---3--:R1:W-:Y:S02]  /*233d70*/  @P4 STG.E.U8 desc[UR16][R36.64], R0 ;  /* 0x0000000024004986 */ /* 0x0083e4000c101110 */
[----:B-1----:R-:W-:Y:S02]  /*233d80*/  PRMT R0, R3, 0x7773, RZ ;  /* 0x0000777303007816 */ /* 0x002fe400000000ff */
[----:B------:R-:W3:Y:S04]  /*233d90*/  LDL.LU R3, [R1+0x17c] ;  /* 0x00017c0001037983 */ /* 0x000ee80000300800 */
[----:B------:R-:W3:Y:S04]  /*233da0*/  LDL.LU.64 R42, [R1+0x4d28] ;  /* 0x004d2800012a7983 */ /* 0x000ee80000300a00 */
[----:B----4-:R2:W-:Y:S04]  /*233db0*/  @P5 STG.E.U8 desc[UR16][R34.64], R0 ;  /* 0x0000000022005986 */ /* 0x0105e8000c101110 */
[----:B------:R-:W4:Y:S01]  /*233dc0*/  LDL.LU.64 R40, [R1+0x4d78] ;  /* 0x004d780001287983 */ /* 0x000f220000300a00 */
[----:B--2---:R-:W-:-:S05]  /*233dd0*/  PRMT R0, R2, 0x7770, RZ ;  /* 0x0000777002007816 */ /* 0x004fca00000000ff */
[----:B------:R1:W-:Y:S02]  /*233de0*/  @P6 STG.E.U8 desc[UR16][R32.64], R0 ;  /* 0x0000000020006986 */ /* 0x0003e4000c101110 */
[----:B-1----:R-:W-:-:S05]  /*233df0*/  PRMT R0, R2, 0x7771, RZ ;  /* 0x0000777102007816 */ /* 0x002fca00000000ff */
[----:B------:R1:W-:Y:S01]  /*233e00*/  @P0 STG.E.U8 desc[UR16][R10.64], R0 ;  /* 0x000000000a000986 */ /* 0x0003e2000c101110 */
[----:B------:R-:W-:-:S03]  /*233e10*/  LOP3.LUT P0, RZ, R16, 0x2000, RZ, 0xc0, !PT ;  /* 0x0000200010ff7812 */ /* 0x000fc6000780c0ff */
[----:B-1----:R-:W2:Y:S04]  /*233e20*/  LDL.LU R10, [R1+0x16c] ;  /* 0x00016c00010a7983 */ /* 0x002ea80000300800 */
[----:B------:R-:W2:Y:S04]  /*233e30*/  LDL.LU.64 R20, [R1+0x4da8] ;  /* 0x004da80001147983 */ /* 0x000ea80000300a00 */
[----:B------:R-:W2:Y:S01]  /*233e40*/  LDL.LU.64 R38, [R1+0x4de0] ;  /* 0x004de00001267983 */ /* 0x000ea20000300a00 */
[----:B------:R-:W-:-:S03]  /*233e50*/  PRMT R0, R2, 0x7772, RZ ;  /* 0x0000777202007816 */ /* 0x000fc600000000ff */
[----:B------:R-:W2:Y:S04]  /*233e60*/  LDL.LU.64 R36, [R1+0x4d20] ;  /* 0x004d200001247983 */ /* 0x000ea80000300a00 */
[----:B------:R1:W-:Y:S01]  /*233e70*/  @P0 STG.E.U8 desc[UR16][R6.64], R0 ;  /* 0x0000000006000986 */ /* 0x0003e2000c101110 */
[----:B------:R-:W-:-:S03]  /*233e80*/  LOP3.LUT P0, RZ, R16, 0x1000, RZ, 0xc0, !PT ;  /* 0x0000100010ff7812 */ /* 0x000fc6000780c0ff */
[----:B------:R-:W2:Y:S04]  /*233e90*/  LDL.LU.64 R34, [R1+0x4cf8] ;  /* 0x004cf80001227983 */ /* 0x000ea80000300a00 */
        /* <DEDUP_REMOVED lines=18> */
[----:B------:R-:W2:Y:S08]  /*233fc0*/  LDL.LU R52, [R1+0x9edc] ;  /* 0x009edc0001347983 */ /* 0x000eb00000300800 */
[----:B------:R3:W-:Y:S01]  /*233fd0*/  @P0 STG.E.U8 desc[UR16][R22.64], R0 ;  /* 0x0000000016000986 */ /* 0x0007e2000c101110 */
[----:B------:R-:W-:-:S02]  /*233fe0*/  LOP3.LUT P0, RZ, R16, 0x80, RZ, 0xc0, !PT ;  /* 0x0000008010ff7812 */ /* 0x000fc4000780c0ff */
[C---:B------:R-:W-:Y:S02]  /*233ff0*/  LOP3.LUT P2, RZ, R51.reuse, 0x1, RZ, 0xc0, !PT ;  /* 0x0000000133ff7812 */ /* 0x040fe4000784c0ff */
        /* <DEDUP_REMOVED lines=8> */
[----:B----4-:R1:W-:Y:S01]  /*234080*/  @P0 STG.E.U8 desc[UR16][R40.64], R0 ;  /* 0x0000000028000986 */ /* 0x0103e2000c101110 */
[----:B------:R-:W-:Y:S02]  /*234090*/  LOP3.LUT P0, RZ, R16, 0x20, RZ, 0xc0, !PT ;  /* 0x0000002010ff7812 */ /* 0x000fe4000780c0ff */
[----:B-1----:R-:W-:-:S11]  /*2340a0*/  PRMT R0, R3, 0x7772, RZ ;  /* 0x0000777203007816 */ /* 0x002fd600000000ff */
        /* <DEDUP_REMOVED lines=9> */
[----:B------:R-:W3:Y:S04]  /*234140*/  LDL.LU.64 R34, [R1+0x4d18] ;  /* 0x004d180001227983 */ /* 0x000ee80000300a00 */
[----:B------:R1:W-:Y:S02]  /*234150*/  @P4 STG.E.U8 desc[UR16][R32.64], R0 ;  /* 0x0000000020004986 */ /* 0x0003e4000c101110 */
[----:B-1----:R-:W-:Y:S02]  /*234160*/  PRMT R0, R10, 0x7773, RZ ;  /* 0x000077730a007816 */ /* 0x002fe400000000ff */
[----:B------:R-:W4:Y:S04]  /*234170*/  LDL.LU.64 R32, [R1+0x4d38] ;  /* 0x004d380001207983 */ /* 0x000f280000300a00 */
[----:B------:R1:W-:Y:S04]  /*234180*/  @P5 STG.E.U8 desc[UR16][R6.64], R0 ;  /* 0x0000000006005986 */ /* 0x0003e8000c101110 */
[----:B------:R-:W4:Y:S01]  /*234190*/  LDL.LU.64 R10, [R1+0x4d40] ;  /* 0x004d4000010a7983 */ /* 0x000f220000300a00 */
[----:B-1----:R-:W-:-:S03]  /*2341a0*/  PRMT R0, R2, 0x7770, RZ ;  /* 0x0000777002007816 */ /* 0x002fc600000000ff */
[----:B------:R-:W4:Y:S04]  /*2341b0*/  LDL.LU.64 R6, [R1+0x4d50] ;  /* 0x004d500001067983 */ /* 0x000f280000300a00 */
[----:B------:R1:W-:Y:S04]  /*2341c0*/  @P6 STG.E.U8 desc[UR16][R4.64], R0 ;  /* 0x0000000004006986 */ /* 0x0003e8000c101110 */
[----:B-1----:R-:W4:Y:S04]  /*2341d0*/  LDL.LU.64 R4, [R1+0x4d60] ;  /* 0x004d600001047983 */ /* 0x002f280000300a00 */
[----:B------:R-:W4:Y:S01]  /*2341e0*/  LDL.LU R3, [R1+0x14c] ;  /* 0x00014c0001037983 */ /* 0x000f220000300800 */
[----:B------:R-:W-:-:S02]  /*2341f0*/  LOP3.LUT P0, RZ, R51, 0x20000, RZ, 0xc0, !PT ;  /* 0x0002000033ff7812 */ /* 0x000fc4000780c0ff */
[----:B------:R-:W-:Y:S01]  /*234200*/  LOP3.LUT R27, R27, 0xefffffff, RZ, 0xc0, !PT ;  /* 0xefffffff1b1b7812 */ /* 0x000fe200078ec0ff */
[----:B------:R-:W4:Y:S01]  /*234210*/  LDL.LU.64 R44, [R1+0x4d70] ;  /* 0x004d7000012c7983 */ /* 0x000f220000300a00 */
[----:B------:R-:W-:-:S03]  /*234220*/  LOP3.LUT R16, R16, 0xfffffffe, RZ, 0xc0, !PT ;  /* 0xfffffffe10107812 */ /* 0x000fc600078ec0ff */
[----:B------:R-:W4:Y:S04]  /*234230*/  LDL.LU R31, [R1+0x13c] ;  /* 0x00013c00011f7983 */ /* 0x000f280000300800 */
[----:B------:R-:W4:Y:S02]  /*234240*/  LDL.LU.64 R22, [R1+0x3100] ;  /* 0x0031000001167983 */ /* 0x000f240000300a00 */
[----:B------:R-:W-:Y:S02]  /*234250*/  @P0 LOP3.LUT R27, R27, 0x10000000, RZ, 0xfc, !PT ;  /* 0x100000001b1b0812 */ /* 0x000fe400078efcff */
[----:B------:R-:W-:Y:S01]  /*234260*/  LOP3.LUT P0, RZ, R51, 0x10000, RZ, 0xc0, !PT ;  /* 0x0001000033ff7812 */ /* 0x000fe2000780c0ff */
[----:B------:R-:W4:Y:S01]  /*234270*/  LDL.LU.64 R42, [R1+0x30f0] ;  /* 0x0030f000012a7983 */ /* 0x000f220000300a00 */
[----:B------:R-:W-:-:S03]  /*234280*/  LOP3.LUT R27, R27, 0xdfffffff, RZ, 0xc0, !PT ;  /* 0xdfffffff1b1b7812 */ /* 0x000fc600078ec0ff */
[----:B------:R-:W4:Y:S01]  /*234290*/  LDL.LU.64 R40, [R1+0x30e0] ;  /* 0x0030e00001287983 */ /* 0x000f220000300a00 */
[----:B------:R-:W-:-:S03]  /*2342a0*/  LOP3.LUT P4, RZ, R51, 0x20, RZ, 0xc0, !PT ;  /* 0x0000002033ff7812 */ /* 0x000fc6000788c0ff */
[----:B------:R-:W4:Y:S04]  /*2342b0*/  LDL.LU.64 R20, [R1+0x30d0] ;  /* 0x0030d00001147983 */ /* 0x000f280000300a00 */
[----:B------:R-:W-:Y:S01]  /*2342c0*/  @P0 LOP3.LUT R27, R27, 0x20000000, RZ, 0xfc, !PT ;  /* 0x200000001b1b0812 */ /* 0x000fe200078efcff */
[----:B------:R-:W4:Y:S01]  /*2342d0*/  LDL.LU R8, [R1+0x12c] ;  /* 0x00012c0001087983 */ /* 0x000f220000300800 */
[----:B------:R-:W-:Y:S02]  /*2342e0*/  LOP3.LUT P0, RZ, R51, 0x8000, RZ, 0xc0, !PT ;  /* 0x0000800033ff7812 */ /* 0x000fe4000780c0ff */
[----:B------:R-:W-:Y:S01]  /*2342f0*/  LOP3.LUT R27, R27, 0xbfffffff, RZ, 0xc0, !PT ;  /* 0xbfffffff1b1b7812 */ /* 0x000fe200078ec0ff */
[----:B------:R-:W4:Y:S10]  /*234300*/  LDL.LU.64 R38, [R1+0x30c0] ;  /* 0x0030c00001267983 */ /* 0x000f340000300a00 */
[----:B------:R-:W-:-:S02]  /*234310*/  @P0 LOP3.LUT R27, R27, 0x40000000, RZ, 0xfc, !PT ;  /* 0x400000001b1b0812 */ /* 0x000fc400078efcff */
        /* <DEDUP_REMOVED lines=21> */
[----:B--2---:R1:W-:Y:S02]  /*234470*/  @P4 STG.E.U8 desc[UR16][R36.64], R0 ;  /* 0x0000000024004986 */ /* 0x0043e4000c101110 */
[C---:B-1----:R-:W-:Y:S02]  /*234480*/  PRMT R0, R2.reuse, 0x7772, RZ ;  /* 0x0000777202007816 */ /* 0x042fe400000000ff */
[----:B------:R-:W2:Y:S04]  /*234490*/  LDL.LU.64 R36, [R1+0x30b0] ;  /* 0x0030b00001247983 */ /* 0x000ea80000300a00 */
[----:B---3--:R1:W-:Y:S02]  /*2344a0*/  @P5 STG.E.U8 desc[UR16][R34.64], R0 ;  /* 0x0000000022005986 */ /* 0x0083e4000c101110 */
[----:B-1----:R-:W-:-:S02]  /*2344b0*/  PRMT R0, R2, 0x7773, RZ ;  /* 0x0000777302007816 */ /* 0x002fc400000000ff */
[----:B------:R-:W3:Y:S04]  /*2344c0*/  LDL.LU.64 R34, [R1+0x30a0] ;  /* 0x0030a00001227983 */ /* 0x000ee80000300a00 */
[----:B----4-:R1:W-:Y:S04]  /*2344d0*/  @P6 STG.E.U8 desc[UR16][R32.64], R0 ;  /* 0x0000000020006986 */ /* 0x0103e8000c101110 */
[----:B-1----:R-:W4:Y:S01]  /*2344e0*/  LDL.LU.64 R32, [R1+0x3090] ;  /* 0x0030900001207983 */ /* 0x002f220000300a00 */
[----:B------:R-:W-:-:S05]  /*2344f0*/  PRMT R0, R3, 0x7770, RZ ;  /* 0x0000777003007816 */ /* 0x000fca00000000ff */
[----:B------:R1:W-:Y:S01]  /*234500*/  @P0 STG.E.U8 desc[UR16][R10.64], R0 ;  /* 0x000000000a000986 */ /* 0x0003e2000c101110 */
[C---:B------:R-:W-:Y:S02]  /*234510*/  LOP3.LUT P0, RZ, R16.reuse, 0x10, RZ, 0xc0, !PT ;  /* 0x0000001010ff7812 */ /* 0x040fe4000780c0ff */
        /* <DEDUP_REMOVED lines=35> */
[----:B--2---:R1:W-:Y:S02]  /*234750*/  @P0 STG.E.U8 desc[UR16][R36.64], R0 ;  /* 0x0000000024000986 */ /* 0x0043e4000c101110 */
[----:B-1----:R-:W-:-:S05]  /*234760*/  PRMT R0, R8, 0x7772, RZ ;  /* 0x0000777208007816 */ /* 0x002fca00000000ff */
[----:B---3--:R1:W-:Y:S02]  /*234770*/  @P1 STG.E.U8 desc[UR16][R34.64], R0 ;  /* 0x0000000022001986 */ /* 0x0083e4000c101110 */
        /* <DEDUP_REMOVED lines=25> */
[----:B------:R-:W-:-:S03]  /*234910*/  LOP3.LUT P0, RZ, R52, 0x10, RZ, 0xc0, !PT ;  /* 0x0000001034ff7812 */ /* 0x000fc6000780c0ff */
        /* <DEDUP_REMOVED lines=35> */
[----:B-1----:R-:W-:-:S05]  /*234b50*/  PRMT R0, R10, 0x7772, RZ ;  /* 0x000077720a007816 */ /* 0x002fca00000000ff */
[----:B------:R1:W-:Y:S02]  /*234b60*/  @P6 STG.E.U8 desc[UR16][R32.64], R0 ;  /* 0x0000000020006986 */ /* 0x0003e4000c101110 */
[----:B-1----:R-:W-:-:S05]  /*234b70*/  PRMT R0, R10, 0x7773, RZ ;  /* 0x000077730a007816 */ /* 0x002fca00000000ff */
[----:B------:R1:W-:Y:S04]  /*234b80*/  @P0 STG.E.U8 desc[UR16][R6.64], R0 ;  /* 0x0000000006000986 */ /* 0x0003e8000c101110 */
[----:B-1----:R-:W4:Y:S04]  /*234b90*/  LDL.LU R6, [R1+0xd0] ;  /* 0x0000d00001067983 */ /* 0x002f280000300800 */
[----:B------:R-:W4:Y:S04]  /*234ba0*/  LDL.LU.64 R38, [R1+0x2f80] ;  /* 0x002f800001267983 */ /* 0x000f280000300a00 */
[----:B------:R-:W4:Y:S04]  /*234bb0*/  LDL.LU.64 R36, [R1+0x2f70] ;  /* 0x002f700001247983 */ /* 0x000f280000300a00 */
[----:B------:R-:W4:Y:S04]  /*234bc0*/  LDL.LU.64 R34, [R1+0x2f60] ;  /* 0x002f600001227983 */ /* 0x000f280000300a00 */
[----:B------:R-:W4:Y:S01]  /*234bd0*/  LDL.LU.64 R32, [R1+0x2f50] ;  /* 0x002f500001207983 */ /* 0x000f220000300a00 */
[----:B------:R-:W-:-:S02]  /*234be0*/  LOP3.LUT P0, RZ, R27, 0x8000000, RZ, 0xc0, !PT ;  /* 0x080000001bff7812 */ /* 0x000fc4000780c0ff */
[----:B------:R-:W-:Y:S01]  /*234bf0*/  PRMT R0, R31, 0x7770, RZ ;  /* 0x000077701f007816 */ /* 0x000fe200000000ff */
[----:B------:R-:W4:Y:S04]  /*234c00*/  LDL.LU R7, [R1+0xc0] ;  /* 0x0000c00001077983 */ /* 0x000f280000300800 */
[----:B------:R-:W4:Y:S06]  /*234c10*/  LDL.LU.64 R10, [R1+0x2f40] ;  /* 0x002f4000010a7983 */ /* 0x000f2c0000300a00 */
        /* <DEDUP_REMOVED lines=27> */
[----:B------:R-:W-:Y:S02]  /*234dd0*/  LOP3.LUT P3, RZ, R52, 0x80, RZ, 0xc0, !PT ;  /* 0x0000008034ff7812 */ /* 0x000fe4000786c0ff */
[----:B----4-:R-:W-:-:S05]  /*234de0*/  PRMT R0, R6, 0x7770, RZ ;  /* 0x0000777006007816 */ /* 0x010fca00000000ff */
        /* <DEDUP_REMOVED lines=13> */
[C---:B------:R-:W-:Y:S02]  /*234ec0*/  LOP3.LUT P5, RZ, R52.reuse, 0x200, RZ, 0xc0, !PT ;  /* 0x0000020034ff7812 */ /* 0x040fe400078ac0ff */
[----:B------:R-:W-:Y:S02]  /*234ed0*/  PRMT R0, R7, 0x7770, RZ ;  /* 0x0000777007007816 */ /* 0x000fe400000000ff */
[----:B------:R-:W-:-:S07]  /*234ee0*/  LOP3.LUT P6, RZ, R52, 0x400, RZ, 0xc0, !PT ;  /* 0x0000040034ff7812 */ /* 0x000fce00078cc0ff */
[----:B------:R1:W-:Y:S02]  /*234ef0*/  @P4 STG.E.U8 desc[UR16][R10.64], R0 ;  /* 0x000000000a004986 */ /* 0x0003e4000c101110 */
[----:B-1----:R-:W-:-:S05]  /*234f00*/  PRMT R0, R7, 0x7771, RZ ;  /* 0x0000777107007816 */ /* 0x002fca00000000ff */
[----:B------:R1:W-:Y:S04]  /*234f10*/  @P5 STG.E.U8 desc[UR16][R4.64], R0 ;  /* 0x0000000004005986 */ /* 0x0003e8000c101110 */
[----:B-1----:R-:W4:Y:S01]  /*234f20*/  LDL.LU.64 R4, [R1+0x2ed0] ;  /* 0x002ed00001047983 */ /* 0x002f220000300a00 */
[----:B------:R-:W-:-:S05]  /*234f30*/  PRMT R0, R7, 0x7772, RZ ;  /* 0x0000777207007816 */ /* 0x000fca00000000ff */
[----:B--2---:R1:W-:Y:S04]  /*234f40*/  @P6 STG.E.U8 desc[UR16][R2.64], R0 ;  /* 0x0000000002006986 */ /* 0x0043e8000c101110 */
[----:B-1----:R-:W2:Y:S04]  /*234f50*/  LDL.LU.64 R2, [R1+0x2ec0] ;  /* 0x002ec00001027983 */ /* 0x002ea80000300a00 */
[----:B------:R-:W2:Y:S01]  /*234f60*/  LDL.LU R10, [R1+0xa0] ;  /* 0x0000a000010a7983 */ /* 0x000ea20000300800 */
        /* <DEDUP_REMOVED lines=40> */
[----:B----4-:R-:W-:-:S05]  /*2351f0*/  PRMT R0, R6, 0x7770, RZ ;  /* 0x0000777006007816 */ /* 0x010fca00000000ff */
[----:B------:R1:W-:Y:S02]  /*235200*/  @P5 STG.E.U8 desc[UR16][R36.64], R0 ;  /* 0x0000000024005986 */ /* 0x0003e4000c101110 */
[C---:B-1----:R-:W-:Y:S02]  /*235210*/  PRMT R0, R6.reuse, 0x7771, RZ ;  /* 0x0000777106007816 */ /* 0x042fe400000000ff */
[----:B------:R-:W4:Y:S04]  /*235220*/  LDL.LU.64 R36, [R1+0x2e40] ;  /* 0x002e400001247983 */ /* 0x000f280000300a00 */
[----:B------:R1:W-:Y:S02]  /*235230*/  @P6 STG.E.U8 desc[UR16][R34.64], R0 ;  /* 0x0000000022006986 */ /* 0x0003e4000c101110 */
[----:B-1----:R-:W-:-:S02]  /*235240*/  PRMT R0, R6, 0x7772, RZ ;  /* 0x0000777206007816 */ /* 0x002fc400000000ff */
[----:B------:R-:W4:Y:S04]  /*235250*/  LDL.LU.64 R34, [R1+0x2e30] ;  /* 0x002e300001227983 */ /* 0x000f280000300a00 */
[----:B------:R1:W-:Y:S04]  /*235260*/  @P0 STG.E.U8 desc[UR16][R32.64], R0 ;  /* 0x0000000020000986 */ /* 0x0003e8000c101110 */
[----:B-1----:R-:W4:Y:S01]  /*235270*/  LDL.LU.64 R32, [R1+0x2e20] ;  /* 0x002e200001207983 */ /* 0x002f220000300a00 */
[C---:B------:R-:W-:Y:S02]  /*235280*/  LOP3.LUT P0, RZ, R27.reuse, 0x40000, RZ, 0xc0, !PT ;  /* 0x000400001bff7812 */ /* 0x040fe4000780c0ff */
[----:B------:R-:W-:Y:S01]  /*235290*/  PRMT R0, R6, 0x7773, RZ ;  /* 0x0000777306007816 */ /* 0x000fe200000000ff */
[----:B------:R-:W4:Y:S04]  /*2352a0*/  LDL.LU R11, [R1+0xf4] ;  /* 0x0000f400010b7983 */ /* 0x000f280000300800 */
[----:B------:R-:W4:Y:S06]  /*2352b0*/  LDL.LU.64 R6, [R1+0x2e10] ;  /* 0x002e100001067983 */ /* 0x000f2c0000300a00 */
[----:B------:R1:W-:Y:S01]  /*2352c0*/  @P0 STG.E.U8 desc[UR16][R4.64], R0 ;  /* 0x0000000004000986 */ /* 0x0003e2000c101110 */
[----:B------:R-:W-:-:S03]  /*2352d0*/  LOP3.LUT P0, RZ, R27, 0x20000, RZ, 0xc0, !PT ;  /* 0x000200001bff7812 */ /* 0x000fc6000780c0ff */
[----:B-1----:R-:W4:Y:S01]  /*2352e0*/  LDL.LU.64 R4, [R1+0x2e00] ;  /* 0x002e000001047983 */ /* 0x002f220000300a00 */
[----:B--2---:R-:W-:-:S09]  /*2352f0*/  PRMT R0, R10, 0x7770, RZ ;  /* 0x000077700a007816 */ /* 0x004fd200000000ff */
[----:B------:R1:W-:Y:S04]  /*235300*/  @P0 STG.E.U8 desc[UR16][R2.64], R0 ;  /* 0x0000000002000986 */ /* 0x0003e8000c101110 */
        /* <DEDUP_REMOVED lines=23> */
[----:B------:R-:W-:Y:S01]  /*235480*/  LOP3.LUT P3, RZ, R52, 0x4000000, RZ, 0xc0, !PT ;  /* 0x0400000034ff7812 */ /* 0x000fe2000786c0ff */
[----:B------:R-:W2:Y:S04]  /*235490*/  LDL.LU R54, [R1+0x9ed4] ;  /* 0x009ed40001367983 */ /* 0x000ea80000300800 */
[----:B---3--:R1:W-:Y:S02]  /*2354a0*/  @P0 STG.E.U8 desc[UR16][R38.64], R0 ;  /* 0x0000000026000986 */ /* 0x0083e4000c101110 */
[----:B-1----:R-:W-:-:S05]  /*2354b0*/  PRMT R0, R53, 0x7770, RZ ;  /* 0x0000777035007816 */ /* 0x002fca00000000ff */
[----:B----4-:R1:W-:Y:S02]  /*2354c0*/  @P1 STG.E.U8 desc[UR16][R36.64], R0 ;  /* 0x0000000024001986 */ /* 0x0103e4000c101110 */
[----:B-1----:R-:W-:-:S05]  /*2354d0*/  PRMT R0, R53, 0x7771, RZ ;  /* 0x0000777135007816 */ /* 0x002fca00000000ff */
[----:B------:R1:W-:Y:S02]  /*2354e0*/  @P2 STG.E.U8 desc[UR16][R34.64], R0 ;  /* 0x0000000022002986 */ /* 0x0003e4000c101110 */
[----:B-1----:R-:W-:-:S05]  /*2354f0*/  PRMT R0, R53, 0x7772, RZ ;  /* 0x0000777235007816 */ /* 0x002fca00000000ff */
[----:B------:R1:W-:Y:S02]  /*235500*/  @P3 STG.E.U8 desc[UR16][R32.64], R0 ;  /* 0x0000000020003986 */ /* 0x0003e4000c101110 */
[----:B-1----:R-:W-:Y:S02]  /*235510*/  PRMT R0, R53, 0x7773, RZ ;  /* 0x0000777335007816 */ /* 0x002fe400000000ff */
[----:B------:R-:W3:Y:S01]  /*235520*/  LDL.LU R53, [R1+0x9ed0] ;  /* 0x009ed00001357983 */ /* 0x000ee20000300800 */
[C---:B------:R-:W-:Y:S02]  /*235530*/  LOP3.LUT P4, RZ, R52.reuse, 0x8000000, RZ, 0xc0, !PT ;  /* 0x0800000034ff7812 */ /* 0x040fe4000788c0ff */
[C---:B------:R-:W-:Y:S01]  /*235540*/  LOP3.LUT P5, RZ, R52.reuse, 0x10000000, RZ, 0xc0, !PT ;  /* 0x1000000034ff7812 */ /* 0x040fe200078ac0ff */
[----:B------:R-:W4:Y:S01]  /*235550*/  LDL.LU.64 R36, [R1+0x2de0] ;  /* 0x002de00001247983 */ /* 0x000f220000300a00 */
[----:B------:R-:W-:-:S03]  /*235560*/  LOP3.LUT P6, RZ, R52, 0x20000000, RZ, 0xc0, !PT ;  /* 0x2000000034ff7812 */ /* 0x000fc600078cc0ff */
[----:B------:R-:W4:Y:S06]  /*235570*/  LDL.LU.64 R34, [R1+0x2dd0] ;  /* 0x002dd00001227983 */ /* 0x000f2c0000300a00 */
        /* <DEDUP_REMOVED lines=9> */
[----:B------:R-:W2:Y:S01]  /*235610*/  LDL.LU.64 R4, [R1+0x2d90] ;  /* 0x002d900001047983 */ /* 0x000ea20000300a00 */
[----:B------:R-:W-:-:S03]  /*235620*/  LOP3.LUT R27, R27, 0xfffffffd, RZ, 0xc0, !PT ;  /* 0xfffffffd1b1b7812 */ /* 0x000fc600078ec0ff */
[----:B------:R-:W2:Y:S04]  /*235630*/  LDL.LU R8, [R1+0xd4] ;  /* 0x0000d40001087983 */ /* 0x000ea80000300800 */
[----:B------:R-:W2:Y:S04]  /*235640*/  LDL.LU.64 R46, [R1+0x2d80] ;  /* 0x002d8000012e7983 */ /* 0x000ea80000300a00 */
[----:B------:R-:W2:Y:S01]  /*235650*/  LDL.LU.64 R44, [R1+0x2d70] ;  /* 0x002d7000012c7983 */ /* 0x000ea20000300a00 */
[----:B------:R-:W-:-:S03]  /*235660*/  LOP3.LUT P4, RZ, R52, 0x40000000, RZ, 0xc0, !PT ;  /* 0x4000000034ff7812 */ /* 0x000fc6000788c0ff */
[----:B------:R-:W2:Y:S01]  /*235670*/  LDL.LU.64 R22, [R1+0x2d60] ;  /* 0x002d600001167983 */ /* 0x000ea20000300a00 */
[----:B------:R-:W-:Y:S02]  /*235680*/  LOP3.LUT P5, RZ, R52, 0x80000000, RZ, 0xc0, !PT ;  /* 0x8000000034ff7812 */ /* 0x000fe400078ac0ff */
[----:B------:R-:W-:Y:S01]  /*235690*/  PRMT R0, R11, 0x7772, RZ ;  /* 0x000077720b007816 */ /* 0x000fe200000000ff */
        /* <DEDUP_REMOVED lines=18> */
[----:B----4-:R1:W-:Y:S01]  /*2357c0*/  @P4 STG.E.U8 desc[UR16][R36.64], R0 ;  /* 0x0000000024004986 */ /* 0x0103e2000c101110 */
[----:B------:R-:W-:-:S09]  /*2357d0*/  LOP3.LUT P6, RZ, R53, 0x1, RZ, 0xc0, !PT ;  /* 0x0000000135ff7812 */ /* 0x000fd200078cc0ff */
[----:B------:R-:W-:Y:S02]  /*2357e0*/  @P0 LOP3.LUT R27, R27, 0x40, RZ, 0xfc, !PT ;  /* 0x000000401b1b0812 */ /* 0x000fe400078efcff */
[----:B------:R-:W-:Y:S02]  /*2357f0*/  LOP3.LUT P0, RZ, R53, 0x10, RZ, 0xc0, !PT ;  /* 0x0000001035ff7812 */ /* 0x000fe4000780c0ff */
[----:B-1----:R-:W-:Y:S02]  /*235800*/  PRMT R0, R11, 0x7773, RZ ;  /* 0x000077730b007816 */ /* 0x002fe400000000ff */
[----:B------:R-:W-:-:S03]  /*235810*/  LOP3.LUT R27, R27, 0xffffff7f, RZ, 0xc0, !PT ;  /* 0xffffff7f1b1b7812 */ /* 0x000fc600078ec0ff */
[----:B------:R2:W-:Y:S06]  /*235820*/  @P5 STG.E.U8 desc[UR16][R34.64], R0 ;  /* 0x0000000022005986 */ /* 0x0005ec000c101110 */
[----:B------:R-:W-:Y:S02]  /*235830*/  @P0 LOP3.LUT R27, R27, 0x80, RZ, 0xfc, !PT ;  /* 0x000000801b1b0812 */ /* 0x000fe400078efcff */
[----:B------:R-:W-:Y:S02]  /*235840*/  LOP3.LUT P0, RZ, R53, 0x8, RZ, 0xc0, !PT ;  /* 0x0000000835ff7812 */ /* 0x000fe4000780c0ff */
[----:B--2---:R-:W-:-:S05]  /*235850*/  PRMT R0, R10, 0x7770, RZ ;  /* 0x000077700a007816 */ /* 0x004fca00000000ff */
[----:B------:R1:W-:Y:S01]  /*235860*/  @P6 STG.E.U8 desc[UR16][R2.64], R0 ;  /* 0x0000000002006986 */ /* 0x0003e2000c101110 */
[----:B------:R-:W-:-:S03]  /*235870*/  LOP3.LUT R27, R27, 0xfffffeff, RZ, 0xc0, !PT ;  /* 0xfffffeff1b1b7812 */ /* 0x000fc600078ec0ff */
[----:B-1----:R-:W2:Y:S02]  /*235880*/  LDL.LU R3, [R1+0xc4] ;  /* 0x0000c40001037983 */ /* 0x002ea40000300800 */
[----:B------:R-:W-:Y:S02]  /*235890*/  @P0 LOP3.LUT R27, R27, 0x100, RZ, 0xfc, !PT ;  /* 0x000001001b1b0812 */ /* 0x000fe400078efcff */
[----:B------:R-:W-:Y:S01]  /*2358a0*/  LOP3.LUT P0, RZ, R53, 0x4, RZ, 0xc0, !PT ;  /* 0x0000000435ff7812 */ /* 0x000fe2000780c0ff */
[----:B------:R-:W3:Y:S01]  /*2358b0*/  LDL.LU.64 R20, [R1+0x2d30] ;  /* 0x002d300001147983 */ /* 0x000ee20000300a00 */
[----:B------:R-:W-:Y:S02]  /*2358c0*/  LOP3.LUT R27, R27, 0xfffffdff, RZ, 0xc0, !PT ;  /* 0xfffffdff1b1b7812 */ /* 0x000fe400078ec0ff */
[----:B------:R-:W-:Y:S01]  /*2358d0*/  PRMT R0, R10, 0x7771, RZ ;  /* 0x000077710a007816 */ /* 0x000fe200000000ff */
[----:B------:R-:W4:Y:S04]  /*2358e0*/  LDL.LU.64 R38, [R1+0x2d20] ;  /* 0x002d200001267983 */ /* 0x000f280000300a00 */
[----:B------:R-:W3:Y:S04]  /*2358f0*/  LDL.LU.64 R36, [R1+0x2d10] ;  /* 0x002d100001247983 */ /* 0x000ee80000300a00 */
[----:B------:R-:W-:Y:S01]  /*235900*/  @P0 LOP3.LUT R27, R27, 0x200, RZ, 0xfc, !PT ;  /* 0x000002001b1b0812 */ /* 0x000fe200078efcff */
[----:B------:R-:W3:Y:S01]  /*235910*/  LDL.LU.64 R34, [R1+0x2d00] ;  /* 0x002d000001227983 */ /* 0x000ee20000300a00 */
[----:B------:R-:W-:-:S13]  /*235920*/  LOP3.LUT P0, RZ, R53, 0x2, RZ, 0xc0, !PT ;  /* 0x0000000235ff7812 */ /* 0x000fda000780c0ff */
[----:B------:R1:W-:Y:S01]  /*235930*/  @P0 STG.E.U8 desc[UR16][R32.64], R0 ;  /* 0x0000000020000986 */ /* 0x0003e2000c101110 */
[C---:B------:R-:W-:Y:S02]  /*235940*/  LOP3.LUT P0, RZ, R27.reuse, 0x200, RZ, 0xc0, !PT ;  /* 0x000002001bff7812 */ /* 0x040fe4000780c0ff */
[----:B-1----:R-:W-:Y:S01]  /*235950*/  PRMT R0, R10, 0x7772, RZ ;  /* 0x000077720a007816 */ /* 0x002fe200000000ff */
[----:B------:R-:W4:Y:S10]  /*235960*/  LDL.LU.64 R32, [R1+0x2cf0] ;  /* 0x002cf00001207983 */ /* 0x000f340000300a00 */
[----:B------:R1:W-:Y:S01]  /*235970*/  @P0 STG.E.U8 desc[UR16][R6.64], R0 ;  /* 0x0000000006000986 */ /* 0x0003e2000c101110 */
[----:B------:R-:W-:-:S02]  /*235980*/  LOP3.LUT P0, RZ, R27, 0x100, RZ, 0xc0, !PT ;  /* 0x000001001bff7812 */ /* 0x000fc4000780c0ff */
[----:B-1----:R-:W-:Y:S02]  /*235990*/  PRMT R0, R10, 0x7773, RZ ;  /* 0x000077730a007816 */ /* 0x002fe400000000ff */
[----:B------:R-:W4:Y:S09]  /*2359a0*/  LDL.LU.64 R10, [R1+0x2ce0] ;  /* 0x002ce000010a7983 */ /* 0x000f320000300a00 */
        /* <DEDUP_REMOVED lines=48> */
[----:B------:R-:W2:Y:S04]  /*235cb0*/  LDL.LU.64 R6, [R1+0x2c70] ;  /* 0x002c700001067983 */ /* 0x000ea80000300a00 */
[----:B-1----:R-:W2:Y:S04]  /*235cc0*/  LDL.LU.64 R4, [R1+0x2c60] ;  /* 0x002c600001047983 */ /* 0x002ea80000300a00 */
        /* <DEDUP_REMOVED lines=10> */
[C---:B------:R-:W-:Y:S01]  /*235d70*/  LOP3.LUT P4, RZ, R53.reuse, 0x20000, RZ, 0xc0, !PT ;  /* 0x0002000035ff7812 */ /* 0x040fe2000788c0ff */
[----:B------:R-:W2:Y:S01]  /*235d80*/  LDL.LU.64 R40, [R1+0x2c10] ;  /* 0x002c100001287983 */ /* 0x000ea20000300a00 */
[C---:B------:R-:W-:Y:S02]  /*235d90*/  LOP3.LUT P5, RZ, R53.reuse, 0x40000, RZ, 0xc0, !PT ;  /* 0x0004000035ff7812 */ /* 0x040fe400078ac0ff */
[----:B------:R-:W-:Y:S01]  /*235da0*/  PRMT R0, R2, 0x7771, RZ ;  /* 0x0000777102007816 */ /* 0x000fe200000000ff */
[----:B------:R-:W2:Y:S04]  /*235db0*/  LDL.LU R8, [R1+0xf8] ;  /* 0x0000f80001087983 */ /* 0x000ea80000300800 */
[----:B------:R-:W-:Y:S01]  /*235dc0*/  @P0 LOP3.LUT R28, R28, 0x2000000, RZ, 0xfc, !PT ;  /* 0x020000001c1c0812 */ /* 0x000fe200078efcff */
[----:B------:R-:W2:Y:S01]  /*235dd0*/  LDL.LU.64 R20, [R1+0x2c00] ;  /* 0x002c000001147983 */ /* 0x000ea20000300a00 */
        /* <DEDUP_REMOVED lines=28> */
[----:B--2---:R1:W-:Y:S02]  /*235fa0*/  @P6 STG.E.U8 desc[UR16][R32.64], R0 ;  /* 0x0000000020006986 */ /* 0x0043e4000c101110 */
[----:B-1----:R-:W-:-:S05]  /*235fb0*/  PRMT R0, R3, 0x7770, RZ ;  /* 0x0000777003007816 */ /* 0x002fca00000000ff */
[----:B------:R1:W-:Y:S01]  /*235fc0*/  @P0 STG.E.U8 desc[UR16][R10.64], R0 ;  /* 0x000000000a000986 */ /* 0x0003e2000c101110 */
[----:B------:R-:W-:-:S03]  /*235fd0*/  LOP3.LUT P0, RZ, R27, 0x1, RZ, 0xc0, !PT ;  /* 0x000000011bff7812 */ /* 0x000fc6000780c0ff */
[----:B-1----:R-:W2:Y:S04]  /*235fe0*/  LDL.LU R10, [R1+0xe8] ;  /* 0x0000e800010a7983 */ /* 0x002ea80000300800 */
[----:B------:R-:W3:Y:S04]  /*235ff0*/  LDL.LU.64 R36, [R1+0x2be0] ;  /* 0x002be00001247983 */ /* 0x000ee80000300a00 */
[----:B------:R-:W4:Y:S01]  /*236000*/  LDL.LU.64 R34, [R1+0x2bd0] ;  /* 0x002bd00001227983 */ /* 0x000f220000300a00 */
[----:B------:R-:W-:-:S03]  /*236010*/  PRMT R0, R3, 0x7771, RZ ;  /* 0x0000777103007816 */ /* 0x000fc600000000ff */
[----:B------:R-:W2:Y:S04]  /*236020*/  LDL.LU.64 R32, [R1+0x2bc0] ;  /* 0x002bc00001207983 */ /* 0x000ea80000300a00 */
[----:B------:R1:W-:Y:S01]  /*236030*/  @P0 STG.E.U8 desc[UR16][R6.64], R0 ;  /* 0x0000000006000986 */ /* 0x0003e2000c101110 */
[----:B------:R-:W-:-:S03]  /*236040*/  LOP3.LUT P0, RZ, R28, 0x80000000, RZ, 0xc0, !PT ;  /* 0x800000001cff7812 */ /* 0x000fc6000780c0ff */
[----:B-1----:R-:W2:Y:S01]  /*236050*/  LDL.LU.64 R6, [R1+0x2bb0] ;  /* 0x002bb00001067983 */ /* 0x002ea20000300a00 */
[----:B------:R-:W-:-:S09]  /*236060*/  PRMT R0, R3, 0x7772, RZ ;  /* 0x0000777203007816 */ /* 0x000fd200000000ff */
        /* <DEDUP_REMOVED lines=24> */
[----:B------:R-:W-:Y:S02]  /*2361f0*/  LOP3.LUT P2, RZ, R53, 0x80000000, RZ, 0xc0, !PT ;  /* 0x8000000035ff7812 */ /* 0x000fe4000784c0ff */
[----:B-1----:R-:W-:-:S09]  /*236200*/  PRMT R0, R8, 0x7771, RZ ;  /* 0x0000777108007816 */ /* 0x002fd200000000ff */
[----:B------:R1:W-:Y:S01]  /*236210*/  @P0 STG.E.U8 desc[UR16][R38.64], R0 ;  /* 0x0000000026000986 */ /* 0x0003e2000c101110 */
[----:B------:R-:W-:Y:S02]  /*236220*/  LOP3.LUT P3, RZ, R54, 0x1, RZ, 0xc0, !PT ;  /* 0x0000000136ff7812 */ /* 0x000fe4000786c0ff */
[----:B-1----:R-:W-:Y:S02]  /*236230*/  PRMT R0, R8, 0x7772, RZ ;  /* 0x0000777208007816 */ /* 0x002fe400000000ff */
[C---:B------:R-:W-:Y:S02]  /*236240*/  LOP3.LUT P4, RZ, R54.reuse, 0x2, RZ, 0xc0, !PT ;  /* 0x0000000236ff7812 */ /* 0x040fe4000788c0ff */
[C---:B------:R-:W-:Y:S02]  /*236250*/  LOP3.LUT P5, RZ, R54.reuse, 0x4, RZ, 0xc0, !PT ;  /* 0x0000000436ff7812 */ /* 0x040fe400078ac0ff */
[----:B------:R-:W-:Y:S01]  /*236260*/  LOP3.LUT P6, RZ, R54, 0x8, RZ, 0xc0, !PT ;  /* 0x0000000836ff7812 */ /* 0x000fe200078cc0ff */
[----:B---3--:R1:W-:Y:S02]  /*236270*/  @P1 STG.E.U8 desc[UR16][R36.64], R0 ;  /* 0x0000000024001986 */ /* 0x0083e4000c101110 */
[----:B-1----:R-:W-:-:S02]  /*236280*/  PRMT R0, R8, 0x7773, RZ ;  /* 0x0000777308007816 */ /* 0x002fc400000000ff */
[----:B------:R-:W3:Y:S04]  /*236290*/  LDL.LU.64 R36, [R1+0x2b80] ;  /* 0x002b800001247983 */ /* 0x000ee80000300a00 */
[----:B----4-:R2:W-:Y:S02]  /*2362a0*/  @P2 STG.E.U8 desc[UR16][R34.64], R0 ;  /* 0x0000000022002986 */ /* 0x0105e4000c101110 */
[C---:B--2---:R-:W-:Y:S02]  /*2362b0*/  PRMT R0, R10.reuse, 0x7770, RZ ;  /* 0x000077700a007816 */ /* 0x044fe400000000ff */
[----:B------:R-:W2:Y:S04]  /*2362c0*/  LDL.LU.64 R34, [R1+0x2b70] ;  /* 0x002b700001227983 */ /* 0x000ea80000300a00 */
[----:B------:R1:W-:Y:S02]  /*2362d0*/  @P3 STG.E.U8 desc[UR16][R32.64], R0 ;  /* 0x0000000020003986 */ /* 0x0003e4000c101110 */
[----:B-1----:R-:W-:-:S02]  /*2362e0*/  PRMT R0, R10, 0x7771, RZ ;  /* 0x000077710a007816 */ /* 0x002fc400000000ff */
[----:B------:R-:W4:Y:S04]  /*2362f0*/  LDL.LU.64 R32, [R1+0x2b60] ;  /* 0x002b600001207983 */ /* 0x000f280000300a00 */
[----:B------:R1:W-:Y:S04]  /*236300*/  @P4 STG.E.U8 desc[UR16][R6.64], R0 ;  /* 0x0000000006004986 */ /* 0x0003e8000c101110 */
[----:B-1----:R-:W2:Y:S01]  /*236310*/  LDL.LU R7, [R1+0xd8] ;  /* 0x0000d80001077983 */ /* 0x002ea20000300800 */
[----:B------:R-:W-:-:S05]  /*236320*/  PRMT R0, R10, 0x7772, RZ ;  /* 0x000077720a007816 */ /* 0x000fca00000000ff */
[----:B------:R1:W-:Y:S02]  /*236330*/  @P5 STG.E.U8 desc[UR16][R4.64], R0 ;  /* 0x0000000004005986 */ /* 0x0003e4000c101110 */
[----:B-1----:R-:W-:Y:S02]  /*236340*/  PRMT R0, R10, 0x7773, RZ ;  /* 0x000077730a007816 */ /* 0x002fe400000000ff */
[----:B------:R-:W4:Y:S04]  /*236350*/  LDL.LU.64 R10, [R1+0x2b50] ;  /* 0x002b5000010a7983 */ /* 0x000f280000300a00 */
[----:B------:R1:W-:Y:S04]  /*236360*/  @P6 STG.E.U8 desc[UR16][R2.64], R0 ;  /* 0x0000000002006986 */ /* 0x0003e8000c101110 */
[----:B------:R-:W4:Y:S04]  /*236370*/  LDL.LU.64 R4, [R1+0x2b40] ;  /* 0x002b400001047983 */ /* 0x000f280000300a00 */
        /* <DEDUP_REMOVED lines=42> */
[----:B---3--:R1:W-:Y:S02]  /*236620*/  @P4 STG.E.U8 desc[UR16][R36.64], R0 ;  /* 0x0000000024004986 */ /* 0x0083e4000c101110 */
[C---:B-1----:R-:W-:Y:S02]  /*236630*/  PRMT R0, R7.reuse, 0x7771, RZ ;  /* 0x0000777107007816 */ /* 0x042fe400000000ff */
[----:B------:R-:W2:Y:S04]  /*236640*/  LDL.LU.64 R36, [R1+0x2ab0] ;  /* 0x002ab00001247983 */ /* 0x000ea80000300a00 */
[----:B------:R1:W-:Y:S02]  /*236650*/  @P5 STG.E.U8 desc[UR16][R34.64], R0 ;  /* 0x0000000022005986 */ /* 0x0003e4000c101110 */
        /* <DEDUP_REMOVED lines=60> */
[----:B------:R-:W4:Y:S01]  /*236a20*/  LDL.LU R6, [R1+0x88] ;  /* 0x0000880001067983 */ /* 0x000f220000300800 */
        /* <DEDUP_REMOVED lines=41> */
[----:B----4-:R-:W-:-:S05]  /*236cc0*/  PRMT R0, R6, 0x7770, RZ ;  /* 0x0000777006007816 */ /* 0x010fca00000000ff */
[----:B------:R1:W-:Y:S04]  /*236cd0*/  @P5 STG.E.U8 desc[UR16][R34.64], R0 ;  /* 0x0000000022005986 */ /* 0x0003e8000c101110 */
[----:B------:R-:W-:Y:S02]  /*236ce0*/  @P0 LOP3.LUT R28, R28, 0x4000, RZ, 0xfc, !PT ;  /* 0x000040001c1c0812 */ /* 0x000fe400078efcff */
[----:B------:R-:W-:Y:S02]  /*236cf0*/  LOP3.LUT P0, RZ, R54, 0x4000000, RZ, 0xc0, !PT ;  /* 0x0400000036ff7812 */ /* 0x000fe4000780c0ff */
[----:B-1----:R-:W-:-:S05]  /*236d00*/  PRMT R0, R6, 0x7771, RZ ;  /* 0x0000777106007816 */ /* 0x002fca00000000ff */
[----:B------:R1:W-:Y:S02]  /*236d10*/  @P6 STG.E.U8 desc[UR16][R32.64], R0 ;  /* 0x0000000020006986 */ /* 0x0003e4000c101110 */
[----:B-1----:R-:W-:-:S05]  /*236d20*/  PRMT R0, R6, 0x7772, RZ ;  /* 0x0000777206007816 */ /* 0x002fca00000000ff */
[----:B------:R1:W-:Y:S01]  /*236d30*/  @P0 STG.E.U8 desc[UR16][R10.64], R0 ;  /* 0x000000000a000986 */ /* 0x0003e2000c101110 */
[----:B------:R-:W-:-:S03]  /*236d40*/  LOP3.LUT P0, RZ, R28, 0x4000, RZ, 0xc0, !PT ;  /* 0x000040001cff7812 */ /* 0x000fc6000780c0ff */
[----:B-1----:R-:W4:Y:S04]  /*236d50*/  LDL.LU R10, [R1+0xdc] ;  /* 0x0000dc00010a7983 */ /* 0x002f280000300800 */
[----:B------:R-:W4:Y:S04]  /*236d60*/  LDL.LU.64 R38, [R1+0x2a10] ;  /* 0x002a100001267983 */ /* 0x000f280000300a00 */
[----:B------:R-:W4:Y:S04]  /*236d70*/  LDL.LU.64 R36, [R1+0x2a08] ;  /* 0x002a080001247983 */ /* 0x000f280000300a00 */
[----:B------:R-:W4:Y:S01]  /*236d80*/  LDL.LU.64 R34, [R1+0x2a00] ;  /* 0x002a000001227983 */ /* 0x000f220000300a00 */
[----:B------:R-:W-:-:S03]  /*236d90*/  PRMT R0, R6, 0x7773, RZ ;  /* 0x0000777306007816 */ /* 0x000fc600000000ff */
        /* <DEDUP_REMOVED lines=37> */
[----:B------:R1:W-:Y:S02]  /*236ff0*/  @P1 STG.E.U8 desc[UR16][R36.64], R0 ;  /* 0x0000000024001986 */ /* 0x0003e4000c101110 */
[C---:B-1----:R-:W-:Y:S02]  /*237000*/  PRMT R0, R10.reuse, 0x7771, RZ ;  /* 0x000077710a007816 */ /* 0x042fe400000000ff */
[----:B------:R-:W2:Y:S04]  /*237010*/  LDL.LU.64 R36, [R1+0x29d8] ;  /* 0x0029d80001247983 */ /* 0x000ea80000300a00 */
[----:B------:R1:W-:Y:S02]  /*237020*/  @P2 STG.E.U8 desc[UR16][R34.64], R0 ;  /* 0x0000000022002986 */ /* 0x0003e4000c101110 */
[----:B-1----:R-:W-:-:S02]  /*237030*/  PRMT R0, R10, 0x7772, RZ ;  /* 0x000077720a007816 */ /* 0x002fc400000000ff */
[----:B------:R-:W4:Y:S04]  /*237040*/  LDL.LU.64 R34, [R1+0x29d0] ;  /* 0x0029d00001227983 */ /* 0x000f280000300a00 */
[----:B------:R1:W-:Y:S02]  /*237050*/  @P3 STG.E.U8 desc[UR16][R32.64], R0 ;  /* 0x0000000020003986 */ /* 0x0003e4000c101110 */
[----:B-1----:R-:W-:-:S05]  /*237060*/  PRMT R0, R10, 0x7773, RZ ;  /* 0x000077730a007816 */ /* 0x002fca00000000ff */
[----:B------:R1:W-:Y:S02]  /*237070*/  @P4 STG.E.U8 desc[UR16][R6.64], R0 ;  /* 0x0000000006004986 */ /* 0x0003e4000c101110 */
[----:B-1----:R-:W-:-:S05]  /*237080*/  PRMT R0, R11, 0x7770, RZ ;  /* 0x000077700b007816 */ /* 0x002fca00000000ff */
[----:B------:R1:W-:Y:S02]  /*237090*/  @P5 STG.E.U8 desc[UR16][R4.64], R0 ;  /* 0x0000000004005986 */ /* 0x0003e4000c101110 */
[----:B-1----:R-:W-:-:S05]  /*2370a0*/  PRMT R0, R11, 0x7771, RZ ;  /* 0x000077710b007816 */ /* 0x002fca00000000ff */
[----:B---3--:R1:W-:Y:S04]  /*2370b0*/  @P6 STG.E.U8 desc[UR16][R2.64], R0 ;  /* 0x0000000002006986 */ /* 0x0083e8000c101110 */
[----:B-1----:R-:W3:Y:S04]  /*2370c0*/  LDL.LU.64 R2, [R1+0x29c8] ;  /* 0x0029c80001027983 */ /* 0x002ee80000300a00 */
[----:B------:R-:W3:Y:S04]  /*2370d0*/  LDL.LU.64 R32, [R1+0x29c0] ;  /* 0x0029c00001207983 */ /* 0x000ee80000300a00 */
[----:B------:R-:W3:Y:S04]  /*2370e0*/  LDL.LU.64 R6, [R1+0x29b8] ;  /* 0x0029b80001067983 */ /* 0x000ee80000300a00 */
[----:B------:R-:W3:Y:S04]  /*2370f0*/  LDL.LU R10, [R1+0xbc] ;  /* 0x0000bc00010a7983 */ /* 0x000ee80000300800 */
[----:B------:R-:W3:Y:S01]  /*237100*/  LDL.LU.64 R4, [R1+0x29b0] ;  /* 0x0029b00001047983 */ /* 0x000ee20000300a00 */
[----:B------:R-:W-:-:S02]  /*237110*/  LOP3.LUT P0, RZ, R55, 0x400000, RZ, 0xc0, !PT ;  /* 0x0040000037ff7812 */ /* 0x000fc4000780c0ff */
[----:B------:R-:W-:Y:S01]  /*237120*/  LOP3.LUT R29, R29, 0xdfffffff, RZ, 0xc0, !PT ;  /* 0xdfffffff1d1d7812 */ /* 0x000fe200078ec0ff */
[----:B------:R-:W3:Y:S04]  /*237130*/  LDL.LU R8, [R1+0xac] ;  /* 0x0000ac0001087983 */ /* 0x000ee80000300800 */
[----:B------:R-:W3:Y:S01]  /*237140*/  LDL.LU.64 R46, [R1+0x29a8] ;  /* 0x0029a800012e7983 */ /* 0x000ee20000300a00 */
[----:B------:R-:W-:-:S03]  /*237150*/  LOP3.LUT R28, R28, 0xfffffffe, RZ, 0xc0, !PT ;  /* 0xfffffffe1c1c7812 */ /* 0x000fc600078ec0ff */
[----:B------:R-:W3:Y:S02]  /*237160*/  LDL.LU.64 R44, [R1+0x29a0] ;  /* 0x0029a000012c7983 */ /* 0x000ee40000300a00 */
[----:B------:R-:W-:Y:S02]  /*237170*/  @P0 LOP3.LUT R29, R29, 0x20000000, RZ, 0xfc, !PT ;  /* 0x200000001d1d0812 */ /* 0x000fe400078efcff */
[----:B------:R-:W-:Y:S01]  /*237180*/  LOP3.LUT P0, RZ, R55, 0x200000, RZ, 0xc0, !PT ;  /* 0x0020000037ff7812 */ /* 0x000fe2000780c0ff */
[----:B------:R-:W3:Y:S01]  /*237190*/  LDL.LU.64 R22, [R1+0x2998] ;  /* 0x0029980001167983 */ /* 0x000ee20000300a00 */
[----:B------:R-:W-:Y:S02]  /*2371a0*/  LOP3.LUT R29, R29, 0xbfffffff, RZ, 0xc0, !PT ;  /* 0xbfffffff1d1d7812 */ /* 0x000fe400078ec0ff */
[C---:B------:R-:W-:Y:S01]  /*2371b0*/  LOP3.LUT P4, RZ, R55.reuse, 0x400, RZ, 0xc0, !PT ;  /* 0x0000040037ff7812 */ /* 0x040fe2000788c0ff */
[----:B------:R-:W3:Y:S01]  /*2371c0*/  LDL.LU.64 R42, [R1+0x2990] ;  /* 0x00299000012a7983 */ /* 0x000ee20000300a00 */
[----:B------:R-:W-:-:S02]  /*2371d0*/  LOP3.LUT P5, RZ, R55, 0x800, RZ, 0xc0, !PT ;  /* 0x0000080037ff7812 */ /* 0x000fc400078ac0ff */
[----:B------:R-:W-:Y:S01]  /*2371e0*/  PRMT R0, R11, 0x7772, RZ ;  /* 0x000077720b007816 */ /* 0x000fe200000000ff */
[----:B------:R-:W3:Y:S04]  /*2371f0*/  LDL.LU.64 R40, [R1+0x2988] ;  /* 0x0029880001287983 */ /* 0x000ee80000300a00 */
        /* <DEDUP_REMOVED lines=22> */
[----:B-1----:R-:W-:-:S05]  /*237360*/  PRMT R0, R11, 0x7773, RZ ;  /* 0x000077730b007816 */ /* 0x002fca00000000ff */
[----:B----4-:R3:W-:Y:S03]  /*237370*/  @P5 STG.E.U8 desc[UR16][R34.64], R0 ;  /* 0x0000000022005986 */ /* 0x0107e6000c101110 */
[----:B------:R-:W-:Y:S02]  /*237380*/  @P0 LOP3.LUT R28, R28, 0x20, RZ, 0xfc, !PT ;  /* 0x000000201c1c0812 */ /* 0x000fe400078efcff */
[----:B------:R-:W-:Y:S02]  /*237390*/  LOP3.LUT P0, RZ, R55, 0x2000, RZ, 0xc0, !PT ;  /* 0x0000200037ff7812 */ /* 0x000fe4000780c0ff */
[----:B---3--:R-:W-:-:S05]  /*2373a0*/  PRMT R0, R10, 0x7770, RZ ;  /* 0x000077700a007816 */ /* 0x008fca00000000ff */
[----:B------:R1:W-:Y:S04]  /*2373b0*/  @P6 STG.E.U8 desc[UR16][R2.64], R0 ;  /* 0x0000000002006986 */ /* 0x0003e8000c101110 */
[----:B-1----:R-:W2:Y:S04]  /*2373c0*/  LDL.LU R3, [R1+0x9c] ;  /* 0x00009c0001037983 */ /* 0x002ea80000300800 */
[----:B------:R-:W3:Y:S01]  /*2373d0*/  LDL.LU.64 R20, [R1+0x2980] ;  /* 0x0029800001147983 */ /* 0x000ee20000300a00 */
[----:B------:R-:W-:-:S03]  /*2373e0*/  PRMT R0, R10, 0x7771, RZ ;  /* 0x000077710a007816 */ /* 0x000fc600000000ff */
[----:B------:R-:W4:Y:S04]  /*2373f0*/  LDL.LU.64 R38, [R1+0x2978] ;  /* 0x0029780001267983 */ /* 0x000f280000300a00 */
[----:B------:R-:W3:Y:S04]  /*237400*/  LDL.LU.64 R36, [R1+0x2970] ;  /* 0x0029700001247983 */ /* 0x000ee80000300a00 */
[----:B------:R1:W-:Y:S01]  /*237410*/  @P0 STG.E.U8 desc[UR16][R32.64], R0 ;  /* 0x0000000020000986 */ /* 0x0003e2000c101110 */
[----:B------:R-:W-:-:S03]  /*237420*/  LOP3.LUT P0, RZ, R28, 0x20, RZ, 0xc0, !PT ;  /* 0x000000201cff7812 */ /* 0x000fc6000780c0ff */
[----:B------:R-:W3:Y:S01]  /*237430*/  LDL.LU.64 R34, [R1+0x2968] ;  /* 0x0029680001227983 */ /* 0x000ee20000300a00 */
[----:B-1----:R-:W-:-:S03]  /*237440*/  PRMT R0, R10, 0x7772, RZ ;  /* 0x000077720a007816 */ /* 0x002fc600000000ff */
[----:B------:R-:W4:Y:S06]  /*237450*/  LDL.LU.64 R32, [R1+0x2960] ;  /* 0x0029600001207983 */ /* 0x000f2c0000300a00 */
[----:B------:R1:W-:Y:S02]  /*237460*/  @P0 STG.E.U8 desc[UR16][R6.64], R0 ;  /* 0x0000000006000986 */ /* 0x0003e4000c101110 */
[----:B-1----:R-:W-:Y:S02]  /*237470*/  PRMT R0, R10, 0x7773, RZ ;  /* 0x000077730a007816 */ /* 0x002fe400000000ff */
[----:B------:R-:W4:Y:S01]  /*237480*/  LDL.LU.64 R10, [R1+0x2958] ;  /* 0x00295800010a7983 */ /* 0x000f220000300a00 */
[----:B------:R-:W-:-:S03]  /*237490*/  LOP3.LUT P0, RZ, R28, 0x10, RZ, 0xc0, !PT ;  /* 0x000000101cff7812 */ /* 0x000fc6000780c0ff */
        /* <DEDUP_REMOVED lines=38> */
[----:B------:R-:W2:Y:S01]  /*237700*/  LDL.LU R56, [R1+0x9ec0] ;  /* 0x009ec00001387983 */ /* 0x000ea20000300800 */
[C---:B------:R-:W-:Y:S02]  /*237710*/  LOP3.LUT P5, RZ, R55.reuse, 0x8000000, RZ, 0xc0, !PT ;  /* 0x0800000037ff7812 */ /* 0x040fe400078ac0ff */
[----:B------:R-:W-:Y:S01]  /*237720*/  LOP3.LUT P6, RZ, R55, 0x10000000, RZ, 0xc0, !PT ;  /* 0x1000000037ff7812 */ /* 0x000fe200078cc0ff */
[----:B------:R-:W3:Y:S04]  /*237730*/  LDL.LU.64 R36, [R1+0x2940] ;  /* 0x0029400001247983 */ /* 0x000ee80000300a00 */
        /* <DEDUP_REMOVED lines=13> */
[----:B------:R-:W3:Y:S04]  /*237810*/  LDL.LU.64 R42, [R1+0x2900] ;  /* 0x00290000012a7983 */ /* 0x000ee80000300a00 */
[----:B------:R-:W3:Y:S01]  /*237820*/  LDL.LU.64 R40, [R1+0x28f8] ;  /* 0x0028f80001287983 */ /* 0x000ee20000300a00 */
[----:B------:R-:W-:-:S03]  /*237830*/  LOP3.LUT P4, RZ, R55, 0x20000000, RZ, 0xc0, !PT ;  /* 0x2000000037ff7812 */ /* 0x000fc6000788c0ff */
[----:B------:R-:W3:Y:S01]  /*237840*/  LDL.LU.64 R20, [R1+0x28f0] ;  /* 0x0028f00001147983 */ /* 0x000ee20000300a00 */
[C---:B------:R-:W-:Y:S02]  /*237850*/  LOP3.LUT P5, RZ, R55.reuse, 0x40000000, RZ, 0xc0, !PT ;  /* 0x4000000037ff7812 */ /* 0x040fe400078ac0ff */
[----:B------:R-:W-:Y:S01]  /*237860*/  PRMT R0, R2, 0x7771, RZ ;  /* 0x0000777102007816 */ /* 0x000fe200000000ff */
[----:B------:R-:W3:Y:S01]  /*237870*/  LDL.LU R8, [R1+0x30] ;  /* 0x0000300001087983 */ /* 0x000ee20000300800 */
[----:B------:R-:W-:-:S03]  /*237880*/  LOP3.LUT P6, RZ, R55, 0x80000000, RZ, 0xc0, !PT ;  /* 0x8000000037ff7812 */ /* 0x000fc600078cc0ff */
        /* <DEDUP_REMOVED lines=29> */
[----:B----4-:R1:W-:Y:S04]  /*237a60*/  @P5 STG.E.U8 desc[UR16][R34.64], R0 ;  /* 0x0000000022005986 */ /* 0x0103e8000c101110 */
[----:B------:R-:W-:Y:S02]  /*237a70*/  @P0 LOP3.LUT R29, R29, 0x10000000, RZ, 0xfc, !PT ;  /* 0x100000001d1d0812 */ /* 0x000fe400078efcff */
[----:B------:R-:W-:Y:S02]  /*237a80*/  LOP3.LUT P0, RZ, R56, 0x1, RZ, 0xc0, !PT ;  /* 0x0000000138ff7812 */ /* 0x000fe4000780c0ff */
[----:B-1----:R-:W-:Y:S01]  /*237a90*/  PRMT R0, R2, 0x7773, RZ ;  /* 0x0000777302007816 */ /* 0x002fe200000000ff */
[----:B------:R-:W3:Y:S04]  /*237aa0*/  LDL.LU.64 R34, [R1+0x28d8] ;  /* 0x0028d80001227983 */ /* 0x000ee80000300a00 */
[----:B------:R1:W-:Y:S02]  /*237ab0*/  @P6 STG.E.U8 desc[UR16][R32.64], R0 ;  /* 0x0000000020006986 */ /* 0x0003e4000c101110 */
[----:B-1----:R-:W-:-:S02]  /*237ac0*/  PRMT R0, R3, 0x7770, RZ ;  /* 0x0000777003007816 */ /* 0x002fc400000000ff */
        /* <DEDUP_REMOVED lines=58> */
[----:B-1----:R-:W4:Y:S01]  /*237e70*/  LDL.LU.64 R2, [R1+0x2880] ;  /* 0x0028800001027983 */ /* 0x002f220000300a00 */
[----:B------:R-:W-:-:S02]  /*237e80*/  LOP3.LUT P0, RZ, R56, 0x10000000, RZ, 0xc0, !PT ;  /* 0x1000000038ff7812 */ /* 0x000fc4000780c0ff */
[----:B------:R-:W-:Y:S01]  /*237e90*/  LOP3.LUT R29, R29, 0xfffff7ff, RZ, 0xc0, !PT ;  /* 0xfffff7ff1d1d7812 */ /* 0x000fe200078ec0ff */
[----:B------:R-:W4:Y:S04]  /*237ea0*/  LDL.LU.64 R44, [R1+0x2778] ;  /* 0x00277800012c7983 */ /* 0x000f280000300a00 */
[----:B------:R-:W4:Y:S04]  /*237eb0*/  LDL.LU.64 R22, [R1+0x2770] ;  /* 0x0027700001167983 */ /* 0x000f280000300a00 */
[----:B------:R-:W4:Y:S02]  /*237ec0*/  LDL.LU.64 R42, [R1+0x2768] ;  /* 0x00276800012a7983 */ /* 0x000f240000300a00 */
[----:B------:R-:W-:-:S02]  /*237ed0*/  @P0 LOP3.LUT R29, R29, 0x800, RZ, 0xfc, !PT ;  /* 0x000008001d1d0812 */ /* 0x000fc400078efcff */
        /* <DEDUP_REMOVED lines=36> */
[----:B----4-:R1:W-:Y:S02]  /*238120*/  @P5 STG.E.U8 desc[UR16][R34.64], R0 ;  /* 0x0000000022005986 */ /* 0x0103e4000c101110 */
[----:B-1----:R-:W-:-:S02]  /*238130*/  PRMT R0, R10, 0x7772, RZ ;  /* 0x000077720a007816 */ /* 0x002fc400000000ff */
[----:B------:R-:W3:Y:S04]  /*238140*/  LDL.LU.64 R34, [R1+0x2740] ;  /* 0x0027400001227983 */ /* 0x000ee80000300a00 */
[----:B------:R1:W-:Y:S04]  /*238150*/  @P6 STG.E.U8 desc[UR16][R32.64], R0 ;  /* 0x0000000020006986 */ /* 0x0003e8000c101110 */
[----:B-1----:R-:W4:Y:S01]  /*238160*/  LDL.LU.64 R32, [R1+0x2738] ;  /* 0x0027380001207983 */ /* 0x002f220000300a00 */
[----:B------:R-:W-:-:S03]  /*238170*/  PRMT R0, R10, 0x7773, RZ ;  /* 0x000077730a007816 */ /* 0x000fc600000000ff */
[----:B------:R-:W4:Y:S04]  /*238180*/  LDL.LU.64 R10, [R1+0x2730] ;  /* 0x00273000010a7983 */ /* 0x000f280000300a00 */
[----:B------:R-:W4:Y:S04]  /*238190*/  LDL.LU R8, [R1+0x64] ;  /* 0x0000640001087983 */ /* 0x000f280000300800 */
        /* <DEDUP_REMOVED lines=8> */
[----:B------:R1:W-:Y:S04]  /*238220*/  @P0 STG.E.U8 desc[UR16][R2.64], R0 ;  /* 0x0000000002000986 */ /* 0x0003e8000c101110 */
[----:B-1----:R-:W4:Y:S01]  /*238230*/  LDL.LU.64 R2, [R1+0x2718] ;  /* 0x0027180001027983 */ /* 0x002f220000300a00 */
[----:B------:R-:W-:Y:S02]  /*238240*/  LOP3.LUT P0, RZ, R29, 0x20000, RZ, 0xc0, !PT ;  /* 0x000200001dff7812 */ /* 0x000fe4000780c0ff */
[----:B------:R-:W-:-:S11]  /*238250*/  PRMT R0, R58, 0x7772, RZ ;  /* 0x000077723a007816 */ /* 0x000fd600000000ff */
[----:B------:R1:W-:Y:S01]  /*238260*/  @P0 STG.E.U8 desc[UR16][R44.64], R0 ;  /* 0x000000002c000986 */ /* 0x0003e2000c101110 */
[C---:B------:R-:W-:Y:S02]  /*238270*/  LOP3.LUT P0, RZ, R29.reuse, 0x10000, RZ, 0xc0, !PT ;  /* 0x000100001dff7812 */ /* 0x040fe4000780c0ff */
[----:B-1----:R-:W-:Y:S02]  /*238280*/  PRMT R0, R58, 0x7773, RZ ;  /* 0x000077733a007816 */ /* 0x002fe400000000ff */
[----:B------:R-:W-:Y:S01]  /*238290*/  LOP3.LUT P1, RZ, R56, 0x20000000, RZ, 0xc0, !PT ;  /* 0x2000000038ff7812 */ /* 0x000fe2000782c0ff */
[----:B------:R-:W4:Y:S08]  /*2382a0*/  LDL.LU R58, [R1+0x9eb8] ;  /* 0x009eb800013a7983 */ /* 0x000f300000300800 */
        /* <DEDUP_REMOVED lines=11> */
[----:B------:R-:W-:-:S11]  /*238360*/  PRMT R12, R12, 0x7773, RZ ;  /* 0x000077730c0c7816 */ /* 0x000fd600000000ff */
[----:B------:R-:W-:Y:S01]  /*238370*/  @P0 STG.E.U8 desc[UR16][R38.64], R12 ;  /* 0x0000000c26000986 */ /* 0x000fe2000c101110 */
[----:B------:R-:W-:Y:S02]  /*238380*/  LOP3.LUT P0, RZ, R29, 0x800, RZ, 0xc0, !PT ;  /* 0x000008001dff7812 */ /* 0x000fe4000780c0ff */
[----:B-1----:R-:W-:Y:S02]  /*238390*/  PRMT R0, R31, 0x7770, RZ ;  /* 0x000077701f007816 */ /* 0x002fe400000000ff */
[C---:B------:R-:W-:Y:S02]  /*2383a0*/  LOP3.LUT P2, RZ, R56.reuse, 0x40000000, RZ, 0xc0, !PT ;  /* 0x4000000038ff7812 */ /* 0x040fe4000784c0ff */
[----:B------:R-:W-:Y:S02]  /*2383b0*/  LOP3.LUT P3, RZ, R56, 0x80000000, RZ, 0xc0, !PT ;  /* 0x8000000038ff7812 */ /* 0x000fe4000786c0ff */
[----:B------:R-:W-:-:S05]  /*2383c0*/  LOP3.LUT P4, RZ, R57, 0x1, RZ, 0xc0, !PT ;  /* 0x0000000139ff7812 */ /* 0x000fca000788c0ff */
[----:B--2---:R1:W-:Y:S02]  /*2383d0*/  @P0 STG.E.U8 desc[UR16][R36.64], R0 ;  /* 0x0000000024000986 */ /* 0x0043e4000c101110 */
        /* <DEDUP_REMOVED lines=8> */
[----:B------:R1:W-:Y:S02]  /*238460*/  @P3 STG.E.U8 desc[UR16][R10.64], R0 ;  /* 0x000000000a003986 */ /* 0x0003e4000c101110 */
[----:B-1----:R-:W-:-:S05]  /*238470*/  PRMT R0, R8, 0x7770, RZ ;  /* 0x0000777008007816 */ /* 0x002fca00000000ff */
[----:B------:R1:W-:Y:S04]  /*238480*/  @P4 STG.E.U8 desc[UR16][R6.64], R0 ;  /* 0x0000000006004986 */ /* 0x0003e8000c101110 */
[----:B-1----:R-:W3:Y:S04]  /*238490*/  LDL.LU.64 R6, [R1+0x26f8] ;  /* 0x0026f80001067983 */ /* 0x002ee80000300a00 */
[----:B------:R-:W3:Y:S01]  /*2384a0*/  LDL.LU R10, [R1+0x54] ;  /* 0x00005400010a7983 */ /* 0x000ee20000300800 */
[C---:B------:R-:W-:Y:S02]  /*2384b0*/  LOP3.LUT P5, RZ, R57.reuse, 0x2, RZ, 0xc0, !PT ;  /* 0x0000000239ff7812 */ /* 0x040fe400078ac0ff */
[----:B------:R-:W-:-:S02]  /*2384c0*/  LOP3.LUT P6, RZ, R57, 0x4, RZ, 0xc0, !PT ;  /* 0x0000000439ff7812 */ /* 0x000fc400078cc0ff */
[----:B------:R-:W-:-:S09]  /*2384d0*/  PRMT R0, R8, 0x7771, RZ ;  /* 0x0000777108007816 */ /* 0x000fd200000000ff */
[----:B------:R1:W-:Y:S04]  /*2384e0*/  @P5 STG.E.U8 desc[UR16][R4.64], R0 ;  /* 0x0000000004005986 */ /* 0x0003e8000c101110 */
[----:B-1----:R-:W4:Y:S01]  /*2384f0*/  LDL.LU.64 R4, [R1+0x26f0] ;  /* 0x0026f00001047983 */ /* 0x002f220000300a00 */
[----:B------:R-:W-:-:S05]  /*238500*/  PRMT R0, R8, 0x7772, RZ ;  /* 0x0000777208007816 */ /* 0x000fca00000000ff */
[----:B------:R1:W-:Y:S04]  /*238510*/  @P6 STG.E.U8 desc[UR16][R2.64], R0 ;  /* 0x0000000002006986 */ /* 0x0003e8000c101110 */
[----:B-1----:R-:W4:Y:S04]  /*238520*/  LDL.LU.64 R2, [R1+0x26e8] ;  /* 0x0026e80001027983 */ /* 0x002f280000300a00 */
[----:B------:R-:W4:Y:S01]  /*238530*/  LDL.LU R31, [R1+0x34] ;  /* 0x00003400011f7983 */ /* 0x000f220000300800 */
[----:B------:R-:W-:Y:S02]  /*238540*/  LOP3.LUT P0, RZ, R57, 0x8000, RZ, 0xc0, !PT ;  /* 0x0000800039ff7812 */ /* 0x000fe4000780c0ff */
[----:B------:R-:W-:Y:S01]  /*238550*/  LOP3.LUT R29, R29, 0xfffffffb, RZ, 0xc0, !PT ;  /* 0xfffffffb1d1d7812 */ /* 0x000fe200078ec0ff */
[----:B------:R-:W4:Y:S04]  /*238560*/  LDL.LU.64 R44, [R1+0x26e0] ;  /* 0x0026e000012c7983 */ /* 0x000f280000300a00 */
[----:B------:R-:W4:Y:S04]  /*238570*/  LDL.LU.64 R22, [R1+0x26d8] ;  /* 0x0026d80001167983 */ /* 0x000f280000300a00 */
[----:B------:R-:W4:Y:S02]  /*238580*/  LDL.LU.64 R42, [R1+0x26d0] ;  /* 0x0026d000012a7983 */ /* 0x000f240000300a00 */
        /* <DEDUP_REMOVED lines=12> */
[----:B------:R-:W-:Y:S02]  /*238650*/  PRMT R0, R8, 0x7773, RZ ;  /* 0x0000777308007816 */ /* 0x000fe400000000ff */
[----:B------:R-:W4:Y:S04]  /*238660*/  LDL.LU R8, [R1+0x24] ;  /* 0x0000240001087983 */ /* 0x000f280000300800 */
[----:B------:R-:W4:Y:S03]  /*238670*/  LDL.LU.64 R40, [R1+0x26c8] ;  /* 0x0026c80001287983 */ /* 0x000f260000300a00 */
        /* <DEDUP_REMOVED lines=21> */
[----:B---3--:R-:W-:-:S05]  /*2387d0*/  PRMT R0, R10, 0x7770, RZ ;  /* 0x000077700a007816 */ /* 0x008fca00000000ff */
[----:B------:R1:W-:Y:S02]  /*2387e0*/  @P5 STG.E.U8 desc[UR16][R34.64], R0 ;  /* 0x0000000022005986 */ /* 0x0003e4000c101110 */
[C---:B-1----:R-:W-:Y:S02]  /*2387f0*/  PRMT R0, R10.reuse, 0x7771, RZ ;  /* 0x000077710a007816 */ /* 0x042fe400000000ff */
[----:B------:R-:W3:Y:S04]  /*238800*/  LDL.LU.64 R34, [R1+0x26a8] ;  /* 0x0026a80001227983 */ /* 0x000ee80000300a00 */
[----:B----4-:R1:W-:Y:S02]  /*238810*/  @P6 STG.E.U8 desc[UR16][R32.64], R0 ;  /* 0x0000000020006986 */ /* 0x0103e4000c101110 */
[----:B-1----:R-:W-:-:S02]  /*238820*/  PRMT R0, R10, 0x7772, RZ ;  /* 0x000077720a007816 */ /* 0x002fc400000000ff */
[----:B------:R-:W4:Y:S04]  /*238830*/  LDL.LU.64 R32, [R1+0x26a0] ;  /* 0x0026a00001207983 */ /* 0x000f280000300a00 */
[----:B------:R1:W-:Y:S02]  /*238840*/  @P0 STG.E.U8 desc[UR16][R6.64], R0 ;  /* 0x0000000006000986 */ /* 0x0003e4000c101110 */
[----:B-1----:R-:W-:Y:S02]  /*238850*/  PRMT R0, R10, 0x7773, RZ ;  /* 0x000077730a007816 */ /* 0x002fe400000000ff */
[----:B------:R-:W4:Y:S01]  /*238860*/  LDL.LU.64 R10, [R1+0x2698] ;  /* 0x00269800010a7983 */ /* 0x000f220000300a00 */
[----:B------:R-:W-:-:S03]  /*238870*/  LOP3.LUT P0, RZ, R29, 0x400, RZ, 0xc0, !PT ;  /* 0x000004001dff7812 */ /* 0x000fc6000780c0ff */
        /* <DEDUP_REMOVED lines=29> */
[----:B------:R-:W-:-:S05]  /*238a50*/  LOP3.LUT P3, RZ, R57, 0x40000, RZ, 0xc0, !PT ;  /* 0x0004000039ff7812 */ /* 0x000fca000786c0ff */
[----:B--2---:R1:W-:Y:S02]  /*238a60*/  @P0 STG.E.U8 desc[UR16][R36.64], R0 ;  /* 0x0000000024000986 */ /* 0x0043e4000c101110 */
[----:B-1----:R-:W-:-:S05]  /*238a70*/  PRMT R0, R58, 0x7770, RZ ;  /* 0x000077703a007816 */ /* 0x002fca00000000ff */
[----:B---3--:R1:W-:Y:S02]  /*238a80*/  @P1 STG.E.U8 desc[UR16][R34.64], R0 ;  /* 0x0000000022001986 */ /* 0x0083e4000c101110 */
[----:B-1----:R-:W-:-:S05]  /*238a90*/  PRMT R0, R58, 0x7771, RZ ;  /* 0x000077713a007816 */ /* 0x002fca00000000ff */
[----:B----4-:R1:W-:Y:S02]  /*238aa0*/  @P2 STG.E.U8 desc[UR16][R32.64], R0 ;  /* 0x0000000020002986 */ /* 0x0103e4000c101110 */
[----:B-1----:R-:W-:-:S05]  /*238ab0*/  PRMT R0, R58, 0x7772, RZ ;  /* 0x000077723a007816 */ /* 0x002fca00000000ff */
[----:B------:R1:W-:Y:S02]  /*238ac0*/  @P3 STG.E.U8 desc[UR16][R10.64], R0 ;  /* 0x000000000a003986 */ /* 0x0003e4000c101110 */
[----:B-1----:R-:W-:Y:S02]  /*238ad0*/  PRMT R0, R58, 0x7773, RZ ;  /* 0x000077733a007816 */ /* 0x002fe400000000ff */
[----:B------:R-:W2:Y:S04]  /*238ae0*/  LDL.LU R58, [R1+0x9eb4] ;  /* 0x009eb400013a7983 */ /* 0x000ea80000300800 */
[----:B------:R-:W3:Y:S01]  /*238af0*/  LDL.LU.64 R34, [R1+0x2678] ;  /* 0x0026780001227983 */ /* 0x000ee20000300a00 */
[C---:B------:R-:W-:Y:S02]  /*238b00*/  LOP3.LUT P4, RZ, R57.reuse, 0x80000, RZ, 0xc0, !PT ;  /* 0x0008000039ff7812 */ /* 0x040fe4000788c0ff */
[C---:B------:R-:W-:Y:S01]  /*238b10*/  LOP3.LUT P5, RZ, R57.reuse, 0x100000, RZ, 0xc0, !PT ;  /* 0x0010000039ff7812 */ /* 0x040fe200078ac0ff */
[----:B------:R-:W4:Y:S01]  /*238b20*/  LDL.LU.64 R32, [R1+0x2670] ;  /* 0x0026700001207983 */ /* 0x000f220000300a00 */
[----:B------:R-:W-:-:S09]  /*238b30*/  LOP3.LUT P6, RZ, R57, 0x200000, RZ, 0xc0, !PT ;  /* 0x0020000039ff7812 */ /* 0x000fd200078cc0ff */
        /* <DEDUP_REMOVED lines=8> */
[----:B------:R-:W4:Y:S01]  /*238bc0*/  LDL.LU.64 R4, [R1+0x2650] ;  /* 0x0026500001047983 */ /* 0x000f220000300a00 */
[----:B------:R-:W-:-:S02]  /*238bd0*/  LOP3.LUT R30, R30, 0xfdffffff, RZ, 0xc0, !PT ;  /* 0xfdffffff1e1e7812 */ /* 0x000fc400078ec0ff */
[----:B------:R-:W-:Y:S01]  /*238be0*/  LOP3.LUT P4, RZ, R57, 0x400000, RZ, 0xc0, !PT ;  /* 0x0040000039ff7812 */ /* 0x000fe2000788c0ff */
[----:B------:R-:W4:Y:S01]  /*238bf0*/  LDL.LU R8, [R1+0x78] ;  /* 0x0000780001087983 */ /* 0x000f220000300800 */
[----:B------:R-:W-:Y:S02]  /*238c00*/  PRMT R0, R61, 0x7772, RZ ;  /* 0x000077723d007816 */ /* 0x000fe400000000ff */
[C---:B------:R-:W-:Y:S02]  /*238c10*/  LOP3.LUT P5, RZ, R57.reuse, 0x800000, RZ, 0xc0, !PT ;  /* 0x0080000039ff7812 */ /* 0x040fe400078ac0ff */
[----:B------:R-:W-:Y:S02]  /*238c20*/  LOP3.LUT P6, RZ, R57, 0x1000000, RZ, 0xc0, !PT ;  /* 0x0100000039ff7812 */ /* 0x000fe400078cc0ff */
[----:B------:R-:W-:Y:S02]  /*238c30*/  LOP3.LUT R29, R29, 0xfffffffe, RZ, 0xc0, !PT ;  /* 0xfffffffe1d1d7812 */ /* 0x000fe400078ec0ff */
        /* <DEDUP_REMOVED lines=12> */
[----:B-1----:R-:W-:Y:S02]  /*238d00*/  PRMT R0, R61, 0x7773, RZ ;  /* 0x000077733d007816 */ /* 0x002fe400000000ff */
[----:B------:R-:W-:Y:S01]  /*238d10*/  LOP3.LUT P0, RZ, R57, 0x40000000, RZ, 0xc0, !PT ;  /* 0x4000000039ff7812 */ /* 0x000fe2000780c0ff */
[----:B------:R-:W2:Y:S04]  /*238d20*/  LDL.LU R61, [R1+0x9eb0] ;  /* 0x009eb000013d7983 */ /* 0x000ea80000300800 */
[----:B------:R-:W3:Y:S01]  /*238d30*/  LDL.LU.64 R24, [R1+0x2648] ;  /* 0x0026480001187983 */ /* 0x000ee20000300a00 */
[----:B------:R-:W-:-:S03]  /*238d40*/  LOP3.LUT R30, R30, 0xdfffffff, RZ, 0xc0, !PT ;  /* 0xdfffffff1e1e7812 */ /* 0x000fc600078ec0ff */
[----:B------:R-:W2:Y:S04]  /*238d50*/  LDL.LU.64 R46, [R1+0x2640] ;  /* 0x00264000012e7983 */ /* 0x000ea80000300a00 */
[----:B------:R-:W-:Y:S01]  /*238d60*/  @P0 LOP3.LUT R30, R30, 0x20000000, RZ, 0xfc, !PT ;  /* 0x200000001e1e0812 */ /* 0x000fe200078efcff */
[----:B------:R-:W2:Y:S01]  /*238d70*/  LDL.LU.64 R44, [R1+0x2638] ;  /* 0x00263800012c7983 */ /* 0x000ea20000300a00 */
[----:B------:R-:W-:Y:S02]  /*238d80*/  LOP3.LUT P0, RZ, R57, 0x20000000, RZ, 0xc0, !PT ;  /* 0x2000000039ff7812 */ /* 0x000fe4000780c0ff */
[----:B------:R-:W-:Y:S01]  /*238d90*/  LOP3.LUT R30, R30, 0xbfffffff, RZ, 0xc0, !PT ;  /* 0xbfffffff1e1e7812 */ /* 0x000fe200078ec0ff */
[----:B------:R-:W2:Y:S10]  /*238da0*/  LDL.LU.64 R22, [R1+0x2630] ;  /* 0x0026300001167983 */ /* 0x000eb40000300a00 */
[----:B------:R-:W-:-:S02]  /*238db0*/  @P0 LOP3.LUT R30, R30, 0x40000000, RZ, 0xfc, !PT ;  /* 0x400000001e1e0812 */ /* 0x000fc400078efcff */
[----:B------:R-:W-:Y:S02]  /*238dc0*/  LOP3.LUT P0, RZ, R57, 0x10000000, RZ, 0xc0, !PT ;  /* 0x1000000039ff7812 */ /* 0x000fe4000780c0ff */
[----:B------:R-:W-:Y:S01]  /*238dd0*/  LOP3.LUT R30, R30, 0x7fffffff, RZ, 0xc0, !PT ;  /* 0x7fffffff1e1e7812 */ /* 0x000fe200078ec0ff */
[----:B----4-:R1:W-:Y:S10]  /*238de0*/  @P5 STG.E.U8 desc[UR16][R32.64], R0 ;  /* 0x0000000020005986 */ /* 0x0103f4000c101110 */
[----:B------:R-:W-:-:S02]  /*238df0*/  @P0 LOP3.LUT R30, R30, 0x80000000, RZ, 0xfc, !PT ;  /* 0x800000001e1e0812 */ /* 0x000fc400078efcff */
[----:B------:R-:W-:Y:S02]  /*238e00*/  LOP3.LUT P0, RZ, R57, 0x8000000, RZ, 0xc0, !PT ;  /* 0x0800000039ff7812 */ /* 0x000fe4000780c0ff */
[----:B-1----:R-:W-:-:S05]  /*238e10*/  PRMT R0, R13, 0x7770, RZ ;  /* 0x000077700d007816 */ /* 0x002fca00000000ff */
[----:B------:R1:W-:Y:S06]  /*238e20*/  @P6 STG.E.U8 desc[UR16][R2.64], R0 ;  /* 0x0000000002006986 */ /* 0x0003ec000c101110 */
[----:B------:R-:W-:Y:S02]  /*238e30*/  @P0 LOP3.LUT R29, R29, 0x1, RZ, 0xfc, !PT ;  /* 0x000000011d1d0812 */ /* 0x000fe400078efcff */
[----:B------:R-:W-:Y:S01]  /*238e40*/  LOP3.LUT P0, RZ, R57, 0x4000000, RZ, 0xc0, !PT ;  /* 0x0400000039ff7812 */ /* 0x000fe2000780c0ff */
[----:B-1----:R-:W4:Y:S04]  /*238e50*/  LDL.LU R3, [R1+0x68] ;  /* 0x0000680001037983 */ /* 0x002f280000300800 */
[----:B------:R-:W4:Y:S01]  /*238e60*/  LDL.LU.64 R42, [R1+0x2628] ;  /* 0x00262800012a7983 */ /* 0x000f220000300a00 */
[----:B------:R-:W-:-:S03]  /*238e70*/  LOP3.LUT R29, R29, 0xfffffffd, RZ, 0xc0, !PT ;  /* 0xfffffffd1d1d7812 */ /* 0x000fc600078ec0ff */
[----:B------:R-:W4:Y:S04]  /*238e80*/  LDL.LU.64 R40, [R1+0x2620] ;  /* 0x0026200001287983 */ /* 0x000f280000300a00 */
[----:B------:R-:W-:Y:S02]  /*238e90*/  @P0 LOP3.LUT R29, R29, 0x2, RZ, 0xfc, !PT ;  /* 0x000000021d1d0812 */ /* 0x000fe400078efcff */
[----:B------:R-:W-:Y:S02]  /*238ea0*/  LOP3.LUT P0, RZ, R57, 0x2000000, RZ, 0xc0, !PT ;  /* 0x0200000039ff7812 */ /* 0x000fe4000780c0ff */
[----:B------:R-:W-:-:S11]  /*238eb0*/  PRMT R0, R13, 0x7771, RZ ;  /* 0x000077710d007816 */ /* 0x000fd600000000ff */
        /* <DEDUP_REMOVED lines=9> */
[----:B------:R-:W4:Y:S01]  /*238f50*/  LDL.LU.64 R34, [R1+0x2600] ;  /* 0x0026000001227983 */ /* 0x000f220000300a00 */
[----:B------:R-:W-:-:S03]  /*238f60*/  PRMT R13, R13, 0x7773, RZ ;  /* 0x000077730d0d7816 */ /* 0x000fc600000000ff */
[----:B------:R-:W4:Y:S04]  /*238f70*/  LDL.LU.64 R32, [R1+0x25f8] ;  /* 0x0025f80001207983 */ /* 0x000f280000300a00 */
[----:B-1----:R-:W4:Y:S04]  /*238f80*/  LDL.LU.64 R6, [R1+0x25f0] ;  /* 0x0025f00001067983 */ /* 0x002f280000300a00 */
        /* <DEDUP_REMOVED lines=96> */
[----:B------:R1:W-:Y:S04]  /*239590*/  @P0 STG.E.U8 desc[UR16][R10.64], R0 ;  /* 0x000000000a000986 */ /* 0x0003e8000c101110 */
[----:B-1----:R-:W4:Y:S01]  /*2395a0*/  LDL.LU.64 R10, [R1+0x2568] ;  /* 0x00256800010a7983 */ /* 0x002f220000300a00 */
[----:B------:R-:W-:Y:S02]  /*2395b0*/  LOP3.LUT P0, RZ, R30, 0x1000000, RZ, 0xc0, !PT ;  /* 0x010000001eff7812 */ /* 0x000fe4000780c0ff */
[----:B------:R-:W-:-:S11]  /*2395c0*/  PRMT R0, R3, 0x7771, RZ ;  /* 0x0000777103007816 */ /* 0x000fd600000000ff */
[----:B------:R1:W-:Y:S04]  /*2395d0*/  @P0 STG.E.U8 desc[UR16][R6.64], R0 ;  /* 0x0000000006000986 */ /* 0x0003e8000c101110 */
[----:B-1----:R-:W4:Y:S01]  /*2395e0*/  LDL.LU.64 R6, [R1+0x2560] ;  /* 0x0025600001067983 */ /* 0x002f220000300a00 */
[----:B------:R-:W-:Y:S02]  /*2395f0*/  LOP3.LUT P0, RZ, R30, 0x800000, RZ, 0xc0, !PT ;  /* 0x008000001eff7812 */ /* 0x000fe4000780c0ff */
[----:B------:R-:W-:-:S11]  /*239600*/  PRMT R0, R3, 0x7772, RZ ;  /* 0x0000777203007816 */ /* 0x000fd600000000ff */
        /* <DEDUP_REMOVED lines=24> */
[C---:B------:R-:W-:Y:S02]  /*239790*/  LOP3.LUT P2, RZ, R58.reuse, 0x800000, RZ, 0xc0, !PT ;  /* 0x008000003aff7812 */ /* 0x040fe4000784c0ff */
[----:B-1----:R-:W-:Y:S02]  /*2397a0*/  PRMT R0, R59, 0x7771, RZ ;  /* 0x000077713b007816 */ /* 0x002fe400000000ff */
[----:B------:R-:W-:-:S07]  /*2397b0*/  LOP3.LUT P3, RZ, R58, 0x1000000, RZ, 0xc0, !PT ;  /* 0x010000003aff7812 */ /* 0x000fce000786c0ff */
[----:B--2---:R1:W-:Y:S02]  /*2397c0*/  @P0 STG.E.U8 desc[UR16][R36.64], R0 ;  /* 0x0000000024000986 */ /* 0x0043e4000c101110 */
[----:B-1----:R-:W-:-:S05]  /*2397d0*/  PRMT R0, R59, 0x7772, RZ ;  /* 0x000077723b007816 */ /* 0x002fca00000000ff */
[----:B---3--:R1:W-:Y:S02]  /*2397e0*/  @P1 STG.E.U8 desc[UR16][R34.64], R0 ;  /* 0x0000000022001986 */ /* 0x0083e4000c101110 */
[----:B-1----:R-:W-:Y:S02]  /*2397f0*/  PRMT R0, R59, 0x7773, RZ ;  /* 0x000077733b007816 */ /* 0x002fe400000000ff */
[----:B------:R-:W2:Y:S04]  /*239800*/  LDL.LU R59, [R1+0x9ea8] ;  /* 0x009ea800013b7983 */ /* 0x000ea80000300800 */
[----:B----4-:R1:W-:Y:S04]  /*239810*/  @P2 STG.E.U8 desc[UR16][R32.64], R0 ;  /* 0x0000000020002986 */ /* 0x0103e8000c101110 */
[----:B------:R-:W3:Y:S04]  /*239820*/  LDL.LU.64 R36, [R1+0x2548] ;  /* 0x0025480001247983 */ /* 0x000ee80000300a00 */
[----:B------:R-:W4:Y:S01]  /*239830*/  LDL.LU.64 R34, [R1+0x2540] ;  /* 0x0025400001227983 */ /* 0x000f220000300a00 */
[----:B-1----:R-:W-:-:S03]  /*239840*/  PRMT R0, R14, 0x7770, RZ ;  /* 0x000077700e007816 */ /* 0x002fc600000000ff */
[----:B------:R-:W3:Y:S04]  /*239850*/  LDL.LU.64 R32, [R1+0x2538] ;  /* 0x0025380001207983 */ /* 0x000ee80000300a00 */
[----:B------:R1:W-:Y:S04]  /*239860*/  @P3 STG.E.U8 desc[UR16][R10.64], R0 ;  /* 0x000000000a003986 */ /* 0x0003e8000c101110 */
[----:B-1----:R-:W3:Y:S01]  /*239870*/  LDL.LU R10, [R1+0x7c] ;  /* 0x00007c00010a7983 */ /* 0x002ee20000300800 */
[----:B------:R-:W-:Y:S02]  /*239880*/  LOP3.LUT P4, RZ, R58, 0x2000000, RZ, 0xc0, !PT ;  /* 0x020000003aff7812 */ /* 0x000fe4000788c0ff */
[----:B------:R-:W-:-:S11]  /*239890*/  PRMT R0, R14, 0x7771, RZ ;  /* 0x000077710e007816 */ /* 0x000fd600000000ff */
[----:B------:R1:W-:Y:S04]  /*2398a0*/  @P4 STG.E.U8 desc[UR16][R6.64], R0 ;  /* 0x0000000006004986 */ /* 0x0003e8000c101110 */
[----:B-1----:R-:W4:Y:S01]  /*2398b0*/  LDL.LU.64 R6, [R1+0x2530] ;  /* 0x0025300001067983 */ /* 0x002f220000300a00 */
[C---:B------:R-:W-:Y:S02]  /*2398c0*/  LOP3.LUT P5, RZ, R58.reuse, 0x4000000, RZ, 0xc0, !PT ;  /* 0x040000003aff7812 */ /* 0x040fe400078ac0ff */
[----:B------:R-:W-:Y:S02]  /*2398d0*/  LOP3.LUT P6, RZ, R58, 0x8000000, RZ, 0xc0, !PT ;  /* 0x080000003aff7812 */ /* 0x000fe400078cc0ff */
[C---:B------:R-:W-:Y:S02]  /*2398e0*/  PRMT R0, R14.reuse, 0x7772, RZ ;  /* 0x000077720e007816 */ /* 0x040fe400000000ff */
[----:B------:R-:W-:-:S07]  /*2398f0*/  PRMT R14, R14, 0x7773, RZ ;  /* 0x000077730e0e7816 */ /* 0x000fce00000000ff */
[----:B------:R1:W-:Y:S04]  /*239900*/  @P5 STG.E.U8 desc[UR16][R4.64], R0 ;  /* 0x0000000004005986 */ /* 0x0003e8000c101110 */
[----:B------:R0:W-:Y:S04]  /*239910*/  @P6 STG.E.U8 desc[UR16][R2.64], R14 ;  /* 0x0000000e02006986 */ /* 0x0001e8000c101110 */
[----:B-1----:R-:W4:Y:S04]  /*239920*/  LDL.LU.64 R4, [R1+0x2528] ;  /* 0x0025280001047983 */ /* 0x002f280000300a00 */
[----:B0-----:R-:W4:Y:S04]  /*239930*/  LDL.LU.64 R2, [R1+0x2520] ;  /* 0x0025200001027983 */ /* 0x001f280000300a00 */
[----:B------:R-:W4:Y:S04]  /*239940*/  LDL.LU R31, [R1+0x6c] ;  /* 0x00006c00011f7983 */ /* 0x000f280000300800 */
[----:B------:R-:W4:Y:S04]  /*239950*/  LDL.LU.64 R44, [R1+0x2518] ;  /* 0x00251800012c7983 */ /* 0x000f280000300a00 */
[----:B------:R-:W4:Y:S04]  /*239960*/  LDL.LU R8, [R1+0x5c] ;  /* 0x00005c0001087983 */ /* 0x000f280000300800 */
[----:B------:R-:W4:Y:S04]  /*239970*/  LDL.LU.64 R22, [R1+0x2510] ;  /* 0x0025100001167983 */ /* 0x000f280000300a00 */
[----:B------:R-:W4:Y:S04]  /*239980*/  LDL.LU.64 R42, [R1+0x2508] ;  /* 0x00250800012a7983 */ /* 0x000f280000300a00 */
[----:B------:R-:W4:Y:S04]  /*239990*/  LDL.LU.64 R40, [R1+0x2500] ;  /* 0x0025000001287983 */ /* 0x000f280000300a00 */
[----:B------:R-:W4:Y:S01]  /*2399a0*/  LDL.LU.64 R20, [R1+0x24f8] ;  /* 0x0024f80001147983 */ /* 0x000f220000300a00 */
[----:B------:R-:W-:-:S03]  /*2399b0*/  LOP3.LUT P4, RZ, R58, 0x10000000, RZ, 0xc0, !PT ;  /* 0x100000003aff7812 */ /* 0x000fc6000788c0ff */
[----:B------:R-:W4:Y:S01]  /*2399c0*/  LDL.LU.64 R38, [R1+0x24f0] ;  /* 0x0024f00001267983 */ /* 0x000f220000300a00 */
[----:B------:R-:W-:Y:S02]  /*2399d0*/  LOP3.LUT P5, RZ, R58, 0x20000000, RZ, 0xc0, !PT ;  /* 0x200000003aff7812 */ /* 0x000fe400078ac0ff */
[----:B------:R-:W-:Y:S02]  /*2399e0*/  LOP3.LUT R30, R30, 0xffffff7f, RZ, 0xc0, !PT ;  /* 0xffffff7f1e1e7812 */ /* 0x000fe400078ec0ff */
[----:B------:R-:W-:Y:S02]  /*2399f0*/  LOP3.LUT P6, RZ, R58, 0x40000000, RZ, 0xc0, !PT ;  /* 0x400000003aff7812 */ /* 0x000fe400078cc0ff */
[----:B--2---:R-:W-:-:S13]  /*239a00*/  LOP3.LUT P0, RZ, R59, 0x100, RZ, 0xc0, !PT ;  /* 0x000001003bff7812 */ /* 0x004fda000780c0ff */
[----:B------:R-:W-:Y:S02]  /*239a10*/  @P0 LOP3.LUT R30, R30, 0x80, RZ, 0xfc, !PT ;  /* 0x000000801e1e0812 */ /* 0x000fe400078efcff */
[----:B------:R-:W-:Y:S02]  /*239a20*/  LOP3.LUT P0, RZ, R59, 0x80, RZ, 0xc0, !PT ;  /* 0x000000803bff7812 */ /* 0x000fe4000780c0ff */
[----:B------:R-:W-:-:S11]  /*239a30*/  LOP3.LUT R30, R30, 0xfffffeff, RZ, 0xc0, !PT ;  /* 0xfffffeff1e1e7812 */ /* 0x000fd600078ec0ff */
[----:B------:R-:W-:Y:S02]  /*239a40*/  @P0 LOP3.LUT R30, R30, 0x100, RZ, 0xfc, !PT ;  /* 0x000001001e1e0812 */ /* 0x000fe400078efcff */
[----:B------:R-:W-:Y:S02]  /*239a50*/  LOP3.LUT P0, RZ, R59, 0x40, RZ, 0xc0, !PT ;  /* 0x000000403bff7812 */ /* 0x000fe4000780c0ff */
[----:B---3--:R-:W-:-:S05]  /*239a60*/  PRMT R0, R10, 0x7770, RZ ;  /* 0x000077700a007816 */ /* 0x008fca00000000ff */
[----:B------:R0:W-:Y:S02]  /*239a70*/  @P4 STG.E.U8 desc[UR16][R36.64], R0 ;  /* 0x0000000024004986 */ /* 0x0001e4000c101110 */
[C---:B0-----:R-:W-:Y:S02]  /*239a80*/  PRMT R0, R10.reuse, 0x7771, RZ ;  /* 0x000077710a007816 */ /* 0x041fe400000000ff */
[----:B------:R-:W2:Y:S04]  /*239a90*/  LDL.LU.64 R36, [R1+0x24e8] ;  /* 0x0024e80001247983 */ /* 0x000ea80000300a00 */
[----:B----4-:R0:W-:Y:S02]  /*239aa0*/  @P5 STG.E.U8 desc[UR16][R34.64], R0 ;  /* 0x0000000022005986 */ /* 0x0101e4000c101110 */
[----:B0-----:R-:W-:-:S02]  /*239ab0*/  PRMT R0, R10, 0x7772, RZ ;  /* 0x000077720a007816 */ /* 0x001fc400000000ff */
[----:B------:R-:W3:Y:S04]  /*239ac0*/  LDL.LU.64 R34, [R1+0x24e0] ;  /* 0x0024e00001227983 */ /* 0x000ee80000300a00 */
[----:B------:R0:W-:Y:S01]  /*239ad0*/  @P6 STG.E.U8 desc[UR16][R32.64], R0 ;  /* 0x0000000020006986 */ /* 0x0001e2000c101110 */
[----:B------:R-:W-:-:S03]  /*239ae0*/  LOP3.LUT R30, R30, 0xfffffdff, RZ, 0xc0, !PT ;  /* 0xfffffdff1e1e7812 */ /* 0x000fc600078ec0ff */
[----:B0-----:R-:W4:Y:S01]  /*239af0*/  LDL.LU.64 R32, [R1+0x24d8] ;  /* 0x0024d80001207983 */ /* 0x001f220000300a00 */
        /* <DEDUP_REMOVED lines=19> */
[----:B------:R-:W4:Y:S07]  /*239c30*/  LDL.LU.64 R10, [R1+0x24d0] ;  /* 0x0024d000010a7983 */ /* 0x000f2e0000300a00 */
[----:B------:R-:W-:-:S02]  /*239c40*/  @P0 LOP3.LUT R30, R30, 0x8000, RZ, 0xfc, !PT ;  /* 0x000080001e1e0812 */ /* 0x000fc400078efcff */
[----:B------:R-:W-:-:S13]  /*239c50*/  LOP3.LUT P0, RZ, R58, 0x80000000, RZ, 0xc0, !PT ;  /* 0x800000003aff7812 */ /* 0x000fda000780c0ff */
[----:B------:R0:W-:Y:S04]  /*239c60*/  @P0 STG.E.U8 desc[UR16][R6.64], R0 ;  /* 0x0000000006000986 */ /* 0x0001e8000c101110 */
[----:B0-----:R-:W4:Y:S01]  /*239c70*/  LDL.LU.64 R6, [R1+0x24c8] ;  /* 0x0024c80001067983 */ /* 0x001f220000300a00 */
[----:B------:R-:W-:Y:S02]  /*239c80*/  LOP3.LUT P0, RZ, R30, 0x8000, RZ, 0xc0, !PT ;  /* 0x000080001eff7812 */ /* 0x000fe4000780c0ff */
[----:B------:R-:W-:-:S11]  /*239c90*/  PRMT R0, R31, 0x7770, RZ ;  /* 0x000077701f007816 */ /* 0x000fd600000000ff */
[----:B------:R0:W-:Y:S04]  /*239ca0*/  @P0 STG.E.U8 desc[UR16][R4.64], R0 ;  /* 0x0000000004000986 */ /* 0x0001e8000c101110 */
[----:B0-----:R-:W4:Y:S01]  /*239cb0*/  LDL.LU.64 R4, [R1+0x24c0] ;  /* 0x0024c00001047983 */ /* 0x001f220000300a00 */
[----:B------:R-:W-:Y:S02]  /*239cc0*/  LOP3.LUT P0, RZ, R30, 0x4000, RZ, 0xc0, !PT ;  /* 0x000040001eff7812 */ /* 0x000fe4000780c0ff */
[----:B------:R-:W-:-:S11]  /*239cd0*/  PRMT R0, R31, 0x7771, RZ ;  /* 0x000077711f007816 */ /* 0x000fd600000000ff */
[----:B------:R0:W-:Y:S01]  /*239ce0*/  @P0 STG.E.U8 desc[UR16][R2.64], R0 ;  /* 0x0000000002000986 */ /* 0x0001e2000c101110 */
[C---:B------:R-:W-:Y:S02]  /*239cf0*/  LOP3.LUT P0, RZ, R30.reuse, 0x2000, RZ, 0xc0, !PT ;  /* 0x000020001eff7812 */ /* 0x040fe4000780c0ff */
[----:B0-----:R-:W-:Y:S01]  /*239d00*/  PRMT R0, R31, 0x7772, RZ ;  /* 0x000077721f007816 */ /* 0x001fe200000000ff */
[----:B------:R-:W4:Y:S10]  /*239d10*/  LDL.LU.64 R2, [R1+0x24b8] ;  /* 0x0024b80001027983 */ /* 0x000f340000300a00 */
[----:B------:R0:W-:Y:S01]  /*239d20*/  @P0 STG.E.U8 desc[UR16][R44.64], R0 ;  /* 0x000000002c000986 */ /* 0x0001e2000c101110 */
[----:B------:R-:W-:-:S02]  /*239d30*/  LOP3.LUT P0, RZ, R30, 0x1000, RZ, 0xc0, !PT ;  /* 0x000010001eff7812 */ /* 0x000fc4000780c0ff */
[----:B0-----:R-:W-:-:S11]  /*239d40*/  PRMT R0, R31, 0x7773, RZ ;  /* 0x000077731f007816 */ /* 0x001fd600000000ff */
[----:B------:R0:W-:Y:S01]  /*239d50*/  @P0 STG.E.U8 desc[UR16][R22.64], R0 ;  /* 0x0000000016000986 */ /* 0x0001e2000c101110 */
[----:B------:R-:W-:Y:S02]  /*239d60*/  LOP3.LUT P0, RZ, R30, 0x800, RZ, 0xc0, !PT ;  /* 0x000008001eff7812 */ /* 0x000fe4000780c0ff */
        /* <DEDUP_REMOVED lines=12> */
[C---:B------:R-:W-:Y:S02]  /*239e30*/  LOP3.LUT P1, RZ, R59.reuse, 0x200, RZ, 0xc0, !PT ;  /* 0x000002003bff7812 */ /* 0x040fe4000782c0ff */
[----:B------:R-:W-:Y:S02]  /*239e40*/  LOP3.LUT P2, RZ, R59, 0x400, RZ, 0xc0, !PT ;  /* 0x000004003bff7812 */ /* 0x000fe4000784c0ff */
[----:B0-----:R-:W-:-:S07]  /*239e50*/  PRMT R0, R60, 0x7770, RZ ;  /* 0x000077703c007816 */ /* 0x001fce00000000ff */
[----:B--2---:R0:W-:Y:S02]  /*239e60*/  @P0 STG.E.U8 desc[UR16][R36.64], R0 ;  /* 0x0000000024000986 */ /* 0x0041e4000c101110 */
[----:B0-----:R-:W-:-:S05]  /*239e70*/  PRMT R0, R60, 0x7771, RZ ;  /* 0x000077713c007816 */ /* 0x001fca00000000ff */
[----:B---3--:R0:W-:Y:S02]  /*239e80*/  @P1 STG.E.U8 desc[UR16][R34.64], R0 ;  /* 0x0000000022001986 */ /* 0x0081e4000c101110 */
[----:B0-----:R-:W-:-:S05]  /*239e90*/  PRMT R0, R60, 0x7772, RZ ;  /* 0x000077723c007816 */ /* 0x001fca00000000ff */
[----:B----4-:R0:W-:Y:S02]  /*239ea0*/  @P2 STG.E.U8 desc[UR16][R32.64], R0 ;  /* 0x0000000020002986 */ /* 0x0101e4000c101110 */
[----:B0-----:R-:W-:Y:S02]  /*239eb0*/  PRMT R0, R60, 0x7773, RZ ;  /* 0x000077733c007816 */ /* 0x001fe400000000ff */
[----:B------:R-:W2:Y:S01]  /*239ec0*/  LDL.LU R60, [R1+0x9ea4] ;  /* 0x009ea400013c7983 */ /* 0x000ea20000300800 */
[C---:B------:R-:W-:Y:S02]  /*239ed0*/  LOP3.LUT P3, RZ, R59.reuse, 0x800, RZ, 0xc0, !PT ;  /* 0x000008003bff7812 */ /* 0x040fe4000786c0ff */
[C---:B------:R-:W-:Y:S01]  /*239ee0*/  LOP3.LUT P4, RZ, R59.reuse, 0x1000, RZ, 0xc0, !PT ;  /* 0x000010003bff7812 */ /* 0x040fe2000788c0ff */
[----:B------:R-:W3:Y:S04]  /*239ef0*/  LDL.LU.64 R36, [R1+0x24b0] ;  /* 0x0024b00001247983 */ /* 0x000ee80000300a00 */
[----:B------:R-:W4:Y:S04]  /*239f00*/  LDL.LU.64 R34, [R1+0x24a8] ;  /* 0x0024a80001227983 */ /* 0x000f280000300a00 */
[----:B------:R-:W3:Y:S01]  /*239f10*/  LDL.LU.64 R32, [R1+0x24a0] ;  /* 0x0024a00001207983 */ /* 0x000ee20000300a00 */
[----:B------:R-:W-:-:S03]  /*239f20*/  LOP3.LUT P5, RZ, R59, 0x2000, RZ, 0xc0, !PT ;  /* 0x000020003bff7812 */ /* 0x000fc600078ac0ff */
[----:B------:R0:W-:Y:S02]  /*239f30*/  @P3 STG.E.U8 desc[UR16][R10.64], R0 ;  /* 0x000000000a003986 */ /* 0x0001e4000c101110 */
[C---:B0-----:R-:W-:Y:S02]  /*239f40*/  PRMT R0, R61.reuse, 0x7770, RZ ;  /* 0x000077703d007816 */ /* 0x041fe400000000ff */
[----:B------:R-:W3:Y:S04]  /*239f50*/  LDL.LU.64 R10, [R1+0x2498] ;  /* 0x00249800010a7983 */ /* 0x000ee80000300a00 */
[----:B------:R0:W-:Y:S04]  /*239f60*/  @P4 STG.E.U8 desc[UR16][R6.64], R0 ;  /* 0x0000000006004986 */ /* 0x0001e8000c101110 */
[----:B0-----:R-:W4:Y:S01]  /*239f70*/  LDL.LU R6, [R1+0x1c] ;  /* 0x00001c0001067983 */ /* 0x001f220000300800 */
[----:B------:R-:W-:-:S05]  /*239f80*/  PRMT R0, R61, 0x7771, RZ ;  /* 0x000077713d007816 */ /* 0x000fca00000000ff */
[----:B------:R0:W-:Y:S04]  /*239f90*/  @P5 STG.E.U8 desc[UR16][R4.64], R0 ;  /* 0x0000000004005986 */ /* 0x0001e8000c101110 */
[----:B0-----:R-:W4:Y:S01]  /*239fa0*/  LDL.LU.64 R4, [R1+0x2490] ;  /* 0x0024900001047983 */ /* 0x001f220000300a00 */
[C---:B------:R-:W-:Y:S02]  /*239fb0*/  LOP3.LUT P0, RZ, R59.reuse, 0x8000000, RZ, 0xc0, !PT ;  /* 0x080000003bff7812 */ /* 0x040fe4000780c0ff */
[----:B------:R-:W-:Y:S01]  /*239fc0*/  LOP3.LUT P6, RZ, R59, 0x4000, RZ, 0xc0, !PT ;  /* 0x000040003bff7812 */ /* 0x000fe200078cc0ff */
[----:B------:R-:W4:Y:S01]  /*239fd0*/  LDL.LU R8, [R1+0xc] ;  /* 0x00000c0001087983 */ /* 0x000f220000300800 */
[----:B------:R-:W-:Y:S02]  /*239fe0*/  LOP3.LUT R30, R30, 0xfffffffe, RZ, 0xc0, !PT ;  /* 0xfffffffe1e1e7812 */ /* 0x000fe400078ec0ff */
[----:B------:R-:W-:-:S09]  /*239ff0*/  PRMT R0, R61, 0x7772, RZ ;  /* 0x000077723d007816 */ /* 0x000fd200000000ff */
[----:B------:R0:W-:Y:S02]  /*23a000*/  @P6 STG.E.U8 desc[UR16][R2.64], R0 ;  /* 0x0000000002006986 */ /* 0x0001e4000c101110 */
[----:B0-----:R-:W-:Y:S02]  /*23a010*/  PRMT R0, R61, 0x7773, RZ ;  /* 0x000077733d007816 */ /* 0x001fe400000000ff */
[----:B------:R-:W4:Y:S04]  /*23a020*/  LDL.LU R61, [R1+0x9ea0] ;  /* 0x009ea000013d7983 */ /* 0x000f280000300800 */
[----:B------:R-:W4:Y:S04]  /*23a030*/  LDL.LU.64 R2, [R1+0x2488] ;  /* 0x0024880001027983 */ /* 0x000f280000300a00 */
[----:B------:R-:W4:Y:S04]  /*23a040*/  LDL.LU.64 R46, [R1+0x2480] ;  /* 0x00248000012e7983 */ /* 0x000f280000300a00 */
[----:B------:R-:W4:Y:S04]  /*23a050*/  LDL.LU.64 R44, [R1+0x2478] ;  /* 0x00247800012c7983 */ /* 0x000f280000300a00 */
[----:B------:R-:W4:Y:S04]  /*23a060*/  LDL.LU.64 R22, [R1+0x2470] ;  /* 0x0024700001167983 */ /* 0x000f280000300a00 */
[----:B------:R-:W4:Y:S01]  /*23a070*/  LDL.LU.64 R42, [R1+0x2468] ;  /* 0x00246800012a7983 */ /* 0x000f220000300a00 */
[----:B------:R-:W-:-:S02]  /*23a080*/  LOP3.LUT P4, RZ, R59, 0x8000, RZ, 0xc0, !PT ;  /* 0x000080003bff7812 */ /* 0x000fc4000788c0ff */
[C---:B------:R-:W-:Y:S01]  /*23a090*/  LOP3.LUT P5, RZ, R59.reuse, 0x10000, RZ, 0xc0, !PT ;  /* 0x000100003bff7812 */ /* 0x040fe200078ac0ff */
[----:B------:R-:W4:Y:S01]  /*23a0a0*/  LDL.LU.64 R40, [R1+0x2460] ;  /* 0x0024600001287983 */ /* 0x000f220000300a00 */
[----:B------:R-:W-:-:S03]  /*23a0b0*/  LOP3.LUT P6, RZ, R59, 0x20000, RZ, 0xc0, !PT ;  /* 0x000200003bff7812 */ /* 0x000fc600078cc0ff */
[----:B------:R-:W4:Y:S01]  /*23a0c0*/  LDL.LU.64 R20, [R1+0x2458] ;  /* 0x0024580001147983 */ /* 0x000f220000300a00 */
[----:B--2---:R-:W-:-:S04]  /*23a0d0*/  LOP3.LUT R60, R60, 0xbfffffff, RZ, 0xc0, !PT ;  /* 0xbfffffff3c3c7812 */ /* 0x004fc800078ec0ff */
        /* <DEDUP_REMOVED lines=23> */
[----:B------:R-:W-:Y:S02]  /*23a250*/  LOP3.LUT R30, R30, 0xffffffbf, RZ, 0xc0, !PT ;  /* 0xffffffbf1e1e7812 */ /* 0x000fe400078ec0ff */
[----:B----4-:R-:W-:-:S05]  /*23a260*/  PRMT R0, R6, 0x7770, RZ ;  /* 0x0000777006007816 */ /* 0x010fca00000000ff */
[----:B------:R0:W-:Y:S04]  /*23a270*/  @P5 STG.E.U8 desc[UR16][R34.64], R0 ;  /* 0x0000000022005986 */ /* 0x0001e8000c101110 */
[----:B------:R-:W-:Y:S02]  /*23a280*/  @P0 LOP3.LUT R30, R30, 0x40, RZ, 0xfc, !PT ;  /* 0x000000401e1e0812 */ /* 0x000fe400078efcff */
[----:B------:R-:W-:Y:S02]  /*23a290*/  LOP3.LUT P0, RZ, R59, 0x40000, RZ, 0xc0, !PT ;  /* 0x000400003bff7812 */ /* 0x000fe4000780c0ff */
[----:B0-----:R-:W-:-:S05]  /*23a2a0*/  PRMT R0, R6, 0x7771, RZ ;  /* 0x0000777106007816 */ /* 0x001fca00000000ff */
[----:B------:R0:W-:Y:S02]  /*23a2b0*/  @P6 STG.E.U8 desc[UR16][R32.64], R0 ;  /* 0x0000000020006986 */ /* 0x0001e4000c101110 */
[----:B0-----:R-:W-:-:S05]  /*23a2c0*/  PRMT R0, R6, 0x7772, RZ ;  /* 0x0000777206007816 */ /* 0x001fca00000000ff */
[----:B------:R0:W-:Y:S04]  /*23a2d0*/  @P0 STG.E.U8 desc[UR16][R10.64], R0 ;  /* 0x000000000a000986 */ /* 0x0001e8000c101110 */
[----:B0-----:R-:W2:Y:S04]  /*23a2e0*/  LDL.LU R10, [R1+0x730] ;  /* 0x00073000010a7983 */ /* 0x001ea80000300800 */
[----:B------:R-:W3:Y:S04]  /*23a2f0*/  LDL.LU.64 R38, [R1+0x2450] ;  /* 0x0024500001267983 */ /* 0x000ee80000300a00 */
[----:B------:R-:W4:Y:S04]  /*23a300*/  LDL.LU.64 R36, [R1+0x2448] ;  /* 0x0024480001247983 */ /* 0x000f280000300a00 */
[----:B------:R-:W4:Y:S01]  /*23a310*/  LDL.LU.64 R34, [R1+0x2440] ;  /* 0x0024400001227983 */ /* 0x000f220000300a00 */
[----:B------:R-:W-:-:S03]  /*23a320*/  LOP3.LUT P0, RZ, R30, 0x40, RZ, 0xc0, !PT ;  /* 0x000000401eff7812 */ /* 0x000fc6000780c0ff */
[----:B------:R-:W4:Y:S01]  /*23a330*/  LDL.LU.64 R32, [R1+0x2438] ;  /* 0x0024380001207983 */ /* 0x000f220000300a00 */
[----:B------:R-:W-:-:S03]  /*23a340*/  PRMT R0, R6, 0x7773, RZ ;  /* 0x0000777306007816 */ /* 0x000fc600000000ff */
[----:B------:R-:W4:Y:S04]  /*23a350*/  LDL.LU R11, [R1+0x720] ;  /* 0x00072000010b7983 */ /* 0x000f280000300800 */
[----:B------:R-:W4:Y:S04]  /*23a360*/  LDL.LU.64 R6, [R1+0x2430] ;  /* 0x0024300001067983 */ /* 0x000f280000300a00 */
[----:B------:R0:W-:Y:S04]  /*23a370*/  @P0 STG.E.U8 desc[UR16][R4.64], R0 ;  /* 0x0000000004000986 */ /* 0x0001e8000c101110 */
[----:B0-----:R-:W4:Y:S01]  /*23a380*/  LDL.LU.64 R4, [R1+0x2428] ;  /* 0x0024280001047983 */ /* 0x001f220000300a00 */
[----:B------:R-:W-:-:S02]  /*23a390*/  LOP3.LUT P0, RZ, R30, 0x20, RZ, 0xc0, !PT ;  /* 0x000000201eff7812 */ /* 0x000fc4000780c0ff */
[----:B------:R-:W-:-:S11]  /*23a3a0*/  PRMT R0, R8, 0x7770, RZ ;  /* 0x0000777008007816 */ /* 0x000fd600000000ff */
[----:B------:R0:W-:Y:S01]  /*23a3b0*/  @P0 STG.E.U8 desc[UR16][R2.64], R0 ;  /* 0x0000000002000986 */ /* 0x0001e2000c101110 */
[----:B------:R-:W-:Y:S02]  /*23a3c0*/  LOP3.LUT P0, RZ, R30, 0x10, RZ, 0xc0, !PT ;  /* 0x000000101eff7812 */ /* 0x000fe4000780c0ff */
        /* <DEDUP_REMOVED lines=16> */
[----:B------:R-:W-:Y:S02]  /*23a4d0*/  LOP3.LUT P1, RZ, R59, 0x10000000, RZ, 0xc0, !PT ;  /* 0x100000003bff7812 */ /* 0x000fe4000782c0ff */
[----:B0-----:R-:W-:-:S09]  /*23a4e0*/  PRMT R0, R15, 0x7772, RZ ;  /* 0x000077720f007816 */ /* 0x001fd200000000ff */
[----:B------:R2:W-:Y:S01]  /*23a4f0*/  @P0 STG.E.U8 desc[UR16][R20.64], R0 ;  /* 0x0000000014000986 */ /* 0x0005e2000c101110 */
[----:B------:R-:W-:Y:S02]  /*23a500*/  LOP3.LUT P0, RZ, R60, 0x40000000, RZ, 0xc0, !PT ;  /* 0x400000003cff7812 */ /* 0x000fe4000780c0ff */
[----:B------:R-:W-:Y:S02]  /*23a510*/  LOP3.LUT P2, RZ, R59, 0x20000000, RZ, 0xc0, !PT ;  /* 0x200000003bff7812 */ /* 0x000fe4000784c0ff */
[----:B------:R-:W-:Y:S02]  /*23a520*/  PRMT R15, R15, 0x7773, RZ ;  /* 0x000077730f0f7816 */ /* 0x000fe400000000ff */
[C---:B------:R-:W-:Y:S02]  /*23a530*/  LOP3.LUT P3, RZ, R59.reuse, 0x40000000, RZ, 0xc0, !PT ;  /* 0x400000003bff7812 */ /* 0x040fe4000786c0ff */
[----:B------:R-:W-:Y:S02]  /*23a540*/  LOP3.LUT P4, RZ, R59, 0x80000000, RZ, 0xc0, !PT ;  /* 0x800000003bff7812 */ /* 0x000fe4000788c0ff */
[----:B------:R-:W-:-:S02]  /*23a550*/  LOP3.LUT P5, RZ, R61, 0x1, RZ, 0xc0, !PT ;  /* 0x000000013dff7812 */ /* 0x000fc400078ac0ff */
[C---:B--2---:R-:W-:Y:S01]  /*23a560*/  PRMT R0, R10.reuse, 0x7770, RZ ;  /* 0x000077700a007816 */ /* 0x044fe200000000ff */
[----:B---3--:R-:W-:Y:S04]  /*23a570*/  @P0 STG.E.U8 desc[UR16][R38.64], R15 ;  /* 0x0000000f26000986 */ /* 0x008fe8000c101110 */
[----:B----4-:R0:W-:Y:S02]  /*23a580*/  @P1 STG.E.U8 desc[UR16][R36.64], R0 ;  /* 0x0000000024001986 */ /* 0x0101e4000c101110 */
[C---:B0-----:R-:W-:Y:S02]  /*23a590*/  PRMT R0, R10.reuse, 0x7771, RZ ;  /* 0x000077710a007816 */ /* 0x041fe400000000ff */
[----:B------:R-:W2:Y:S04]  /*23a5a0*/  LDL.LU.64 R36, [R1+0x2418] ;  /* 0x0024180001247983 */ /* 0x000ea80000300a00 */
[----:B------:R0:W-:Y:S02]  /*23a5b0*/  @P2 STG.E.U8 desc[UR16][R34.64], R0 ;  /* 0x0000000022002986 */ /* 0x0001e4000c101110 */
[----:B0-----:R-:W-:-:S02]  /*23a5c0*/  PRMT R0, R10, 0x7772, RZ ;  /* 0x000077720a007816 */ /* 0x001fc400000000ff */
[----:B------:R-:W3:Y:S04]  /*23a5d0*/  LDL.LU.64 R34, [R1+0x2410] ;  /* 0x0024100001227983 */ /* 0x000ee80000300a00 */
[----:B------:R0:W-:Y:S02]  /*23a5e0*/  @P3 STG.E.U8 desc[UR16][R32.64], R0 ;  /* 0x0000000020003986 */ /* 0x0001e4000c101110 */
[----:B0-----:R-:W-:-:S05]  /*23a5f0*/  PRMT R0, R10, 0x7773, RZ ;  /* 0x000077730a007816 */ /* 0x001fca00000000ff */
[----:B------:R0:W-:Y:S02]  /*23a600*/  @P4 STG.E.U8 desc[UR16][R6.64], R0 ;  /* 0x0000000006004986 */ /* 0x0001e4000c101110 */
[----:B0-----:R-:W-:Y:S02]  /*23a610*/  PRMT R0, R11, 0x7770, RZ ;  /* 0x000077700b007816 */ /* 0x001fe400000000ff */
[----:B------:R-:W4:Y:S04]  /*23a620*/  LDL.LU.64 R6, [R1+0x2408] ;  /* 0x0024080001067983 */ /* 0x000f280000300a00 */
[----:B------:R0:W-:Y:S04]  /*23a630*/  @P5 STG.E.U8 desc[UR16][R4.64], R0 ;  /* 0x0000000004005986 */ /* 0x0001e8000c101110 */
[----:B------:R-:W4:Y:S04]  /*23a640*/  LDL.LU.64 R32, [R1+0x2400] ;  /* 0x0024000001207983 */ /* 0x000f280000300a00 */
[----:B0-----:R-:W4:Y:S04]  /*23a650*/  LDL.LU.64 R4, [R1+0x23f8] ;  /* 0x0023f80001047983 */ /* 0x001f280000300a00 */
[----:B------:R-:W4:Y:S01]  /*23a660*/  LDL.LU R10, [R1+0x6e0] ;  /* 0x0006e000010a7983 */ /* 0x000f220000300800 */
[----:B------:R-:W-:-:S02]  /*23a670*/  LOP3.LUT P0, RZ, R61, 0x4000, RZ, 0xc0, !PT ;  /* 0x000040003dff7812 */ /* 0x000fc4000780c0ff */
[----:B------:R-:W-:Y:S02]  /*23a680*/  LOP3.LUT R60, R60, 0xffdfffff, RZ, 0xc0, !PT ;  /* 0xffdfffff3c3c7812 */ /* 0x000fe400078ec0ff */
[----:B------:R-:W-:Y:S02]  /*23a690*/  LOP3.LUT P6, RZ, R61, 0x2, RZ, 0xc0, !PT ;  /* 0x000000023dff7812 */ /* 0x000fe400078cc0ff */
[----:B------:R-:W-:-:S07]  /*23a6a0*/  PRMT R0, R11, 0x7771, RZ ;  /* 0x000077710b007816 */ /* 0x000fce00000000ff */
[----:B------:R-:W-:Y:S02]  /*23a6b0*/  @P0 LOP3.LUT R60, R60, 0x200000, RZ, 0xfc, !PT ;  /* 0x002000003c3c0812 */ /* 0x000fe400078efcff */
[C---:B------:R-:W-:Y:S02]  /*23a6c0*/  LOP3.LUT P0, RZ, R61.reuse, 0x2000, RZ, 0xc0, !PT ;  /* 0x000020003dff7812 */ /* 0x040fe4000780c0ff */
[----:B------:R-:W-:Y:S01]  /*23a6d0*/  LOP3.LUT R60, R60, 0xffbfffff, RZ, 0xc0, !PT ;  /* 0xffbfffff3c3c7812 */ /* 0x000fe200078ec0ff */
[----:B------:R0:W-:Y:S10]  /*23a6e0*/  @P6 STG.E.U8 desc[UR16][R2.64], R0 ;  /* 0x0000000002006986 */ /* 0x0001f4000c101110 */
[----:B------:R-:W-:Y:S01]  /*23a6f0*/  @P0 LOP3.LUT R60, R60, 0x400000, RZ, 0xfc, !PT ;  /* 0x004000003c3c0812 */ /* 0x000fe200078efcff */
[----:B0-----:R-:W4:Y:S01]  /*23a700*/  LDL.LU.64 R2, [R1+0x23f0] ;  /* 0x0023f00001027983 */ /* 0x001f220000300a00 */
[----:B------:R-:W-:-:S03]  /*23a710*/  LOP3.LUT P0, RZ, R61, 0x1000, RZ, 0xc0, !PT ;  /* 0x000010003dff7812 */ /* 0x000fc6000780c0ff */
[----:B------:R-:W4:Y:S01]  /*23a720*/  LDL.LU R8, [R1+0x7a0] ;  /* 0x0007a00001087983 */ /* 0x000f220000300800 */
[----:B------:R-:W-:-:S03]  /*23a730*/  LOP3.LUT R60, R60, 0xff7fffff, RZ, 0xc0, !PT ;  /* 0xff7fffff3c3c7812 */ /* 0x000fc600078ec0ff */
[----:B------:R-:W4:Y:S04]  /*23a740*/  LDL.LU.64 R24, [R1+0x23e8] ;  /* 0x0023e80001187983 */ /* 0x000f280000300a00 */
[----:B------:R-:W4:Y:S02]  /*23a750*/  LDL.LU.64 R46, [R1+0x23e0] ;  /* 0x0023e000012e7983 */ /* 0x000f240000300a00 */
[----:B------:R-:W-:Y:S02]  /*23a760*/  @P0 LOP3.LUT R60, R60, 0x800000, RZ, 0xfc, !PT ;  /* 0x008000003c3c0812 */ /* 0x000fe400078efcff */
[----:B------:R-:W-:Y:S01]  /*23a770*/  LOP3.LUT P0, RZ, R61, 0x800, RZ, 0xc0, !PT ;  /* 0x000008003dff7812 */ /* 0x000fe2000780c0ff */
[----:B------:R-:W4:Y:S01]  /*23a780*/  LDL.LU.64 R44, [R1+0x23d8] ;  /* 0x0023d800012c7983 */ /* 0x000f220000300a00 */
[----:B------:R-:W-:-:S02]  /*23a790*/  LOP3.LUT R60, R60, 0xfeffffff, RZ, 0xc0, !PT ;  /* 0xfeffffff3c3c7812 */ /* 0x000fc400078ec0ff */
[C---:B------:R-:W-:Y:S01]  /*23a7a0*/  LOP3.LUT P4, RZ, R61.reuse, 0x4, RZ, 0xc0, !PT ;  /* 0x000000043dff7812 */ /* 0x040fe2000788c0ff */
[----:B------:R-:W4:Y:S08]  /*23a7b0*/  LDL.LU.64 R22, [R1+0x23d0] ;  /* 0x0023d00001167983 */ /* 0x000f300000300a00 */
[----:B------:R-:W-:Y:S02]  /*23a7c0*/  @P0 LOP3.LUT R60, R60, 0x1000000, RZ, 0xfc, !PT ;  /* 0x010000003c3c0812 */ /* 0x000fe400078efcff */
[----:B------:R-:W-:-:S02]  /*23a7d0*/  LOP3.LUT P0, RZ, R61, 0x400, RZ, 0xc0, !PT ;  /* 0x000004003dff7812 */ /* 0x000fc4000780c0ff */
        /* <DEDUP_REMOVED lines=19> */
[----:B0-----:R-:W-:-:S05]  /*23a910*/  PRMT R0, R11, 0x7773, RZ ;  /* 0x000077730b007816 */ /* 0x001fca00000000ff */
[----:B---3--:R4:W-:Y:S02]  /*23a920*/  @P5 STG.E.U8 desc[UR16][R34.64], R0 ;  /* 0x0000000022005986 */ /* 0x0089e4000c101110 */
[----:B----4-:R-:W-:-:S05]  /*23a930*/  PRMT R0, R10, 0x7770, RZ ;  /* 0x000077700a007816 */ /* 0x010fca00000000ff */
[----:B------:R0:W-:Y:S04]  /*23a940*/  @P6 STG.E.U8 desc[UR16][R6.64], R0 ;  /* 0x0000000006006986 */ /* 0x0001e8000c101110 */
[----:B0-----:R-:W2:Y:S04]  /*23a950*/  LDL.LU R7, [R1+0x790] ;  /* 0x0007900001077983 */ /* 0x001ea80000300800 */
[----:B------:R-:W3:Y:S04]  /*23a960*/  LDL.LU.64 R42, [R1+0x23c8] ;  /* 0x0023c800012a7983 */ /* 0x000ee80000300a00 */
[----:B------:R-:W4:Y:S04]  /*23a970*/  LDL.LU.64 R40, [R1+0x23c0] ;  /* 0x0023c00001287983 */ /* 0x000f280000300a00 */
[----:B------:R-:W4:Y:S04]  /*23a980*/  LDL.LU R6, [R1+0x780] ;  /* 0x0007800001067983 */ /* 0x000f280000300800 */
[----:B------:R-:W4:Y:S04]  /*23a990*/  LDL.LU.64 R20, [R1+0x23b8] ;  /* 0x0023b80001147983 */ /* 0x000f280000300a00 */
[----:B------:R-:W4:Y:S01]  /*23a9a0*/  LDL.LU.64 R38, [R1+0x23b0] ;  /* 0x0023b00001267983 */ /* 0x000f220000300a00 */
[----:B------:R-:W-:-:S03]  /*23a9b0*/  PRMT R0, R10, 0x7771, RZ ;  /* 0x000077710a007816 */ /* 0x000fc600000000ff */
[----:B------:R-:W4:Y:S04]  /*23a9c0*/  LDL.LU.64 R36, [R1+0x23a8] ;  /* 0x0023a80001247983 */ /* 0x000f280000300a00 */
[----:B------:R0:W-:Y:S01]  /*23a9d0*/  @P0 STG.E.U8 desc[UR16][R32.64], R0 ;  /* 0x0000000020000986 */ /* 0x0001e2000c101110 */
[----:B------:R-:W-:-:S03]  /*23a9e0*/  LOP3.LUT P0, RZ, R60, 0x20000000, RZ, 0xc0, !PT ;  /* 0x200000003cff7812 */ /* 0x000fc6000780c0ff */
[----:B------:R-:W4:Y:S01]  /*23a9f0*/  LDL.LU.64 R34, [R1+0x23a0] ;  /* 0x0023a00001227983 */ /* 0x000f220000300a00 */
[----:B0-----:R-:W-:-:S03]  /*23aa00*/  PRMT R0, R10, 0x7772, RZ ;  /* 0x000077720a007816 */ /* 0x001fc600000000ff */
[----:B------:R-:W4:Y:S06]  /*23aa10*/  LDL.LU.64 R32, [R1+0x2398] ;  /* 0x0023980001207983 */ /* 0x000f2c0000300a00 */
        /* <DEDUP_REMOVED lines=10> */
[----:B------:R-:W-:Y:S01]  /*23aac0*/  LOP3.LUT P1, RZ, R61, 0x8000, RZ, 0xc0, !PT ;  /* 0x000080003dff7812 */ /* 0x000fe2000782c0ff */
[----:B------:R-:W4:Y:S01]  /*23aad0*/  LDL.LU R10, [R1+0x770] ;  /* 0x00077000010a7983 */ /* 0x000f220000300800 */
[----:B0-----:R-:W-:-:S09]  /*23aae0*/  PRMT R0, R8, 0x7771, RZ ;  /* 0x0000777108007816 */ /* 0x001fd200000000ff */
        /* <DEDUP_REMOVED lines=15> */
[----:B0-----:R-:W-:-:S11]  /*23abe0*/  PRMT R0, R7, 0x7771, RZ ;  /* 0x0000777107007816 */ /* 0x001fd600000000ff */
[----:B----4-:R0:W-:Y:S01]  /*23abf0*/  @P0 STG.E.U8 desc[UR16][R40.64], R0 ;  /* 0x0000000028000986 */ /* 0x0101e2000c101110 */
[----:B------:R-:W-:Y:S02]  /*23ac00*/  LOP3.LUT P0, RZ, R60, 0x200000, RZ, 0xc0, !PT ;  /* 0x002000003cff7812 */ /* 0x000fe4000780c0ff */
[----:B0-----:R-:W-:-:S11]  /*23ac10*/  PRMT R0, R7, 0x7772, RZ ;  /* 0x0000777207007816 */ /* 0x001fd600000000ff */
[----:B------:R0:W-:Y:S02]  /*23ac20*/  @P0 STG.E.U8 desc[UR16][R20.64], R0 ;  /* 0x0000000014000986 */ /* 0x0001e4000c101110 */
[----:B0-----:R-:W-:-:S05]  /*23ac30*/  PRMT R0, R7, 0x7773, RZ ;  /* 0x0000777307007816 */ /* 0x001fca00000000ff */
        /* <DEDUP_REMOVED lines=8> */
[----:B------:R0:W-:Y:S04]  /*23acc0*/  @P5 STG.E.U8 desc[UR16][R4.64], R0 ;  /* 0x0000000004005986 */ /* 0x0001e8000c101110 */
[----:B0-----:R-:W2:Y:S01]  /*23acd0*/  LDL.LU.64 R4, [R1+0x2380] ;  /* 0x0023800001047983 */ /* 0x001ea20000300a00 */
[C---:B------:R-:W-:Y:S02]  /*23ace0*/  LOP3.LUT P6, RZ, R61.reuse, 0x100000, RZ, 0xc0, !PT ;  /* 0x001000003dff7812 */ /* 0x040fe400078cc0ff */
[----:B------:R-:W-:Y:S01]  /*23acf0*/  PRMT R0, R10, 0x7770, RZ ;  /* 0x000077700a007816 */ /* 0x000fe200000000ff */
[----:B------:R-:W3:Y:S04]  /*23ad00*/  LDL.LU.64 R36, [R1+0x2378] ;  /* 0x0023780001247983 */ /* 0x000ee80000300a00 */
[----:B------:R-:W4:Y:S04]  /*23ad10*/  LDL.LU.64 R34, [R1+0x2370] ;  /* 0x0023700001227983 */ /* 0x000f280000300a00 */
[----:B------:R-:W3:Y:S04]  /*23ad20*/  LDL.LU.64 R32, [R1+0x2368] ;  /* 0x0023680001207983 */ /* 0x000ee80000300a00 */
[----:B------:R0:W-:Y:S04]  /*23ad30*/  @P6 STG.E.U8 desc[UR16][R2.64], R0 ;  /* 0x0000000002006986 */ /* 0x0001e8000c101110 */
[----:B------:R-:W3:Y:S04]  /*23ad40*/  LDL.LU.64 R6, [R1+0x2360] ;  /* 0x0023600001067983 */ /* 0x000ee80000300a00 */
[----:B0-----:R-:W3:Y:S01]  /*23ad50*/  LDL.LU R3, [R1+0x6d0] ;  /* 0x0006d00001037983 */ /* 0x001ee20000300800 */
[----:B------:R-:W-:-:S02]  /*23ad60*/  LOP3.LUT P4, RZ, R61, 0x200000, RZ, 0xc0, !PT ;  /* 0x002000003dff7812 */ /* 0x000fc4000788c0ff */
[----:B------:R-:W-:Y:S02]  /*23ad70*/  PRMT R0, R10, 0x7771, RZ ;  /* 0x000077710a007816 */ /* 0x000fe400000000ff */
[C---:B------:R-:W-:Y:S02]  /*23ad80*/  LOP3.LUT P0, RZ, R60.reuse, 0x2, RZ, 0xc0, !PT ;  /* 0x000000023cff7812 */ /* 0x040fe4000780c0ff */
[----:B------:R-:W-:-:S11]  /*23ad90*/  LOP3.LUT R60, R60, 0xffffefff, RZ, 0xc0, !PT ;  /* 0xffffefff3c3c7812 */ /* 0x000fd600078ec0ff */
[----:B------:R-:W-:-:S04]  /*23ada0*/  @P0 LOP3.LUT R60, R60, 0x1000, RZ, 0xfc, !PT ;  /* 0x000010003c3c0812 */ /* 0x000fc800078efcff */
[C---:B------:R-:W-:Y:S02]  /*23adb0*/  LOP3.LUT P0, RZ, R60.reuse, 0x1, RZ, 0xc0, !PT ;  /* 0x000000013cff7812 */ /* 0x040fe4000780c0ff */
        /* <DEDUP_REMOVED lines=11> */
[----:B0-----:R-:W2:Y:S04]  /*23ae70*/  LDL.LU.64 R4, [R1+0x2358] ;  /* 0x0023580001047983 */ /* 0x001ea80000300a00 */
[----:B------:R-:W2:Y:S04]  /*23ae80*/  LDL.LU R11, [R1+0x734] ;  /* 0x00073400010b7983 */ /* 0x000ea80000300800 */
[----:B------:R-:W2:Y:S01]  /*23ae90*/  LDL.LU.64 R46, [R1+0x2350] ;  /* 0x00235000012e7983 */ /* 0x000ea20000300a00 */
[----:B------:R-:W-:-:S03]  /*23aea0*/  @P0 LOP3.LUT R60, R60, 0x10000, RZ, 0xfc, !PT ;  /* 0x000100003c3c0812 */ /* 0x000fc600078efcff */
[----:B------:R-:W2:Y:S01]  /*23aeb0*/  LDL.LU.64 R44, [R1+0x2348] ;  /* 0x00234800012c7983 */ /* 0x000ea20000300a00 */
[----:B------:R-:W-:Y:S02]  /*23aec0*/  LOP3.LUT P0, RZ, R61, 0x10000000, RZ, 0xc0, !PT ;  /* 0x100000003dff7812 */ /* 0x000fe4000780c0ff */
[----:B------:R-:W-:Y:S01]  /*23aed0*/  LOP3.LUT R60, R60, 0xfffdffff, RZ, 0xc0, !PT ;  /* 0xfffdffff3c3c7812 */ /* 0x000fe200078ec0ff */
[----:B------:R-:W2:Y:S04]  /*23aee0*/  LDL.LU.64 R22, [R1+0x2340] ;  /* 0x0023400001167983 */ /* 0x000ea80000300a00 */
[----:B------:R-:W2:Y:S04]  /*23aef0*/  LDL.LU.64 R42, [R1+0x2338] ;  /* 0x00233800012a7983 */ /* 0x000ea80000300a00 */
[----:B------:R-:W2:Y:S02]  /*23af00*/  LDL.LU.64 R40, [R1+0x2330] ;  /* 0x0023300001287983 */ /* 0x000ea40000300a00 */
[----:B------:R-:W-:-:S02]  /*23af10*/  @P0 LOP3.LUT R60, R60, 0x20000, RZ, 0xfc, !PT ;  /* 0x000200003c3c0812 */ /* 0x000fc400078efcff */
[C---:B------:R-:W-:Y:S01]  /*23af20*/  LOP3.LUT P0, RZ, R61.reuse, 0x8000000, RZ, 0xc0, !PT ;  /* 0x080000003dff7812 */ /* 0x040fe2000780c0ff */
[----:B------:R-:W2:Y:S01]  /*23af30*/  LDL.LU R8, [R1+0x724] ;  /* 0x0007240001087983 */ /* 0x000ea20000300800 */
[----:B------:R-:W-:Y:S02]  /*23af40*/  LOP3.LUT R60, R60, 0xfffbffff, RZ, 0xc0, !PT ;  /* 0xfffbffff3c3c7812 */ /* 0x000fe400078ec0ff */
[C---:B------:R-:W-:Y:S01]  /*23af50*/  LOP3.LUT P5, RZ, R61.reuse, 0x400000, RZ, 0xc0, !PT ;  /* 0x004000003dff7812 */ /* 0x040fe200078ac0ff */
[----:B------:R-:W2:Y:S01]  /*23af60*/  LDL.LU.64 R20, [R1+0x2328] ;  /* 0x0023280001147983 */ /* 0x000ea20000300a00 */
[----:B------:R-:W-:Y:S02]  /*23af70*/  LOP3.LUT P6, RZ, R61, 0x800000, RZ, 0xc0, !PT ;  /* 0x008000003dff7812 */ /* 0x000fe400078cc0ff */
[----:B------:R-:W-:Y:S01]  /*23af80*/  PRMT R0, R10, 0x7772, RZ ;  /* 0x000077720a007816 */ /* 0x000fe200000000ff */
[----:B------:R-:W2:Y:S04]  /*23af90*/  LDL.LU.64 R38, [R1+0x2320] ;  /* 0x0023200001267983 */ /* 0x000ea80000300a00 */
[----:B------:R-:W-:-:S02]  /*23afa0*/  @P0 LOP3.LUT R60, R60, 0x40000, RZ, 0xfc, !PT ;  /* 0x000400003c3c0812 */ /* 0x000fc400078efcff */
        /* <DEDUP_REMOVED lines=8> */
[----:B0-----:R-:W-:Y:S02]  /*23b030*/  PRMT R0, R10, 0x7773, RZ ;  /* 0x000077730a007816 */ /* 0x001fe400000000ff */
[----:B------:R-:W3:Y:S04]  /*23b040*/  LDL.LU R10, [R1+0x6e4] ;  /* 0x0006e400010a7983 */ /* 0x000ee80000300800 */
[----:B----4-:R0:W-:Y:S04]  /*23b050*/  @P6 STG.E.U8 desc[UR16][R34.64], R0 ;  /* 0x0000000022006986 */ /* 0x0101e8000c101110 */
[----:B------:R-:W4:Y:S01]  /*23b060*/  LDL.LU.64 R36, [R1+0x2318] ;  /* 0x0023180001247983 */ /* 0x000f220000300a00 */
[----:B0-----:R-:W-:-:S03]  /*23b070*/  PRMT R0, R3, 0x7770, RZ ;  /* 0x0000777003007816 */ /* 0x001fc600000000ff */
[----:B------:R-:W3:Y:S04]  /*23b080*/  LDL.LU.64 R34, [R1+0x2310] ;  /* 0x0023100001227983 */ /* 0x000ee80000300a00 */
[----:B------:R0:W-:Y:S01]  /*23b090*/  @P0 STG.E.U8 desc[UR16][R32.64], R0 ;  /* 0x0000000020000986 */ /* 0x0001e2000c101110 */
[C---:B------:R-:W-:Y:S02]  /*23b0a0*/  LOP3.LUT P0, RZ, R60.reuse, 0x100000, RZ, 0xc0, !PT ;  /* 0x001000003cff7812 */ /* 0x040fe4000780c0ff */
[----:B0-----:R-:W-:Y:S01]  /*23b0b0*/  PRMT R0, R3, 0x7771, RZ ;  /* 0x0000777103007816 */ /* 0x001fe200000000ff */
[----:B------:R-:W3:Y:S10]  /*23b0c0*/  LDL.LU.64 R32, [R1+0x2308] ;  /* 0x0023080001207983 */ /* 0x000ef40000300a00 */
[----:B------:R0:W-:Y:S01]  /*23b0d0*/  @P0 STG.E.U8 desc[UR16][R6.64], R0 ;  /* 0x0000000006000986 */ /* 0x0001e2000c101110 */
[----:B------:R-:W-:-:S02]  /*23b0e0*/  LOP3.LUT P0, RZ, R60, 0x80000, RZ, 0xc0, !PT ;  /* 0x000800003cff7812 */ /* 0x000fc4000780c0ff */
[C---:B0-----:R-:W-:Y:S01]  /*23b0f0*/  PRMT R0, R3.reuse, 0x7772, RZ ;  /* 0x0000777203007816 */ /* 0x041fe200000000ff */
[----:B------:R-:W3:Y:S10]  /*23b100*/  LDL.LU.64 R6, [R1+0x2300] ;  /* 0x0023000001067983 */ /* 0x000ef40000300a00 */
[----:B--2---:R0:W-:Y:S04]  /*23b110*/  @P0 STG.E.U8 desc[UR16][R4.64], R0 ;  /* 0x0000000004000986 */ /* 0x0041e8000c101110 */
[----:B0-----:R-:W2:Y:S01]  /*23b120*/  LDL.LU.64 R4, [R1+0x22f8] ;  /* 0x0022f80001047983 */ /* 0x001ea20000300a00 */
[----:B------:R-:W-:-:S03]  /*23b130*/  PRMT R0, R3, 0x7773, RZ ;  /* 0x0000777303007816 */ /* 0x000fc600000000ff */
[----:B------:R-:W2:Y:S01]  /*23b140*/  LDL.LU.64 R2, [R1+0x22f0] ;  /* 0x0022f00001027983 */ /* 0x000ea20000300a00 */
[----:B------:R-:W-:-:S13]  /*23b150*/  LOP3.LUT P0, RZ, R60, 0x40000, RZ, 0xc0, !PT ;  /* 0x000400003cff7812 */ /* 0x000fda000780c0ff */
        /* <DEDUP_REMOVED lines=10> */
[C---:B------:R-:W-:Y:S02]  /*23b200*/  LOP3.LUT P0, RZ, R60.reuse, 0x4000, RZ, 0xc0, !PT ;  /* 0x000040003cff7812 */ /* 0x040fe4000780c0ff */
[----:B0-----:R-:W-:Y:S01]  /*23b210*/  PRMT R0, R11, 0x7773, RZ ;  /* 0x000077730b007816 */ /* 0x001fe200000000ff */
[----:B------:R-:W2:Y:S10]  /*23b220*/  LDL.LU.64 R42, [R1+0x22e8] ;  /* 0x0022e800012a7983 */ /* 0x000eb40000300a00 */
[----:B------:R0:W-:Y:S01]  /*23b230*/  @P0 STG.E.U8 desc[UR16][R40.64], R0 ;  /* 0x0000000028000986 */ /* 0x0001e2000c101110 */
[----:B------:R-:W-:-:S02]  /*23b240*/  LOP3.LUT P0, RZ, R60, 0x2000, RZ, 0xc0, !PT ;  /* 0x000020003cff7812 */ /* 0x000fc4000780c0ff */
[----:B0-----:R-:W-:-:S11]  /*23b250*/  PRMT R0, R8, 0x7770, RZ ;  /* 0x0000777008007816 */ /* 0x001fd600000000ff */
[----:B------:R0:W-:Y:S01]  /*23b260*/  @P0 STG.E.U8 desc[UR16][R20.64], R0 ;  /* 0x0000000014000986 */ /* 0x0001e2000c101110 */
[C---:B------:R-:W-:Y:S02]  /*23b270*/  LOP3.LUT P0, RZ, R60.reuse, 0x1000, RZ, 0xc0, !PT ;  /* 0x000010003cff7812 */ /* 0x040fe4000780c0ff */
[C---:B------:R-:W-:Y:S02]  /*23b280*/  LOP3.LUT P1, RZ, R60.reuse, 0x4, RZ, 0xc0, !PT ;  /* 0x000000043cff7812 */ /* 0x040fe4000782c0ff */
[----:B------:R-:W-:Y:S02]  /*23b290*/  LOP3.LUT P2, RZ, R60, 0x8, RZ, 0xc0, !PT ;  /* 0x000000083cff7812 */ /* 0x000fe4000784c0ff */
[----:B0-----:R-:W-:-:S07]  /*23b2a0*/  PRMT R0, R8, 0x7771, RZ ;  /* 0x0000777108007816 */ /* 0x001fce00000000ff */
[----:B------:R0:W-:Y:S01]  /*23b2b0*/  @P0 STG.E.U8 desc[UR16][R38.64], R0 ;  /* 0x0000000026000986 */ /* 0x0001e2000c101110 */
[----:B------:R-:W-:Y:S02]  /*23b2c0*/  LOP3.LUT P3, RZ, R60, 0x10, RZ, 0xc0, !PT ;  /* 0x000000103cff7812 */ /* 0x000fe4000786c0ff */
[----:B0-----:R-:W-:-:S05]  /*23b2d0*/  PRMT R0, R8, 0x7772, RZ ;  /* 0x0000777208007816 */ /* 0x001fca00000000ff */
[----:B----4-:R0:W-:Y:S01]  /*23b2e0*/  @P1 STG.E.U8 desc[UR16][R36.64], R0 ;  /* 0x0000000024001986 */ /* 0x0101e2000c101110 */
[----:B------:R-:W-:Y:S02]  /*23b2f0*/  LOP3.LUT P4, RZ, R60, 0x20, RZ, 0xc0, !PT ;  /* 0x000000203cff7812 */ /* 0x000fe4000788c0ff */
[----:B0-----:R-:W-:-:S05]  /*23b300*/  PRMT R0, R8, 0x7773, RZ ;  /* 0x0000777308007816 */ /* 0x001fca00000000ff */
[----:B---3--:R0:W-:Y:S01]  /*23b310*/  @P2 STG.E.U8 desc[UR16][R34.64], R0 ;  /* 0x0000000022002986 */ /* 0x0081e2000c101110 */
[----:B------:R-:W-:Y:S02]  /*23b320*/  LOP3.LUT P5, RZ, R60, 0x40, RZ, 0xc0, !PT ;  /* 0x000000403cff7812 */ /* 0x000fe400078ac0ff */
[----:B0-----:R-:W-:Y:S01]  /*23b330*/  PRMT R0, R10, 0x7770, RZ ;  /* 0x000077700a007816 */ /* 0x001fe200000000ff */
[----:B------:R-:W3:Y:S04]  /*23b340*/  LDL.LU.64 R34, [R1+0x22e0] ;  /* 0x0022e00001227983 */ /* 0x000ee80000300a00 */
[----:B------:R0:W-:Y:S01]  /*23b350*/  @P3 STG.E.U8 desc[UR16][R32.64], R0 ;  /* 0x0000000020003986 */ /* 0x0001e2000c101110 */
[----:B------:R-:W-:Y:S02]  /*23b360*/  LOP3.LUT P6, RZ, R60, 0x80, RZ, 0xc0, !PT ;  /* 0x000000803cff7812 */ /* 0x000fe400078cc0ff */
[----:B0-----:R-:W-:-:S05]  /*23b370*/  PRMT R0, R10, 0x7771, RZ ;  /* 0x000077710a007816 */ /* 0x001fca00000000ff */
[----:B------:R0:W-:Y:S02]  /*23b380*/  @P4 STG.E.U8 desc[UR16][R6.64], R0 ;  /* 0x0000000006004986 */ /* 0x0001e4000c101110 */
[----:B0-----:R-:W-:-:S05]  /*23b390*/  PRMT R0, R10, 0x7772, RZ ;  /* 0x000077720a007816 */ /* 0x001fca00000000ff */
[----:B--2---:R0:W-:Y:S02]  /*23b3a0*/  @P5 STG.E.U8 desc[UR16][R4.64], R0 ;  /* 0x0000000004005986 */ /* 0x0041e4000c101110 */
[----:B0-----:R-:W-:-:S05]  /*23b3b0*/  PRMT R0, R10, 0x7773, RZ ;  /* 0x000077730a007816 */ /* 0x001fca00000000ff */
[----:B------:R0:W-:Y:S04]  /*23b3c0*/  @P6 STG.E.U8 desc[UR16][R2.64], R0 ;  /* 0x0000000002006986 */ /* 0x0001e8000c101110 */
[----:B0-----:R-:W2:Y:S04]  /*23b3d0*/  LDL.LU R3, [R1+0x7a4] ;  /* 0x0007a40001037983 */ /* 0x001ea80000300800 */
[----:B------:R-:W4:Y:S04]  /*23b3e0*/  LDL.LU.64 R38, [R1+0x22d8] ;  /* 0x0022d80001267983 */ /* 0x000f280000300a00 */
[----:B------:R-:W3:Y:S04]  /*23b3f0*/  LDL.LU.64 R10, [R1+0x22d0] ;  /* 0x0022d000010a7983 */ /* 0x000ee80000300a00 */
[----:B------:R-:W3:Y:S04]  /*23b400*/  LDL.LU.64 R46, [R1+0x22c8] ;  /* 0x0022c800012e7983 */ /* 0x000ee80000300a00 */
[----:B------:R-:W3:Y:S04]  /*23b410*/  LDL.LU.64 R36, [R1+0x22c0] ;  /* 0x0022c00001247983 */ /* 0x000ee80000300a00 */
[----:B------:R-:W3:Y:S04]  /*23b420*/  LDL.LU R5, [R1+0x794] ;  /* 0x0007940001057983 */ /* 0x000ee80000300800 */
[----:B------:R-:W4:Y:S01]  /*23b430*/  LDL.LU R33, [R1+0x3688] ;  /* 0x0036880001217983 */ /* 0x000f220000300800 */
[----:B------:R-:W-:-:S02]  /*23b440*/  LOP3.LUT P0, RZ, R60, 0x100, RZ, 0xc0, !PT ;  /* 0x000001003cff7812 */ /* 0x000fc4000780c0ff */
[----:B------:R-:W-:Y:S01]  /*23b450*/  LOP3.LUT P1, RZ, R60, 0x200, RZ, 0xc0, !PT ;  /* 0x000002003cff7812 */ /* 0x000fe2000782c0ff */
[----:B------:R-:W4:Y:S04]  /*23b460*/  LDL.LU R20, [R1+0x3fdc] ;  /* 0x003fdc0001147983 */ /* 0x000f280000300800 */
[----:B------:R-:W4:Y:S04]  /*23b470*/  LDL.LU R40, [R1+0x3fd8] ;  /* 0x003fd80001287983 */ /* 0x000f280000300800 */
[----:B------:R-:W4:Y:S04]  /*23b480*/  LDL.LU R6, [R1+0x4010] ;  /* 0x0040100001067983 */ /* 0x000f280000300800 */
[----:B------:R-:W4:Y:S04]  /*23b490*/  LDL.LU R32, [R1+0x400c] ;  /* 0x00400c0001207983 */ /* 0x000f280000300800 */
[----:B------:R-:W4:Y:S01]  /*23b4a0*/  LDL.LU.64 R22, [R1+0x22b8] ;  /* 0x0022b80001167983 */ /* 0x000f220000300a00 */
[----:B--2---:R-:W-:-:S05]  /*23b4b0*/  PRMT R2, R3, 0x7770, RZ ;  /* 0x0000777003027816 */ /* 0x004fca00000000ff */
[----:B------:R0:W-:Y:S02]  /*23b4c0*/  @P0 STG.E.U8 desc[UR16][R42.64], R2 ;  /* 0x000000022a000986 */ /* 0x0001e4000c101110 */
[----:B0-----:R-:W-:-:S05]  /*23b4d0*/  PRMT R2, R3, 0x7771, RZ ;  /* 0x0000777103027816 */ /* 0x001fca00000000ff */
[----:B---3--:R0:W-:Y:S04]  /*23b4e0*/  @P1 STG.E.U8 desc[UR16][R34.64], R2 ;  /* 0x0000000222001986 */ /* 0x0081e8000c101110 */
[----:B0-----:R-:W2:Y:S01]  /*23b4f0*/  LDL.LU.64 R34, [R1+0x22b0] ;  /* 0x0022b00001227983 */ /* 0x001ea20000300a00 */
[C---:B----4-:R-:W-:Y:S01]  /*23b500*/  VIADD R0, R33.reuse, 0x6c ;  /* 0x0000006c21007836 */ /* 0x050fe20000000000 */
[C---:B------:R-:W-:Y:S02]  /*23b510*/  LOP3.LUT P2, RZ, R60.reuse, 0x400, RZ, 0xc0, !PT ;  /* 0x000004003cff7812 */ /* 0x040fe4000784c0ff */
[----:B------:R-:W-:Y:S01]  /*23b520*/  LOP3.LUT P3, RZ, R60, 0x800, RZ, 0xc0, !PT ;  /* 0x000008003cff7812 */ /* 0x000fe2000786c0ff */
[----:B------:R-:W3:Y:S01]  /*23b530*/  LDL.LU R25, [R1+0x4008] ;  /* 0x0040080001197983 */ /* 0x000ee20000300800 */
[----:B------:R-:W-:Y:S01]  /*23b540*/  ISETP.GE.AND P0, PT, R0, UR8, PT ;  /* 0x0000000800007c0c */ /* 0x000fe2000bf06270 */
[----:B------:R-:W-:Y:S01]  /*23b550*/  VIADD R0, R33, 0x6d ;  /* 0x0000006d21007836 */ /* 0x000fe20000000000 */
[----:B------:R-:W-:Y:S01]  /*23b560*/  PRMT R2, R3, 0x7772, RZ ;  /* 0x0000777203027816 */ /* 0x000fe200000000ff */
[----:B------:R-:W4:Y:S01]  /*23b570*/  LDL.LU R24, [R1+0x4004] ;  /* 0x0040040001187983 */ /* 0x000f220000300800 */
[----:B------:R-:W-:Y:S01]  /*23b580*/  LOP3.LUT P4, RZ, R49, 0x800, RZ, 0xc0, !PT ;  /* 0x0000080031ff7812 */ /* 0x000fe2000788c0ff */
[----:B------:R-:W0:Y:S01]  /*23b590*/  LDCU.64 UR8, c[0x0][0x398] ;  /* 0x00007300ff0877ac */ /* 0x000e220008000a00 */
[----:B------:R-:W-:Y:S01]  /*23b5a0*/  ISETP.GE.AND P1, PT, R0, UR12, PT ;  /* 0x0000000c00007c0c */ /* 0x000fe2000bf26270 */
[----:B------:R-:W3:Y:S01]  /*23b5b0*/  LDL.LU R4, [R1+0x784] ;  /* 0x0007840001047983 */ /* 0x000ee20000300800 */
[----:B------:R-:W-:Y:S01]  /*23b5c0*/  PRMT R0, R3, 0x7773, RZ ;  /* 0x0000777303007816 */ /* 0x000fe200000000ff */
[----:B------:R-:W1:Y:S02]  /*23b5d0*/  LDCU.64 UR12, c[0x0][0x398] ;  /* 0x00007300ff0c77ac */ /* 0x000e640008000a00 */
[----:B------:R-:W-:Y:S04]  /*23b5e0*/  @P2 STG.E.U8 desc[UR16][R38.64], R2 ;  /* 0x0000000226002986 */ /* 0x000fe8000c101110 */
[----:B------:R0:W-:Y:S01]  /*23b5f0*/  @P3 STG.E.U8 desc[UR16][R10.64], R0 ;  /* 0x000000000a003986 */ /* 0x0001e2000c101110 */
[----:B------:R-:W-:-:S02]  /*23b600*/  LOP3.LUT P5, RZ, R49, 0x1000, RZ, 0xc0, !PT ;  /* 0x0000100031ff7812 */ /* 0x000fc400078ac0ff */
[----:B------:R-:W-:Y:S01]  /*23b610*/  LOP3.LUT P6, RZ, R18, 0x40000, RZ, 0xc0, !PT ;  /* 0x0004000012ff7812 */ /* 0x000fe200078cc0ff */
[----:B0-----:R-:W4:Y:S03]  /*23b620*/  LDL.LU.64 R10, [R1+0x22a8] ;  /* 0x0022a800010a7983 */ /* 0x001f260000300a00 */
[----:B------:R-:W-:Y:S01]  /*23b630*/  ISETP.LT.AND P3, PT, R20, UR4, !P6 ;  /* 0x0000000414007c0c */ /* 0x000fe2000f761270 */
[----:B------:R-:W0:Y:S01]  /*23b640*/  LDCU UR4, c[0x0][0x398] ;  /* 0x00007300ff0477ac */ /* 0x000e220008000800 */
[C---:B------:R-:W-:Y:S01]  /*23b650*/  PRMT R2, R5.reuse, 0x7770, RZ ;  /* 0x0000777005027816 */ /* 0x040fe200000000ff */
[----:B------:R-:W4:Y:S01]  /*23b660*/  LDL.LU.64 R42, [R1+0x22a0] ;  /* 0x0022a000012a7983 */ /* 0x000f220000300a00 */
[C---:B------:R-:W-:Y:S02]  /*23b670*/  PRMT R0, R5.reuse, 0x7771, RZ ;  /* 0x0000777105007816 */ /* 0x040fe400000000ff */
[----:B------:R-:W-:Y:S01]  /*23b680*/  ISETP.LT.AND P2, PT, R40, UR6, !P6 ;  /* 0x0000000628007c0c */ /* 0x000fe2000f741270 */
[----:B------:R-:W4:Y:S01]  /*23b690*/  LDL.LU R44, [R1+0x4000] ;  /* 0x00400000012c7983 */ /* 0x000f220000300800 */
[----:B------:R-:W0:Y:S03]  /*23b6a0*/  LDCU UR6, c[0x0][0x398] ;  /* 0x00007300ff0677ac */ /* 0x000e260008000800 */
[----:B------:R-:W4:Y:S04]  /*23b6b0*/  LDL.LU R21, [R1+0x3ffc] ;  /* 0x003ffc0001157983 */ /* 0x000f280000300800 */
[----:B------:R0:W-:Y:S04]  /*23b6c0*/  @P4 STG.E.U8 desc[UR16][R46.64], R2 ;  /* 0x000000022e004986 */ /* 0x0001e8000c101110 */
[----:B------:R-:W4:Y:S04]  /*23b6d0*/  LDL.LU R39, [R1+0x3ff8] ;  /* 0x003ff80001277983 */ /* 0x000f280000300800 */
[----:B------:R1:W-:Y:S01]  /*23b6e0*/  @P5 STG.E.U8 desc[UR16][R36.64], R0 ;  /* 0x0000000024005986 */ /* 0x0003e2000c101110 */
[----:B0-----:R-:W-:-:S03]  /*23b6f0*/  PRMT R2, R5, 0x7772, RZ ;  /* 0x0000777205027816 */ /* 0x001fc600000000ff */
[----:B-1----:R-:W4:Y:S01]  /*23b700*/  LDL.LU.64 R36, [R1+0x2298] ;  /* 0x0022980001247983 */ /* 0x002f220000300a00 */
[----:B------:R-:W-:-:S03]  /*23b710*/  PRMT R0, R5, 0x7773, RZ ;  /* 0x0000777305007816 */ /* 0x000fc600000000ff */
[----:B------:R-:W4:Y:S04]  /*23b720*/  LDL.LU.64 R46, [R1+0x2290] ;  /* 0x00229000012e7983 */ /* 0x000f280000300a00 */
[----:B------:R-:W4:Y:S04]  /*23b730*/  LDL.LU R3, [R1+0x774] ;  /* 0x0007740001037983 */ /* 0x000f280000300800 */
[----:B------:R-:W4:Y:S04]  /*23b740*/  LDL.LU R38, [R1+0x3ff4] ;  /* 0x003ff40001267983 */ /* 0x000f280000300800 */
[----:B------:R0:W-:Y:S04]  /*23b750*/  @P3 STG.E.U8 desc[UR16][R22.64], R2 ;  /* 0x0000000216003986 */ /* 0x0001e8000c101110 */
[----:B------:R-:W4:Y:S04]  /*23b760*/  LDL.LU R19, [R1+0x3ff0] ;  /* 0x003ff00001137983 */ /* 0x000f280000300800 */
[----:B0-----:R-:W4:Y:S04]  /*23b770*/  LDL.LU.64 R22, [R1+0x2288] ;  /* 0x0022880001167983 */ /* 0x001f280000300a00 */
[----:B--2---:R0:W-:Y:S04]  /*23b780*/  @P2 STG.E.U8 desc[UR16][R34.64], R0 ;  /* 0x0000000022002986 */ /* 0x0041e8000c101110 */
[----:B0-----:R-:W2:Y:S01]  /*23b790*/  LDL.LU.64 R34, [R1+0x2280] ;  /* 0x0022800001227983 */ /* 0x001ea20000300a00 */
[----:B------:R-:W-:Y:S01]  /*23b7a0*/  ISETP.LT.AND P5, PT, R6, UR8, !P6 ;  /* 0x0000000806007c0c */ /* 0x000fe2000f7a1270 */
[----:B------:R-:W0:Y:S01]  /*23b7b0*/  LDCU UR8, c[0x0][0x398] ;  /* 0x00007300ff0877ac */ /* 0x000e220008000800 */
[----:B---3--:R-:W-:Y:S01]  /*23b7c0*/  PRMT R2, R4, 0x7770, RZ ;  /* 0x0000777004027816 */ /* 0x008fe200000000ff */
[----:B------:R-:W3:Y:S01]  /*23b7d0*/  LDL.LU R17, [R1+0x3fec] ;  /* 0x003fec0001117983 */ /* 0x000ee20000300800 */
[----:B------:R-:W-:Y:S01]  /*23b7e0*/  ISETP.LT.AND P4, PT, R32, UR10, !P6 ;  /* 0x0000000a20007c0c */ /* 0x000fe2000f781270 */
[----:B------:R-:W1:Y:S02]  /*23b7f0*/  LDCU UR10, c[0x0][0x398] ;  /* 0x00007300ff0a77ac */ /* 0x000e640008000800 */
[----:B------:R-:W3:Y:S01]  /*23b800*/  LDL.LU R31, [R1+0x3fe8] ;  /* 0x003fe800011f7983 */ /* 0x000ee20000300800 */
[----:B------:R-:W-:Y:S01]  /*23b810*/  ISETP.LT.AND P3, PT, R25, UR12, !P6 ;  /* 0x0000000c19007c0c */ /* 0x000fe2000f761270 */
[----:B------:R-:W0:Y:S01]  /*23b820*/  LDCU UR12, c[0x0][0x398] ;  /* 0x00007300ff0c77ac */ /* 0x000e220008000800 */
[----:B------:R-:W-:-:S02]  /*23b830*/  PRMT R0, R4, 0x7771, RZ ;  /* 0x0000777104007816 */ /* 0x000fc400000000ff */
[----:B----4-:R-:W-:Y:S01]  /*23b840*/  ISETP.LT.AND P2, PT, R24, UR14, !P6 ;  /* 0x0000000e18007c0c */ /* 0x010fe2000f741270 */
[----:B------:R-:W4:Y:S01]  /*23b850*/  LDCU UR14, c[0x0][0x398] ;  /* 0x00007300ff0e77ac */ /* 0x000f220008000800 */
[----:B------:R0:W-:Y:S04]  /*23b860*/  @P5 STG.E.U8 desc[UR16][R10.64], R2 ;  /* 0x000000020a005986 */ /* 0x0001e8000c101110 */
[----:B0-----:R-:W3:Y:S01]  /*23b870*/  LDL.LU.64 R10, [R1+0x2278] ;  /* 0x00227800010a7983 */ /* 0x001ee20000300a00 */
[----:B------:R-:W-:Y:S01]  /*23b880*/  ISETP.LT.AND P5, PT, R44, UR18, !P6 ;  /* 0x000000122c007c0c */ /* 0x000fe2000f7a1270 */
[----:B------:R-:W0:Y:S02]  /*23b890*/  LDCU UR18, c[0x0][0x398] ;  /* 0x00007300ff1277ac */ /* 0x000e240008000800 */
[----:B------:R1:W-:Y:S01]  /*23b8a0*/  @P4 STG.E.U8 desc[UR16][R42.64], R0 ;  /* 0x000000002a004986 */ /* 0x0003e2000c101110 */
[----:B------:R-:W-:Y:S01]  /*23b8b0*/  ISETP.LT.AND P4, PT, R21, UR20, !P6 ;  /* 0x0000001415007c0c */ /* 0x000fe2000f781270 */
[----:B------:R-:W0:Y:S01]  /*23b8c0*/  LDCU UR20, c[0x0][0x398] ;  /* 0x00007300ff1477ac */ /* 0x000e220008000800 */
[C---:B------:R-:W-:Y:S01]  /*23b8d0*/  PRMT R2, R4.reuse, 0x7772, RZ ;  /* 0x0000777204027816 */ /* 0x040fe200000000ff */
[----:B-1----:R-:W4:Y:S01]  /*23b8e0*/  LDL.LU.64 R42, [R1+0x2270] ;  /* 0x00227000012a7983 */ /* 0x002f220000300a00 */
[----:B------:R-:W-:-:S03]  /*23b8f0*/  PRMT R0, R4, 0x7773, RZ ;  /* 0x0000777304007816 */ /* 0x000fc600000000ff */
[----:B------:R-:W4:Y:S04]  /*23b900*/  LDL.LU R8, [R1+0x6d4] ;  /* 0x0006d40001087983 */ /* 0x000f280000300800 */
[----:B------:R-:W4:Y:S04]  /*23b910*/  LDL.LU R5, [R1+0x3fd4] ;  /* 0x003fd40001057983 */ /* 0x000f280000300800 */
[----:B------:R-:W4:Y:S04]  /*23b920*/  LDL R7, [R1+0x3fe4] ;  /* 0x003fe40001077983 */ /* 0x000f280000100800 */
[----:B------:R1:W-:Y:S04]  /*23b930*/  @P3 STG.E.U8 desc[UR16][R36.64], R2 ;  /* 0x0000000224003986 */ /* 0x0003e8000c101110 */
[----:B------:R0:W-:Y:S04]  /*23b940*/  @P2 STG.E.U8 desc[UR16][R46.64], R0 ;  /* 0x000000002e002986 */ /* 0x0001e8000c101110 */
[----:B-1----:R-:W4:Y:S01]  /*23b950*/  LDL.LU.64 R36, [R1+0x2268] ;  /* 0x0022680001247983 */ /* 0x002f220000300a00 */
[----:B------:R-:W-:-:S02]  /*23b960*/  PRMT R2, R3, 0x7770, RZ ;  /* 0x0000777003027816 */ /* 0x000fc400000000ff */
[----:B0-----:R-:W-:Y:S01]  /*23b970*/  PRMT R0, R3, 0x7771, RZ ;  /* 0x0000777103007816 */ /* 0x001fe200000000ff */
[----:B------:R-:W4:Y:S04]  /*23b980*/  LDL.LU R41, [R1+0x3fe0] ;  /* 0x003fe00001297983 */ /* 0x000f280000300800 */
[----:B------:R-:W-:Y:S04]  /*23b990*/  @P5 STG.E.U8 desc[UR16][R22.64], R2 ;  /* 0x0000000216005986 */ /* 0x000fe8000c101110 */
[----:B------:R-:W4:Y:S04]  /*23b9a0*/  LDL.LU.64 R46, [R1+0x2260] ;  /* 0x00226000012e7983 */ /* 0x000f280000300a00 */
[----:B--2---:R0:W-:Y:S04]  /*23b9b0*/  @P4 STG.E.U8 desc[UR16][R34.64], R0 ;  /* 0x0000000022004986 */ /* 0x0041e8000c101110 */
[----:B0-----:R-:W2:Y:S01]  /*23b9c0*/  LDL.LU.64 R34, [R1+0x2250] ;  /* 0x0022500001227983 */ /* 0x001ea20000300a00 */
[----:B------:R-:W-:Y:S01]  /*23b9d0*/  ISETP.LT.AND P3, PT, R39, UR22, !P6 ;  /* 0x0000001627007c0c */ /* 0x000fe2000f761270 */
[----:B------:R-:W0:Y:S01]  /*23b9e0*/  LDCU UR22, c[0x0][0x398] ;  /* 0x00007300ff1677ac */ /* 0x000e220008000800 */
[----:B------:R-:W-:Y:S01]  /*23b9f0*/  PRMT R2, R3, 0x7772, RZ ;  /* 0x0000777203027816 */ /* 0x000fe200000000ff */
[----:B------:R-:W2:Y:S01]  /*23ba00*/  LDL.LU R4, [R1+0x738] ;  /* 0x0007380001047983 */ /* 0x000ea20000300800 */
[----:B------:R-:W-:Y:S01]  /*23ba10*/  ISETP.LT.AND P2, PT, R38, UR24, !P6 ;  /* 0x0000001826007c0c */ /* 0x000fe2000f741270 */
[----:B------:R-:W1:Y:S02]  /*23ba20*/  LDCU UR24, c[0x0][0x398] ;  /* 0x00007300ff1877ac */ /* 0x000e640008000800 */
[----:B------:R-:W2:Y:S01]  /*23ba30*/  LDL.LU.64 R22, [R1+0x2258] ;  /* 0x0022580001167983 */ /* 0x000ea20000300a00 */
[----:B------:R-:W-:Y:S01]  /*23ba40*/  ISETP.LT.AND P4, PT, R19, UR26, !P6 ;  /* 0x0000001a13007c0c */ /* 0x000fe2000f781270 */
[----:B------:R-:W0:Y:S01]  /*23ba50*/  LDCU UR26, c[0x0][0x398] ;  /* 0x00007300ff1a77ac */ /* 0x000e220008000800 */
[----:B------:R-:W-:-:S03]  /*23ba60*/  PRMT R0, R3, 0x7773, RZ ;  /* 0x0000777303007816 */ /* 0x000fc600000000ff */
[----:B---3--:R3:W-:Y:S01]  /*23ba70*/  @P3 STG.E.U8 desc[UR16][R10.64], R2 ;  /* 0x000000020a003986 */ /* 0x0087e2000c101110 */
[----:B------:R-:W-:Y:S01]  /*23ba80*/  ISETP.LT.AND P3, PT, R17, UR28, !P6 ;  /* 0x0000001c11007c0c */ /* 0x000fe2000f761270 */
[----:B------:R-:W0:Y:S02]  /*23ba90*/  LDCU UR28, c[0x0][0x398] ;  /* 0x00007300ff1c77ac */ /* 0x000e240008000800 */
[----:B---3--:R-:W3:Y:S01]  /*23baa0*/  LDL.LU.64 R10, [R1+0x2248] ;  /* 0x00224800010a7983 */ /* 0x008ee20000300a00 */
[----:B------:R-:W-:Y:S01]  /*23bab0*/  ISETP.LT.AND P5, PT, R31, UR46, !P6 ;  /* 0x0000002e1f007c0c */ /* 0x000fe2000f7a1270 */
[----:B------:R-:W0:Y:S02]  /*23bac0*/  LDCU UR46, c[0x0][0x398] ;  /* 0x00007300ff2e77ac */ /* 0x000e240008000800 */
[----:B------:R-:W3:Y:S04]  /*23bad0*/  LDL.LU.64 R52, [R1+0x2240] ;  /* 0x0022400001347983 */ /* 0x000ee80000300a00 */
[----:B----4-:R4:W-:Y:S01]  /*23bae0*/  @P2 STG.E.U8 desc[UR16][R42.64], R0 ;  /* 0x000000002a002986 */ /* 0x0109e2000c101110 */
[----:B------:R-:W-:Y:S01]  /*23baf0*/  PRMT R2, R8, 0x7770, RZ ;  /* 0x0000777008027816 */ /* 0x000fe200000000ff */
[----:B----4-:R-:W-:-:S02]  /*23bb00*/  VIADD R0, R33, 0x6e ;  /* 0x0000006e21007836 */ /* 0x010fc40000000000 */
[----:B------:R-:W4:Y:S03]  /*23bb10*/  LDL.LU.64 R42, [R1+0x2238] ;  /* 0x00223800012a7983 */ /* 0x000f260000300a00 */
[----:B------:R-:W-:Y:S01]  /*23bb20*/  ISETP.GE.AND P2, PT, R0, UR47, PT ;  /* 0x0000002f00007c0c */ /* 0x000fe2000bf46270 */
[----:B------:R-:W0:Y:S01]  /*23bb30*/  LDCU UR47, c[0x0][0x398] ;  /* 0x00007300ff2f77ac */ /* 0x000e220008000800 */
[C---:B------:R-:W-:Y:S01]  /*23bb40*/  PRMT R0, R8.reuse, 0x7772, RZ ;  /* 0x0000777208007816 */ /* 0x040fe200000000ff */
[----:B------:R0:W-:Y:S04]  /*23bb50*/  @P4 STG.E.U8 desc[UR16][R36.64], R2 ;  /* 0x0000000224004986 */ /* 0x0001e8000c101110 */
[----:B0-----:R-:W4:Y:S01]  /*23bb60*/  LDL.LU.64 R36, [R1+0x2230] ;  /* 0x0022300001247983 */ /* 0x001f220000300a00 */
[----:B------:R-:W-:-:S03]  /*23bb70*/  PRMT R2, R8, 0x7771, RZ ;  /* 0x0000777108027816 */ /* 0x000fc600000000ff */
[----:B------:R-:W4:Y:S04]  /*23bb80*/  LDL.LU R3, [R1+0x728] ;  /* 0x0007280001037983 */ /* 0x000f280000300800 */
[----:B------:R-:W-:Y:S04]  /*23bb90*/  @P3 STG.E.U8 desc[UR16][R46.64], R2 ;  /* 0x000000022e003986 */ /* 0x000fe8000c101110 */
[----:B------:R-:W4:Y:S04]  /*23bba0*/  LDL.LU.64 R50, [R1+0x2220] ;  /* 0x0022200001327983 */ /* 0x000f280000300a00 */
[----:B--2---:R0:W-:Y:S04]  /*23bbb0*/  @P5 STG.E.U8 desc[UR16][R34.64], R0 ;  /* 0x0000000022005986 */ /* 0x0041e8000c101110 */
[----:B0-----:R-:W2:Y:S01]  /*23bbc0*/  LDL.LU.64 R34, [R1+0x2218] ;  /* 0x0022180001227983 */ /* 0x001ea20000300a00 */
[----:B------:R-:W-:Y:S01]  /*23bbd0*/  ISETP.LT.AND P4, PT, R7, UR48, !P6 ;  /* 0x0000003007007c0c */ /* 0x000fe2000f781270 */
[----:B------:R-:W0:Y:S01]  /*23bbe0*/  LDCU UR48, c[0x0][0x398] ;  /* 0x00007300ff3077ac */ /* 0x000e220008000800 */
[----:B------:R-:W-:-:S02]  /*23bbf0*/  ISETP.LT.AND P6, PT, R5, UR49, !P0 ;  /* 0x0000003105007c0c */ /* 0x000fc4000c7c1270 */
[----:B------:R-:W-:Y:S01]  /*23bc00*/  PRMT R2, R8, 0x7773, RZ ;  /* 0x0000777308027816 */ /* 0x000fe200000000ff */
[----:B------:R-:W0:Y:S01]  /*23bc10*/  LDCU UR49, c[0x0][0x398] ;  /* 0x00007300ff3177ac */ /* 0x000e220008000800 */
[----:B------:R-:W-:Y:S02]  /*23bc20*/  PRMT R0, R4, 0x7770, RZ ;  /* 0x0000777004007816 */ /* 0x000fe400000000ff */
[----:B------:R-:W-:Y:S01]  /*23bc30*/  ISETP.LT.AND P5, PT, R41, UR52, !P0 ;  /* 0x0000003429007c0c */ /* 0x000fe2000c7a1270 */
[----:B------:R-:W0:Y:S04]  /*23bc40*/  LDCU UR52, c[0x0][0x398] ;  /* 0x00007300ff3477ac */ /* 0x000e280008000800 */
[----:B------:R1:W-:Y:S01]  /*23bc50*/  @P4 STG.E.U8 desc[UR16][R22.64], R2 ;  /* 0x0000000216004986 */ /* 0x0003e2000c101110 */
[----:B------:R-:W-:Y:S01]  /*23bc60*/  ISETP.LT.AND P3, PT, R20, UR56, !P0 ;  /* 0x0000003814007c0c */ /* 0x000fe2000c761270 */
[----:B------:R-:W0:Y:S02]  /*23bc70*/  LDCU UR56, c[0x0][0x398] ;  /* 0x00007300ff3877ac */ /* 0x000e240008000800 */
[----:B---3--:R3:W-:Y:S04]  /*23bc80*/  @P6 STG.E.U8 desc[UR16][R10.64], R0 ;  /* 0x000000000a006986 */ /* 0x0087e8000c101110 */
[----:B-1----:R-:W2:Y:S04]  /*23bc90*/  LDL.LU.64 R22, [R1+0x2210] ;  /* 0x0022100001167983 */ /* 0x002ea80000300a00 */
[----:B------:R-:W2:Y:S04]  /*23bca0*/  LDL.LU.64 R46, [R1+0x1ae8] ;  /* 0x001ae800012e7983 */ /* 0x000ea80000300a00 */
[----:B---3--:R-:W3:Y:S04]  /*23bcb0*/  LDL.LU.64 R10, [R1+0x1ae0] ;  /* 0x001ae000010a7983 */ /* 0x008ee80000300a00 */
[----:B------:R-:W3:Y:S01]  /*23bcc0*/  LDL.LU R45, [R1+0x6e8] ;  /* 0x0006e800012d7983 */ /* 0x000ee20000300800 */
[----:B------:R-:W-:-:S02]  /*23bcd0*/  PRMT R2, R4, 0x7771, RZ ;  /* 0x0000777104027816 */ /* 0x000fc400000000ff */
[----:B------:R-:W-:Y:S02]  /*23bce0*/  ISETP.LT.AND P6, PT, R40, UR60, !P0 ;  /* 0x0000003c28007c0c */ /* 0x000fe4000c7c1270 */
[----:B------:R-:W-:Y:S01]  /*23bcf0*/  ISETP.LT.AND P4, PT, R6, UR61, !P0 ;  /* 0x0000003d06007c0c */ /* 0x000fe2000c781270 */
[----:B------:R1:W-:Y:S01]  /*23bd00*/  @P5 STG.E.U8 desc[UR16][R52.64], R2 ;  /* 0x0000000234005986 */ /* 0x0003e2000c101110 */
[----:B------:R-:W-:Y:S02]  /*23bd10*/  ISETP.LT.AND P5, PT, R32, UR62, !P0 ;  /* 0x0000003e20007c0c */ /* 0x000fe4000c7a1270 */
[----:B------:R-:W-:-:S05]  /*23bd20*/  PRMT R0, R4, 0x7772, RZ ;  /* 0x0000777204007816 */ /* 0x000fca00000000ff */
[----:B----4-:R4:W-:Y:S01]  /*23bd30*/  @P3 STG.E.U8 desc[UR16][R42.64], R0 ;  /* 0x000000002a003986 */ /* 0x0109e2000c101110 */
[----:B-1----:R-:W-:-:S03]  /*23bd40*/  PRMT R2, R4, 0x7773, RZ ;  /* 0x0000777304027816 */ /* 0x002fc600000000ff */
[----:B----4-:R-:W4:Y:S04]  /*23bd50*/  LDL.LU.64 R42, [R1+0x1ab8] ;  /* 0x001ab800012a7983 */ /* 0x010f280000300a00 */
[----:B------:R1:W-:Y:S01]  /*23bd60*/  @P6 STG.E.U8 desc[UR16][R36.64], R2 ;  /* 0x0000000224006986 */ /* 0x0003e2000c101110 */
[----:B------:R-:W-:-:S03]  /*23bd70*/  PRMT R0, R3, 0x7770, RZ ;  /* 0x0000777003007816 */ /* 0x000fc600000000ff */
[----:B-1----:R-:W4:Y:S01]  /*23bd80*/  LDL.LU.64 R36, [R1+0x1aa8] ;  /* 0x001aa80001247983 */ /* 0x002f220000300a00 */
[----:B------:R-:W-:-:S03]  /*23bd90*/  PRMT R2, R3, 0x7771, RZ ;  /* 0x0000777103027816 */ /* 0x000fc600000000ff */
[----:B------:R-:W-:Y:S04]  /*23bda0*/  @P4 STG.E.U8 desc[UR16][R50.64], R0 ;  /* 0x0000000032004986 */ /* 0x000fe8000c101110 */
[----:B------:R-:W4:Y:S04]  /*23bdb0*/  LDL.LU R8, [R1+0x7a8] ;  /* 0x0007a80001087983 */ /* 0x000f280000300800 */
[----:B--2---:R1:W-:Y:S04]  /*23bdc0*/  @P5 STG.E.U8 desc[UR16][R34.64], R2 ;  /* 0x0000000222005986 */ /* 0x0043e8000c101110 */
[----:B-1----:R-:W2:Y:S01]  /*23bdd0*/  LDL.LU.64 R34, [R1+0x1ab0] ;  /* 0x001ab00001227983 */ /* 0x002ea20000300a00 */
[----:B------:R-:W-:-:S02]  /*23bde0*/  ISETP.LT.AND P3, PT, R25, UR63, !P0 ;  /* 0x0000003f19007c0c */ /* 0x000fc4000c761270 */
[----:B------:R-:W-:Y:S02]  /*23bdf0*/  ISETP.LT.AND P6, PT, R24, UR64, !P0 ;  /* 0x0000004018007c0c */ /* 0x000fe4000c7c1270 */
[----:B------:R-:W-:Y:S02]  /*23be00*/  ISETP.LT.AND P4, PT, R44, UR65, !P0 ;  /* 0x000000412c007c0c */ /* 0x000fe4000c781270 */
[C---:B------:R-:W-:Y:S02]  /*23be10*/  PRMT R0, R3.reuse, 0x7772, RZ ;  /* 0x0000777203007816 */ /* 0x040fe400000000ff */
[----:B------:R-:W-:-:S05]  /*23be20*/  PRMT R2, R3, 0x7773, RZ ;  /* 0x0000777303027816 */ /* 0x000fca00000000ff */
[----:B------:R3:W-:Y:S01]  /*23be30*/  @P3 STG.E.U8 desc[UR16][R22.64], R0 ;  /* 0x0000000016003986 */ /* 0x0007e2000c101110 */
[----:B------:R-:W-:-:S03]  /*23be40*/  ISETP.LT.AND P5, PT, R21, UR59, !P0 ;  /* 0x0000003b15007c0c */ /* 0x000fc6000c7a1270 */
[----:B------:R1:W-:Y:S01]  /*23be50*/  @P6 STG.E.U8 desc[UR16][R46.64], R2 ;  /* 0x000000022e006986 */ /* 0x0003e2000c101110 */
[----:B------:R-:W-:Y:S02]  /*23be60*/  ISETP.LT.AND P3, PT, R39, UR58, !P0 ;  /* 0x0000003a27007c0c */ /* 0x000fe4000c761270 */
[----:B---3--:R-:W-:Y:S01]  /*23be70*/  PRMT R0, R45, 0x7770, RZ ;  /* 0x000077702d007816 */ /* 0x008fe200000000ff */
[----:B------:R-:W3:Y:S04]  /*23be80*/  LDL.LU.64 R22, [R1+0x1aa0] ;  /* 0x001aa00001167983 */ /* 0x000ee80000300a00 */
[----:B------:R0:W-:Y:S01]  /*23be90*/  @P4 STG.E.U8 desc[UR16][R10.64], R0 ;  /* 0x000000000a004986 */ /* 0x0001e2000c101110 */
[----:B------:R-:W-:Y:S01]  /*23bea0*/  ISETP.LT.AND P4, PT, R38, UR53, !P0 ;  /* 0x0000003526007c0c */ /* 0x000fe2000c781270 */
[----:B------:R-:W-:Y:S01]  /*23beb0*/  VIADD R3, R33, 0x6f ;  /* 0x0000006f21037836 */ /* 0x000fe20000000000 */
[C---:B-1----:R-:W-:Y:S01]  /*23bec0*/  PRMT R2, R45.reuse, 0x7771, RZ ;  /* 0x000077712d027816 */ /* 0x042fe200000000ff */
[----:B------:R-:W1:Y:S01]  /*23bed0*/  LDCU UR53, c[0x0][0x398] ;  /* 0x00007300ff3577ac */ /* 0x000e620008000800 */
[----:B0-----:R-:W3:Y:S01]  /*23bee0*/  LDL.LU.64 R10, [R1+0x1a98] ;  /* 0x001a9800010a7983 */ /* 0x001ee20000300a00 */
[----:B------:R-:W-:-:S03]  /*23bef0*/  PRMT R0, R45, 0x7772, RZ ;  /* 0x000077722d007816 */ /* 0x000fc600000000ff */
[----:B------:R-:W3:Y:S04]  /*23bf00*/  LDL.LU.64 R50, [R1+0x1a88] ;  /* 0x001a880001327983 */ /* 0x000ee80000300a00 */
[----:B------:R-:W3:Y:S04]  /*23bf10*/  LDL.LU R4, [R1+0x798] ;  /* 0x0007980001047983 */ /* 0x000ee80000300800 */
[----:B----4-:R0:W-:Y:S04]  /*23bf20*/  @P5 STG.E.U8 desc[UR16][R42.64], R2 ;  /* 0x000000022a005986 */ /* 0x0101e8000c101110 */
[----:B0-----:R-:W4:Y:S01]  /*23bf30*/  LDL.LU.64 R42, [R1+0x1a90] ;  /* 0x001a9000012a7983 */ /* 0x001f220000300a00 */
[----:B------:R-:W-:-:S03]  /*23bf40*/  PRMT R2, R45, 0x7773, RZ ;  /* 0x000077732d027816 */ /* 0x000fc600000000ff */
[----:B------:R0:W-:Y:S04]  /*23bf50*/  @P3 STG.E.U8 desc[UR16][R36.64], R0 ;  /* 0x0000000024003986 */ /* 0x0001e8000c101110 */
[----:B0-----:R-:W4:Y:S04]  /*23bf60*/  LDL.LU.64 R36, [R1+0x1a80] ;  /* 0x001a800001247983 */ /* 0x001f280000300a00 */
[----:B------:R-:W4:Y:S04]  /*23bf70*/  LDL.LU.64 R46, [R1+0x1a78] ;  /* 0x001a7800012e7983 */ /* 0x000f280000300a00 */
[----:B--2---:R0:W-:Y:S04]  /*23bf80*/  @P4 STG.E.U8 desc[UR16][R34.64], R2 ;  /* 0x0000000222004986 */ /* 0x0041e8000c101110 */
[----:B0-----:R-:W2:Y:S01]  /*23bf90*/  LDL.LU.64 R34, [R1+0x1a70] ;  /* 0x001a700001227983 */ /* 0x001ea20000300a00 */
[----:B------:R-:W-:Y:S01]  /*23bfa0*/  ISETP.LT.AND P5, PT, R19, UR50, !P0 ;  /* 0x0000003213007c0c */ /* 0x000fe2000c7a1270 */
[----:B------:R-:W0:Y:S01]  /*23bfb0*/  LDCU UR50, c[0x0][0x398] ;  /* 0x00007300ff3277ac */ /* 0x000e220008000800 */
[----:B------:R-:W-:-:S02]  /*23bfc0*/  ISETP.LT.AND P3, PT, R17, UR44, !P0 ;  /* 0x0000002c11007c0c */ /* 0x000fc4000c761270 */
[C---:B------:R-:W-:Y:S01]  /*23bfd0*/  PRMT R0, R8.reuse, 0x7770, RZ ;  /* 0x0000777008007816 */ /* 0x040fe200000000ff */
[----:B------:R-:W0:Y:S01]  /*23bfe0*/  LDCU UR44, c[0x0][0x398] ;  /* 0x00007300ff2c77ac */ /* 0x000e220008000800 */
[----:B------:R-:W-:Y:S02]  /*23bff0*/  ISETP.LT.AND P6, PT, R31, UR45, !P0 ;  /* 0x0000002d1f007c0c */ /* 0x000fe4000c7c1270 */
[----:B------:R-:W-:Y:S01]  /*23c000*/  PRMT R2, R8, 0x7771, RZ ;  /* 0x0000777108027816 */ /* 0x000fe200000000ff */
[----:B------:R-:W0:Y:S04]  /*23c010*/  LDCU UR45, c[0x0][0x398] ;  /* 0x00007300ff2d77ac */ /* 0x000e280008000800 */
[----:B---3--:R3:W-:Y:S01]  /*23c020*/  @P5 STG.E.U8 desc[UR16][R22.64], R0 ;  /* 0x0000000016005986 */ /* 0x0087e2000c101110 */
[----:B------:R-:W-:Y:S01]  /*23c030*/  ISETP.LT.AND P0, PT, R7, UR41, !P0 ;  /* 0x0000002907007c0c */ /* 0x000fe2000c701270 */
[----:B------:R-:W0:Y:S01]  /*23c040*/  LDCU UR41, c[0x0][0x398] ;  /* 0x00007300ff2977ac */ /* 0x000e220008000800 */
[----:B------:R-:W-:-:S02]  /*23c050*/  ISETP.LT.AND P5, PT, R5, UR42, !P1 ;  /* 0x0000002a05007c0c */ /* 0x000fc4000cfa1270 */
[----:B------:R-:W-:Y:S01]  /*23c060*/  ISETP.GE.AND P4, PT, R3, UR43, PT ;  /* 0x0000002b03007c0c */ /* 0x000fe2000bf86270 */
[----:B------:R-:W0:Y:S01]  /*23c070*/  LDCU UR43, c[0x0][0x398] ;  /* 0x00007300ff2b77ac */ /* 0x000e220008000800 */
[----:B------:R-:W0:Y:S01]  /*23c080*/  LDCU UR42, c[0x0][0x398] ;  /* 0x00007300ff2a77ac */ /* 0x000e220008000800 */
[----:B---3--:R-:W3:Y:S01]  /*23c090*/  LDL.LU R22, [R1+0x788] ;  /* 0x0007880001167983 */ /* 0x008ee20000300800 */
[----:B------:R-:W-:-:S03]  /*23c0a0*/  PRMT R0, R8, 0x7772, RZ ;  /* 0x0000777208007816 */ /* 0x000fc600000000ff */
[----:B------:R0:W-:Y:S04]  /*23c0b0*/  @P3 STG.E.U8 desc[UR16][R10.64], R2 ;  /* 0x000000020a003986 */ /* 0x0001e8000c101110 */
[----:B------:R-:W3:Y:S01]  /*23c0c0*/  LDL.LU.64 R26, [R1+0x1a68] ;  /* 0x001a6800011a7983 */ /* 0x000ee20000300a00 */
[----:B------:R-:W-:Y:S01]  /*23c0d0*/  ISETP.LT.AND P3, PT, R20, UR40, !P1 ;  /* 0x0000002814007c0c */ /* 0x000fe2000cf61270 */
[----:B------:R-:W1:Y:S02]  /*23c0e0*/  LDCU UR40, c[0x0][0x398] ;  /* 0x00007300ff2877ac */ /* 0x000e640008000800 */
[----:B------:R1:W-:Y:S04]  /*23c0f0*/  @P6 STG.E.U8 desc[UR16][R50.64], R0 ;  /* 0x0000000032006986 */ /* 0x0003e8000c101110 */
[----:B0-----:R-:W3:Y:S01]  /*23c100*/  LDL.LU.64 R10, [R1+0x1a60] ;  /* 0x001a6000010a7983 */ /* 0x001ee20000300a00 */
[----:B------:R-:W-:Y:S01]  /*23c110*/  ISETP.LT.AND P6, PT, R41, UR39, !P1 ;  /* 0x0000002729007c0c */ /* 0x000fe2000cfc1270 */
[----:B------:R-:W0:Y:S02]  /*23c120*/  LDCU UR39, c[0x0][0x398] ;  /* 0x00007300ff2777ac */ /* 0x000e240008000800 */
[----:B------:R-:W3:Y:S01]  /*23c130*/  LDL.LU.64 R52, [R1+0x1a58] ;  /* 0x001a580001347983 */ /* 0x000ee20000300a00 */
[----:B------:R-:W-:-:S03]  /*23c140*/  PRMT R2, R8, 0x7773, RZ ;  /* 0x0000777308027816 */ /* 0x000fc600000000ff */
[----:B-1----:R-:W3:Y:S01]  /*23c150*/  LDL.LU.64 R50, [R1+0x1a50] ;  /* 0x001a500001327983 */ /* 0x002ee20000300a00 */
[----:B------:R-:W-:-:S03]  /*23c160*/  PRMT R0, R4, 0x7770, RZ ;  /* 0x0000777004007816 */ /* 0x000fc600000000ff */
[----:B------:R-:W3:Y:S04]  /*23c170*/  LDL.LU R8, [R1+0x778] ;  /* 0x0007780001087983 */ /* 0x000ee80000300800 */
[----:B----4-:R1:W-:Y:S04]  /*23c180*/  @P0 STG.E.U8 desc[UR16][R42.64], R2 ;  /* 0x000000022a000986 */ /* 0x0103e8000c101110 */
[----:B------:R4:W-:Y:S01]  /*23c190*/  @P5 STG.E.U8 desc[UR16][R36.64], R0 ;  /* 0x0000000024005986 */ /* 0x0009e2000c101110 */
[----:B-1----:R-:W-:-:S03]  /*23c1a0*/  PRMT R2, R4, 0x7771, RZ ;  /* 0x0000777104027816 */ /* 0x002fc600000000ff */
[----:B------:R-:W3:Y:S04]  /*23c1b0*/  LDL.LU.64 R42, [R1+0x1a48] ;  /* 0x001a4800012a7983 */ /* 0x000ee80000300a00 */
[----:B------:R1:W-:Y:S04]  /*23c1c0*/  @P6 STG.E.U8 desc[UR16][R46.64], R2 ;  /* 0x000000022e006986 */ /* 0x0003e8000c101110 */
[----:B----4-:R-:W4:Y:S01]  /*23c1d0*/  LDL.LU.64 R36, [R1+0x1a40] ;  /* 0x001a400001247983 */ /* 0x010f220000300a00 */
[----:B------:R-:W-:-:S03]  /*23c1e0*/  PRMT R0, R4, 0x7772, RZ ;  /* 0x0000777204007816 */ /* 0x000fc600000000ff */
[----:B-1----:R-:W4:Y:S04]  /*23c1f0*/  LDL.LU.64 R46, [R1+0x1a28] ;  /* 0x001a2800012e7983 */ /* 0x002f280000300a00 */
[----:B--2---:R1:W-:Y:S04]  /*23c200*/  @P3 STG.E.U8 desc[UR16][R34.64], R0 ;  /* 0x0000000022003986 */ /* 0x0043e8000c101110 */
[----:B-1----:R-:W2:Y:S01]  /*23c210*/  LDL.LU.64 R34, [R1+0x1a20] ;  /* 0x001a200001227983 */ /* 0x002ea20000300a00 */
[----:B------:R-:W-:Y:S01]  /*23c220*/  ISETP.LT.AND P5, PT, R40, UR37, !P1 ;  /* 0x0000002528007c0c */ /* 0x000fe2000cfa1270 */
[----:B------:R-:W1:Y:S01]  /*23c230*/  LDCU UR37, c[0x0][0x398] ;  /* 0x00007300ff2577ac */ /* 0x000e620008000800 */
[----:B------:R-:W-:-:S02]  /*23c240*/  ISETP.LT.AND P0, PT, R6, UR38, !P1 ;  /* 0x0000002606007c0c */ /* 0x000fc4000cf01270 */
[----:B------:R-:W-:Y:S01]  /*23c250*/  ISETP.LT.AND P6, PT, R32, UR35, !P1 ;  /* 0x0000002320007c0c */ /* 0x000fe2000cfc1270 */
[----:B------:R-:W0:Y:S01]  /*23c260*/  LDCU UR35, c[0x0][0x398] ;  /* 0x00007300ff2377ac */ /* 0x000e220008000800 */
[----:B------:R-:W-:Y:S02]  /*23c270*/  ISETP.LT.AND P3, PT, R25, UR36, !P1 ;  /* 0x0000002419007c0c */ /* 0x000fe4000cf61270 */
[----:B------:R-:W-:Y:S01]  /*23c280*/  PRMT R2, R4, 0x7773, RZ ;  /* 0x0000777304027816 */ /* 0x000fe200000000ff */
[----:B------:R-:W0:Y:S01]  /*23c290*/  LDCU UR36, c[0x0][0x398] ;  /* 0x00007300ff2477ac */ /* 0x000e220008000800 */
[----:B------:R-:W0:Y:S01]  /*23c2a0*/  LDCU UR38, c[0x0][0x398] ;  /* 0x00007300ff2677ac */ /* 0x000e220008000800 */
[----:B---3--:R-:W-:Y:S02]  /*23c2b0*/  PRMT R0, R22, 0x7770, RZ ;  /* 0x0000777016007816 */ /* 0x008fe400000000ff */
[----:B------:R3:W-:Y:S01]  /*23c2c0*/  @P5 STG.E.U8 desc[UR16][R26.64], R2 ;  /* 0x000000021a005986 */ /* 0x0007e2000c101110 */
[----:B------:R-:W-:Y:S01]  /*23c2d0*/  ISETP.LT.AND P5, PT, R24, UR34, !P1 ;  /* 0x0000002218007c0c */ /* 0x000fe2000cfa1270 */
[----:B------:R-:W0:Y:S02]  /*23c2e0*/  LDCU UR34, c[0x0][0x398] ;  /* 0x00007300ff2277ac */ /* 0x000e240008000800 */
[----:B------:R0:W-:Y:S01]  /*23c2f0*/  @P0 STG.E.U8 desc[UR16][R10.64], R0 ;  /* 0x000000000a000986 */ /* 0x0001e2000c101110 */
[----:B------:R-:W-:Y:S01]  /*23c300*/  ISETP.LT.AND P0, PT, R44, UR54, !P1 ;  /* 0x000000362c007c0c */ /* 0x000fe2000cf01270 */
[----:B------:R-:W1:Y:S01]  /*23c310*/  LDCU UR54, c[0x0][0x398] ;  /* 0x00007300ff3677ac */ /* 0x000e620008000800 */
[----:B---3--:R-:W-:-:S02]  /*23c320*/  PRMT R2, R22, 0x7771, RZ ;  /* 0x0000777116027816 */ /* 0x008fc400000000ff */
[----:B0-----:R-:W-:Y:S01]  /*23c330*/  PRMT R0, R22, 0x7772, RZ ;  /* 0x0000777216007816 */ /* 0x001fe200000000ff */
[----:B------:R-:W3:Y:S04]  /*23c340*/  LDL.LU.64 R10, [R1+0x1a08] ;  /* 0x001a0800010a7983 */ /* 0x000ee80000300a00 */
[----:B------:R-:W3:Y:S04]  /*23c350*/  LDL.LU R4, [R1+0x6d8] ;  /* 0x0006d80001047983 */ /* 0x000ee80000300800 */
[----:B------:R0:W-:Y:S01]  /*23c360*/  @P6 STG.E.U8 desc[UR16][R52.64], R2 ;  /* 0x0000000234006986 */ /* 0x0001e2000c101110 */
[----:B------:R-:W-:-:S03]  /*23c370*/  ISETP.LT.AND P6, PT, R21, UR55, !P1 ;  /* 0x0000003715007c0c */ /* 0x000fc6000cfc1270 */
[----:B------:R1:W-:Y:S01]  /*23c380*/  @P3 STG.E.U8 desc[UR16][R50.64], R0 ;  /* 0x0000000032003986 */ /* 0x0003e2000c101110 */
[----:B------:R-:W-:Y:S02]  /*23c390*/  ISETP.LT.AND P3, PT, R39, UR57, !P1 ;  /* 0x0000003927007c0c */ /* 0x000fe4000cf61270 */
[----:B0-----:R-:W-:Y:S02]  /*23c3a0*/  PRMT R2, R22, 0x7773, RZ ;  /* 0x0000777316027816 */ /* 0x001fe400000000ff */
[----:B------:R-:W3:Y:S01]  /*23c3b0*/  LDL.LU.64 R22, [R1+0x1a00] ;  /* 0x001a000001167983 */ /* 0x000ee20000300a00 */
[----:B-1----:R-:W-:-:S03]  /*23c3c0*/  PRMT R0, R8, 0x7770, RZ ;  /* 0x0000777008007816 */ /* 0x002fc600000000ff */
[----:B------:R0:W-:Y:S04]  /*23c3d0*/  @P5 STG.E.U8 desc[UR16][R42.64], R2 ;  /* 0x000000022a005986 */ /* 0x0001e8000c101110 */
[----:B----4-:R1:W-:Y:S04]  /*23c3e0*/  @P0 STG.E.U8 desc[UR16][R36.64], R0 ;  /* 0x0000000024000986 */ /* 0x0103e8000c101110 */
[----:B0-----:R-:W4:Y:S01]  /*23c3f0*/  LDL.LU.64 R42, [R1+0x19f8] ;  /* 0x0019f800012a7983 */ /* 0x001f220000300a00 */
[----:B------:R-:W-:-:S03]  /*23c400*/  PRMT R2, R8, 0x7771, RZ ;  /* 0x0000777108027816 */ /* 0x000fc600000000ff */
[----:B-1----:R-:W4:Y:S01]  /*23c410*/  LDL.LU.64 R36, [R1+0x19f0] ;  /* 0x0019f00001247983 */ /* 0x002f220000300a00 */
[----:B------:R-:W-:-:S03]  /*23c420*/  PRMT R0, R8, 0x7772, RZ ;  /* 0x0000777208007816 */ /* 0x000fc600000000ff */
[----:B------:R-:W-:Y:S04]  /*23c430*/  @P6 STG.E.U8 desc[UR16][R46.64], R2 ;  /* 0x000000022e006986 */ /* 0x000fe8000c101110 */
[----:B--2---:R0:W-:Y:S04]  /*23c440*/  @P3 STG.E.U8 desc[UR16][R34.64], R0 ;  /* 0x0000000022003986 */ /* 0x0041e8000c101110 */
[----:B0-----:R-:W2:Y:S01]  /*23c450*/  LDL.LU.64 R34, [R1+0x19e8] ;  /* 0x0019e80001227983 */ /* 0x001ea20000300a00 */
[----:B------:R-:W-:Y:S01]  /*23c460*/  ISETP.LT.AND P0, PT, R38, UR51, !P1 ;  /* 0x0000003326007c0c */ /* 0x000fe2000cf01270 */
[----:B------:R-:W-:Y:S01]  /*23c470*/  VIADD R0, R33, 0x70 ;  /* 0x0000007021007836 */ /* 0x000fe20000000000 */
[----:B------:R-:W-:Y:S01]  /*23c480*/  ISETP.LT.AND P3, PT, R19, UR26, !P1 ;  /* 0x0000001a13007c0c */ /* 0x000fe2000cf61270 */
[----:B------:R-:W0:Y:S01]  /*23c490*/  LDCU UR26, c[0x0][0x398] ;  /* 0x00007300ff1a77ac */ /* 0x000e220008000800 */
[----:B------:R-:W-:-:S02]  /*23c4a0*/  PRMT R2, R8, 0x7773, RZ ;  /* 0x0000777308027816 */ /* 0x000fc400000000ff */
[----:B------:R-:W-:Y:S01]  /*23c4b0*/  ISETP.LT.AND P5, PT, R17, UR28, !P1 ;  /* 0x0000001c11007c0c */ /* 0x000fe2000cfa1270 */
[----:B------:R-:W2:Y:S01]  /*23c4c0*/  LDL.LU R8, [R1+0x73c] ;  /* 0x00073c0001087983 */ /* 0x000ea20000300800 */
[----:B------:R-:W-:Y:S01]  /*23c4d0*/  ISETP.LT.AND P6, PT, R31, UR46, !P1 ;  /* 0x0000002e1f007c0c */ /* 0x000fe2000cfc1270 */
[----:B------:R-:W1:Y:S02]  /*23c4e0*/  LDCU UR28, c[0x0][0x398] ;  /* 0x00007300ff1c77ac */ /* 0x000e640008000800 */
[----:B------:R-:W2:Y:S01]  /*23c4f0*/  LDL.LU.64 R52, [R1+0x19e0] ;  /* 0x0019e00001347983 */ /* 0x000ea20000300a00 */
[----:B------:R-:W-:Y:S01]  /*23c500*/  ISETP.LT.AND P1, PT, R7, UR47, !P1 ;  /* 0x0000002f07007c0c */ /* 0x000fe2000cf21270 */
[----:B------:R-:W0:Y:S02]  /*23c510*/  LDCU UR46, c[0x0][0x398] ;  /* 0x00007300ff2e77ac */ /* 0x000e240008000800 */
[----:B------:R-:W2:Y:S01]  /*23c520*/  LDL.LU.64 R50, [R1+0x19d8] ;  /* 0x0019d80001327983 */ /* 0x000ea20000300a00 */
[----:B------:R-:W0:Y:S01]  /*23c530*/  LDCU UR47, c[0x0][0x398] ;  /* 0x00007300ff2f77ac */ /* 0x000e220008000800 */
[----:B------:R-:W0:Y:S02]  /*23c540*/  LDCU UR51, c[0x0][0x398] ;  /* 0x00007300ff3377ac */ /* 0x000e240008000800 */
[----:B---3--:R3:W-:Y:S01]  /*23c550*/  @P0 STG.E.U8 desc[UR16][R10.64], R2 ;  /* 0x000000020a000986 */ /* 0x0087e2000c101110 */
[----:B------:R-:W-:Y:S01]  /*23c560*/  ISETP.GE.AND P0, PT, R0, UR32, PT ;  /* 0x0000002000007c0c */ /* 0x000fe2000bf06270 */
[----:B------:R-:W0:Y:S01]  /*23c570*/  LDCU UR32, c[0x0][0x398] ;  /* 0x00007300ff2077ac */ /* 0x000e220008000800 */
[C---:B------:R-:W-:Y:S01]  /*23c580*/  PRMT R0, R4.reuse, 0x7770, RZ ;  /* 0x0000777004007816 */ /* 0x040fe200000000ff */
[----:B---3--:R-:W3:Y:S01]  /*23c590*/  LDL.LU.64 R10, [R1+0x19d0] ;  /* 0x0019d000010a7983 */ /* 0x008ee20000300a00 */
[----:B------:R-:W-:-:S03]  /*23c5a0*/  PRMT R2, R4, 0x7771, RZ ;  /* 0x0000777104027816 */ /* 0x000fc600000000ff */
[----:B------:R-:W3:Y:S04]  /*23c5b0*/  LDL.LU.64 R46, [R1+0x19a0] ;  /* 0x0019a000012e7983 */ /* 0x000ee80000300a00 */
[----:B------:R-:W3:Y:S04]  /*23c5c0*/  LDL.LU R45, [R1+0x72c] ;  /* 0x00072c00012d7983 */ /* 0x000ee80000300800 */
[----:B------:R0:W-:Y:S02]  /*23c5d0*/  @P3 STG.E.U8 desc[UR16][R22.64], R0 ;  /* 0x0000000016003986 */ /* 0x0001e4000c101110 */
[----:B0-----:R-:W-:-:S02]  /*23c5e0*/  PRMT R0, R4, 0x7772, RZ ;  /* 0x0000777204007816 */ /* 0x001fc400000000ff */
[----:B------:R-:W3:Y:S04]  /*23c5f0*/  LDL.LU.64 R22, [R1+0x19a8] ;  /* 0x0019a80001167983 */ /* 0x000ee80000300a00 */
[----:B----4-:R-:W-:Y:S04]  /*23c600*/  @P5 STG.E.U8 desc[UR16][R42.64], R2 ;  /* 0x000000022a005986 */ /* 0x010fe8000c101110 */
[----:B------:R0:W-:Y:S02]  /*23c610*/  @P6 STG.E.U8 desc[UR16][R36.64], R0 ;  /* 0x0000000024006986 */ /* 0x0001e4000c101110 */
[----:B0-----:R-:W-:-:S05]  /*23c620*/  PRMT R0, R4, 0x7773, RZ ;  /* 0x0000777304007816 */ /* 0x001fca00000000ff */
[----:B--2---:R0:W-:Y:S04]  /*23c630*/  @P1 STG.E.U8 desc[UR16][R34.64], R0 ;  /* 0x0000000022001986 */ /* 0x0041e8000c101110 */
[----:B0-----:R-:W2:Y:S01]  /*23c640*/  LDL.LU.64 R34, [R1+0x1998] ;  /* 0x0019980001227983 */ /* 0x001ea20000300a00 */
[----:B------:R-:W-:Y:S01]  /*23c650*/  ISETP.LT.AND P3, PT, R5, UR48, !P2 ;  /* 0x0000003005007c0c */ /* 0x000fe2000d761270 */
[----:B------:R-:W0:Y:S01]  /*23c660*/  LDCU UR48, c[0x0][0x398] ;  /* 0x00007300ff3077ac */ /* 0x000e220008000800 */
[----:B------:R-:W-:Y:S01]  /*23c670*/  ISETP.LT.AND P5, PT, R41, UR49, !P2 ;  /* 0x0000003129007c0c */ /* 0x000fe2000d7a1270 */
[----:B------:R-:W4:Y:S01]  /*23c680*/  LDL.LU.64 R42, [R1+0x1990] ;  /* 0x00199000012a7983 */ /* 0x000f220000300a00 */
[----:B------:R-:W-:Y:S01]  /*23c690*/  ISETP.LT.AND P6, PT, R20, UR52, !P2 ;  /* 0x0000003414007c0c */ /* 0x000fe2000d7c1270 */
[----:B------:R-:W0:Y:S01]  /*23c6a0*/  LDCU UR49, c[0x0][0x398] ;  /* 0x00007300ff3177ac */ /* 0x000e220008000800 */
[C---:B------:R-:W-:Y:S01]  /*23c6b0*/  PRMT R4, R8.reuse, 0x7770, RZ ;  /* 0x0000777008047816 */ /* 0x040fe200000000ff */
[----:B------:R-:W4:Y:S01]  /*23c6c0*/  LDL.LU.64 R36, [R1+0x1970] ;  /* 0x0019700001247983 */ /* 0x000f220000300a00 */
[C---:B------:R-:W-:Y:S01]  /*23c6d0*/  PRMT R3, R8.reuse, 0x7771, RZ ;  /* 0x0000777108037816 */ /* 0x040fe200000000ff */
[----:B------:R-:W0:Y:S01]  /*23c6e0*/  LDCU UR52, c[0x0][0x398] ;  /* 0x00007300ff3477ac */ /* 0x000e220008000800 */
[----:B------:R-:W-:-:S02]  /*23c6f0*/  PRMT R2, R8, 0x7772, RZ ;  /* 0x0000777208027816 */ /* 0x000fc400000000ff */
[----:B------:R-:W-:Y:S02]  /*23c700*/  PRMT R0, R8, 0x7773, RZ ;  /* 0x0000777308007816 */ /* 0x000fe400000000ff */
[----:B------:R-:W4:Y:S01]  /*23c710*/  LDL.LU R8, [R1+0x6ec] ;  /* 0x0006ec0001087983 */ /* 0x000f220000300800 */
[----:B------:R-:W-:-:S03]  /*23c720*/  ISETP.LT.AND P1, PT, R40, UR56, !P2 ;  /* 0x0000003828007c0c */ /* 0x000fc6000d721270 */
[----:B------:R-:W-:Y:S01]  /*23c730*/  @P3 STG.E.U8 desc[UR16][R52.64], R4 ;  /* 0x0000000434003986 */ /* 0x000fe2000c101110 */
[----:B------:R-:W-:Y:S01]  /*23c740*/  ISETP.LT.AND P3, PT, R6, UR8, !P2 ;  /* 0x0000000806007c0c */ /* 0x000fe2000d761270 */
[----:B------:R-:W0:Y:S02]  /*23c750*/  LDCU UR8, c[0x0][0x398] ;  /* 0x00007300ff0877ac */ /* 0x000e240008000800 */
[----:B------:R-:W-:Y:S04]  /*23c760*/  @P5 STG.E.U8 desc[UR16][R50.64], R3 ;  /* 0x0000000332005986 */ /* 0x000fe8000c101110 */
[----:B---3--:R3:W-:Y:S01]  /*23c770*/  @P6 STG.E.U8 desc[UR16][R10.64], R2 ;  /* 0x000000020a006986 */ /* 0x0087e2000c101110 */
[----:B------:R-:W-:Y:S01]  /*23c780*/  ISETP.LT.AND P6, PT, R32, UR6, !P2 ;  /* 0x0000000620007c0c */ /* 0x000fe2000d7c1270 */
[----:B------:R-:W0:Y:S02]  /*23c790*/  LDCU UR6, c[0x0][0x398] ;  /* 0x00007300ff0677ac */ /* 0x000e240008000800 */
[----:B---3--:R-:W3:Y:S01]  /*23c7a0*/  LDL.LU.64 R10, [R1+0x1968] ;  /* 0x00196800010a7983 */ /* 0x008ee20000300a00 */
[----:B------:R-:W-:-:S02]  /*23c7b0*/  PRMT R4, R45, 0x7770, RZ ;  /* 0x000077702d047816 */ /* 0x000fc400000000ff */
[----:B------:R-:W-:Y:S01]  /*23c7c0*/  PRMT R3, R45, 0x7771, RZ ;  /* 0x000077712d037816 */ /* 0x000fe200000000ff */
[----:B------:R0:W-:Y:S04]  /*23c7d0*/  @P1 STG.E.U8 desc[UR16][R46.64], R0 ;  /* 0x000000002e001986 */ /* 0x0001e8000c101110 */
[----:B------:R-:W3:Y:S04]  /*23c7e0*/  LDL.LU.64 R50, [R1+0x1978] ;  /* 0x0019780001327983 */ /* 0x000ee80000300a00 */
[----:B------:R-:W-:Y:S04]  /*23c7f0*/  @P3 STG.E.U8 desc[UR16][R22.64], R4 ;  /* 0x0000000416003986 */ /* 0x000fe8000c101110 */
[----:B0-----:R-:W3:Y:S04]  /*23c800*/  LDL.LU.64 R46, [R1+0x1960] ;  /* 0x00196000012e7983 */ /* 0x001ee80000300a00 */
        /* <DEDUP_REMOVED lines=10> */
[----:B----4-:R4:W-:Y:S01]  /*23c8b0*/  @P1 STG.E.U8 desc[UR16][R42.64], R2 ;  /* 0x000000022a001986 */ /* 0x0109e2000c101110 */
[----:B------:R-:W-:Y:S01]  /*23c8c0*/  ISETP.LT.AND P6, PT, R39, UR18, !P2 ;  /* 0x0000001227007c0c */ /* 0x000fe2000d7c1270 */
[----:B------:R-:W0:Y:S02]  /*23c8d0*/  LDCU UR18, c[0x0][0x398] ;  /* 0x00007300ff1277ac */ /* 0x000e240008000800 */
[----:B------:R1:W-:Y:S01]  /*23c8e0*/  @P5 STG.E.U8 desc[UR16][R36.64], R0 ;  /* 0x0000000024005986 */ /* 0x0003e2000c101110 */
[----:B------:R-:W-:Y:S01]  /*23c8f0*/  ISETP.LT.AND P5, PT, R21, UR12, !P2 ;  /* 0x0000000c15007c0c */ /* 0x000fe2000d7a1270 */
[----:B------:R-:W0:Y:S02]  /*23c900*/  LDCU UR12, c[0x0][0x398] ;  /* 0x00007300ff0c77ac */ /* 0x000e240008000800 */
[----:B----4-:R-:W4:Y:S01]  /*23c910*/  LDL.LU R42, [R1+0x7ac] ;  /* 0x0007ac00012a7983 */ /* 0x010f220000300800 */
[----:B------:R-:W-:-:S03]  /*23c920*/  PRMT R2, R8, 0x7770, RZ ;  /* 0x0000777008027816 */ /* 0x000fc600000000ff */
[----:B------:R-:W4:Y:S01]  /*23c930*/  LDL.LU.64 R52, [R1+0x1958] ;  /* 0x0019580001347983 */ /* 0x000f220000300a00 */
[----:B-1----:R-:W-:-:S03]  /*23c940*/  VIADD R0, R33, 0x71 ;  /* 0x0000007121007836 */ /* 0x002fc60000000000 */
[----:B------:R-:W4:Y:S04]  /*23c950*/  LDL.LU.64 R22, [R1+0x1948] ;  /* 0x0019480001167983 */ /* 0x000f280000300a00 */
[----:B------:R-:W4:Y:S04]  /*23c960*/  LDL.LU.64 R36, [R1+0x1940] ;  /* 0x0019400001247983 */ /* 0x000f280000300a00 */
[----:B---3--:R1:W-:Y:S01]  /*23c970*/  @P3 STG.E.U8 desc[UR16][R10.64], R2 ;  /* 0x000000020a003986 */ /* 0x0083e2000c101110 */
[----:B------:R-:W-:Y:S01]  /*23c980*/  ISETP.LT.AND P3, PT, R38, UR20, !P2 ;  /* 0x0000001426007c0c */ /* 0x000fe2000d761270 */
[----:B------:R-:W3:Y:S01]  /*23c990*/  LDCU UR20, c[0x0][0x398] ;  /* 0x00007300ff1477ac */ /* 0x000ee20008000800 */
[----:B------:R-:W-:-:S02]  /*23c9a0*/  ISETP.GE.AND P1, PT, R0, UR33, PT ;  /* 0x0000002100007c0c */ /* 0x000fc4000bf26270 */
[C---:B------:R-:W-:Y:S01]  /*23c9b0*/  PRMT R3, R8.reuse, 0x7771, RZ ;  /* 0x0000777108037816 */ /* 0x040fe200000000ff */
[----:B------:R-:W0:Y:S01]  /*23c9c0*/  LDCU UR33, c[0x0][0x398] ;  /* 0x00007300ff2177ac */ /* 0x000e220008000800 */
[----:B-1----:R-:W3:Y:S01]  /*23c9d0*/  LDL.LU.64 R10, [R1+0x1938] ;  /* 0x00193800010a7983 */ /* 0x002ee20000300a00 */
[C---:B------:R-:W-:Y:S02]  /*23c9e0*/  PRMT R2, R8.reuse, 0x7772, RZ ;  /* 0x0000777208027816 */ /* 0x040fe400000000ff */
[----:B------:R-:W-:Y:S02]  /*23c9f0*/  PRMT R0, R8, 0x7773, RZ ;  /* 0x0000777308007816 */ /* 0x000fe400000000ff */
[----:B------:R-:W3:Y:S04]  /*23ca00*/  LDL.LU R8, [R1+0x79c] ;  /* 0x00079c0001087983 */ /* 0x000ee80000300800 */
[----:B------:R1:W-:Y:S04]  /*23ca10*/  @P5 STG.E.U8 desc[UR16][R50.64], R3 ;  /* 0x0000000332005986 */ /* 0x0003e8000c101110 */
[----:B------:R0:W-:Y:S04]  /*23ca20*/  @P6 STG.E.U8 desc[UR16][R46.64], R2 ;  /* 0x000000022e006986 */ /* 0x0001e8000c101110 */
[----:B-1----:R-:W3:Y:S04]  /*23ca30*/  LDL.LU.64 R50, [R1+0x1930] ;  /* 0x0019300001327983 */ /* 0x002ee80000300a00 */
[----:B0-----:R-:W3:Y:S04]  /*23ca40*/  LDL.LU.64 R46, [R1+0x1928] ;  /* 0x00192800012e7983 */ /* 0x001ee80000300a00 */
[----:B--2---:R0:W-:Y:S04]  /*23ca50*/  @P3 STG.E.U8 desc[UR16][R34.64], R0 ;  /* 0x0000000022003986 */ /* 0x0041e8000c101110 */
[----:B0-----:R-:W2:Y:S01]  /*23ca60*/  LDL.LU.64 R34, [R1+0x1920] ;  /* 0x0019200001227983 */ /* 0x001ea20000300a00 */
[----:B------:R-:W-:Y:S01]  /*23ca70*/  ISETP.LT.AND P6, PT, R19, UR22, !P2 ;  /* 0x0000001613007c0c */ /* 0x000fe2000d7c1270 */
[----:B------:R-:W0:Y:S01]  /*23ca80*/  LDCU UR22, c[0x0][0x398] ;  /* 0x00007300ff1677ac */ /* 0x000e220008000800 */
[----:B------:R-:W-:-:S02]  /*23ca90*/  ISETP.LT.AND P5, PT, R17, UR24, !P2 ;  /* 0x0000001811007c0c */ /* 0x000fc4000d7a1270 */
[----:B------:R-:W-:Y:S01]  /*23caa0*/  ISETP.LT.AND P3, PT, R31, UR41, !P2 ;  /* 0x000000291f007c0c */ /* 0x000fe2000d761270 */
[----:B------:R-:W1:Y:S01]  /*23cab0*/  LDCU UR24, c[0x0][0x398] ;  /* 0x00007300ff1877ac */ /* 0x000e620008000800 */
[----:B------:R-:W-:Y:S01]  /*23cac0*/  ISETP.LT.AND P2, PT, R7, UR40, !P2 ;  /* 0x0000002807007c0c */ /* 0x000fe2000d741270 */
[----:B------:R-:W0:Y:S01]  /*23cad0*/  LDCU UR40, c[0x0][0x398] ;  /* 0x00007300ff2877ac */ /* 0x000e220008000800 */
[C---:B----4-:R-:W-:Y:S01]  /*23cae0*/  PRMT R4, R42.reuse, 0x7770, RZ ;  /* 0x000077702a047816 */ /* 0x050fe200000000ff */
[----:B------:R-:W4:Y:S01]  /*23caf0*/  LDCU UR41, c[0x0][0x398] ;  /* 0x00007300ff2977ac */ /* 0x000f220008000800 */
[C---:B------:R-:W-:Y:S02]  /*23cb00*/  PRMT R3, R42.reuse, 0x7771, RZ ;  /* 0x000077712a037816 */ /* 0x040fe400000000ff */
[C---:B------:R-:W-:Y:S02]  /*23cb10*/  PRMT R2, R42.reuse, 0x7772, RZ ;  /* 0x000077722a027816 */ /* 0x040fe400000000ff */
[----:B------:R-:W-:Y:S01]  /*23cb20*/  PRMT R0, R42, 0x7773, RZ ;  /* 0x000077732a007816 */ /* 0x000fe200000000ff */
[----:B------:R0:W-:Y:S04]  /*23cb30*/  @P6 STG.E.U8 desc[UR16][R52.64], R4 ;  /* 0x0000000434006986 */ /* 0x0001e8000c101110 */
[----:B------:R-:W4:Y:S04]  /*23cb40*/  LDL.LU.64 R42, [R1+0x1910] ;  /* 0x00191000012a7983 */ /* 0x000f280000300a00 */
[----:B------:R-:W4:Y:S04]  /*23cb50*/  LDL.LU R45, [R1+0x78c] ;  /* 0x00078c00012d7983 */ /* 0x000f280000300800 */
[----:B------:R-:W-:Y:S01]  /*23cb60*/  @P5 STG.E.U8 desc[UR16][R22.64], R3 ;  /* 0x0000000316005986 */ /* 0x000fe2000c101110 */
[----:B------:R-:W-:Y:S01]  /*23cb70*/  ISETP.LT.AND P5, PT, R41, UR37, !P4 ;  /* 0x0000002529007c0c */ /* 0x000fe2000e7a1270 */
[----:B------:R-:W1:Y:S02]  /*23cb80*/  LDCU UR37, c[0x0][0x398] ;  /* 0x00007300ff2577ac */ /* 0x000e640008000800 */
[----:B------:R-:W-:Y:S01]  /*23cb90*/  @P3 STG.E.U8 desc[UR16][R36.64], R2 ;  /* 0x0000000224003986 */ /* 0x000fe2000c101110 */
[----:B------:R-:W-:Y:S01]  /*23cba0*/  ISETP.LT.AND P3, PT, R5, UR39, !P4 ;  /* 0x0000002705007c0c */ /* 0x000fe2000e761270 */
[----:B------:R-:W1:Y:S01]  /*23cbb0*/  LDCU UR39, c[0x0][0x398] ;  /* 0x00007300ff2777ac */ /* 0x000e620008000800 */
[----:B------:R-:W-:Y:S01]  /*23cbc0*/  ISETP.LT.AND P6, PT, R20, UR36, !P4 ;  /* 0x0000002414007c0c */ /* 0x000fe2000e7c1270 */
[----:B---3--:R3:W-:Y:S01]  /*23cbd0*/  @P2 STG.E.U8 desc[UR16][R10.64], R0 ;  /* 0x000000000a002986 */ /* 0x0087e2000c101110 */
[----:B------:R-:W1:Y:S01]  /*23cbe0*/  LDCU UR36, c[0x0][0x398] ;  /* 0x00007300ff2477ac */ /* 0x000e620008000800 */
[----:B0-----:R-:W-:-:S02]  /*23cbf0*/  PRMT R4, R8, 0x7770, RZ ;  /* 0x0000777008047816 */ /* 0x001fc400000000ff */
[----:B---3--:R-:W3:Y:S01]  /*23cc00*/  LDL.LU.64 R10, [R1+0x1918] ;  /* 0x00191800010a7983 */ /* 0x008ee20000300a00 */
[----:B------:R-:W-:-:S03]  /*23cc10*/  PRMT R3, R8, 0x7771, RZ ;  /* 0x0000777108037816 */ /* 0x000fc600000000ff */
[----:B------:R-:W3:Y:S01]  /*23cc20*/  LDL.LU.64 R52, [R1+0x1908] ;  /* 0x0019080001347983 */ /* 0x000ee20000300a00 */
[----:B------:R-:W-:-:S03]  /*23cc30*/  PRMT R2, R8, 0x7772, RZ ;  /* 0x0000777208027816 */ /* 0x000fc600000000ff */
[----:B------:R-:W3:Y:S01]  /*23cc40*/  LDL.LU.64 R36, [R1+0x1900] ;  /* 0x0019000001247983 */ /* 0x000ee20000300a00 */
[----:B------:R-:W-:-:S03]  /*23cc50*/  PRMT R0, R8, 0x7773, RZ ;  /* 0x0000777308007816 */ /* 0x000fc600000000ff */
[----:B------:R-:W3:Y:S04]  /*23cc60*/  LDL.LU.64 R22, [R1+0x18f0] ;  /* 0x0018f00001167983 */ /* 0x000ee80000300a00 */
[----:B------:R-:W3:Y:S04]  /*23cc70*/  LDL.LU R8, [R1+0x77c] ;  /* 0x00077c0001087983 */ /* 0x000ee80000300800 */
[----:B------:R-:W-:Y:S04]  /*23cc80*/  @P3 STG.E.U8 desc[UR16][R50.64], R4 ;  /* 0x0000000432003986 */ /* 0x000fe8000c101110 */
[----:B------:R-:W-:Y:S04]  /*23cc90*/  @P5 STG.E.U8 desc[UR16][R46.64], R3 ;  /* 0x000000032e005986 */ /* 0x000fe8000c101110 */
[----:B--2---:R0:W-:Y:S04]  /*23cca0*/  @P6 STG.E.U8 desc[UR16][R34.64], R2 ;  /* 0x0000000222006986 */ /* 0x0041e8000c101110 */
[----:B0-----:R-:W2:Y:S01]  /*23ccb0*/  LDL.LU.64 R34, [R1+0x18f8] ;  /* 0x0018f80001227983 */ /* 0x001ea20000300a00 */
[----:B------:R-:W-:Y:S01]  /*23ccc0*/  ISETP.LT.AND P2, PT, R40, UR35, !P4 ;  /* 0x0000002328007c0c */ /* 0x000fe2000e741270 */
[----:B------:R-:W0:Y:S01]  /*23ccd0*/  LDCU UR35, c[0x0][0x398] ;  /* 0x00007300ff2377ac */ /* 0x000e220008000800 */
[----:B------:R-:W-:Y:S01]  /*23cce0*/  ISETP.LT.AND P5, PT, R6, UR34, !P4 ;  /* 0x0000002206007c0c */ /* 0x000fe2000e7a1270 */
[----:B------:R-:W2:Y:S01]  /*23ccf0*/  LDL.LU.64 R50, [R1+0x18e8] ;  /* 0x0018e80001327983 */ /* 0x000ea20000300a00 */
[----:B------:R-:W-:Y:S01]  /*23cd00*/  ISETP.LT.AND P6, PT, R32, UR44, !P4 ;  /* 0x0000002c20007c0c */ /* 0x000fe2000e7c1270 */
[----:B------:R-:W0:Y:S01]  /*23cd10*/  LDCU UR34, c[0x0][0x398] ;  /* 0x00007300ff2277ac */ /* 0x000e220008000800 */
[----:B------:R-:W-:Y:S01]  /*23cd20*/  ISETP.LT.AND P3, PT, R25, UR38, !P4 ;  /* 0x0000002619007c0c */ /* 0x000fe2000e761270 */
[----:B------:R-:W2:Y:S01]  /*23cd30*/  LDL.LU.64 R46, [R1+0x18e0] ;  /* 0x0018e000012e7983 */ /* 0x000ea20000300a00 */
[----:B------:R-:W0:Y:S01]  /*23cd40*/  LDCU UR38, c[0x0][0x398] ;  /* 0x00007300ff2677ac */ /* 0x000e220008000800 */
[----:B----4-:R-:W-:-:S04]  /*23cd50*/  PRMT R4, R45, 0x7770, RZ ;  /* 0x000077702d047816 */ /* 0x010fc800000000ff */
[----:B------:R4:W-:Y:S01]  /*23cd60*/  @P2 STG.E.U8 desc[UR16][R42.64], R0 ;  /* 0x000000002a002986 */ /* 0x0009e2000c101110 */
[----:B------:R-:W-:Y:S01]  /*23cd70*/  ISETP.LT.AND P2, PT, R24, UR43, !P4 ;  /* 0x0000002b18007c0c */ /* 0x000fe2000e741270 */
[----:B------:R-:W0:Y:S01]  /*23cd80*/  LDCU UR43, c[0x0][0x398] ;  /* 0x00007300ff2b77ac */ /* 0x000e220008000800 */
[C---:B------:R-:W-:Y:S02]  /*23cd90*/  PRMT R3, R45.reuse, 0x7771, RZ ;  /* 0x000077712d037816 */ /* 0x040fe400000000ff */
[C---:B------:R-:W-:Y:S01]  /*23cda0*/  PRMT R2, R45.reuse, 0x7772, RZ ;  /* 0x000077722d027816 */ /* 0x040fe200000000ff */
[----:B------:R-:W0:Y:S01]  /*23cdb0*/  LDCU UR44, c[0x0][0x398] ;  /* 0x00007300ff2c77ac */ /* 0x000e220008000800 */
[----:B----4-:R-:W4:Y:S01]  /*23cdc0*/  LDL.LU.64 R42, [R1+0x18d0] ;  /* 0x0018d000012a7983 */ /* 0x010f220000300a00 */
[----:B------:R-:W-:-:S03]  /*23cdd0*/  PRMT R0, R45, 0x7773, RZ ;  /* 0x000077732d007816 */ /* 0x000fc600000000ff */
[----:B---3--:R3:W-:Y:S01]  /*23cde0*/  @P5 STG.E.U8 desc[UR16][R10.64], R4 ;  /* 0x000000040a005986 */ /* 0x0087e2000c101110 */
[----:B------:R-:W-:Y:S01]  /*23cdf0*/  ISETP.LT.AND P5, PT, R44, UR42, !P4 ;  /* 0x0000002a2c007c0c */ /* 0x000fe2000e7a1270 */
[----:B------:R-:W0:Y:S02]  /*23ce00*/  LDCU UR42, c[0x0][0x398] ;  /* 0x00007300ff2a77ac */ /* 0x000e240008000800 */
[----:B------:R-:W-:Y:S04]  /*23ce10*/  @P6 STG.E.U8 desc[UR16][R52.64], R3 ;  /* 0x0000000334006986 */ /* 0x000fe8000c101110 */
[----:B------:R0:W-:Y:S04]  /*23ce20*/  @P3 STG.E.U8 desc[UR16][R36.64], R2 ;  /* 0x0000000224003986 */ /* 0x0001e8000c101110 */
[----:B---3--:R-:W3:Y:S01]  /*23ce30*/  LDL.LU R10, [R1+0x6dc] ;  /* 0x0006dc00010a7983 */ /* 0x008ee20000300800 */
[----:B------:R-:W-:-:S03]  /*23ce40*/  PRMT R4, R8, 0x7770, RZ ;  /* 0x0000777008047816 */ /* 0x000fc600000000ff */
[----:B0-----:R-:W3:Y:S04]  /*23ce50*/  LDL.LU.64 R36, [R1+0x18c8] ;  /* 0x0018c80001247983 */ /* 0x001ee80000300a00 */
[----:B------:R0:W-:Y:S04]  /*23ce60*/  @P2 STG.E.U8 desc[UR16][R22.64], R0 ;  /* 0x0000000016002986 */ /* 0x0001e8000c101110 */
[----:B0-----:R-:W3:Y:S04]  /*23ce70*/  LDL.LU.64 R22, [R1+0x18d8] ;  /* 0x0018d80001167983 */ /* 0x001ee80000300a00 */
[----:B--2---:R0:W-:Y:S04]  /*23ce80*/  @P5 STG.E.U8 desc[UR16][R34.64], R4 ;  /* 0x0000000422005986 */ /* 0x0041e8000c101110 */
[----:B0-----:R-:W2:Y:S01]  /*23ce90*/  LDL.LU.64 R34, [R1+0x18c0] ;  /* 0x0018c00001227983 */ /* 0x001ea20000300a00 */
[----:B------:R-:W-:Y:S01]  /*23cea0*/  ISETP.LT.AND P6, PT, R21, UR26, !P4 ;  /* 0x0000001a15007c0c */ /* 0x000fe2000e7c1270 */
[----:B------:R-:W0:Y:S01]  /*23ceb0*/  LDCU UR26, c[0x0][0x398] ;  /* 0x00007300ff1a77ac */ /* 0x000e220008000800 */
[----:B------:R-:W-:Y:S01]  /*23cec0*/  ISETP.LT.AND P2, PT, R39, UR28, !P4 ;  /* 0x0000001c27007c0c */ /* 0x000fe2000e741270 */
[----:B------:R-:W2:Y:S01]  /*23ced0*/  LDL.LU R11, [R1+0x710] ;  /* 0x00071000010b7983 */ /* 0x000ea20000300800 */
[----:B------:R-:W-:Y:S01]  /*23cee0*/  ISETP.LT.AND P3, PT, R38, UR32, !P4 ;  /* 0x0000002026007c0c */ /* 0x000fe2000e761270 */
[----:B------:R-:W0:Y:S01]  /*23cef0*/  LDCU UR28, c[0x0][0x398] ;  /* 0x00007300ff1c77ac */ /* 0x000e220008000800 */
[----:B------:R-:W-:-:S02]  /*23cf00*/  PRMT R3, R8, 0x7771, RZ ;  /* 0x0000777108037816 */ /* 0x000fc400000000ff */
[C---:B------:R-:W-:Y:S01]  /*23cf10*/  PRMT R2, R8.reuse, 0x7772, RZ ;  /* 0x0000777208027816 */ /* 0x040fe200000000ff */
[----:B------:R-:W0:Y:S01]  /*23cf20*/  LDCU UR32, c[0x0][0x398] ;  /* 0x00007300ff2077ac */ /* 0x000e220008000800 */
[----:B------:R-:W-:-:S03]  /*23cf30*/  PRMT R0, R8, 0x7773, RZ ;  /* 0x0000777308007816 */ /* 0x000fc600000000ff */
[----:B------:R1:W-:Y:S01]  /*23cf40*/  @P6 STG.E.U8 desc[UR16][R50.64], R3 ;  /* 0x0000000332006986 */ /* 0x0003e2000c101110 */
[----:B------:R-:W-:Y:S01]  /*23cf50*/  ISETP.LT.AND P6, PT, R19, UR46, !P4 ;  /* 0x0000002e13007c0c */ /* 0x000fe2000e7c1270 */
[----:B------:R-:W0:Y:S02]  /*23cf60*/  LDCU UR46, c[0x0][0x398] ;  /* 0x00007300ff2e77ac */ /* 0x000e240008000800 */
[----:B------:R4:W-:Y:S01]  /*23cf70*/  @P2 STG.E.U8 desc[UR16][R46.64], R2 ;  /* 0x000000022e002986 */ /* 0x0009e2000c101110 */
[----:B------:R-:W-:Y:S01]  /*23cf80*/  ISETP.LT.AND P5, PT, R17, UR45, !P4 ;  /* 0x0000002d11007c0c */ /* 0x000fe2000e7a1270 */
[----:B------:R-:W0:Y:S02]  /*23cf90*/  LDCU UR45, c[0x0][0x398] ;  /* 0x00007300ff2d77ac */ /* 0x000e240008000800 */
[----:B-1----:R-:W2:Y:S04]  /*23cfa0*/  LDL.LU.64 R50, [R1+0x1898] ;  /* 0x0018980001327983 */ /* 0x002ea80000300a00 */
[----:B----4-:R-:W4:Y:S04]  /*23cfb0*/  LDL.LU.64 R46, [R1+0x1890] ;  /* 0x00189000012e7983 */ /* 0x010f280000300a00 */
[----:B------:R1:W-:Y:S01]  /*23cfc0*/  @P3 STG.E.U8 desc[UR16][R42.64], R0 ;  /* 0x000000002a003986 */ /* 0x0003e2000c101110 */
[----:B------:R-:W-:Y:S01]  /*23cfd0*/  ISETP.LT.AND P3, PT, R31, UR47, !P4 ;  /* 0x0000002f1f007c0c */ /* 0x000fe2000e761270 */
[----:B------:R-:W0:Y:S01]  /*23cfe0*/  LDCU UR47, c[0x0][0x398] ;  /* 0x00007300ff2f77ac */ /* 0x000e220008000800 */
[C---:B---3--:R-:W-:Y:S01]  /*23cff0*/  PRMT R2, R10.reuse, 0x7770, RZ ;  /* 0x000077700a027816 */ /* 0x048fe200000000ff */
[----:B-1----:R-:W3:Y:S01]  /*23d000*/  LDL.LU.64 R42, [R1+0x1888] ;  /* 0x00188800012a7983 */ /* 0x002ee20000300a00 */
[----:B------:R-:W-:Y:S01]  /*23d010*/  VIADD R0, R33, 0x72 ;  /* 0x0000007221007836 */ /* 0x000fe20000000000 */
[----:B------:R-:W-:-:S02]  /*23d020*/  PRMT R3, R10, 0x7771, RZ ;  /* 0x000077710a037816 */ /* 0x000fc400000000ff */
[----:B------:R1:W-:Y:S02]  /*23d030*/  @P6 STG.E.U8 desc[UR16][R36.64], R2 ;  /* 0x0000000224006986 */ /* 0x0003e4000c101110 */
[----:B------:R-:W-:Y:S01]  /*23d040*/  ISETP.GE.AND P2, PT, R0, UR29, PT ;  /* 0x0000001d00007c0c */ /* 0x000fe2000bf46270 */
[----:B------:R-:W0:Y:S01]  /*23d050*/  LDCU UR29, c[0x0][0x398] ;  /* 0x00007300ff1d77ac */ /* 0x000e220008000800 */
[----:B------:R-:W-:Y:S01]  /*23d060*/  PRMT R0, R10, 0x7772, RZ ;  /* 0x000077720a007816 */ /* 0x000fe200000000ff */
[----:B-1----:R-:W3:Y:S04]  /*23d070*/  LDL.LU.64 R36, [R1+0x1880] ;  /* 0x0018800001247983 */ /* 0x002ee80000300a00 */
[----:B------:R-:W3:Y:S04]  /*23d080*/  LDL.LU R8, [R1+0x700] ;  /* 0x0007000001087983 */ /* 0x000ee80000300800 */
[----:B------:R-:W3:Y:S04]  /*23d090*/  LDL.LU.64 R26, [R1+0x1848] ;  /* 0x00184800011a7983 */ /* 0x000ee80000300a00 */
[----:B------:R-:W-:Y:S04]  /*23d0a0*/  @P5 STG.E.U8 desc[UR16][R22.64], R3 ;  /* 0x0000000316005986 */ /* 0x000fe8000c101110 */
[----:B------:R-:W3:Y:S04]  /*23d0b0*/  LDL.LU.64 R52, [R1+0x1840] ;  /* 0x0018400001347983 */ /* 0x000ee80000300a00 */
[----:B--2---:R1:W-:Y:S04]  /*23d0c0*/  @P3 STG.E.U8 desc[UR16][R34.64], R0 ;  /* 0x0000000022003986 */ /* 0x0043e8000c101110 */
[----:B-1----:R-:W2:Y:S01]  /*23d0d0*/  LDL.LU.64 R34, [R1+0x1838] ;  /* 0x0018380001227983 */ /* 0x002ea20000300a00 */
[----:B------:R-:W-:Y:S01]  /*23d0e0*/  ISETP.LT.AND P4, PT, R7, UR48, !P4 ;  /* 0x0000003007007c0c */ /* 0x000fe2000e781270 */
[----:B------:R-:W1:Y:S01]  /*23d0f0*/  LDCU UR48, c[0x0][0x398] ;  /* 0x00007300ff3077ac */ /* 0x000e620008000800 */
[----:B------:R-:W-:Y:S01]  /*23d100*/  ISETP.LT.AND P6, PT, R5, UR50, !P0 ;  /* 0x0000003205007c0c */ /* 0x000fe2000c7c1270 */
[----:B------:R-:W2:Y:S01]  /*23d110*/  LDL.LU.64 R22, [R1+0x1830] ;  /* 0x0018300001167983 */ /* 0x000ea20000300a00 */
[----:B------:R-:W-:-:S02]  /*23d120*/  ISETP.LT.AND P5, PT, R41, UR49, !P0 ;  /* 0x0000003129007c0c */ /* 0x000fc4000c7a1270 */
[----:B------:R-:W-:Y:S02]  /*23d130*/  PRMT R2, R10, 0x7773, RZ ;  /* 0x000077730a027816 */ /* 0x000fe400000000ff */
[C---:B------:R-:W-:Y:S02]  /*23d140*/  PRMT R0, R11.reuse, 0x7770, RZ ;  /* 0x000077700b007816 */ /* 0x040fe400000000ff */
[----:B------:R-:W-:Y:S01]  /*23d150*/  ISETP.LT.AND P3, PT, R20, UR8, !P0 ;  /* 0x0000000814007c0c */ /* 0x000fe2000c761270 */
[----:B------:R-:W0:Y:S02]  /*23d160*/  LDCU UR8, c[0x0][0x398] ;  /* 0x00007300ff0877ac */ /* 0x000e240008000800 */
[----:B------:R1:W-:Y:S04]  /*23d170*/  @P4 STG.E.U8 desc[UR16][R50.64], R2 ;  /* 0x0000000232004986 */ /* 0x0003e8000c101110 */
[----:B----4-:R4:W-:Y:S01]  /*23d180*/  @P6 STG.E.U8 desc[UR16][R46.64], R0 ;  /* 0x000000002e006986 */ /* 0x0109e2000c101110 */
[----:B------:R-:W-:Y:S01]  /*23d190*/  ISETP.LT.AND P6, PT, R40, UR6, !P0 ;  /* 0x0000000628007c0c */ /* 0x000fe2000c7c1270 */
[----:B------:R-:W0:Y:S01]  /*23d1a0*/  LDCU UR6, c[0x0][0x398] ;  /* 0x00007300ff0677ac */ /* 0x000e220008000800 */
[----:B------:R-:W-:Y:S01]  /*23d1b0*/  ISETP.LT.AND P4, PT, R6, UR51, !P0 ;  /* 0x0000003306007c0c */ /* 0x000fe2000c781270 */
[----:B-1----:R-:W2:Y:S01]  /*23d1c0*/  LDL.LU.64 R50, [R1+0x1828] ;  /* 0x0018280001327983 */ /* 0x002ea20000300a00 */
[----:B------:R-:W-:-:S03]  /*23d1d0*/  PRMT R2, R11, 0x7771, RZ ;  /* 0x000077710b027816 */ /* 0x000fc600000000ff */
[----:B------:R-:W2:Y:S01]  /*23d1e0*/  LDL.LU R10, [R1+0x6c0] ;  /* 0x0006c000010a7983 */ /* 0x000ea20000300800 */
[----:B----4-:R-:W-:-:S03]  /*23d1f0*/  PRMT R0, R11, 0x7772, RZ ;  /* 0x000077720b007816 */ /* 0x010fc600000000ff */
[----:B---3--:R1:W-:Y:S01]  /*23d200*/  @P5 STG.E.U8 desc[UR16][R42.64], R2 ;  /* 0x000000022a005986 */ /* 0x0083e2000c101110 */
[----:B------:R-:W-:Y:S01]  /*23d210*/  ISETP.LT.AND P5, PT, R32, UR4, !P0 ;  /* 0x0000000420007c0c */ /* 0x000fe2000c7a1270 */
[----:B------:R-:W3:Y:S02]  /*23d220*/  LDCU UR4, c[0x0][0x398] ;  /* 0x00007300ff0477ac */ /* 0x000ee40008000800 */
[----:B-1----:R-:W4:Y:S01]  /*23d230*/  LDL.LU.64 R42, [R1+0x1820] ;  /* 0x00182000012a7983 */ /* 0x002f220000300a00 */
[----:B------:R-:W-:-:S03]  /*23d240*/  PRMT R2, R11, 0x7773, RZ ;  /* 0x000077730b027816 */ /* 0x000fc600000000ff */
[----:B------:R1:W-:Y:S04]  /*23d250*/  @P3 STG.E.U8 desc[UR16][R36.64], R0 ;  /* 0x0000000024003986 */ /* 0x0003e8000c101110 */
[----:B------:R0:W-:Y:S04]  /*23d260*/  @P6 STG.E.U8 desc[UR16][R26.64], R2 ;  /* 0x000000021a006986 */ /* 0x0001e8000c101110 */
[----:B-1----:R-:W3:Y:S01]  /*23d270*/  LDL.LU.64 R36, [R1+0x1818] ;  /* 0x0018180001247983 */ /* 0x002ee20000300a00 */
[----:B------:R-:W-:-:S03]  /*23d280*/  PRMT R0, R8, 0x7770, RZ ;  /* 0x0000777008007816 */ /* 0x000fc600000000ff */
[----:B------:R-:W3:Y:S01]  /*23d290*/  LDL.LU.64 R46, [R1+0x1810] ;  /* 0x00181000012e7983 */ /* 0x000ee20000300a00 */
[----:B0-----:R-:W-:-:S03]  /*23d2a0*/  PRMT R2, R8, 0x7771, RZ ;  /* 0x0000777108027816 */ /* 0x001fc600000000ff */
[----:B------:R-:W-:Y:S04]  /*23d2b0*/  @P4 STG.E.U8 desc[UR16][R52.64], R0 ;  /* 0x0000000034004986 */ /* 0x000fe8000c101110 */
[----:B--2---:R0:W-:Y:S04]  /*23d2c0*/  @P5 STG.E.U8 desc[UR16][R34.64], R2 ;  /* 0x0000000222005986 */ /* 0x0041e8000c101110 */
[----:B0-----:R-:W2:Y:S01]  /*23d2d0*/  LDL.LU.64 R34, [R1+0x17f8] ;  /* 0x0017f80001227983 */ /* 0x001ea20000300a00 */
[----:B------:R-:W-:Y:S01]  /*23d2e0*/  ISETP.LT.AND P3, PT, R25, UR10, !P0 ;  /* 0x0000000a19007c0c */ /* 0x000fe2000c761270 */
[----:B------:R-:W0:Y:S01]  /*23d2f0*/  LDCU UR10, c[0x0][0x398] ;  /* 0x00007300ff0a77ac */ /* 0x000e220008000800 */
[----:B------:R-:W-:Y:S01]  /*23d300*/  ISETP.LT.AND P6, PT, R24, UR12, !P0 ;  /* 0x0000000c18007c0c */ /* 0x000fe2000c7c1270 */
[----:B------:R-:W2:Y:S01]  /*23d310*/  LDL.LU R11, [R1+0x7e0] ;  /* 0x0007e000010b7983 */ /* 0x000ea20000300800 */
[----:B------:R-:W-:Y:S01]  /*23d320*/  ISETP.LT.AND P4, PT, R44, UR52, !P0 ;  /* 0x000000342c007c0c */ /* 0x000fe2000c781270 */
[----:B------:R-:W1:Y:S01]  /*23d330*/  LDCU UR12, c[0x0][0x398] ;  /* 0x00007300ff0c77ac */ /* 0x000e620008000800 */
[----:B------:R-:W-:-:S02]  /*23d340*/  PRMT R0, R8, 0x7772, RZ ;  /* 0x0000777208007816 */ /* 0x000fc400000000ff */
[----:B------:R-:W-:-:S05]  /*23d350*/  ISETP.LT.AND P5, PT, R21, UR53, !P0 ;  /* 0x0000003515007c0c */ /* 0x000fca000c7a1270 */
[----:B------:R0:W-:Y:S01]  /*23d360*/  @P3 STG.E.U8 desc[UR16][R22.64], R0 ;  /* 0x0000000016003986 */ /* 0x0001e2000c101110 */
[----:B------:R-:W-:Y:S02]  /*23d370*/  ISETP.LT.AND P3, PT, R39, UR54, !P0 ;  /* 0x0000003627007c0c */ /* 0x000fe4000c761270 */
[----:B------:R-:W-:Y:S02]  /*23d380*/  PRMT R2, R10, 0x7770, RZ ;  /* 0x000077700a027816 */ /* 0x000fe400000000ff */
[----:B0-----:R-:W-:Y:S01]  /*23d390*/  PRMT R0, R8, 0x7773, RZ ;  /* 0x0000777308007816 */ /* 0x001fe200000000ff */
[----:B------:R-:W2:Y:S04]  /*23d3a0*/  LDL.LU.64 R22, [R1+0x17f0] ;  /* 0x0017f00001167983 */ /* 0x000ea80000300a00 */
[----:B------:R0:W-:Y:S04]  /*23d3b0*/  @P6 STG.E.U8 desc[UR16][R50.64], R0 ;  /* 0x0000000032006986 */ /* 0x0001e8000c101110 */
[----:B------:R-:W2:Y:S04]  /*23d3c0*/  LDL.LU.64 R52, [R1+0x17e8] ;  /* 0x0017e80001347983 */ /* 0x000ea80000300a00 */
[----:B----4-:R4:W-:Y:S01]  /*23d3d0*/  @P4 STG.E.U8 desc[UR16][R42.64], R2 ;  /* 0x000000022a004986 */ /* 0x0109e2000c101110 */
[----:B------:R-:W-:Y:S01]  /*23d3e0*/  ISETP.LT.AND P4, PT, R38, UR14, !P0 ;  /* 0x0000000e26007c0c */ /* 0x000fe2000c781270 */
[----:B------:R-:W1:Y:S01]  /*23d3f0*/  LDCU UR14, c[0x0][0x398] ;  /* 0x00007300ff0e77ac */ /* 0x000e620008000800 */
[C---:B0-----:R-:W-:Y:S01]  /*23d400*/  PRMT R0, R10.reuse, 0x7771, RZ ;  /* 0x000077710a007816 */ /* 0x041fe200000000ff */
[----:B----4-:R-:W4:Y:S01]  /*23d410*/  LDL.LU.64 R42, [R1+0x17e0] ;  /* 0x0017e000012a7983 */ /* 0x010f220000300a00 */
[----:B------:R-:W-:-:S03]  /*23d420*/  PRMT R2, R10, 0x7772, RZ ;  /* 0x000077720a027816 */ /* 0x000fc600000000ff */
[----:B---3--:R0:W-:Y:S04]  /*23d430*/  @P5 STG.E.U8 desc[UR16][R36.64], R0 ;  /* 0x0000000024005986 */ /* 0x0081e8000c101110 */
[----:B------:R3:W-:Y:S04]  /*23d440*/  @P3 STG.E.U8 desc[UR16][R46.64], R2 ;  /* 0x000000022e003986 */ /* 0x0007e8000c101110 */
[----:B0-----:R-:W4:Y:S04]  /*23d450*/  LDL.LU.64 R36, [R1+0x17d8] ;  /* 0x0017d80001247983 */ /* 0x001f280000300a00 */
[----:B------:R-:W4:Y:S01]  /*23d460*/  LDL.LU R8, [R1+0x7d0] ;  /* 0x0007d00001087983 */ /* 0x000f220000300800 */
[----:B---3--:R-:W-:-:S03]  /*23d470*/  PRMT R2, R10, 0x7773, RZ ;  /* 0x000077730a027816 */ /* 0x008fc600000000ff */
[----:B------:R-:W3:Y:S04]  /*23d480*/  LDL.LU.64 R50, [R1+0x17d0] ;  /* 0x0017d00001327983 */ /* 0x000ee80000300a00 */
[----:B--2---:R0:W-:Y:S04]  /*23d490*/  @P4 STG.E.U8 desc[UR16][R34.64], R2 ;  /* 0x0000000222004986 */ /* 0x0041e8000c101110 */
[----:B0-----:R-:W2:Y:S01]  /*23d4a0*/  LDL.LU.64 R34, [R1+0x17c8] ;  /* 0x0017c80001227983 */ /* 0x001ea20000300a00 */
[----:B------:R-:W-:Y:S01]  /*23d4b0*/  ISETP.LT.AND P5, PT, R19, UR18, !P0 ;  /* 0x0000001213007c0c */ /* 0x000fe2000c7a1270 */
[----:B------:R-:W-:Y:S01]  /*23d4c0*/  VIADD R0, R33, 0x73 ;  /* 0x0000007321007836 */ /* 0x000fe20000000000 */
[----:B------:R-:W-:Y:S01]  /*23d4d0*/  ISETP.LT.AND P6, PT, R17, UR40, !P0 ;  /* 0x0000002811007c0c */ /* 0x000fe2000c7c1270 */
[----:B------:R-:W2:Y:S01]  /*23d4e0*/  LDL.LU.64 R46, [R1+0x17c0] ;  /* 0x0017c000012e7983 */ /* 0x000ea20000300a00 */
[----:B------:R-:W-:Y:S01]  /*23d4f0*/  ISETP.LT.AND P4, PT, R31, UR20, !P0 ;  /* 0x000000141f007c0c */ /* 0x000fe2000c781270 */
[----:B------:R-:W0:Y:S01]  /*23d500*/  LDCU UR18, c[0x0][0x398] ;  /* 0x00007300ff1277ac */ /* 0x000e220008000800 */
[----:B------:R-:W-:-:S02]  /*23d510*/  ISETP.GE.AND P3, PT, R0, UR30, PT ;  /* 0x0000001e00007c0c */ /* 0x000fc4000bf66270 */
[----:B------:R-:W-:Y:S01]  /*23d520*/  PRMT R0, R11, 0x7770, RZ ;  /* 0x000077700b007816 */ /* 0x000fe200000000ff */
[----:B------:R-:W0:Y:S01]  /*23d530*/  LDCU UR30, c[0x0][0x398] ;  /* 0x00007300ff1e77ac */ /* 0x000e220008000800 */
[----:B------:R-:W-:Y:S02]  /*23d540*/  ISETP.LT.AND P0, PT, R7, UR22, !P0 ;  /* 0x0000001607007c0c */ /* 0x000fe4000c701270 */
[----:B------:R-:W-:Y:S01]  /*23d550*/  PRMT R2, R11, 0x7771, RZ ;  /* 0x000077710b027816 */ /* 0x000fe200000000ff */
[----:B------:R-:W0:Y:S01]  /*23d560*/  LDCU UR20, c[0x0][0x398] ;  /* 0x00007300ff1477ac */ /* 0x000e220008000800 */
[----:B------:R1:W-:Y:S01]  /*23d570*/  @P5 STG.E.U8 desc[UR16][R22.64], R0 ;  /* 0x0000000016005986 */ /* 0x0003e2000c101110 */
[----:B------:R-:W-:Y:S01]  /*23d580*/  ISETP.LT.AND P5, PT, R41, UR35, !P1 ;  /* 0x0000002329007c0c */ /* 0x000fe2000cfa1270 */
[----:B------:R-:W0:Y:S01]  /*23d590*/  LDCU UR22, c[0x0][0x398] ;  /* 0x00007300ff1677ac */ /* 0x000e220008000800 */
[----:B------:R-:W0:Y:S01]  /*23d5a0*/  LDCU UR35, c[0x0][0x398] ;  /* 0x00007300ff2377ac */ /* 0x000e220008000800 */
[----:B------:R-:W0:Y:S01]  /*23d5b0*/  LDCU UR40, c[0x0][0x398] ;  /* 0x00007300ff2877ac */ /* 0x000e220008000800 */
[----:B-1----:R-:W2:Y:S01]  /*23d5c0*/  LDL.LU.64 R22, [R1+0x17b8] ;  /* 0x0017b80001167983 */ /* 0x002ea20000300a00 */
[----:B------:R-:W-:-:S03]  /*23d5d0*/  PRMT R0, R11, 0x7772, RZ ;  /* 0x000077720b007816 */ /* 0x000fc600000000ff */
[----:B------:R-:W2:Y:S04]  /*23d5e0*/  LDL.LU R10, [R1+0x7c0] ;  /* 0x0007c000010a7983 */ /* 0x000ea80000300800 */
[----:B------:R1:W-:Y:S01]  /*23d5f0*/  @P6 STG.E.U8 desc[UR16][R52.64], R2 ;  /* 0x0000000234006986 */ /* 0x0003e2000c101110 */
[----:B------:R-:W-:Y:S01]  /*23d600*/  ISETP.LT.AND P6, PT, R5, UR24, !P1 ;  /* 0x0000001805007c0c */ /* 0x000fe2000cfc1270 */
[----:B------:R-:W0:Y:S02]  /*23d610*/  LDCU UR24, c[0x0][0x398] ;  /* 0x00007300ff1877ac */ /* 0x000e240008000800 */
[----:B----4-:R4:W-:Y:S04]  /*23d620*/  @P4 STG.E.U8 desc[UR16][R42.64], R0 ;  /* 0x000000002a004986 */ /* 0x0109e8000c101110 */
[----:B------:R-:W2:Y:S01]  /*23d630*/  LDL.LU.64 R26, [R1+0x17b0] ;  /* 0x0017b000011a7983 */ /* 0x000ea20000300a00 */
[----:B-1----:R-:W-:-:S03]  /*23d640*/  PRMT R2, R11, 0x7773, RZ ;  /* 0x000077730b027816 */ /* 0x002fc600000000ff */
[----:B----4-:R-:W4:Y:S04]  /*23d650*/  LDL.LU.64 R42, [R1+0x17a8] ;  /* 0x0017a800012a7983 */ /* 0x010f280000300a00 */
[----:B------:R1:W-:Y:S04]  /*23d660*/  @P0 STG.E.U8 desc[UR16][R36.64], R2 ;  /* 0x0000000224000986 */ /* 0x0003e8000c101110 */
[----:B------:R-:W4:Y:S01]  /*23d670*/  LDL.LU.64 R52, [R1+0x17a0] ;  /* 0x0017a00001347983 */ /* 0x000f220000300a00 */
[----:B------:R-:W-:-:S03]  /*23d680*/  PRMT R0, R8, 0x7770, RZ ;  /* 0x0000777008007816 */ /* 0x000fc600000000ff */
[----:B-1----:R-:W4:Y:S01]  /*23d690*/  LDL.LU.64 R36, [R1+0x1688] ;  /* 0x0016880001247983 */ /* 0x002f220000300a00 */
[----:B------:R-:W-:-:S03]  /*23d6a0*/  PRMT R2, R8, 0x7771, RZ ;  /* 0x0000777108027816 */ /* 0x000fc600000000ff */
[----:B------:R-:W4:Y:S04]  /*23d6b0*/  LDL.LU R11, [R1+0x7b0] ;  /* 0x0007b000010b7983 */ /* 0x000f280000300800 */
[----:B---3--:R1:W-:Y:S04]  /*23d6c0*/  @P6 STG.E.U8 desc[UR16][R50.64], R0 ;  /* 0x0000000032006986 */ /* 0x0083e8000c101110 */
[----:B-1----:R-:W3:Y:S04]  /*23d6d0*/  LDL.LU.64 R50, [R1+0x1680] ;  /* 0x0016800001327983 */ /* 0x002ee80000300a00 */
        /* <DEDUP_REMOVED lines=16> */
[----:B------:R-:W2:Y:S01]  /*23d7e0*/  LDCU UR38, c[0x0][0x398] ;  /* 0x00007300ff2677ac */ /* 0x000ea20008000800 */
[----:B------:R-:W2:Y:S01]  /*23d7f0*/  LDCU UR39, c[0x0][0x398] ;  /* 0x00007300ff2777ac */ /* 0x000ea20008000800 */
[C---:B-1----:R-:W-:Y:S01]  /*23d800*/  PRMT R0, R10.reuse, 0x7770, RZ ;  /* 0x000077700a007816 */ /* 0x042fe200000000ff */
[----:B------:R-:W2:Y:S01]  /*23d810*/  LDL.LU.64 R46, [R1+0x1670] ;  /* 0x00167000012e7983 */ /* 0x000ea20000300a00 */
[----:B0-----:R-:W-:-:S03]  /*23d820*/  PRMT R2, R10, 0x7771, RZ ;  /* 0x000077710a027816 */ /* 0x001fc600000000ff */
[----:B------:R-:W2:Y:S04]  /*23d830*/  LDL.LU.64 R22, [R1+0x1658] ;  /* 0x0016580001167983 */ /* 0x000ea80000300a00 */
[----:B------:R0:W-:Y:S01]  /*23d840*/  @P6 STG.E.U8 desc[UR16][R26.64], R0 ;  /* 0x000000001a006986 */ /* 0x0001e2000c101110 */
[----:B------:R-:W-:Y:S01]  /*23d850*/  ISETP.LT.AND P6, PT, R44, UR26, !P1 ;  /* 0x0000001a2c007c0c */ /* 0x000fe2000cfc1270 */
[----:B------:R-:W1:Y:S02]  /*23d860*/  LDCU UR26, c[0x0][0x398] ;  /* 0x00007300ff1a77ac */ /* 0x000e640008000800 */
[----:B----4-:R4:W-:Y:S01]  /*23d870*/  @P5 STG.E.U8 desc[UR16][R42.64], R2 ;  /* 0x000000022a005986 */ /* 0x0109e2000c101110 */
[----:B------:R-:W-:Y:S01]  /*23d880*/  ISETP.LT.AND P5, PT, R21, UR28, !P1 ;  /* 0x0000001c15007c0c */ /* 0x000fe2000cfa1270 */
[----:B------:R-:W1:Y:S02]  /*23d890*/  LDCU UR28, c[0x0][0x398] ;  /* 0x00007300ff1c77ac */ /* 0x000e640008000800 */
[----:B------:R-:W2:Y:S01]  /*23d8a0*/  LDL.LU R8, [R1+0x6b0] ;  /* 0x0006b00001087983 */ /* 0x000ea20000300800 */
[----:B0-----:R-:W-:-:S02]  /*23d8b0*/  PRMT R0, R10, 0x7772, RZ ;  /* 0x000077720a007816 */ /* 0x001fc400000000ff */
[----:B----4-:R-:W-:Y:S01]  /*23d8c0*/  PRMT R2, R10, 0x7773, RZ ;  /* 0x000077730a027816 */ /* 0x010fe200000000ff */
[----:B------:R-:W4:Y:S04]  /*23d8d0*/  LDL.LU.64 R42, [R1+0x1650] ;  /* 0x00165000012a7983 */ /* 0x000f280000300a00 */
[----:B------:R0:W-:Y:S04]  /*23d8e0*/  @P4 STG.E.U8 desc[UR16][R52.64], R0 ;  /* 0x0000000034004986 */ /* 0x0001e8000c101110 */
[----:B------:R1:W-:Y:S01]  /*23d8f0*/  @P0 STG.E.U8 desc[UR16][R36.64], R2 ;  /* 0x0000000224000986 */ /* 0x0003e2000c101110 */
[----:B0-----:R-:W-:-:S02]  /*23d900*/  PRMT R0, R11, 0x7770, RZ ;  /* 0x000077700b007816 */ /* 0x001fc400000000ff */
[----:B-1----:R-:W-:Y:S01]  /*23d910*/  PRMT R2, R11, 0x7771, RZ ;  /* 0x000077710b027816 */ /* 0x002fe200000000ff */
[----:B------:R-:W4:Y:S04]  /*23d920*/  LDL.LU.64 R36, [R1+0x1638] ;  /* 0x0016380001247983 */ /* 0x000f280000300a00 */
[----:B---3--:R-:W-:Y:S04]  /*23d930*/  @P6 STG.E.U8 desc[UR16][R50.64], R0 ;  /* 0x0000000032006986 */ /* 0x008fe8000c101110 */
[----:B--2---:R0:W-:Y:S04]  /*23d940*/  @P5 STG.E.U8 desc[UR16][R34.64], R2 ;  /* 0x0000000222005986 */ /* 0x0041e8000c101110 */
[----:B0-----:R-:W2:Y:S01]  /*23d950*/  LDL.LU.64 R34, [R1+0x1628] ;  /* 0x0016280001227983 */ /* 0x001ea20000300a00 */
[----:B------:R-:W-:Y:S01]  /*23d960*/  ISETP.LT.AND P4, PT, R39, UR32, !P1 ;  /* 0x0000002027007c0c */ /* 0x000fe2000cf81270 */
[----:B------:R-:W0:Y:S01]  /*23d970*/  LDCU UR32, c[0x0][0x398] ;  /* 0x00007300ff2077ac */ /* 0x000e220008000800 */
[----:B------:R-:W-:Y:S01]  /*23d980*/  ISETP.LT.AND P0, PT, R38, UR41, !P1 ;  /* 0x0000002926007c0c */ /* 0x000fe2000cf01270 */
[----:B------:R-:W3:Y:S01]  /*23d990*/  LDL.LU R10, [R1+0x714] ;  /* 0x00071400010a7983 */ /* 0x000ee20000300800 */
[C---:B------:R-:W-:Y:S01]  /*23d9a0*/  PRMT R0, R11.reuse, 0x7772, RZ ;  /* 0x000077720b007816 */ /* 0x040fe200000000ff */
[----:B------:R-:W1:Y:S01]  /*23d9b0*/  LDCU UR41, c[0x0][0x398] ;  /* 0x00007300ff2977ac */ /* 0x000e620008000800 */
[----:B------:R-:W-:Y:S01]  /*23d9c0*/  PRMT R2, R11, 0x7773, RZ ;  /* 0x000077730b027816 */ /* 0x000fe200000000ff */
[----:B------:R-:W3:Y:S01]  /*23d9d0*/  LDL.LU.64 R50, [R1+0x1630] ;  /* 0x0016300001327983 */ /* 0x000ee20000300a00 */
[----:B------:R-:W-:Y:S01]  /*23d9e0*/  ISETP.LT.AND P5, PT, R19, UR42, !P1 ;  /* 0x0000002a13007c0c */ /* 0x000fe2000cfa1270 */
[----:B------:R-:W0:Y:S04]  /*23d9f0*/  LDCU UR42, c[0x0][0x398] ;  /* 0x00007300ff2a77ac */ /* 0x000e280008000800 */
[----:B------:R1:W-:Y:S04]  /*23da00*/  @P4 STG.E.U8 desc[UR16][R46.64], R0 ;  /* 0x000000002e004986 */ /* 0x0003e8000c101110 */
[----:B------:R0:W-:Y:S01]  /*23da10*/  @P0 STG.E.U8 desc[UR16][R22.64], R2 ;  /* 0x0000000216000986 */ /* 0x0001e2000c101110 */
[----:B------:R-:W-:Y:S01]  /*23da20*/  ISETP.LT.AND P4, PT, R17, UR29, !P1 ;  /* 0x0000001d11007c0c */ /* 0x000fe2000cf81270 */
[----:B------:R-:W2:Y:S02]  /*23da30*/  LDCU UR29, c[0x0][0x398] ;  /* 0x00007300ff1d77ac */ /* 0x000ea40008000800 */
[----:B-1----:R-:W3:Y:S04]  /*23da40*/  LDL.LU.64 R46, [R1+0x1620] ;  /* 0x00162000012e7983 */ /* 0x002ee80000300a00 */
[----:B0-----:R-:W3:Y:S01]  /*23da50*/  LDL.LU.64 R22, [R1+0x1618] ;  /* 0x0016180001167983 */ /* 0x001ee20000300a00 */
[----:B------:R-:W-:Y:S01]  /*23da60*/  PRMT R2, R8, 0x7770, RZ ;  /* 0x0000777008027816 */ /* 0x000fe200000000ff */
[----:B------:R-:W-:Y:S01]  /*23da70*/  VIADD R0, R33, 0x74 ;  /* 0x0000007421007836 */ /* 0x000fe20000000000 */
[----:B------:R-:W-:Y:S01]  /*23da80*/  ISETP.LT.AND P6, PT, R31, UR43, !P1 ;  /* 0x0000002b1f007c0c */ /* 0x000fe2000cfc1270 */
[----:B------:R-:W0:Y:S03]  /*23da90*/  LDCU UR43, c[0x0][0x398] ;  /* 0x00007300ff2b77ac */ /* 0x000e260008000800 */
[----:B------:R-:W-:Y:S01]  /*23daa0*/  ISETP.GE.AND P0, PT, R0, UR31, PT ;  /* 0x0000001f00007c0c */ /* 0x000fe2000bf06270 */
[----:B------:R-:W1:Y:S01]  /*23dab0*/  LDCU UR31, c[0x0][0x398] ;  /* 0x00007300ff1f77ac */ /* 0x000e620008000800 */
[----:B----4-:R4:W-:Y:S01]  /*23dac0*/  @P5 STG.E.U8 desc[UR16][R42.64], R2 ;  /* 0x000000022a005986 */ /* 0x0109e2000c101110 */
[----:B------:R-:W-:-:S03]  /*23dad0*/  PRMT R0, R8, 0x7771, RZ ;  /* 0x0000777108007816 */ /* 0x000fc600000000ff */
[----:B----4-:R-:W4:Y:S01]  /*23dae0*/  LDL.LU.64 R42, [R1+0x1610] ;  /* 0x00161000012a7983 */ /* 0x010f220000300a00 */
[----:B------:R-:W-:-:S03]  /*23daf0*/  PRMT R2, R8, 0x7772, RZ ;  /* 0x0000777208027816 */ /* 0x000fc600000000ff */
[----:B------:R-:W4:Y:S04]  /*23db00*/  LDL.LU R11, [R1+0x704] ;  /* 0x00070400010b7983 */ /* 0x000f280000300800 */
[----:B------:R-:W4:Y:S04]  /*23db10*/  LDL.LU.64 R26, [R1+0x1608] ;  /* 0x00160800011a7983 */ /* 0x000f280000300a00 */
[----:B------:R-:W-:Y:S04]  /*23db20*/  @P4 STG.E.U8 desc[UR16][R36.64], R0 ;  /* 0x0000000024004986 */ /* 0x000fe8000c101110 */
[----:B------:R-:W4:Y:S04]  /*23db30*/  LDL.LU.64 R52, [R1+0x1600] ;  /* 0x0016000001347983 */ /* 0x000f280000300a00 */
[----:B--2---:R2:W-:Y:S04]  /*23db40*/  @P6 STG.E.U8 desc[UR16][R34.64], R2 ;  /* 0x0000000222006986 */ /* 0x0045e8000c101110 */
[----:B--2---:R-:W2:Y:S04]  /*23db50*/  LDL.LU.64 R34, [R1+0x15f8] ;  /* 0x0015f80001227983 */ /* 0x004ea80000300a00 */
[----:B------:R-:W2:Y:S01]  /*23db60*/  LDL.LU.64 R36, [R1+0x15f0] ;  /* 0x0015f00001247983 */ /* 0x000ea20000300a00 */
[----:B------:R-:W-:-:S02]  /*23db70*/  ISETP.LT.AND P1, PT, R7, UR44, !P1 ;  /* 0x0000002c07007c0c */ /* 0x000fc4000cf21270 */
[----:B------:R-:W-:Y:S01]  /*23db80*/  ISETP.LT.AND P5, PT, R5, UR8, !P2 ;  /* 0x0000000805007c0c */ /* 0x000fe2000d7a1270 */
[----:B------:R-:W0:Y:S01]  /*23db90*/  LDCU UR8, c[0x0][0x398] ;  /* 0x00007300ff0877ac */ /* 0x000e220008000800 */
[----:B------:R-:W-:Y:S02]  /*23dba0*/  ISETP.LT.AND P6, PT, R41, UR6, !P2 ;  /* 0x0000000629007c0c */ /* 0x000fe4000d7c1270 */
[----:B------:R-:W-:Y:S01]  /*23dbb0*/  PRMT R0, R8, 0x7773, RZ ;  /* 0x0000777308007816 */ /* 0x000fe200000000ff */
[----:B------:R-:W0:Y:S01]  /*23dbc0*/  LDCU UR6, c[0x0][0x398] ;  /* 0x00007300ff0677ac */ /* 0x000e220008000800 */
[----:B---3--:R-:W-:-:S05]  /*23dbd0*/  PRMT R2, R10, 0x7770, RZ ;  /* 0x000077700a027816 */ /* 0x008fca00000000ff */
[----:B------:R3:W-:Y:S01]  /*23dbe0*/  @P1 STG.E.U8 desc[UR16][R50.64], R0 ;  /* 0x0000000032001986 */ /* 0x0007e2000c101110 */
[----:B------:R-:W-:Y:S01]  /*23dbf0*/  ISETP.LT.AND P4, PT, R20, UR4, !P2 ;  /* 0x0000000414007c0c */ /* 0x000fe2000d781270 */
[----:B------:R-:W0:Y:S02]  /*23dc00*/  LDCU UR4, c[0x0][0x398] ;  /* 0x00007300ff0477ac */ /* 0x000e240008000800 */
[----:B------:R0:W-:Y:S01]  /*23dc10*/  @P5 STG.E.U8 desc[UR16][R46.64], R2 ;  /* 0x000000022e005986 */ /* 0x0001e2000c101110 */
[----:B------:R-:W-:Y:S01]  /*23dc20*/  ISETP.LT.AND P5, PT, R40, UR10, !P2 ;  /* 0x0000000a28007c0c */ /* 0x000fe2000d7a1270 */
[----:B------:R-:W0:Y:S02]  /*23dc30*/  LDCU UR10, c[0x0][0x398] ;  /* 0x00007300ff0a77ac */ /* 0x000e240008000800 */
[----:B---3--:R-:W3:Y:S01]  /*23dc40*/  LDL.LU.64 R50, [R1+0x15e8] ;  /* 0x0015e80001327983 */ /* 0x008ee20000300a00 */
[----:B------:R-:W-:-:S03]  /*23dc50*/  PRMT R0, R10, 0x7771, RZ ;  /* 0x000077710a007816 */ /* 0x000fc600000000ff */
[----:B------:R-:W3:Y:S04]  /*23dc60*/  LDL.LU R8, [R1+0x6c4] ;  /* 0x0006c40001087983 */ /* 0x000ee80000300800 */
[----:B------:R1:W-:Y:S04]  /*23dc70*/  @P6 STG.E.U8 desc[UR16][R22.64], R0 ;  /* 0x0000000016006986 */ /* 0x0003e8000c101110 */
[----:B0-----:R-:W3:Y:S01]  /*23dc80*/  LDL.LU.64 R46, [R1+0x15e0] ;  /* 0x0015e000012e7983 */ /* 0x001ee20000300a00 */
[----:B------:R-:W-:Y:S01]  /*23dc90*/  ISETP.LT.AND P1, PT, R6, UR12, !P2 ;  /* 0x0000000c06007c0c */ /* 0x000fe2000d721270 */
[----:B------:R-:W0:Y:S01]  /*23dca0*/  LDCU UR12, c[0x0][0x398] ;  /* 0x00007300ff0c77ac */ /* 0x000e220008000800 */
[----:B------:R-:W-:Y:S01]  /*23dcb0*/  PRMT R2, R10, 0x7772, RZ ;  /* 0x000077720a027816 */ /* 0x000fe200000000ff */
[----:B-1----:R-:W3:Y:S01]  /*23dcc0*/  LDL.LU.64 R22, [R1+0x15d8] ;  /* 0x0015d80001167983 */ /* 0x002ee20000300a00 */
[----:B------:R-:W-:-:S02]  /*23dcd0*/  ISETP.LT.AND P6, PT, R32, UR45, !P2 ;  /* 0x0000002d20007c0c */ /* 0x000fc4000d7c1270 */
[----:B------:R-:W-:Y:S01]  /*23dce0*/  PRMT R0, R10, 0x7773, RZ ;  /* 0x000077730a007816 */ /* 0x000fe200000000ff */
[----:B----4-:R1:W-:Y:S01]  /*23dcf0*/  @P4 STG.E.U8 desc[UR16][R42.64], R2 ;  /* 0x000000022a004986 */ /* 0x0103e2000c101110 */
[----:B------:R-:W-:-:S03]  /*23dd00*/  ISETP.LT.AND P4, PT, R25, UR46, !P2 ;  /* 0x0000002e19007c0c */ /* 0x000fc6000d781270 */
[----:B------:R4:W-:Y:S04]  /*23dd10*/  @P5 STG.E.U8 desc[UR16][R26.64], R0 ;  /* 0x000000001a005986 */ /* 0x0009e8000c101110 */
[----:B-1----:R-:W3:Y:S01]  /*23dd20*/  LDL.LU.64 R42, [R1+0x15d0] ;  /* 0x0015d000012a7983 */ /* 0x002ee20000300a00 */
[C---:B------:R-:W-:Y:S02]  /*23dd30*/  PRMT R2, R11.reuse, 0x7770, RZ ;  /* 0x000077700b027816 */ /* 0x040fe400000000ff */
[----:B----4-:R-:W-:-:S03]  /*23dd40*/  PRMT R0, R11, 0x7771, RZ ;  /* 0x000077710b007816 */ /* 0x010fc600000000ff */
[----:B------:R1:W-:Y:S02]  /*23dd50*/  @P1 STG.E.U8 desc[UR16][R52.64], R2 ;  /* 0x0000000234001986 */ /* 0x0003e4000c101110 */
[----:B-1----:R-:W-:Y:S02]  /*23dd60*/  PRMT R2, R11, 0x7772, RZ ;  /* 0x000077720b027816 */ /* 0x002fe400000000ff */
[----:B--2---:R1:W-:Y:S04]  /*23dd70*/  @P6 STG.E.U8 desc[UR16][R34.64], R0 ;  /* 0x0000000022006986 */ /* 0x0043e8000c101110 */
[----:B------:R2:W-:Y:S04]  /*23dd80*/  @P4 STG.E.U8 desc[UR16][R36.64], R2 ;  /* 0x0000000224004986 */ /* 0x0005e8000c101110 */
[----:B-1----:R-:W4:Y:S04]  /*23dd90*/  LDL.LU.64 R34, [R1+0x15c8] ;  /* 0x0015c80001227983 */ /* 0x002f280000300a00 */
[----:B------:R-:W4:Y:S04]  /*23dda0*/  LDL.LU R10, [R1+0x7e4] ;  /* 0x0007e400010a7983 */ /* 0x000f280000300800 */
[----:B--2---:R-:W2:Y:S01]  /*23ddb0*/  LDL.LU.64 R36, [R1+0x15c0] ;  /* 0x0015c00001247983 */ /* 0x004ea20000300a00 */
[----:B------:R-:W-:-:S02]  /*23ddc0*/  ISETP.LT.AND P5, PT, R24, UR47, !P2 ;  /* 0x0000002f18007c0c */ /* 0x000fc4000d7a1270 */
[----:B------:R-:W-:Y:S01]  /*23ddd0*/  ISETP.LT.AND P1, PT, R44, UR14, !P2 ;  /* 0x0000000e2c007c0c */ /* 0x000fe2000d721270 */
[----:B------:R-:W2:Y:S01]  /*23dde0*/  LDL.LU.64 R52, [R1+0x15b8] ;  /* 0x0015b80001347983 */ /* 0x000ea20000300a00 */
[----:B------:R-:W-:Y:S01]  /*23ddf0*/  ISETP.LT.AND P6, PT, R21, UR48, !P2 ;  /* 0x0000003015007c0c */ /* 0x000fe2000d7c1270 */
[----:B------:R-:W1:Y:S01]  /*23de00*/  LDCU UR14, c[0x0][0x398] ;  /* 0x00007300ff0e77ac */ /* 0x000e620008000800 */
[----:B------:R-:W-:Y:S02]  /*23de10*/  PRMT R0, R11, 0x7773, RZ ;  /* 0x000077730b007816 */ /* 0x000fe400000000ff */
[----:B------:R-:W-:Y:S01]  /*23de20*/  ISETP.LT.AND P4, PT, R39, UR18, !P2 ;  /* 0x0000001227007c0c */ /* 0x000fe2000d781270 */
[----:B------:R-:W0:Y:S01]  /*23de30*/  LDCU UR18, c[0x0][0x398] ;  /* 0x00007300ff1277ac */ /* 0x000e220008000800 */
[----:B---3--:R-:W-:-:S03]  /*23de40*/  PRMT R2, R8, 0x7770, RZ ;  /* 0x0000777008027816 */ /* 0x008fc600000000ff */
[----:B------:R3:W-:Y:S04]  /*23de50*/  @P5 STG.E.U8 desc[UR16][R50.64], R0 ;  /* 0x0000000032005986 */ /* 0x0007e8000c101110 */
[----:B------:R0:W-:Y:S01]  /*23de60*/  @P1 STG.E.U8 desc[UR16][R46.64], R2 ;  /* 0x000000022e001986 */ /* 0x0001e2000c101110 */
[----:B---3--:R-:W-:-:S03]  /*23de70*/  PRMT R0, R8, 0x7771, RZ ;  /* 0x0000777108007816 */ /* 0x008fc600000000ff */
[----:B------:R-:W3:Y:S04]  /*23de80*/  LDL.LU.64 R50, [R1+0x15b0] ;  /* 0x0015b00001327983 */ /* 0x000ee80000300a00 */
[----:B------:R1:W-:Y:S01]  /*23de90*/  @P6 STG.E.U8 desc[UR16][R22.64], R0 ;  /* 0x0000000016006986 */ /* 0x0003e2000c101110 */
[----:B------:R-:W-:Y:S01]  /*23dea0*/  ISETP.LT.AND P5, PT, R38, UR30, !P2 ;  /* 0x0000001e26007c0c */ /* 0x000fe2000d7a1270 */
[----:B------:R-:W2:Y:S01]  /*23deb0*/  LDCU UR30, c[0x0][0x398] ;  /* 0x00007300ff1e77ac */ /* 0x000ea20008000800 */
[C---:B0-----:R-:W-:Y:S01]  /*23dec0*/  PRMT R2, R8.reuse, 0x7772, RZ ;  /* 0x0000777208027816 */ /* 0x041fe200000000ff */
[----:B-1----:R-:W3:Y:S04]  /*23ded0*/  LDL.LU.64 R22, [R1+0x15a8] ;  /* 0x0015a80001167983 */ /* 0x002ee80000300a00 */
[----:B------:R-:W3:Y:S04]  /*23dee0*/  LDL.LU R11, [R1+0x7d4] ;  /* 0x0007d400010b7983 */ /* 0x000ee80000300800 */
[----:B------:R0:W-:Y:S01]  /*23def0*/  @P4 STG.E.U8 desc[UR16][R42.64], R2 ;  /* 0x000000022a004986 */ /* 0x0001e2000c101110 */
[----:B------:R-:W-:Y:S01]  /*23df00*/  ISETP.LT.AND P4, PT, R19, UR20, !P2 ;  /* 0x0000001413007c0c */ /* 0x000fe2000d781270 */
[----:B------:R-:W-:Y:S01]  /*23df10*/  VIADD R0, R33, 0x75 ;  /* 0x0000007521007836 */ /* 0x000fe20000000000 */
[----:B------:R-:W-:Y:S01]  /*23df20*/  ISETP.LT.AND P6, PT, R17, UR22, !P2 ;  /* 0x0000001611007c0c */ /* 0x000fe2000d7c1270 */
[----:B------:R-:W1:Y:S01]  /*23df30*/  LDCU UR20, c[0x0][0x398] ;  /* 0x00007300ff1477ac */ /* 0x000e620008000800 */
[----:B0-----:R-:W3:Y:S01]  /*23df40*/  LDL.LU.64 R42, [R1+0x15a0] ;  /* 0x0015a000012a7983 */ /* 0x001ee20000300a00 */
[----:B------:R-:W-:Y:S01]  /*23df50*/  PRMT R2, R8, 0x7773, RZ ;  /* 0x0000777308027816 */ /* 0x000fe200000000ff */
[----:B------:R-:W0:Y:S01]  /*23df60*/  LDCU UR22, c[0x0][0x398] ;  /* 0x00007300ff1677ac */ /* 0x000e220008000800 */
[----:B------:R-:W-:Y:S01]  /*23df70*/  ISETP.GE.AND P1, PT, R0, UR5, PT ;  /* 0x0000000500007c0c */ /* 0x000fe2000bf26270 */
[----:B------:R-:W0:Y:S02]  /*23df80*/  LDCU UR5, c[0x0][0x398] ;  /* 0x00007300ff0577ac */ /* 0x000e240008000800 */
[----:B----4-:R4:W-:Y:S01]  /*23df90*/  @P5 STG.E.U8 desc[UR16][R34.64], R2 ;  /* 0x0000000222005986 */ /* 0x0109e2000c101110 */
[----:B------:R-:W-:-:S03]  /*23dfa0*/  PRMT R0, R10, 0x7770, RZ ;  /* 0x000077700a007816 */ /* 0x000fc600000000ff */
[----:B----4-:R-:W4:Y:S04]  /*23dfb0*/  LDL.LU.64 R34, [R1+0x1578] ;  /* 0x0015780001227983 */ /* 0x010f280000300a00 */
[----:B--2---:R2:W-:Y:S04]  /*23dfc0*/  @P4 STG.E.U8 desc[UR16][R36.64], R0 ;  /* 0x0000000024004986 */ /* 0x0045e8000c101110 */
[----:B------:R-:W4:Y:S04]  /*23dfd0*/  LDL.LU.64 R46, [R1+0x1570] ;  /* 0x00157000012e7983 */ /* 0x000f280000300a00 */
[----:B--2---:R-:W2:Y:S01]  /*23dfe0*/  LDL.LU.64 R36, [R1+0x1568] ;  /* 0x0015680001247983 */ /* 0x004ea20000300a00 */
[----:B------:R-:W-:Y:S01]  /*23dff0*/  ISETP.LT.AND P5, PT, R31, UR24, !P2 ;  /* 0x000000181f007c0c */ /* 0x000fe2000d7a1270 */
[----:B------:R-:W0:Y:S01]  /*23e000*/  LDCU UR24, c[0x0][0x398] ;  /* 0x00007300ff1877ac */ /* 0x000e220008000800 */
[----:B------:R-:W-:Y:S01]  /*23e010*/  ISETP.LT.AND P2, PT, R7, UR33, !P2 ;  /* 0x0000002107007c0c */ /* 0x000fe2000d741270 */
[----:B------:R-:W2:Y:S01]  /*23e020*/  LDL.LU R8, [R1+0x7c4] ;  /* 0x0007c40001087983 */ /* 0x000ea20000300800 */
[C---:B------:R-:W-:Y:S01]  /*23e030*/  PRMT R2, R10.reuse, 0x7771, RZ ;  /* 0x000077710a027816 */ /* 0x040fe200000000ff */
[----:B------:R-:W0:Y:S01]  /*23e040*/  LDCU UR33, c[0x0][0x398] ;  /* 0x00007300ff2177ac */ /* 0x000e220008000800 */
[C---:B------:R-:W-:Y:S01]  /*23e050*/  PRMT R0, R10.reuse, 0x7772, RZ ;  /* 0x000077720a007816 */ /* 0x040fe200000000ff */
[----:B------:R-:W2:Y:S04]  /*23e060*/  LDL.LU.64 R26, [R1+0x1560] ;  /* 0x00156000011a7983 */ /* 0x000ea80000300a00 */
[----:B------:R0:W-:Y:S01]  /*23e070*/  @P6 STG.E.U8 desc[UR16][R52.64], R2 ;  /* 0x0000000234006986 */ /* 0x0001e2000c101110 */
[----:B------:R-:W-:Y:S01]  /*23e080*/  ISETP.LT.AND P6, PT, R5, UR35, !P3 ;  /* 0x0000002305007c0c */ /* 0x000fe2000dfc1270 */
[----:B------:R-:W1:Y:S02]  /*23e090*/  LDCU UR35, c[0x0][0x398] ;  /* 0x00007300ff2377ac */ /* 0x000e640008000800 */
[----:B---3--:R3:W-:Y:S01]  /*23e0a0*/  @P5 STG.E.U8 desc[UR16][R50.64], R0 ;  /* 0x0000000032005986 */ /* 0x0087e2000c101110 */
[----:B0-----:R-:W-:-:S05]  /*23e0b0*/  PRMT R2, R10, 0x7773, RZ ;  /* 0x000077730a027816 */ /* 0x001fca00000000ff */
[----:B------:R0:W-:Y:S01]  /*23e0c0*/  @P2 STG.E.U8 desc[UR16][R22.64], R2 ;  /* 0x0000000216002986 */ /* 0x0001e2000c101110 */
[----:B---3--:R-:W-:Y:S02]  /*23e0d0*/  PRMT R0, R11, 0x7770, RZ ;  /* 0x000077700b007816 */ /* 0x008fe400000000ff */
[----:B------:R-:W-:Y:S01]  /*23e0e0*/  ISETP.LT.AND P4, PT, R41, UR34, !P3 ;  /* 0x0000002229007c0c */ /* 0x000fe2000df81270 */
[----:B------:R-:W3:Y:S01]  /*23e0f0*/  LDCU UR34, c[0x0][0x398] ;  /* 0x00007300ff2277ac */ /* 0x000ee20008000800 */
[----:B0-----:R-:W3:Y:S04]  /*23e100*/  LDL.LU.64 R22, [R1+0x1558] ;  /* 0x0015580001167983 */ /* 0x001ee80000300a00 */
[----:B------:R-:W3:Y:S04]  /*23e110*/  LDL.LU.64 R52, [R1+0x1550] ;  /* 0x0015500001347983 */ /* 0x000ee80000300a00 */
[----:B------:R-:W3:Y:S04]  /*23e120*/  LDL.LU.64 R50, [R1+0x1548] ;  /* 0x0015480001327983 */ /* 0x000ee80000300a00 */
[----:B------:R-:W3:Y:S01]  /*23e130*/  LDL.LU R10, [R1+0x7b4] ;  /* 0x0007b400010a7983 */ /* 0x000ee20000300800 */
[----:B------:R-:W-:Y:S01]  /*23e140*/  ISETP.LT.AND P5, PT, R20, UR36, !P3 ;  /* 0x0000002414007c0c */ /* 0x000fe2000dfa1270 */
[----:B------:R-:W0:Y:S02]  /*23e150*/  LDCU UR36, c[0x0][0x398] ;  /* 0x00007300ff2477ac */ /* 0x000e240008000800 */
[----:B------:R1:W-:Y:S01]  /*23e160*/  @P6 STG.E.U8 desc[UR16][R42.64], R0 ;  /* 0x000000002a006986 */ /* 0x0003e2000c101110 */
[----:B------:R-:W-:Y:S01]  /*23e170*/  ISETP.LT.AND P2, PT, R40, UR37, !P3 ;  /* 0x0000002528007c0c */ /* 0x000fe2000df41270 */
[----:B------:R-:W0:Y:S01]  /*23e180*/  LDCU UR37, c[0x0][0x398] ;  /* 0x00007300ff2577ac */ /* 0x000e220008000800 */
[C---:B------:R-:W-:Y:S01]  /*23e190*/  PRMT R2, R11.reuse, 0x7771, RZ ;  /* 0x000077710b027816 */ /* 0x040fe200000000ff */
[----:B-1----:R-:W3:Y:S01]  /*23e1a0*/  LDL.LU.64 R42, [R1+0x1540] ;  /* 0x00154000012a7983 */ /* 0x002ee20000300a00 */
[----:B------:R-:W-:-:S03]  /*23e1b0*/  PRMT R0, R11, 0x7772, RZ ;  /* 0x000077720b007816 */ /* 0x000fc600000000ff */
[----:B----4-:R1:W-:Y:S04]  /*23e1c0*/  @P4 STG.E.U8 desc[UR16][R34.64], R2 ;  /* 0x0000000222004986 */ /* 0x0103e8000c101110 */
[----:B------:R-:W-:Y:S01]  /*23e1d0*/  @P5 STG.E.U8 desc[UR16][R46.64], R0 ;  /* 0x000000002e005986 */ /* 0x000fe2000c101110 */
[----:B-1----:R-:W-:-:S03]  /*23e1e0*/  PRMT R2, R11, 0x7773, RZ ;  /* 0x000077730b027816 */ /* 0x002fc600000000ff */
[----:B------:R-:W4:Y:S04]  /*23e1f0*/  LDL.LU.64 R34, [R1+0x1538] ;  /* 0x0015380001227983 */ /* 0x000f280000300a00 */
[----:B--2---:R1:W-:Y:S04]  /*23e200*/  @P2 STG.E.U8 desc[UR16][R36.64], R2 ;  /* 0x0000000224002986 */ /* 0x0043e8000c101110 */
[----:B-1----:R-:W2:Y:S01]  /*23e210*/  LDL.LU.64 R36, [R1+0x1530] ;  /* 0x0015300001247983 */ /* 0x002ea20000300a00 */
[----:B------:R-:W-:Y:S01]  /*23e220*/  ISETP.LT.AND P6, PT, R6, UR26, !P3 ;  /* 0x0000001a06007c0c */ /* 0x000fe2000dfc1270 */
[----:B------:R-:W1:Y:S01]  /*23e230*/  LDCU UR26, c[0x0][0x398] ;  /* 0x00007300ff1a77ac */ /* 0x000e620008000800 */
[----:B------:R-:W-:Y:S01]  /*23e240*/  ISETP.LT.AND P4, PT, R32, UR28, !P3 ;  /* 0x0000001c20007c0c */ /* 0x000fe2000df81270 */
[----:B------:R-:W2:Y:S01]  /*23e250*/  LDL.LU.64 R46, [R1+0x1528] ;  /* 0x00152800012e7983 */ /* 0x000ea20000300a00 */
[----:B------:R-:W-:Y:S01]  /*23e260*/  ISETP.LT.AND P5, PT, R25, UR32, !P3 ;  /* 0x0000002019007c0c */ /* 0x000fe2000dfa1270 */
[----:B------:R-:W0:Y:S01]  /*23e270*/  LDCU UR28, c[0x0][0x398] ;  /* 0x00007300ff1c77ac */ /* 0x000e220008000800 */
[C---:B------:R-:W-:Y:S01]  /*23e280*/  PRMT R0, R8.reuse, 0x7770, RZ ;  /* 0x0000777008007816 */ /* 0x040fe200000000ff */
[----:B------:R-:W2:Y:S01]  /*23e290*/  LDL.LU R11, [R1+0x6b4] ;  /* 0x0006b400010b7983 */ /* 0x000ea20000300800 */
[----:B------:R-:W-:Y:S01]  /*23e2a0*/  PRMT R2, R8, 0x7771, RZ ;  /* 0x0000777108027816 */ /* 0x000fe200000000ff */
[----:B------:R-:W0:Y:S01]  /*23e2b0*/  LDCU UR32, c[0x0][0x398] ;  /* 0x00007300ff2077ac */ /* 0x000e220008000800 */
[----:B------:R-:W-:-:S03]  /*23e2c0*/  ISETP.LT.AND P2, PT, R24, UR38, !P3 ;  /* 0x0000002618007c0c */ /* 0x000fc6000df41270 */
[----:B------:R1:W-:Y:S01]  /*23e2d0*/  @P6 STG.E.U8 desc[UR16][R26.64], R0 ;  /* 0x000000001a006986 */ /* 0x0003e2000c101110 */
[----:B------:R-:W-:Y:S02]  /*23e2e0*/  ISETP.LT.AND P6, PT, R44, UR39, !P3 ;  /* 0x000000272c007c0c */ /* 0x000fe4000dfc1270 */
[C---:B-1----:R-:W-:Y:S01]  /*23e2f0*/  PRMT R0, R8.reuse, 0x7772, RZ ;  /* 0x0000777208007816 */ /* 0x042fe200000000ff */
[----:B---3--:R1:W-:Y:S04]  /*23e300*/  @P4 STG.E.U8 desc[UR16][R22.64], R2 ;  /* 0x0000000216004986 */ /* 0x0083e8000c101110 */
[----:B------:R3:W-:Y:S04]  /*23e310*/  @P5 STG.E.U8 desc[UR16][R52.64], R0 ;  /* 0x0000000034005986 */ /* 0x0007e8000c101110 */
[----:B-1----:R-:W2:Y:S01]  /*23e320*/  LDL.LU.64 R22, [R1+0x1520] ;  /* 0x0015200001167983 */ /* 0x002ea20000300a00 */
[----:B------:R-:W-:-:S02]  /*23e330*/  PRMT R2, R8, 0x7773, RZ ;  /* 0x0000777308027816 */ /* 0x000fc400000000ff */
[----:B---3--:R-:W-:-:S03]  /*23e340*/  PRMT R0, R10, 0x7770, RZ ;  /* 0x000077700a007816 */ /* 0x008fc600000000ff */
[----:B------:R1:W-:Y:S01]  /*23e350*/  @P2 STG.E.U8 desc[UR16][R50.64], R2 ;  /* 0x0000000232002986 */ /* 0x0003e2000c101110 */
[----:B------:R-:W-:Y:S01]  /*23e360*/  ISETP.LT.AND P4, PT, R21, UR29, !P3 ;  /* 0x0000001d15007c0c */ /* 0x000fe2000df81270 */
[----:B------:R-:W3:Y:S01]  /*23e370*/  LDCU UR29, c[0x0][0x398] ;  /* 0x00007300ff1d77ac */ /* 0x000ee20008000800 */
[----:B------:R-:W-:Y:S01]  /*23e380*/  ISETP.LT.AND P5, PT, R39, UR31, !P3 ;  /* 0x0000001f27007c0c */ /* 0x000fe2000dfa1270 */
[----:B-1----:R-:W3:Y:S01]  /*23e390*/  LDL.LU.64 R50, [R1+0x1518] ;  /* 0x0015180001327983 */ /* 0x002ee20000300a00 */
[C---:B------:R-:W-:Y:S01]  /*23e3a0*/  PRMT R2, R10.reuse, 0x7771, RZ ;  /* 0x000077710a027816 */ /* 0x040fe200000000ff */
[----:B------:R-:W1:Y:S02]  /*23e3b0*/  LDCU UR31, c[0x0][0x398] ;  /* 0x00007300ff1f77ac */ /* 0x000e640008000800 */
[----:B------:R0:W-:Y:S04]  /*23e3c0*/  @P6 STG.E.U8 desc[UR16][R42.64], R0 ;  /* 0x000000002a006986 */ /* 0x0001e8000c101110 */
[----:B0-----:R-:W3:Y:S01]  /*23e3d0*/  LDL.LU.64 R42, [R1+0x1508] ;  /* 0x00150800012a7983 */ /* 0x001ee20000300a00 */
[----:B------:R-:W-:-:S03]  /*23e3e0*/  PRMT R0, R10, 0x7772, RZ ;  /* 0x000077720a007816 */ /* 0x000fc600000000ff */
[----:B------:R-:W3:Y:S04]  /*23e3f0*/  LDL.LU R8, [R1+0x718] ;  /* 0x0007180001087983 */ /* 0x000ee80000300800 */
[----:B----4-:R0:W-:Y:S04]  /*23e400*/  @P4 STG.E.U8 desc[UR16][R34.64], R2 ;  /* 0x0000000222004986 */ /* 0x0101e8000c101110 */
[----:B0-----:R-:W4:Y:S04]  /*23e410*/  LDL.LU.64 R34, [R1+0x1510] ;  /* 0x0015100001227983 */ /* 0x001f280000300a00 */
[----:B--2---:R0:W-:Y:S04]  /*23e420*/  @P5 STG.E.U8 desc[UR16][R36.64], R0 ;  /* 0x0000000024005986 */ /* 0x0041e8000c101110 */
[----:B0-----:R-:W2:Y:S01]  /*23e430*/  LDL.LU.64 R36, [R1+0x1500] ;  /* 0x0015000001247983 */ /* 0x001ea20000300a00 */
[----:B------:R-:W-:-:S02]  /*23e440*/  ISETP.LT.AND P2, PT, R38, UR8, !P3 ;  /* 0x0000000826007c0c */ /* 0x000fc4000df41270 */
[----:B------:R-:W-:Y:S01]  /*23e450*/  ISETP.LT.AND P4, PT, R19, UR6, !P3 ;  /* 0x0000000613007c0c */ /* 0x000fe2000df81270 */
[----:B------:R-:W2:Y:S01]  /*23e460*/  LDL.LU.64 R26, [R1+0x14f8] ;  /* 0x0014f800011a7983 */ /* 0x000ea20000300a00 */
[----:B------:R-:W-:Y:S01]  /*23e470*/  PRMT R2, R10, 0x7773, RZ ;  /* 0x000077730a027816 */ /* 0x000fe200000000ff */
[----:B------:R-:W-:Y:S01]  /*23e480*/  VIADD R0, R33, 0x76 ;  /* 0x0000007621007836 */ /* 0x000fe20000000000 */
[----:B------:R-:W-:Y:S01]  /*23e490*/  ISETP.LT.AND P5, PT, R17, UR4, !P3 ;  /* 0x0000000411007c0c */ /* 0x000fe2000dfa1270 */
[----:B------:R-:W0:Y:S01]  /*23e4a0*/  LDCU UR8, c[0x0][0x398] ;  /* 0x00007300ff0877ac */ /* 0x000e220008000800 */
[----:B------:R-:W-:Y:S01]  /*23e4b0*/  ISETP.LT.AND P6, PT, R31, UR10, !P3 ;  /* 0x0000000a1f007c0c */ /* 0x000fe2000dfc1270 */
[----:B------:R-:W0:Y:S04]  /*23e4c0*/  LDCU UR6, c[0x0][0x398] ;  /* 0x00007300ff0677ac */ /* 0x000e280008000800 */
[----:B------:R1:W-:Y:S01]  /*23e4d0*/  @P2 STG.E.U8 desc[UR16][R46.64], R2 ;  /* 0x000000022e002986 */ /* 0x0003e2000c101110 */
[----:B------:R-:W-:Y:S01]  /*23e4e0*/  ISETP.GE.AND P2, PT, R0, UR7, PT ;  /* 0x0000000700007c0c */ /* 0x000fe2000bf46270 */
[----:B------:R-:W0:Y:S01]  /*23e4f0*/  LDCU UR4, c[0x0][0x398] ;  /* 0x00007300ff0477ac */ /* 0x000e220008000800 */
[----:B------:R-:W-:-:S02]  /*23e500*/  PRMT R0, R11, 0x7771, RZ ;  /* 0x000077710b007816 */ /* 0x000fc400000000ff */
[----:B------:R-:W-:Y:S01]  /*23e510*/  ISETP.LT.AND P3, PT, R7, UR12, !P3 ;  /* 0x0000000c07007c0c */ /* 0x000fe2000df61270 */
[----:B------:R-:W0:Y:S01]  /*23e520*/  LDCU UR7, c[0x0][0x398] ;  /* 0x00007300ff0777ac */ /* 0x000e220008000800 */
[----:B------:R-:W0:Y:S01]  /*23e530*/  LDCU UR10, c[0x0][0x398] ;  /* 0x00007300ff0a77ac */ /* 0x000e220008000800 */
[----:B-1----:R-:W-:Y:S01]  /*23e540*/  PRMT R2, R11, 0x7770, RZ ;  /* 0x000077700b027816 */ /* 0x002fe200000000ff */
[----:B------:R-:W2:Y:S01]  /*23e550*/  LDL.LU.64 R46, [R1+0x14f0] ;  /* 0x0014f000012e7983 */ /* 0x000ea20000300a00 */
[----:B------:R-:W1:Y:S03]  /*23e560*/  LDCU UR12, c[0x0][0x398] ;  /* 0x00007300ff0c77ac */ /* 0x000e660008000800 */
[----:B------:R0:W-:Y:S01]  /*23e570*/  @P4 STG.E.U8 desc[UR16][R22.64], R2 ;  /* 0x0000000216004986 */ /* 0x0001e2000c101110 */
[----:B------:R-:W-:-:S03]  /*23e580*/  ISETP.LT.AND P4, PT, R5, UR40, !P0 ;  /* 0x0000002805007c0c */ /* 0x000fc6000c781270 */
[----:B0-----:R-:W2:Y:S01]  /*23e590*/  LDL.LU.64 R22, [R1+0x14e8] ;  /* 0x0014e80001167983 */ /* 0x001ea20000300a00 */
[----:B------:R-:W-:-:S03]  /*23e5a0*/  PRMT R2, R11, 0x7772, RZ ;  /* 0x000077720b027816 */ /* 0x000fc600000000ff */
[----:B------:R-:W2:Y:S04]  /*23e5b0*/  LDL.LU R10, [R1+0x708] ;  /* 0x00070800010a7983 */ /* 0x000ea80000300800 */
[----:B---3--:R0:W-:Y:S04]  /*23e5c0*/  @P5 STG.E.U8 desc[UR16][R50.64], R0 ;  /* 0x0000000032005986 */ /* 0x0081e8000c101110 */
[----:B------:R-:W3:Y:S04]  /*23e5d0*/  LDL.LU.64 R52, [R1+0x14e0] ;  /* 0x0014e00001347983 */ /* 0x000ee80000300a00 */
[----:B------:R1:W-:Y:S01]  /*23e5e0*/  @P6 STG.E.U8 desc[UR16][R42.64], R2 ;  /* 0x000000022a006986 */ /* 0x0003e2000c101110 */
[----:B0-----:R-:W-:-:S03]  /*23e5f0*/  PRMT R0, R11, 0x7773, RZ ;  /* 0x000077730b007816 */ /* 0x001fc600000000ff */
[----:B-1----:R-:W3:Y:S01]  /*23e600*/  LDL.LU.64 R42, [R1+0x14d8] ;  /* 0x0014d800012a7983 */ /* 0x002ee20000300a00 */
[----:B------:R-:W-:-:S03]  /*23e610*/  PRMT R2, R8, 0x7770, RZ ;  /* 0x0000777008027816 */ /* 0x000fc600000000ff */
[----:B----4-:R0:W-:Y:S04]  /*23e620*/  @P3 STG.E.U8 desc[UR16][R34.64], R0 ;  /* 0x0000000022003986 */ /* 0x0101e8000c101110 */
[----:B0-----:R-:W4:Y:S04]  /*23e630*/  LDL.LU.64 R34, [R1+0x14d0] ;  /* 0x0014d00001227983 */ /* 0x001f280000300a00 */
[----:B--2---:R0:W-:Y:S04]  /*23e640*/  @P4 STG.E.U8 desc[UR16][R36.64], R2 ;  /* 0x0000000224004986 */ /* 0x0041e8000c101110 */
[----:B------:R-:W2:Y:S04]  /*23e650*/  LDL.LU.64 R50, [R1+0x14c8] ;  /* 0x0014c80001327983 */ /* 0x000ea80000300a00 */
[----:B0-----:R-:W2:Y:S04]  /*23e660*/  LDL.LU.64 R36, [R1+0x14c0] ;  /* 0x0014c00001247983 */ /* 0x001ea80000300a00 */
[----:B------:R-:W2:Y:S01]  /*23e670*/  LDL.LU R11, [R1+0x6c8] ;  /* 0x0006c800010b7983 */ /* 0x000ea20000300800 */
[----:B------:R-:W-:Y:S01]  /*23e680*/  ISETP.LT.AND P6, PT, R41, UR14, !P0 ;  /* 0x0000000e29007c0c */ /* 0x000fe2000c7c1270 */
[----:B------:R-:W0:Y:S01]  /*23e690*/  LDCU UR14, c[0x0][0x398] ;  /* 0x00007300ff0e77ac */ /* 0x000e220008000800 */
[----:B------:R-:W-:-:S02]  /*23e6a0*/  ISETP.LT.AND P5, PT, R20, UR41, !P0 ;  /* 0x0000002914007c0c */ /* 0x000fc4000c7a1270 */
[----:B------:R-:W-:Y:S01]  /*23e6b0*/  ISETP.LT.AND P4, PT, R40, UR18, !P0 ;  /* 0x0000001228007c0c */ /* 0x000fe2000c781270 */
[----:B------:R-:W1:Y:S01]  /*23e6c0*/  LDCU UR18, c[0x0][0x398] ;  /* 0x00007300ff1277ac */ /* 0x000e620008000800 */
[C---:B------:R-:W-:Y:S02]  /*23e6d0*/  PRMT R0, R8.reuse, 0x7771, RZ ;  /* 0x0000777108007816 */ /* 0x040fe400000000ff */
[----:B------:R-:W-:Y:S02]  /*23e6e0*/  PRMT R2, R8, 0x7772, RZ ;  /* 0x0000777208027816 */ /* 0x000fe400000000ff */
[----:B------:R-:W-:-:S03]  /*23e6f0*/  ISETP.LT.AND P3, PT, R6, UR42, !P0 ;  /* 0x0000002a06007c0c */ /* 0x000fc6000c761270 */
[----:B------:R0:W-:Y:S01]  /*23e700*/  @P6 STG.E.U8 desc[UR16][R26.64], R0 ;  /* 0x000000001a006986 */ /* 0x0001e2000c101110 */
[----:B------:R-:W-:Y:S01]  /*23e710*/  ISETP.LT.AND P6, PT, R32, UR30, !P0 ;  /* 0x0000001e20007c0c */ /* 0x000fe2000c7c1270 */
[----:B------:R-:W1:Y:S02]  /*23e720*/  LDCU UR30, c[0x0][0x398] ;  /* 0x00007300ff1e77ac */ /* 0x000e640008000800 */
[----:B------:R0:W-:Y:S02]  /*23e730*/  @P5 STG.E.U8 desc[UR16][R46.64], R2 ;  /* 0x000000022e005986 */ /* 0x0001e4000c101110 */
[----:B0-----:R-:W-:Y:S02]  /*23e740*/  PRMT R0, R8, 0x7773, RZ ;  /* 0x0000777308007816 */ /* 0x001fe400000000ff */
[----:B------:R-:W2:Y:S04]  /*23e750*/  LDL.LU.64 R46, [R1+0x14b8] ;  /* 0x0014b800012e7983 */ /* 0x000ea80000300a00 */
[----:B------:R0:W-:Y:S01]  /*23e760*/  @P4 STG.E.U8 desc[UR16][R22.64], R0 ;  /* 0x0000000016004986 */ /* 0x0001e2000c101110 */
[----:B------:R-:W-:-:S03]  /*23e770*/  PRMT R2, R10, 0x7770, RZ ;  /* 0x000077700a027816 */ /* 0x000fc600000000ff */
[----:B0-----:R-:W2:Y:S01]  /*23e780*/  LDL.LU.64 R22, [R1+0x14a8] ;  /* 0x0014a80001167983 */ /* 0x001ea20000300a00 */
[----:B------:R-:W-:-:S03]  /*23e790*/  PRMT R0, R10, 0x7771, RZ ;  /* 0x000077710a007816 */ /* 0x000fc600000000ff */
[----:B---3--:R-:W-:Y:S01]  /*23e7a0*/  @P3 STG.E.U8 desc[UR16][R52.64], R2 ;  /* 0x0000000234003986 */ /* 0x008fe2000c101110 */
[----:B------:R-:W-:-:S03]  /*23e7b0*/  ISETP.LT.AND P5, PT, R25, UR43, !P0 ;  /* 0x0000002b19007c0c */ /* 0x000fc6000c7a1270 */
[----:B------:R-:W3:Y:S04]  /*23e7c0*/  LDL.LU R8, [R1+0x7e8] ;  /* 0x0007e80001087983 */ /* 0x000ee80000300800 */
[----:B------:R0:W-:Y:S01]  /*23e7d0*/  @P6 STG.E.U8 desc[UR16][R42.64], R0 ;  /* 0x000000002a006986 */ /* 0x0001e2000c101110 */
[----:B------:R-:W-:Y:S01]  /*23e7e0*/  ISETP.LT.AND P4, PT, R24, UR20, !P0 ;  /* 0x0000001418007c0c */ /* 0x000fe2000c781270 */
[----:B------:R-:W1:Y:S01]  /*23e7f0*/  LDCU UR20, c[0x0][0x398] ;  /* 0x00007300ff1477ac */ /* 0x000e620008000800 */
[----:B------:R-:W-:Y:S01]  /*23e800*/  ISETP.LT.AND P3, PT, R44, UR5, !P0 ;  /* 0x000000052c007c0c */ /* 0x000fe2000c761270 */
[----:B0-----:R-:W3:Y:S01]  /*23e810*/  LDL.LU.64 R42, [R1+0x14b0] ;  /* 0x0014b000012a7983 */ /* 0x001ee20000300a00 */
[C---:B------:R-:W-:Y:S01]  /*23e820*/  PRMT R2, R10.reuse, 0x7772, RZ ;  /* 0x000077720a027816 */ /* 0x040fe200000000ff */
[----:B------:R-:W0:Y:S01]  /*23e830*/  LDCU UR5, c[0x0][0x398] ;  /* 0x00007300ff0577ac */ /* 0x000e220008000800 */
[----:B------:R-:W-:-:S03]  /*23e840*/  PRMT R0, R10, 0x7773, RZ ;  /* 0x000077730a007816 */ /* 0x000fc600000000ff */
[----:B----4-:R4:W-:Y:S04]  /*23e850*/  @P5 STG.E.U8 desc[UR16][R34.64], R2 ;  /* 0x0000000222005986 */ /* 0x0109e8000c101110 */
[----:B--2---:R-:W-:Y:S04]  /*23e860*/  @P4 STG.E.U8 desc[UR16][R50.64], R0 ;  /* 0x0000000032004986 */ /* 0x004fe8000c101110 */
[----:B----4-:R-:W2:Y:S01]  /*23e870*/  LDL.LU.64 R34, [R1+0x14a0] ;  /* 0x0014a00001227983 */ /* 0x010ea20000300a00 */
[----:B------:R-:W-:-:S05]  /*23e880*/  PRMT R2, R11, 0x7770, RZ ;  /* 0x000077700b027816 */ /* 0x000fca00000000ff */
[----:B------:R4:W-:Y:S04]  /*23e890*/  @P3 STG.E.U8 desc[UR16][R36.64], R2 ;  /* 0x0000000224003986 */ /* 0x0009e8000c101110 */
[----:B----4-:R-:W4:Y:S01]  /*23e8a0*/  LDL.LU.64 R36, [R1+0x1498] ;  /* 0x0014980001247983 */ /* 0x010f220000300a00 */
[----:B------:R-:W-:Y:S01]  /*23e8b0*/  ISETP.LT.AND P6, PT, R21, UR22, !P0 ;  /* 0x0000001615007c0c */ /* 0x000fe2000c7c1270 */
[----:B------:R-:W0:Y:S01]  /*23e8c0*/  LDCU UR22, c[0x0][0x398] ;  /* 0x00007300ff1677ac */ /* 0x000e220008000800 */
[----:B------:R-:W-:Y:S01]  /*23e8d0*/  ISETP.LT.AND P5, PT, R39, UR24, !P0 ;  /* 0x0000001827007c0c */ /* 0x000fe2000c7a1270 */
[----:B------:R-:W4:Y:S01]  /*23e8e0*/  LDL.LU.64 R50, [R1+0x1488] ;  /* 0x0014880001327983 */ /* 0x000f220000300a00 */
[C---:B------:R-:W-:Y:S01]  /*23e8f0*/  PRMT R0, R11.reuse, 0x7771, RZ ;  /* 0x000077710b007816 */ /* 0x040fe200000000ff */
[----:B------:R-:W0:Y:S01]  /*23e900*/  LDCU UR24, c[0x0][0x398] ;  /* 0x00007300ff1877ac */ /* 0x000e220008000800 */
[----:B------:R-:W-:Y:S01]  /*23e910*/  PRMT R2, R11, 0x7772, RZ ;  /* 0x000077720b027816 */ /* 0x000fe200000000ff */
[----:B------:R-:W4:Y:S01]  /*23e920*/  LDL.LU R10, [R1+0x7d8] ;  /* 0x0007d800010a7983 */ /* 0x000f220000300800 */
[----:B------:R-:W-:Y:S01]  /*23e930*/  ISETP.LT.AND P3, PT, R38, UR33, !P0 ;  /* 0x0000002126007c0c */ /* 0x000fe2000c761270 */
[----:B------:R-:W0:Y:S04]  /*23e940*/  LDCU UR33, c[0x0][0x398] ;  /* 0x00007300ff2177ac */ /* 0x000e280008000800 */
[----:B------:R-:W-:Y:S01]  /*23e950*/  @P6 STG.E.U8 desc[UR16][R46.64], R0 ;  /* 0x000000002e006986 */ /* 0x000fe2000c101110 */
[----:B------:R-:W-:Y:S01]  /*23e960*/  ISETP.LT.AND P4, PT, R19, UR34, !P0 ;  /* 0x0000002213007c0c */ /* 0x000fe2000c781270 */
[----:B------:R-:W0:Y:S02]  /*23e970*/  LDCU UR34, c[0x0][0x398] ;  /* 0x00007300ff2277ac */ /* 0x000e240008000800 */
[----:B------:R0:W-:Y:S04]  /*23e980*/  @P5 STG.E.U8 desc[UR16][R22.64], R2 ;  /* 0x0000000216005986 */ /* 0x0001e8000c101110 */
[----:B0-----:R-:W4:Y:S01]  /*23e990*/  LDL.LU.64 R22, [R1+0x1490] ;  /* 0x0014900001167983 */ /* 0x001f220000300a00 */
[----:B------:R-:W-:-:S03]  /*23e9a0*/  PRMT R2, R11, 0x7773, RZ ;  /* 0x000077730b027816 */ /* 0x000fc600000000ff */
[----:B------:R-:W4:Y:S04]  /*23e9b0*/  LDL.LU.64 R46, [R1+0x1468] ;  /* 0x00146800012e7983 */ /* 0x000f280000300a00 */
[----:B------:R-:W4:Y:S04]  /*23e9c0*/  LDL.LU.64 R56, [R1+0x1480] ;  /* 0x0014800001387983 */ /* 0x000f280000300a00 */
[----:B---3--:R0:W-:Y:S01]  /*23e9d0*/  @P3 STG.E.U8 desc[UR16][R42.64], R2 ;  /* 0x000000022a003986 */ /* 0x0081e2000c101110 */
[----:B------:R-:W-:Y:S01]  /*23e9e0*/  ISETP.LT.AND P5, PT, R17, UR35, !P0 ;  /* 0x0000002311007c0c */ /* 0x000fe2000c7a1270 */
[----:B------:R-:W-:-:S02]  /*23e9f0*/  VIADD R0, R33, 0x77 ;  /* 0x0000007721007836 */ /* 0x000fc40000000000 */
[----:B0-----:R-:W3:Y:S01]  /*23ea00*/  LDL.LU.64 R42, [R1+0x1458] ;  /* 0x00145800012a7983 */ /* 0x001ee20000300a00 */
[----:B------:R-:W-:Y:S02]  /*23ea10*/  PRMT R3, R8, 0x7770, RZ ;  /* 0x0000777008037816 */ /* 0x000fe400000000ff */
[----:B------:R-:W-:Y:S01]  /*23ea20*/  ISETP.GE.AND P3, PT, R0, UR9, PT ;  /* 0x0000000900007c0c */ /* 0x000fe2000bf66270 */
[----:B------:R-:W0:Y:S01]  /*23ea30*/  LDCU UR9, c[0x0][0x398] ;  /* 0x00007300ff0977ac */ /* 0x000e220008000800 */
[C---:B------:R-:W-:Y:S01]  /*23ea40*/  PRMT R0, R8.reuse, 0x7771, RZ ;  /* 0x0000777108007816 */ /* 0x040fe200000000ff */
[----:B--2---:R2:W-:Y:S04]  /*23ea50*/  @P4 STG.E.U8 desc[UR16][R34.64], R3 ;  /* 0x0000000322004986 */ /* 0x0045e8000c101110 */
[----:B--2---:R-:W2:Y:S04]  /*23ea60*/  LDL.LU R34, [R1+0x7c8] ;  /* 0x0007c80001227983 */ /* 0x004ea80000300800 */
[----:B------:R-:W2:Y:S04]  /*23ea70*/  LDL.LU.64 R54, [R1+0x1460] ;  /* 0x0014600001367983 */ /* 0x000ea80000300a00 */
[----:B----4-:R4:W-:Y:S04]  /*23ea80*/  @P5 STG.E.U8 desc[UR16][R36.64], R0 ;  /* 0x0000000024005986 */ /* 0x0109e8000c101110 */
[----:B----4-:R-:W4:Y:S01]  /*23ea90*/  LDL.LU.64 R36, [R1+0x1448] ;  /* 0x0014480001247983 */ /* 0x010f220000300a00 */
[----:B------:R-:W-:Y:S01]  /*23eaa0*/  ISETP.LT.AND P6, PT, R31, UR26, !P0 ;  /* 0x0000001a1f007c0c */ /* 0x000fe2000c7c1270 */
[----:B------:R-:W0:Y:S01]  /*23eab0*/  LDCU UR26, c[0x0][0x398] ;  /* 0x00007300ff1a77ac */ /* 0x000e220008000800 */
[----:B------:R-:W-:Y:S01]  /*23eac0*/  ISETP.LT.AND P0, PT, R7, UR28, !P0 ;  /* 0x0000001c07007c0c */ /* 0x000fe2000c701270 */
[----:B------:R-:W4:Y:S01]  /*23ead0*/  LDL.LU.64 R26, [R1+0x1450] ;  /* 0x00145000011a7983 */ /* 0x000f220000300a00 */
[C---:B------:R-:W-:Y:S01]  /*23eae0*/  PRMT R2, R8.reuse, 0x7772, RZ ;  /* 0x0000777208027816 */ /* 0x040fe200000000ff */
[----:B------:R-:W0:Y:S01]  /*23eaf0*/  LDCU UR28, c[0x0][0x398] ;  /* 0x00007300ff1c77ac */ /* 0x000e220008000800 */
[----:B------:R-:W-:Y:S01]  /*23eb00*/  ISETP.LT.AND P4, PT, R5, UR32, !P1 ;  /* 0x0000002005007c0c */ /* 0x000fe2000cf81270 */
[----:B------:R-:W4:Y:S01]  /*23eb10*/  LDL.LU.64 R52, [R1+0x1440] ;  /* 0x0014400001347983 */ /* 0x000f220000300a00 */
[----:B------:R-:W-:Y:S01]  /*23eb20*/  PRMT R0, R8, 0x7773, RZ ;  /* 0x0000777308007816 */ /* 0x000fe200000000ff */
[----:B------:R-:W0:Y:S01]  /*23eb30*/  LDCU UR32, c[0x0][0x398] ;  /* 0x00007300ff2077ac */ /* 0x000e220008000800 */
[----:B------:R-:W-:-:S03]  /*23eb40*/  ISETP.LT.AND P5, PT, R20, UR8, !P1 ;  /* 0x0000000814007c0c */ /* 0x000fc6000cfa1270 */
[----:B------:R1:W-:Y:S01]  /*23eb50*/  @P6 STG.E.U8 desc[UR16][R50.64], R2 ;  /* 0x0000000232006986 */ /* 0x0003e2000c101110 */
[----:B------:R-:W-:Y:S01]  /*23eb60*/  ISETP.LT.AND P6, PT, R41, UR29, !P1 ;  /* 0x0000001d29007c0c */ /* 0x000fe2000cfc1270 */
[----:B------:R-:W0:Y:S01]  /*23eb70*/  LDCU UR8, c[0x0][0x398] ;  /* 0x00007300ff0877ac */ /* 0x000e220008000800 */
[----:B------:R-:W0:Y:S01]  /*23eb80*/  LDCU UR29, c[0x0][0x398] ;  /* 0x00007300ff1d77ac */ /* 0x000e220008000800 */
[C---:B-1----:R-:W-:Y:S01]  /*23eb90*/  PRMT R2, R10.reuse, 0x7770, RZ ;  /* 0x000077700a027816 */ /* 0x042fe200000000ff */
[----:B------:R1:W-:Y:S04]  /*23eba0*/  @P0 STG.E.U8 desc[UR16][R22.64], R0 ;  /* 0x0000000016000986 */ /* 0x0003e8000c101110 */
[----:B------:R0:W-:Y:S04]  /*23ebb0*/  @P4 STG.E.U8 desc[UR16][R46.64], R2 ;  /* 0x000000022e004986 */ /* 0x0001e8000c101110 */
[----:B-1----:R-:W4:Y:S01]  /*23ebc0*/  LDL.LU R22, [R1+0x7b8] ;  /* 0x0007b80001167983 */ /* 0x002f220000300800 */
[----:B------:R-:W-:-:S03]  /*23ebd0*/  PRMT R0, R10, 0x7771, RZ ;  /* 0x000077710a007816 */ /* 0x000fc600000000ff */
[----:B------:R-:W4:Y:S01]  /*23ebe0*/  LDL.LU.64 R50, [R1+0x1438] ;  /* 0x0014380001327983 */ /* 0x000f220000300a00 */
[----:B0-----:R-:W-:-:S03]  /*23ebf0*/  PRMT R2, R10, 0x7772, RZ ;  /* 0x000077720a027816 */ /* 0x001fc600000000ff */
[----:B------:R-:W4:Y:S04]  /*23ec00*/  LDL.LU.64 R46, [R1+0x1430] ;  /* 0x00143000012e7983 */ /* 0x000f280000300a00 */
[----:B------:R0:W-:Y:S04]  /*23ec10*/  @P6 STG.E.U8 desc[UR16][R56.64], R0 ;  /* 0x0000000038006986 */ /* 0x0001e8000c101110 */
[----:B---3--:R1:W-:Y:S01]  /*23ec20*/  @P5 STG.E.U8 desc[UR16][R42.64], R2 ;  /* 0x000000022a005986 */ /* 0x0083e2000c101110 */
[----:B------:R-:W-:Y:S01]  /*23ec30*/  ISETP.LT.AND P4, PT, R40, UR31, !P1 ;  /* 0x0000001f28007c0c */ /* 0x000fe2000cf81270 */
[----:B------:R-:W3:Y:S01]  /*23ec40*/  LDCU UR31, c[0x0][0x398] ;  /* 0x00007300ff1f77ac */ /* 0x000ee20008000800 */
[----:B0-----:R-:W-:Y:S01]  /*23ec50*/  PRMT R0, R10, 0x7773, RZ ;  /* 0x000077730a007816 */ /* 0x001fe200000000ff */
[----:B-1----:R-:W3:Y:S04]  /*23ec60*/  LDL.LU.64 R42, [R1+0x1428] ;  /* 0x00142800012a7983 */ /* 0x002ee80000300a00 */
[----:B------:R-:W3:Y:S01]  /*23ec70*/  LDL.LU.64 R10, [R1+0x1420] ;  /* 0x00142000010a7983 */ /* 0x000ee20000300a00 */
[----:B------:R-:W-:Y:S01]  /*23ec80*/  ISETP.LT.AND P0, PT, R6, UR6, !P1 ;  /* 0x0000000606007c0c */ /* 0x000fe2000cf01270 */
[----:B------:R-:W0:Y:S01]  /*23ec90*/  LDCU UR6, c[0x0][0x398] ;  /* 0x00007300ff0677ac */ /* 0x000e220008000800 */
[----:B--2---:R-:W-:-:S03]  /*23eca0*/  PRMT R2, R34, 0x7770, RZ ;  /* 0x0000777022027816 */ /* 0x004fc600000000ff */
[----:B------:R-:W-:Y:S08]  /*23ecb0*/  @P4 STG.E.U8 desc[UR16][R54.64], R0 ;  /* 0x0000000036004986 */ /* 0x000ff0000c101110 */
[----:B----4-:R1:W-:Y:S04]  /*23ecc0*/  @P0 STG.E.U8 desc[UR16][R36.64], R2 ;  /* 0x0000000224000986 */ /* 0x0103e8000c101110 */
[----:B-1----:R-:W2:Y:S01]  /*23ecd0*/  LDL.LU.64 R36, [R1+0x1418] ;  /* 0x0014180001247983 */ /* 0x002ea20000300a00 */
[----:B------:R-:W-:-:S02]  /*23ece0*/  ISETP.LT.AND P6, PT, R32, UR36, !P1 ;  /* 0x0000002420007c0c */ /* 0x000fc4000cfc1270 */
[----:B------:R-:W-:Y:S01]  /*23ecf0*/  ISETP.LT.AND P5, PT, R25, UR4, !P1 ;  /* 0x0000000419007c0c */ /* 0x000fe2000cfa1270 */
[----:B------:R-:W4:Y:S01]  /*23ed00*/  LDL.LU R8, [R1+0x6b8] ;  /* 0x0006b80001087983 */ /* 0x000f220000300800 */
[----:B------:R-:W-:Y:S01]  /*23ed10*/  PRMT R0, R34, 0x7771, RZ ;  /* 0x0000777122007816 */ /* 0x000fe200000000ff */
[----:B------:R-:W1:Y:S01]  /*23ed20*/  LDCU UR4, c[0x0][0x398] ;  /* 0x00007300ff0477ac */ /* 0x000e620008000800 */
[----:B------:R-:W-:Y:S02]  /*23ed30*/  ISETP.LT.AND P4, PT, R24, UR7, !P1 ;  /* 0x0000000718007c0c */ /* 0x000fe4000cf81270 */
[----:B------:R-:W-:Y:S01]  /*23ed40*/  PRMT R2, R34, 0x7772, RZ ;  /* 0x0000777222027816 */ /* 0x000fe200000000ff */
[----:B------:R-:W0:Y:S01]  /*23ed50*/  LDCU UR7, c[0x0][0x398] ;  /* 0x00007300ff0777ac */ /* 0x000e220008000800 */
[----:B------:R-:W-:-:S03]  /*23ed60*/  ISETP.LT.AND P0, PT, R44, UR10, !P1 ;  /* 0x0000000a2c007c0c */ /* 0x000fc6000cf01270 */
[----:B------:R1:W-:Y:S01]  /*23ed70*/  @P6 STG.E.U8 desc[UR16][R26.64], R0 ;  /* 0x000000001a006986 */ /* 0x0003e2000c101110 */
[----:B------:R-:W-:Y:S01]  /*23ed80*/  ISETP.LT.AND P6, PT, R21, UR12, !P1 ;  /* 0x0000000c15007c0c */ /* 0x000fe2000cfc1270 */
[----:B------:R-:W0:Y:S02]  /*23ed90*/  LDCU UR10, c[0x0][0x398] ;  /* 0x00007300ff0a77ac */ /* 0x000e240008000800 */
[----:B------:R0:W-:Y:S01]  /*23eda0*/  @P5 STG.E.U8 desc[UR16][R52.64], R2 ;  /* 0x0000000234005986 */ /* 0x0001e2000c101110 */
[----:B------:R-:W-:Y:S01]  /*23edb0*/  ISETP.LT.AND P5, PT, R39, UR14, !P1 ;  /* 0x0000000e27007c0c */ /* 0x000fe2000cfa1270 */
[----:B------:R-:W2:Y:S01]  /*23edc0*/  LDCU UR12, c[0x0][0x398] ;  /* 0x00007300ff0c77ac */ /* 0x000ea20008000800 */
[----:B------:R-:W2:Y:S01]  /*23edd0*/  LDCU UR14, c[0x0][0x398] ;  /* 0x00007300ff0e77ac */ /* 0x000ea20008000800 */
[----:B-1----:R-:W-:Y:S02]  /*23ede0*/  PRMT R0, R34, 0x7773, RZ ;  /* 0x0000777322007816 */ /* 0x002fe400000000ff */
[----:B------:R-:W4:Y:S01]  /*23edf0*/  LDL.LU.64 R34, [R1+0x1410] ;  /* 0x0014100001227983 */ /* 0x000f220000300a00 */
[----:B0-----:R-:W-:-:S03]  /*23ee00*/  PRMT R2, R22, 0x7770, RZ ;  /* 0x0000777016027816 */ /* 0x001fc600000000ff */
[----:B------:R0:W-:Y:S04]  /*23ee10*/  @P4 STG.E.U8 desc[UR16][R50.64], R0 ;  /* 0x0000000032004986 */ /* 0x0001e8000c101110 */
[----:B------:R1:W-:Y:S04]  /*23ee20*/  @P0 STG.E.U8 desc[UR16][R46.64], R2 ;  /* 0x000000022e000986 */ /* 0x0003e8000c101110 */
[----:B0-----:R-:W4:Y:S01]  /*23ee30*/  LDL.LU.64 R50, [R1+0x1408] ;  /* 0x0014080001327983 */ /* 0x001f220000300a00 */
[C---:B------:R-:W-:Y:S02]  /*23ee40*/  PRMT R0, R22.reuse, 0x7771, RZ ;  /* 0x0000777116007816 */ /* 0x040fe400000000ff */
[----:B-1----:R-:W-:Y:S01]  /*23ee50*/  PRMT R2, R22, 0x7772, RZ ;  /* 0x0000777216027816 */ /* 0x002fe200000000ff */
[----:B------:R-:W4:Y:S04]  /*23ee60*/  LDL.LU.64 R46, [R1+0x1400] ;  /* 0x00140000012e7983 */ /* 0x000f280000300a00 */
[----:B---3--:R-:W-:Y:S04]  /*23ee70*/  @P6 STG.E.U8 desc[UR16][R42.64], R0 ;  /* 0x000000002a006986 */ /* 0x008fe8000c101110 */
[----:B------:R0:W-:Y:S01]  /*23ee80*/  @P5 STG.E.U8 desc[UR16][R10.64], R2 ;  /* 0x000000020a005986 */ /* 0x0001e2000c101110 */
[----:B------:R-:W-:Y:S01]  /*23ee90*/  ISETP.LT.AND P0, PT, R38, UR18, !P1 ;  /* 0x0000001226007c0c */ /* 0x000fe2000cf01270 */
[----:B------:R-:W1:Y:S02]  /*23eea0*/  LDCU UR18, c[0x0][0x398] ;  /* 0x00007300ff1277ac */ /* 0x000e640008000800 */
[----:B0-----:R-:W3:Y:S04]  /*23eeb0*/  LDL.LU.64 R10, [R1+0x13f8] ;  /* 0x0013f800010a7983 */ /* 0x001ee80000300a00 */
[----:B------:R-:W3:Y:S01]  /*23eec0*/  LDL.LU R45, [R1+0x71c] ;  /* 0x00071c00012d7983 */ /* 0x000ee20000300800 */
[----:B------:R-:W-:-:S03]  /*23eed0*/  PRMT R0, R22, 0x7773, RZ ;  /* 0x0000777316007816 */ /* 0x000fc600000000ff */
[----:B------:R-:W3:Y:S04]  /*23eee0*/  LDL.LU.64 R22, [R1+0x13f0] ;  /* 0x0013f00001167983 */ /* 0x000ee80000300a00 */
[----:B------:R-:W3:Y:S04]  /*23eef0*/  LDL.LU.64 R42, [R1+0x13e8] ;  /* 0x0013e800012a7983 */ /* 0x000ee80000300a00 */
[----:B--2---:R0:W-:Y:S04]  /*23ef00*/  @P0 STG.E.U8 desc[UR16][R36.64], R0 ;  /* 0x0000000024000986 */ /* 0x0041e8000c101110 */
[----:B0-----:R-:W2:Y:S01]  /*23ef10*/  LDL.LU.64 R36, [R1+0x13e0] ;  /* 0x0013e00001247983 */ /* 0x001ea20000300a00 */
[----:B------:R-:W-:Y:S01]  /*23ef20*/  ISETP.LT.AND P4, PT, R19, UR30, !P1 ;  /* 0x0000001e13007c0c */ /* 0x000fe2000cf81270 */
[----:B------:R-:W-:Y:S01]  /*23ef30*/  VIADD R2, R33, 0x78 ;  /* 0x0000007821027836 */ /* 0x000fe20000000000 */
[----:B------:R-:W-:Y:S01]  /*23ef40*/  ISETP.LT.AND P5, PT, R17, UR37, !P1 ;  /* 0x0000002511007c0c */ /* 0x000fe2000cfa1270 */
[----:B------:R-:W0:Y:S01]  /*23ef50*/  LDCU UR30, c[0x0][0x398] ;  /* 0x00007300ff1e77ac */ /* 0x000e220008000800 */
[----:B------:R-:W-:-:S02]  /*23ef60*/  ISETP.LT.AND P6, PT, R31, UR5, !P1 ;  /* 0x000000051f007c0c */ /* 0x000fc4000cfc1270 */
[----:B------:R-:W-:Y:S01]  /*23ef70*/  ISETP.GE.AND P0, PT, R2, UR11, PT ;  /* 0x0000000b02007c0c */ /* 0x000fe2000bf06270 */
[----:B------:R-:W0:Y:S01]  /*23ef80*/  LDCU UR5, c[0x0][0x398] ;  /* 0x00007300ff0577ac */ /* 0x000e220008000800 */
[C---:B----4-:R-:W-:Y:S02]  /*23ef90*/  PRMT R2, R8.reuse, 0x7770, RZ ;  /* 0x0000777008027816 */ /* 0x050fe400000000ff */
[----:B------:R-:W-:Y:S01]  /*23efa0*/  ISETP.LT.AND P1, PT, R7, UR20, !P1 ;  /* 0x0000001407007c0c */ /* 0x000fe2000cf21270 */
[----:B------:R-:W4:Y:S01]  /*23efb0*/  LDCU UR11, c[0x0][0x398] ;  /* 0x00007300ff0b77ac */ /* 0x000f220008000800 */
[C---:B------:R-:W-:Y:S01]  /*23efc0*/  PRMT R0, R8.reuse, 0x7771, RZ ;  /* 0x0000777108007816 */ /* 0x040fe200000000ff */
[----:B------:R0:W-:Y:S01]  /*23efd0*/  @P4 STG.E.U8 desc[UR16][R34.64], R2 ;  /* 0x0000000222004986 */ /* 0x0001e2000c101110 */
[----:B------:R-:W-:Y:S01]  /*23efe0*/  ISETP.LT.AND P4, PT, R5, UR22, !P2 ;  /* 0x0000001605007c0c */ /* 0x000fe2000d781270 */
[----:B------:R-:W1:Y:S01]  /*23eff0*/  LDCU UR20, c[0x0][0x398] ;  /* 0x00007300ff1477ac */ /* 0x000e620008000800 */
[----:B------:R-:W1:Y:S01]  /*23f000*/  LDCU UR22, c[0x0][0x398] ;  /* 0x00007300ff1677ac */ /* 0x000e620008000800 */
[----:B0-----:R-:W4:Y:S01]  /*23f010*/  LDL.LU.64 R34, [R1+0x13d0] ;  /* 0x0013d00001227983 */ /* 0x001f220000300a00 */
[----:B------:R-:W-:-:S03]  /*23f020*/  PRMT R2, R8, 0x7772, RZ ;  /* 0x0000777208027816 */ /* 0x000fc600000000ff */
[----:B------:R0:W-:Y:S04]  /*23f030*/  @P5 STG.E.U8 desc[UR16][R50.64], R0 ;  /* 0x0000000032005986 */ /* 0x0001e8000c101110 */
[----:B------:R-:W-:Y:S01]  /*23f040*/  @P6 STG.E.U8 desc[UR16][R46.64], R2 ;  /* 0x000000022e006986 */ /* 0x000fe2000c101110 */
[----:B0-----:R-:W-:-:S03]  /*23f050*/  PRMT R0, R8, 0x7773, RZ ;  /* 0x0000777308007816 */ /* 0x001fc600000000ff */
[----:B------:R-:W4:Y:S04]  /*23f060*/  LDL.LU R8, [R1+0x70c] ;  /* 0x00070c0001087983 */ /* 0x000f280000300800 */
[----:B------:R-:W4:Y:S01]  /*23f070*/  LDL.LU.64 R52, [R1+0x13d8] ;  /* 0x0013d80001347983 */ /* 0x000f220000300a00 */
[----:B------:R-:W-:Y:S01]  /*23f080*/  ISETP.LT.AND P5, PT, R41, UR24, !P2 ;  /* 0x0000001829007c0c */ /* 0x000fe2000d7a1270 */
[----:B------:R-:W0:Y:S01]  /*23f090*/  LDCU UR24, c[0x0][0x398] ;  /* 0x00007300ff1877ac */ /* 0x000e220008000800 */
[----:B------:R-:W-:Y:S01]  /*23f0a0*/  ISETP.LT.AND P6, PT, R20, UR33, !P2 ;  /* 0x0000002114007c0c */ /* 0x000fe2000d7c1270 */
[----:B------:R-:W0:Y:S01]  /*23f0b0*/  LDCU UR33, c[0x0][0x398] ;  /* 0x00007300ff2177ac */ /* 0x000e220008000800 */
[----:B---3--:R3:W-:Y:S04]  /*23f0c0*/  @P1 STG.E.U8 desc[UR16][R10.64], R0 ;  /* 0x000000000a001986 */ /* 0x0087e8000c101110 */
[----:B---3--:R-:W3:Y:S01]  /*23f0d0*/  LDL.LU.64 R10, [R1+0x13c8] ;  /* 0x0013c800010a7983 */ /* 0x008ee20000300a00 */
[----:B------:R-:W-:-:S02]  /*23f0e0*/  PRMT R3, R45, 0x7770, RZ ;  /* 0x000077702d037816 */ /* 0x000fc400000000ff */
[C---:B------:R-:W-:Y:S01]  /*23f0f0*/  PRMT R2, R45.reuse, 0x7771, RZ ;  /* 0x000077712d027816 */ /* 0x040fe200000000ff */
[----:B------:R-:W3:Y:S01]  /*23f100*/  LDL.LU.64 R50, [R1+0x13c0] ;  /* 0x0013c00001327983 */ /* 0x000ee20000300a00 */
[----:B------:R-:W-:-:S03]  /*23f110*/  PRMT R0, R45, 0x7772, RZ ;  /* 0x000077722d007816 */ /* 0x000fc600000000ff */
[----:B------:R-:W3:Y:S04]  /*23f120*/  LDL.LU.64 R46, [R1+0x13b8] ;  /* 0x0013b800012e7983 */ /* 0x000ee80000300a00 */
[----:B------:R0:W-:Y:S04]  /*23f130*/  @P4 STG.E.U8 desc[UR16][R22.64], R3 ;  /* 0x0000000316004986 */ /* 0x0001e8000c101110 */
[----:B------:R-:W-:Y:S04]  /*23f140*/  @P5 STG.E.U8 desc[UR16][R42.64], R2 ;  /* 0x000000022a005986 */ /* 0x000fe8000c101110 */
[----:B0-----:R-:W3:Y:S04]  /*23f150*/  LDL.LU R22, [R1+0x6cc] ;  /* 0x0006cc0001167983 */ /* 0x001ee80000300800 */
        /* <DEDUP_REMOVED lines=8> */
[----:B------:R-:W-:-:S02]  /*23f1e0*/  PRMT R4, R45, 0x7773, RZ ;  /* 0x000077732d047816 */ /* 0x000fc400000000ff */
[----:B------:R-:W-:Y:S01]  /*23f1f0*/  ISETP.LT.AND P5, PT, R24, UR8, !P2 ;  /* 0x0000000818007c0c */ /* 0x000fe2000d7a1270 */
[----:B------:R-:W0:Y:S01]  /*23f200*/  LDCU UR9, c[0x0][0x398] ;  /* 0x00007300ff0977ac */ /* 0x000e220008000800 */
[----:B------:R-:W0:Y:S03]  /*23f210*/  LDCU UR8, c[0x0][0x398] ;  /* 0x00007300ff0877ac */ /* 0x000e260008000800 */
[----:B----4-:R4:W-:Y:S01]  /*23f220*/  @P1 STG.E.U8 desc[UR16][R34.64], R4 ;  /* 0x0000000422001986 */ /* 0x0109e2000c101110 */
[----:B------:R-:W-:Y:S01]  /*23f230*/  ISETP.LT.AND P1, PT, R25, UR28, !P2 ;  /* 0x0000001c19007c0c */ /* 0x000fe2000d721270 */
[----:B------:R-:W0:Y:S02]  /*23f240*/  LDCU UR28, c[0x0][0x398] ;  /* 0x00007300ff1c77ac */ /* 0x000e240008000800 */
[----:B----4-:R-:W4:Y:S01]  /*23f250*/  LDL.LU.64 R34, [R1+0x13a0] ;  /* 0x0013a00001227983 */ /* 0x010f220000300a00 */
[----:B------:R-:W-:-:S02]  /*23f260*/  PRMT R0, R8, 0x7770, RZ ;  /* 0x0000777008007816 */ /* 0x000fc400000000ff */
[----:B------:R-:W-:-:S03]  /*23f270*/  PRMT R2, R8, 0x7771, RZ ;  /* 0x0000777108027816 */ /* 0x000fc600000000ff */
[----:B------:R-:W-:Y:S01]  /*23f280*/  @P4 STG.E.U8 desc[UR16][R52.64], R0 ;  /* 0x0000000034004986 */ /* 0x000fe2000c101110 */
[----:B------:R-:W-:Y:S01]  /*23f290*/  ISETP.LT.AND P4, PT, R44, UR29, !P2 ;  /* 0x0000001d2c007c0c */ /* 0x000fe2000d781270 */
[----:B------:R-:W0:Y:S01]  /*23f2a0*/  LDCU UR29, c[0x0][0x398] ;  /* 0x00007300ff1d77ac */ /* 0x000e220008000800 */
[C---:B------:R-:W-:Y:S02]  /*23f2b0*/  PRMT R3, R8.reuse, 0x7772, RZ ;  /* 0x0000777208037816 */ /* 0x040fe400000000ff */
[----:B------:R-:W-:Y:S01]  /*23f2c0*/  PRMT R4, R8, 0x7773, RZ ;  /* 0x0000777308047816 */ /* 0x000fe200000000ff */
[----:B---3--:R3:W-:Y:S04]  /*23f2d0*/  @P6 STG.E.U8 desc[UR16][R10.64], R2 ;  /* 0x000000020a006986 */ /* 0x0087e8000c101110 */
[----:B---3--:R-:W3:Y:S04]  /*23f2e0*/  LDL.LU.64 R10, [R1+0x1390] ;  /* 0x00139000010a7983 */ /* 0x008ee80000300a00 */
[----:B------:R-:W3:Y:S04]  /*23f2f0*/  LDL.LU R8, [R1+0x7ec] ;  /* 0x0007ec0001087983 */ /* 0x000ee80000300800 */
[----:B------:R0:W-:Y:S01]  /*23f300*/  @P1 STG.E.U8 desc[UR16][R50.64], R3 ;  /* 0x0000000332001986 */ /* 0x0001e2000c101110 */
[----:B------:R-:W-:-:S03]  /*23f310*/  PRMT R2, R22, 0x7770, RZ ;  /* 0x0000777016027816 */ /* 0x000fc600000000ff */
[----:B------:R-:W3:Y:S04]  /*23f320*/  LDL.LU.64 R26, [R1+0x1398] ;  /* 0x00139800011a7983 */ /* 0x000ee80000300a00 */
[----:B------:R-:W-:Y:S04]  /*23f330*/  @P5 STG.E.U8 desc[UR16][R46.64], R4 ;  /* 0x000000042e005986 */ /* 0x000fe8000c101110 */
[----:B------:R-:W3:Y:S04]  /*23f340*/  LDL.LU.64 R52, [R1+0x1388] ;  /* 0x0013880001347983 */ /* 0x000ee80000300a00 */
[----:B0-----:R-:W3:Y:S04]  /*23f350*/  LDL.LU.64 R50, [R1+0x1380] ;  /* 0x0013800001327983 */ /* 0x001ee80000300a00 */
        /* <DEDUP_REMOVED lines=9> */
[C---:B------:R-:W-:Y:S02]  /*23f3f0*/  PRMT R0, R22.reuse, 0x7771, RZ ;  /* 0x0000777116007816 */ /* 0x040fe400000000ff */
[C---:B------:R-:W-:Y:S01]  /*23f400*/  PRMT R2, R22.reuse, 0x7772, RZ ;  /* 0x0000777216027816 */ /* 0x040fe200000000ff */
[----:B------:R-:W0:Y:S01]  /*23f410*/  LDCU UR13, c[0x0][0x398] ;  /* 0x00007300ff0d77ac */ /* 0x000e220008000800 */
[----:B------:R-:W-:Y:S02]  /*23f420*/  PRMT R3, R22, 0x7773, RZ ;  /* 0x0000777316037816 */ /* 0x000fe400000000ff */
[----:B------:R-:W2:Y:S01]  /*23f430*/  LDL.LU R22, [R1+0x7dc] ;  /* 0x0007dc0001167983 */ /* 0x000ea20000300800 */
[----:B------:R-:W0:Y:S03]  /*23f440*/  LDCU UR31, c[0x0][0x398] ;  /* 0x00007300ff1f77ac */ /* 0x000e260008000800 */
[----:B------:R0:W-:Y:S04]  /*23f450*/  @P5 STG.E.U8 desc[UR16][R42.64], R0 ;  /* 0x000000002a005986 */ /* 0x0001e8000c101110 */
[----:B----4-:R-:W-:Y:S04]  /*23f460*/  @P6 STG.E.U8 desc[UR16][R34.64], R2 ;  /* 0x0000000222006986 */ /* 0x010fe8000c101110 */
[----:B------:R-:W4:Y:S01]  /*23f470*/  LDL.LU.64 R46, [R1+0x1370] ;  /* 0x00137000012e7983 */ /* 0x000f220000300a00 */
[----:B------:R-:W-:Y:S01]  /*23f480*/  ISETP.LT.AND P6, PT, R19, UR7, !P2 ;  /* 0x0000000713007c0c */ /* 0x000fe2000d7c1270 */
[----:B------:R-:W0:Y:S01]  /*23f490*/  LDCU UR7, c[0x0][0x398] ;  /* 0x00007300ff0777ac */ /* 0x000e220008000800 */
[----:B------:R-:W-:Y:S01]  /*23f4a0*/  ISETP.LT.AND P5, PT, R17, UR10, !P2 ;  /* 0x0000000a11007c0c */ /* 0x000fe2000d7a1270 */
[----:B------:R-:W0:Y:S01]  /*23f4b0*/  LDCU UR10, c[0x0][0x398] ;  /* 0x00007300ff0a77ac */ /* 0x000e220008000800 */
[----:B---3--:R3:W-:Y:S01]  /*23f4c0*/  @P4 STG.E.U8 desc[UR16][R10.64], R3 ;  /* 0x000000030a004986 */ /* 0x0087e2000c101110 */
[----:B------:R-:W-:Y:S01]  /*23f4d0*/  ISETP.LT.AND P4, PT, R31, UR12, !P2 ;  /* 0x0000000c1f007c0c */ /* 0x000fe2000d781270 */
[----:B------:R-:W1:Y:S01]  /*23f4e0*/  LDCU UR12, c[0x0][0x398] ;  /* 0x00007300ff0c77ac */ /* 0x000e620008000800 */
[----:B------:R-:W-:-:S02]  /*23f4f0*/  ISETP.LT.AND P2, PT, R7, UR14, !P2 ;  /* 0x0000000e07007c0c */ /* 0x000fc4000d741270 */
[C---:B0-----:R-:W-:Y:S01]  /*23f500*/  PRMT R0, R8.reuse, 0x7770, RZ ;  /* 0x0000777008007816 */ /* 0x041fe200000000ff */
[----:B------:R-:W0:Y:S01]  /*23f510*/  LDCU UR14, c[0x0][0x398] ;  /* 0x00007300ff0e77ac */ /* 0x000e220008000800 */
[----:B---3--:R-:W3:Y:S04]  /*23f520*/  LDL.LU.64 R10, [R1+0x1358] ;  /* 0x00135800010a7983 */ /* 0x008ee80000300a00 */
[----:B------:R-:W3:Y:S04]  /*23f530*/  LDL.LU.64 R42, [R1+0x1350] ;  /* 0x00135000012a7983 */ /* 0x000ee80000300a00 */
[----:B------:R-:W3:Y:S01]  /*23f540*/  LDL.LU.64 R34, [R1+0x1348] ;  /* 0x0013480001227983 */ /* 0x000ee20000300a00 */
[----:B------:R-:W-:-:S02]  /*23f550*/  PRMT R2, R8, 0x7771, RZ ;  /* 0x0000777108027816 */ /* 0x000fc400000000ff */
[C---:B------:R-:W-:Y:S02]  /*23f560*/  PRMT R3, R8.reuse, 0x7772, RZ ;  /* 0x0000777208037816 */ /* 0x040fe400000000ff */
[----:B------:R-:W-:Y:S02]  /*23f570*/  PRMT R4, R8, 0x7773, RZ ;  /* 0x0000777308047816 */ /* 0x000fe400000000ff */
[----:B------:R-:W3:Y:S04]  /*23f580*/  LDL.LU R8, [R1+0x7cc] ;  /* 0x0007cc0001087983 */ /* 0x000ee80000300800 */
[----:B------:R0:W-:Y:S04]  /*23f590*/  @P6 STG.E.U8 desc[UR16][R26.64], R0 ;  /* 0x000000001a006986 */ /* 0x0001e8000c101110 */
[----:B------:R-:W-:Y:S04]  /*23f5a0*/  @P5 STG.E.U8 desc[UR16][R52.64], R2 ;  /* 0x0000000234005986 */ /* 0x000fe8000c101110 */
[----:B------:R1:W-:Y:S04]  /*23f5b0*/  @P4 STG.E.U8 desc[UR16][R50.64], R3 ;  /* 0x0000000332004986 */ /* 0x0003e8000c101110 */
[----:B0-----:R-:W3:Y:S04]  /*23f5c0*/  LDL.LU.64 R26, [R1+0x1340] ;  /* 0x00134000011a7983 */ /* 0x001ee80000300a00 */
[----:B-1----:R-:W3:Y:S04]  /*23f5d0*/  LDL.LU.64 R50, [R1+0x1338] ;  /* 0x0013380001327983 */ /* 0x002ee80000300a00 */
[----:B--2---:R0:W-:Y:S04]  /*23f5e0*/  @P2 STG.E.U8 desc[UR16][R36.64], R4 ;  /* 0x0000000424002986 */ /* 0x0041e8000c101110 */
[----:B0-----:R-:W2:Y:S01]  /*23f5f0*/  LDL.LU.64 R36, [R1+0x1330] ;  /* 0x0013300001247983 */ /* 0x001ea20000300a00 */
[----:B------:R-:W-:-:S02]  /*23f600*/  ISETP.LT.AND P4, PT, R5, UR18, !P3 ;  /* 0x0000001205007c0c */ /* 0x000fc4000df81270 */
[----:B------:R-:W-:Y:S02]  /*23f610*/  ISETP.LT.AND P5, PT, R41, UR30, !P3 ;  /* 0x0000001e29007c0c */ /* 0x000fe4000dfa1270 */
[----:B------:R-:W-:Y:S02]  /*23f620*/  ISETP.LT.AND P6, PT, R20, UR32, !P3 ;  /* 0x0000002014007c0c */ /* 0x000fe4000dfc1270 */
[----:B------:R-:W-:Y:S02]  /*23f630*/  ISETP.LT.AND P2, PT, R40, UR5, !P3 ;  /* 0x0000000528007c0c */ /* 0x000fe4000df41270 */
[C---:B------:R-:W-:Y:S02]  /*23f640*/  PRMT R3, R22.reuse, 0x7770, RZ ;  /* 0x0000777016037816 */ /* 0x040fe400000000ff */
[C---:B------:R-:W-:Y:S02]  /*23f650*/  PRMT R2, R22.reuse, 0x7771, RZ ;  /* 0x0000777116027816 */ /* 0x040fe400000000ff */
[----:B------:R-:W-:-:S02]  /*23f660*/  PRMT R0, R22, 0x7772, RZ ;  /* 0x0000777216007816 */ /* 0x000fc400000000ff */
[----:B------:R-:W-:Y:S01]  /*23f670*/  PRMT R4, R22, 0x7773, RZ ;  /* 0x0000777316047816 */ /* 0x000fe200000000ff */
[----:B------:R-:W0:Y:S01]  /*23f680*/  LDCU UR18, c[0x0][0x398] ;  /* 0x00007300ff1277ac */ /* 0x000e220008000800 */
[----:B------:R-:W2:Y:S01]  /*23f690*/  LDL.LU.64 R22, [R1+0x1328] ;  /* 0x0013280001167983 */ /* 0x000ea20000300a00 */
[----:B------:R-:W1:Y:S01]  /*23f6a0*/  LDCU UR30, c[0x0][0x398] ;  /* 0x00007300ff1e77ac */ /* 0x000e620008000800 */
[----:B------:R-:W0:Y:S01]  /*23f6b0*/  LDCU UR5, c[0x0][0x398] ;  /* 0x00007300ff0577ac */ /* 0x000e220008000800 */
[----:B------:R-:W0:Y:S01]  /*23f6c0*/  LDCU UR32, c[0x0][0x398] ;  /* 0x00007300ff2077ac */ /* 0x000e220008000800 */
[----:B----4-:R-:W-:Y:S01]  /*23f6d0*/  @P4 STG.E.U8 desc[UR16][R46.64], R3 ;  /* 0x000000032e004986 */ /* 0x010fe2000c101110 */
[----:B------:R-:W-:Y:S01]  /*23f6e0*/  ISETP.LT.AND P4, PT, R25, UR22, !P3 ;  /* 0x0000001619007c0c */ /* 0x000fe2000df81270 */
[----:B------:R-:W4:Y:S02]  /*23f6f0*/  LDCU UR22, c[0x0][0x398] ;  /* 0x00007300ff1677ac */ /* 0x000f240008000800 */
[----:B---3--:R3:W-:Y:S01]  /*23f700*/  @P5 STG.E.U8 desc[UR16][R10.64], R2 ;  /* 0x000000020a005986 */ /* 0x0087e2000c101110 */
[----:B------:R-:W-:Y:S01]  /*23f710*/  ISETP.LT.AND P5, PT, R6, UR11, !P3 ;  /* 0x0000000b06007c0c */ /* 0x000fe2000dfa1270 */
[----:B------:R-:W0:Y:S02]  /*23f720*/  LDCU UR11, c[0x0][0x398] ;  /* 0x00007300ff0b77ac */ /* 0x000e240008000800 */
[----:B------:R0:W-:Y:S01]  /*23f730*/  @P6 STG.E.U8 desc[UR16][R42.64], R0 ;  /* 0x000000002a006986 */ /* 0x0001e2000c101110 */
[----:B------:R-:W-:Y:S01]  /*23f740*/  ISETP.LT.AND P6, PT, R32, UR20, !P3 ;  /* 0x0000001420007c0c */ /* 0x000fe2000dfc1270 */
[----:B------:R-:W1:Y:S02]  /*23f750*/  LDCU UR20, c[0x0][0x398] ;  /* 0x00007300ff1477ac */ /* 0x000e640008000800 */
[----:B---3--:R-:W3:Y:S04]  /*23f760*/  LDL.LU R10, [R1+0x7bc] ;  /* 0x0007bc00010a7983 */ /* 0x008ee80000300800 */
[----:B------:R1:W-:Y:S04]  /*23f770*/  @P2 STG.E.U8 desc[UR16][R34.64], R4 ;  /* 0x0000000422002986 */ /* 0x0003e8000c101110 */
[----:B------:R-:W4:Y:S01]  /*23f780*/  LDL.LU.64 R52, [R1+0x1320] ;  /* 0x0013200001347983 */ /* 0x000f220000300a00 */
[----:B------:R-:W-:-:S02]  /*23f790*/  PRMT R2, R8, 0x7771, RZ ;  /* 0x0000777108027816 */ /* 0x000fc400000000ff */
[C---:B0-----:R-:W-:Y:S02]  /*23f7a0*/  PRMT R0, R8.reuse, 0x7770, RZ ;  /* 0x0000777008007816 */ /* 0x041fe400000000ff */
[----:B------:R-:W-:Y:S01]  /*23f7b0*/  PRMT R3, R8, 0x7772, RZ ;  /* 0x0000777208037816 */ /* 0x000fe200000000ff */
[----:B-1----:R-:W4:Y:S04]  /*23f7c0*/  LDL.LU.64 R34, [R1+0x1318] ;  /* 0x0013180001227983 */ /* 0x002f280000300a00 */
[----:B------:R-:W4:Y:S04]  /*23f7d0*/  LDL.LU.64 R42, [R1+0x1308] ;  /* 0x00130800012a7983 */ /* 0x000f280000300a00 */
[----:B------:R-:W4:Y:S04]  /*23f7e0*/  LDL.LU.64 R46, [R1+0x1300] ;  /* 0x00130000012e7983 */ /* 0x000f280000300a00 */
[----:B------:R-:W4:Y:S04]  /*23f7f0*/  LDL.LU R11, [R1+0x6bc] ;  /* 0x0006bc00010b7983 */ /* 0x000f280000300800 */
[----:B------:R-:W-:Y:S04]  /*23f800*/  @P5 STG.E.U8 desc[UR16][R26.64], R0 ;  /* 0x000000001a005986 */ /* 0x000fe8000c101110 */
[----:B------:R-:W-:Y:S04]  /*23f810*/  @P6 STG.E.U8 desc[UR16][R50.64], R2 ;  /* 0x0000000232006986 */ /* 0x000fe8000c101110 */
[----:B--2---:R0:W-:Y:S04]  /*23f820*/  @P4 STG.E.U8 desc[UR16][R36.64], R3 ;  /* 0x0000000324004986 */ /* 0x0041e8000c101110 */
[----:B0-----:R-:W2:Y:S01]  /*23f830*/  LDL.LU.64 R36, [R1+0x12f8] ;  /* 0x0012f80001247983 */ /* 0x001ea20000300a00 */
[----:B------:R-:W-:-:S02]  /*23f840*/  ISETP.LT.AND P2, PT, R24, UR24, !P3 ;  /* 0x0000001818007c0c */ /* 0x000fc4000df41270 */
[----:B------:R-:W-:Y:S02]  /*23f850*/  PRMT R4, R8, 0x7773, RZ ;  /* 0x0000777308047816 */ /* 0x000fe400000000ff */
[----:B------:R-:W-:Y:S02]  /*23f860*/  ISETP.LT.AND P5, PT, R44, UR33, !P3 ;  /* 0x000000212c007c0c */ /* 0x000fe4000dfa1270 */
[----:B------:R-:W-:Y:S02]  /*23f870*/  ISETP.LT.AND P6, PT, R21, UR34, !P3 ;  /* 0x0000002215007c0c */ /* 0x000fe4000dfc1270 */
[----:B------:R-:W-:Y:S01]  /*23f880*/  ISETP.LT.AND P4, PT, R38, UR9, !P3 ;  /* 0x0000000926007c0c */ /* 0x000fe2000df81270 */
[----:B------:R-:W2:Y:S01]  /*23f890*/  LDL.LU.64 R50, [R1+0x1310] ;  /* 0x0013100001327983 */ /* 0x000ea20000300a00 */
[----:B------:R-:W0:Y:S01]  /*23f8a0*/  LDCU UR24, c[0x0][0x398] ;  /* 0x00007300ff1877ac */ /* 0x000e220008000800 */
[----:B------:R-:W1:Y:S01]  /*23f8b0*/  LDCU UR33, c[0x0][0x398] ;  /* 0x00007300ff2177ac */ /* 0x000e620008000800 */
[----:B------:R-:W0:Y:S01]  /*23f8c0*/  LDCU UR34, c[0x0][0x398] ;  /* 0x00007300ff2277ac */ /* 0x000e220008000800 */
[----:B------:R-:W0:Y:S01]  /*23f8d0*/  LDCU UR9, c[0x0][0x398] ;  /* 0x00007300ff0977ac */ /* 0x000e220008000800 */
[----:B------:R1:W-:Y:S01]  /*23f8e0*/  @P2 STG.E.U8 desc[UR16][R22.64], R4 ;  /* 0x0000000416002986 */ /* 0x0003e2000c101110 */
[----:B------:R-:W-:Y:S01]  /*23f8f0*/  ISETP.LT.AND P2, PT, R39, UR26, !P3 ;  /* 0x0000001a27007c0c */ /* 0x000fe2000df41270 */
[----:B------:R-:W0:Y:S02]  /*23f900*/  LDCU UR26, c[0x0][0x398] ;  /* 0x00007300ff1a77ac */ /* 0x000e240008000800 */
[----:B-1----:R-:W2:Y:S04]  /*23f910*/  LDL.LU.64 R22, [R1+0x12e8] ;  /* 0x0012e80001167983 */ /* 0x002ea80000300a00 */
[----:B------:R-:W2:Y:S01]  /*23f920*/  LDL.LU R8, [R1+0x760] ;  /* 0x0007600001087983 */ /* 0x000ea20000300800 */
[----:B---3--:R-:W-:-:S02]  /*23f930*/  PRMT R3, R10, 0x7770, RZ ;  /* 0x000077700a037816 */ /* 0x008fc400000000ff */
[C---:B------:R-:W-:Y:S02]  /*23f940*/  PRMT R2, R10.reuse, 0x7771, RZ ;  /* 0x000077710a027816 */ /* 0x040fe400000000ff */
[C---:B------:R-:W-:Y:S01]  /*23f950*/  PRMT R0, R10.reuse, 0x7772, RZ ;  /* 0x000077720a007816 */ /* 0x040fe200000000ff */
[----:B----4-:R-:W-:Y:S01]  /*23f960*/  @P5 STG.E.U8 desc[UR16][R52.64], R3 ;  /* 0x0000000334005986 */ /* 0x010fe2000c101110 */
[----:B------:R-:W-:-:S03]  /*23f970*/  PRMT R4, R10, 0x7773, RZ ;  /* 0x000077730a047816 */ /* 0x000fc600000000ff */
[----:B------:R1:W-:Y:S01]  /*23f980*/  @P6 STG.E.U8 desc[UR16][R34.64], R2 ;  /* 0x0000000222006986 */ /* 0x0003e2000c101110 */
[----:B------:R-:W-:-:S03]  /*23f990*/  ISETP.LT.AND P6, PT, R19, UR8, !P3 ;  /* 0x0000000813007c0c */ /* 0x000fc6000dfc1270 */
[----:B------:R3:W-:Y:S04]  /*23f9a0*/  @P2 STG.E.U8 desc[UR16][R42.64], R0 ;  /* 0x000000002a002986 */ /* 0x0007e8000c101110 */
[----:B-1----:R-:W4:Y:S04]  /*23f9b0*/  LDL.LU.64 R34, [R1+0x12f0] ;  /* 0x0012f00001227983 */ /* 0x002f280000300a00 */
[----:B---3--:R-:W3:Y:S01]  /*23f9c0*/  LDL.LU.64 R42, [R1+0x12e0] ;  /* 0x0012e000012a7983 */ /* 0x008ee20000300a00 */
[----:B------:R-:W-:-:S03]  /*23f9d0*/  PRMT R2, R11, 0x7770, RZ ;  /* 0x000077700b027816 */ /* 0x000fc600000000ff */
[----:B------:R1:W-:Y:S04]  /*23f9e0*/  @P4 STG.E.U8 desc[UR16][R46.64], R4 ;  /* 0x000000042e004986 */ /* 0x0003e8000c101110 */
[----:B------:R-:W3:Y:S01]  /*23f9f0*/  LDL.LU.64 R26, [R1+0x12d8] ;  /* 0x0012d800011a7983 */ /* 0x000ee20000300a00 */
[----:B------:R-:W-:Y:S02]  /*23fa00*/  ISETP.LT.AND P5, PT, R17, UR28, !P3 ;  /* 0x0000001c11007c0c */ /* 0x000fe4000dfa1270 */
[----:B------:R-:W-:Y:S02]  /*23fa10*/  ISETP.LT.AND P4, PT, R31, UR29, !P3 ;  /* 0x0000001d1f007c0c */ /* 0x000fe4000df81270 */
[----:B------:R-:W-:Y:S01]  /*23fa20*/  PRMT R3, R11, 0x7773, RZ ;  /* 0x000077730b037816 */ /* 0x000fe200000000ff */
[----:B------:R-:W0:Y:S01]  /*23fa30*/  LDCU UR8, c[0x0][0x398] ;  /* 0x00007300ff0877ac */ /* 0x000e220008000800 */
[----:B-1----:R-:W3:Y:S04]  /*23fa40*/  LDL.LU.64 R46, [R1+0x12d0] ;  /* 0x0012d000012e7983 */ /* 0x002ee80000300a00 */
[----:B------:R-:W3:Y:S04]  /*23fa50*/  LDL.LU.64 R52, [R1+0x12c8] ;  /* 0x0012c80001347983 */ /* 0x000ee80000300a00 */
[----:B--2---:R1:W-:Y:S01]  /*23fa60*/  @P6 STG.E.U8 desc[UR16][R36.64], R2 ;  /* 0x0000000224006986 */ /* 0x0043e2000c101110 */
[----:B------:R-:W-:Y:S01]  /*23fa70*/  VIADD R0, R33, 0x7a ;  /* 0x0000007a21007836 */ /* 0x000fe20000000000 */
[----:B------:R-:W2:Y:S01]  /*23fa80*/  LDCU UR28, c[0x0][0x398] ;  /* 0x00007300ff1c77ac */ /* 0x000ea20008000800 */
[----:B------:R-:W0:Y:S01]  /*23fa90*/  LDCU UR29, c[0x0][0x398] ;  /* 0x00007300ff1d77ac */ /* 0x000e220008000800 */
[----:B-1----:R-:W2:Y:S04]  /*23faa0*/  LDL.LU.64 R36, [R1+0x12c0] ;  /* 0x0012c00001247983 */ /* 0x002ea80000300a00 */
[----:B------:R-:W2:Y:S01]  /*23fab0*/  LDL.LU R10, [R1+0x750] ;  /* 0x00075000010a7983 */ /* 0x000ea20000300800 */
[----:B------:R-:W-:-:S02]  /*23fac0*/  ISETP.LT.AND P3, PT, R7, UR6, !P3 ;  /* 0x0000000607007c0c */ /* 0x000fc4000df61270 */
[----:B------:R-:W-:Y:S02]  /*23fad0*/  ISETP.LT.AND P6, PT, R5, UR4, !P0 ;  /* 0x0000000405007c0c */ /* 0x000fe4000c7c1270 */
[----:B------:R-:W-:Y:S02]  /*23fae0*/  ISETP.GE.AND P2, PT, R0, UR15, PT ;  /* 0x0000000f00007c0c */ /* 0x000fe4000bf46270 */
[C---:B------:R-:W-:Y:S02]  /*23faf0*/  PRMT R2, R11.reuse, 0x7771, RZ ;  /* 0x000077710b027816 */ /* 0x040fe400000000ff */
[----:B------:R-:W-:Y:S01]  /*23fb00*/  PRMT R0, R11, 0x7772, RZ ;  /* 0x000077720b007816 */ /* 0x000fe200000000ff */
[----:B------:R-:W1:Y:S01]  /*23fb10*/  LDCU UR15, c[0x0][0x398] ;  /* 0x00007300ff0f77ac */ /* 0x000e620008000800 */
[----:B------:R-:W0:Y:S01]  /*23fb20*/  LDCU UR4, c[0x0][0x398] ;  /* 0x00007300ff0477ac */ /* 0x000e220008000800 */
[----:B------:R-:W0:Y:S01]  /*23fb30*/  LDCU UR6, c[0x0][0x398] ;  /* 0x00007300ff0677ac */ /* 0x000e220008000800 */
[----:B------:R-:W-:Y:S01]  /*23fb40*/  @P5 STG.E.U8 desc[UR16][R50.64], R2 ;  /* 0x0000000232005986 */ /* 0x000fe2000c101110 */
[----:B------:R-:W-:Y:S01]  /*23fb50*/  ISETP.LT.AND P5, PT, R41, UR13, !P0 ;  /* 0x0000000d29007c0c */ /* 0x000fe2000c7a1270 */
[----:B------:R-:W0:Y:S02]  /*23fb60*/  LDCU UR13, c[0x0][0x398] ;  /* 0x00007300ff0d77ac */ /* 0x000e240008000800 */
[----:B------:R1:W-:Y:S01]  /*23fb70*/  @P4 STG.E.U8 desc[UR16][R22.64], R0 ;  /* 0x0000000016004986 */ /* 0x0003e2000c101110 */
[----:B------:R-:W-:-:S02]  /*23fb80*/  ISETP.LT.AND P4, PT, R20, UR31, !P0 ;  /* 0x0000001f14007c0c */ /* 0x000fc4000c781270 */
[C---:B-1----:R-:W-:Y:S01]  /*23fb90*/  PRMT R0, R8.reuse, 0x7770, RZ ;  /* 0x0000777008007816 */ /* 0x042fe200000000ff */
[----:B------:R-:W2:Y:S01]  /*23fba0*/  LDL.LU.64 R22, [R1+0x12b8] ;  /* 0x0012b80001167983 */ /* 0x000ea20000300a00 */
[----:B------:R-:W-:-:S03]  /*23fbb0*/  PRMT R2, R8, 0x7772, RZ ;  /* 0x0000777208027816 */ /* 0x000fc600000000ff */
[----:B----4-:R1:W-:Y:S04]  /*23fbc0*/  @P3 STG.E.U8 desc[UR16][R34.64], R3 ;  /* 0x0000000322003986 */ /* 0x0103e8000c101110 */
[----:B---3--:R3:W-:Y:S01]  /*23fbd0*/  @P6 STG.E.U8 desc[UR16][R42.64], R0 ;  /* 0x000000002a006986 */ /* 0x0087e2000c101110 */
[----:B------:R-:W-:Y:S02]  /*23fbe0*/  ISETP.LT.AND P6, PT, R40, UR7, !P0 ;  /* 0x0000000728007c0c */ /* 0x000fe4000c7c1270 */
[----:B------:R-:W-:Y:S01]  /*23fbf0*/  ISETP.LT.AND P3, PT, R6, UR10, !P0 ;  /* 0x0000000a06007c0c */ /* 0x000fe2000c761270 */
[----:B------:R-:W4:Y:S01]  /*23fc00*/  LDCU UR7, c[0x0][0x398] ;  /* 0x00007300ff0777ac */ /* 0x000f220008000800 */
[----:B------:R-:W0:Y:S01]  /*23fc10*/  LDCU UR10, c[0x0][0x398] ;  /* 0x00007300ff0a77ac */ /* 0x000e220008000800 */
[----:B-1----:R-:W4:Y:S04]  /*23fc20*/  LDL.LU.64 R34, [R1+0x12a8] ;  /* 0x0012a80001227983 */ /* 0x002f280000300a00 */
[----:B------:R-:W4:Y:S04]  /*23fc30*/  LDL.LU.64 R50, [R1+0x12b0] ;  /* 0x0012b00001327983 */ /* 0x000f280000300a00 */
[----:B---3--:R-:W3:Y:S04]  /*23fc40*/  LDL.LU.64 R42, [R1+0x12a0] ;  /* 0x0012a000012a7983 */ /* 0x008ee80000300a00 */
[----:B------:R-:W3:Y:S01]  /*23fc50*/  LDL.LU R11, [R1+0x740] ;  /* 0x00074000010b7983 */ /* 0x000ee20000300800 */
[----:B------:R-:W-:-:S05]  /*23fc60*/  PRMT R0, R8, 0x7771, RZ ;  /* 0x0000777108007816 */ /* 0x000fca00000000ff */
[----:B------:R1:W-:Y:S04]  /*23fc70*/  @P5 STG.E.U8 desc[UR16][R26.64], R0 ;  /* 0x000000001a005986 */ /* 0x0003e8000c101110 */
[----:B------:R0:W-:Y:S01]  /*23fc80*/  @P4 STG.E.U8 desc[UR16][R46.64], R2 ;  /* 0x000000022e004986 */ /* 0x0001e2000c101110 */
[----:B-1----:R-:W-:-:S03]  /*23fc90*/  PRMT R0, R8, 0x7773, RZ ;  /* 0x0000777308007816 */ /* 0x002fc600000000ff */
[----:B0-----:R-:W3:Y:S04]  /*23fca0*/  LDL.LU.64 R46, [R1+0x1298] ;  /* 0x00129800012e7983 */ /* 0x001ee80000300a00 */
[----:B------:R-:W-:Y:S01]  /*23fcb0*/  @P6 STG.E.U8 desc[UR16][R52.64], R0 ;  /* 0x0000000034006986 */ /* 0x000fe2000c101110 */
[----:B--2---:R-:W-:-:S05]  /*23fcc0*/  PRMT R2, R10, 0x7770, RZ ;  /* 0x000077700a027816 */ /* 0x004fca00000000ff */
[----:B------:R0:W-:Y:S04]  /*23fcd0*/  @P3 STG.E.U8 desc[UR16][R36.64], R2 ;  /* 0x0000000224003986 */ /* 0x0001e8000c101110 */
[----:B0-----:R-:W2:Y:S01]  /*23fce0*/  LDL.LU.64 R36, [R1+0x1288] ;  /* 0x0012880001247983 */ /* 0x001ea20000300a00 */
[----:B------:R-:W-:Y:S02]  /*23fcf0*/  ISETP.LT.AND P5, PT, R32, UR12, !P0 ;  /* 0x0000000c20007c0c */ /* 0x000fe4000c7a1270 */
[----:B------:R-:W-:Y:S02]  /*23fd00*/  ISETP.LT.AND P4, PT, R25, UR14, !P0 ;  /* 0x0000000e19007c0c */ /* 0x000fe4000c781270 */
[C---:B------:R-:W-:Y:S02]  /*23fd10*/  PRMT R0, R10.reuse, 0x7771, RZ ;  /* 0x000077710a007816 */ /* 0x040fe400000000ff */
[----:B------:R-:W-:Y:S01]  /*23fd20*/  PRMT R2, R10, 0x7772, RZ ;  /* 0x000077720a027816 */ /* 0x000fe200000000ff */
[----:B------:R-:W2:Y:S01]  /*23fd30*/  LDL.LU R8, [R1+0x6a0] ;  /* 0x0006a00001087983 */ /* 0x000ea20000300800 */
[----:B------:R-:W-:-:S02]  /*23fd40*/  ISETP.LT.AND P6, PT, R24, UR18, !P0 ;  /* 0x0000001218007c0c */ /* 0x000fc4000c7c1270 */
[----:B------:R-:W-:Y:S01]  /*23fd50*/  ISETP.LT.AND P3, PT, R44, UR30, !P0 ;  /* 0x0000001e2c007c0c */ /* 0x000fe2000c761270 */
[----:B------:R-:W0:Y:S01]  /*23fd60*/  LDCU UR12, c[0x0][0x398] ;  /* 0x00007300ff0c77ac */ /* 0x000e220008000800 */
[----:B------:R-:W1:Y:S01]  /*23fd70*/  LDCU UR14, c[0x0][0x398] ;  /* 0x00007300ff0e77ac */ /* 0x000e620008000800 */
[----:B------:R-:W0:Y:S01]  /*23fd80*/  LDCU UR18, c[0x0][0x398] ;  /* 0x00007300ff1277ac */ /* 0x000e220008000800 */
[----:B------:R1:W-:Y:S01]  /*23fd90*/  @P5 STG.E.U8 desc[UR16][R22.64], R0 ;  /* 0x0000000016005986 */ /* 0x0003e2000c101110 */
[----:B------:R-:W-:Y:S01]  /*23fda0*/  ISETP.LT.AND P5, PT, R21, UR5, !P0 ;  /* 0x0000000515007c0c */ /* 0x000fe2000c7a1270 */
[----:B------:R-:W0:Y:S02]  /*23fdb0*/  LDCU UR5, c[0x0][0x398] ;  /* 0x00007300ff0577ac */ /* 0x000e240008000800 */
[----:B-1----:R-:W2:Y:S01]  /*23fdc0*/  LDL.LU.64 R22, [R1+0x1290] ;  /* 0x0012900001167983 */ /* 0x002ea20000300a00 */
[----:B------:R-:W-:-:S03]  /*23fdd0*/  PRMT R0, R10, 0x7773, RZ ;  /* 0x000077730a007816 */ /* 0x000fc600000000ff */
[----:B----4-:R1:W-:Y:S01]  /*23fde0*/  @P4 STG.E.U8 desc[UR16][R34.64], R2 ;  /* 0x0000000222004986 */ /* 0x0103e2000c101110 */
[----:B------:R-:W-:-:S03]  /*23fdf0*/  ISETP.LT.AND P4, PT, R39, UR32, !P0 ;  /* 0x0000002027007c0c */ /* 0x000fc6000c781270 */
[----:B------:R4:W-:Y:S04]  /*23fe00*/  @P6 STG.E.U8 desc[UR16][R50.64], R0 ;  /* 0x0000000032006986 */ /* 0x0009e8000c101110 */
[----:B-1----:R-:W2:Y:S01]  /*23fe10*/  LDL.LU.64 R34, [R1+0x1280] ;  /* 0x0012800001227983 */ /* 0x002ea20000300a00 */
[----:B---3--:R-:W-:-:S03]  /*23fe20*/  PRMT R2, R11, 0x7770, RZ ;  /* 0x000077700b027816 */ /* 0x008fc600000000ff */
[----:B------:R-:W3:Y:S01]  /*23fe30*/  LDL.LU.64 R52, [R1+0x1278] ;  /* 0x0012780001347983 */ /* 0x000ee20000300a00 */
[----:B----4-:R-:W-:-:S03]  /*23fe40*/  PRMT R0, R11, 0x7771, RZ ;  /* 0x000077710b007816 */ /* 0x010fc600000000ff */
[----:B------:R1:W-:Y:S04]  /*23fe50*/  @P3 STG.E.U8 desc[UR16][R42.64], R2 ;  /* 0x000000022a003986 */ /* 0x0003e8000c101110 */
[----:B------:R-:W-:Y:S04]  /*23fe60*/  @P5 STG.E.U8 desc[UR16][R46.64], R0 ;  /* 0x000000002e005986 */ /* 0x000fe8000c101110 */
[----:B-1----:R-:W4:Y:S01]  /*23fe70*/  LDL.LU.64 R42, [R1+0x1270] ;  /* 0x00127000012a7983 */ /* 0x002f220000300a00 */
[----:B------:R-:W-:-:S03]  /*23fe80*/  PRMT R2, R11, 0x7772, RZ ;  /* 0x000077720b027816 */ /* 0x000fc600000000ff */
[----:B------:R-:W4:Y:S04]  /*23fe90*/  LDL.LU R10, [R1+0x690] ;  /* 0x00069000010a7983 */ /* 0x000f280000300800 */
[----:B------:R-:W4:Y:S04]  /*23fea0*/  LDL.LU.64 R50, [R1+0x1268] ;  /* 0x0012680001327983 */ /* 0x000f280000300a00 */
[----:B--2---:R1:W-:Y:S04]  /*23feb0*/  @P4 STG.E.U8 desc[UR16][R36.64], R2 ;  /* 0x0000000224004986 */ /* 0x0043e8000c101110 */
[----:B-1----:R-:W2:Y:S01]  /*23fec0*/  LDL.LU.64 R36, [R1+0x1260] ;  /* 0x0012600001247983 */ /* 0x002ea20000300a00 */
[----:B------:R-:W-:-:S02]  /*23fed0*/  ISETP.LT.AND P3, PT, R38, UR11, !P0 ;  /* 0x0000000b26007c0c */ /* 0x000fc4000c761270 */
[----:B------:R-:W-:Y:S02]  /*23fee0*/  ISETP.LT.AND P5, PT, R19, UR20, !P0 ;  /* 0x0000001413007c0c */ /* 0x000fe4000c7a1270 */
[----:B------:R-:W-:Y:S02]  /*23fef0*/  PRMT R2, R11, 0x7773, RZ ;  /* 0x000077730b027816 */ /* 0x000fe400000000ff */
[----:B------:R-:W-:Y:S02]  /*23ff00*/  PRMT R3, R8, 0x7770, RZ ;  /* 0x0000777008037816 */ /* 0x000fe400000000ff */
[----:B------:R-:W-:Y:S02]  /*23ff10*/  ISETP.LT.AND P6, PT, R17, UR22, !P0 ;  /* 0x0000001611007c0c */ /* 0x000fe4000c7c1270 */
[----:B------:R-:W-:Y:S01]  /*23ff20*/  ISETP.LT.AND P4, PT, R31, UR24, !P0 ;  /* 0x000000181f007c0c */ /* 0x000fe2000c781270 */
[----:B------:R-:W2:Y:S01]  /*23ff30*/  LDL.LU.64 R46, [R1+0x1178] ;  /* 0x00117800012e7983 */ /* 0x000ea20000300a00 */
[----:B------:R-:W-:Y:S01]  /*23ff40*/  VIADD R0, R33, 0x7b ;  /* 0x0000007b21007836 */ /* 0x000fe20000000000 */
[----:B------:R-:W1:Y:S01]  /*23ff50*/  LDCU UR11, c[0x0][0x398] ;  /* 0x00007300ff0b77ac */ /* 0x000e620008000800 */
[----:B------:R-:W0:Y:S01]  /*23ff60*/  LDCU UR20, c[0x0][0x398] ;  /* 0x00007300ff1477ac */ /* 0x000e220008000800 */
[----:B------:R1:W-:Y:S02]  /*23ff70*/  @P3 STG.E.U8 desc[UR16][R22.64], R2 ;  /* 0x0000000216003986 */ /* 0x0003e4000c101110 */
[----:B------:R-:W-:-:S02]  /*23ff80*/  ISETP.GE.AND P3, PT, R0, UR19, PT ;  /* 0x0000001300007c0c */ /* 0x000fc4000bf66270 */
[----:B------:R-:W-:Y:S02]  /*23ff90*/  ISETP.LT.AND P0, PT, R7, UR33, !P0 ;  /* 0x0000002107007c0c */ /* 0x000fe4000c701270 */
[C---:B------:R-:W-:Y:S01]  /*23ffa0*/  PRMT R0, R8.reuse, 0x7771, RZ ;  /* 0x0000777108007816 */ /* 0x040fe200000000ff */
[----:B------:R-:W0:Y:S01]  /*23ffb0*/  LDCU UR19, c[0x0][0x398] ;  /* 0x00007300ff1377ac */ /* 0x000e220008000800 */
[----:B------:R-:W0:Y:S01]  /*23ffc0*/  LDCU UR22, c[0x0][0x398] ;  /* 0x00007300ff1677ac */ /* 0x000e220008000800 */
[----:B------:R-:W0:Y:S01]  /*23ffd0*/  LDCU UR24, c[0x0][0x398] ;  /* 0x00007300ff1877ac */ /* 0x000e220008000800 */
[----:B-1----:R-:W2:Y:S01]  /*23ffe0*/  LDL.LU.64 R22, [R1+0x1158] ;  /* 0x0011580001167983 */ /* 0x002ea20000300a00 */
[----:B------:R-:W-:-:S03]  /*23fff0*/  PRMT R2, R8, 0x7772, RZ ;  /* 0x0000777208027816 */ /* 0x000fc600000000ff */
[----:B------:R1:W-:Y:S01]  /*240000*/  @P5 STG.E.U8 desc[UR16][R34.64], R3 ;  /* 0x0000000322005986 */ /* 0x0003e2000c101110 */
[----:B------:R-:W-:-:S03]  /*240010*/  ISETP.LT.AND P5, PT, R5, UR34, !P1 ;  /* 0x0000002205007c0c */ /* 0x000fc6000cfa1270 */
[----:B---3--:R3:W-:Y:S04]  /*240020*/  @P6 STG.E.U8 desc[UR16][R52.64], R0 ;  /* 0x0000000034006986 */ /* 0x0087e8000c101110 */
[----:B-1----:R-:W2:Y:S04]  /*240030*/  LDL.LU R34, [R1+0x680] ;  /* 0x0006800001227983 */ /* 0x002ea80000300800 */
[----:B------:R-:W2:Y:S04]  /*240040*/  LDL.LU.64 R54, [R1+0x1170] ;  /* 0x0011700001367983 */ /* 0x000ea80000300a00 */
[----:B------:R-:W2:Y:S01]  /*240050*/  LDL.LU.64 R26, [R1+0x1150] ;  /* 0x00115000011a7983 */ /* 0x000ea20000300a00 */
[----:B---3--:R-:W-:-:S03]  /*240060*/  PRMT R0, R8, 0x7773, RZ ;  /* 0x0000777308007816 */ /* 0x008fc600000000ff */
[----:B----4-:R1:W-:Y:S04]  /*240070*/  @P4 STG.E.U8 desc[UR16][R42.64], R2 ;  /* 0x000000022a004986 */ /* 0x0103e8000c101110 */
[----:B------:R3:W-:Y:S04]  /*240080*/  @P0 STG.E.U8 desc[UR16][R50.64], R0 ;  /* 0x0000000032000986 */ /* 0x0007e8000c101110 */
[----:B-1----:R-:W4:Y:S01]  /*240090*/  LDL.LU.64 R42, [R1+0x1148] ;  /* 0x00114800012a7983 */ /* 0x002f220000300a00 */
[----:B------:R-:W-:-:S03]  /*2400a0*/  PRMT R2, R10, 0x7770, RZ ;  /* 0x000077700a027816 */ /* 0x000fc600000000ff */
[----:B------:R-:W4:Y:S04]  /*2400b0*/  LDL.LU.64 R52, [R1+0x1140] ;  /* 0x0011400001347983 */ /* 0x000f280000300a00 */
[----:B------:R-:W4:Y:S04]  /*2400c0*/  LDL.LU R35, [R1+0x6f0] ;  /* 0x0006f00001237983 */ /* 0x000f280000300800 */
[----:B---3--:R-:W3:Y:S04]  /*2400d0*/  LDL.LU.64 R50, [R1+0x1138] ;  /* 0x0011380001327983 */ /* 0x008ee80000300a00 */
[----:B--2---:R1:W-:Y:S04]  /*2400e0*/  @P5 STG.E.U8 desc[UR16][R36.64], R2 ;  /* 0x0000000224005986 */ /* 0x0043e8000c101110 */
[----:B-1----:R-:W2:Y:S01]  /*2400f0*/  LDL.LU.64 R36, [R1+0x1130] ;  /* 0x0011300001247983 */ /* 0x002ea20000300a00 */
[----:B------:R-:W-:-:S02]  /*240100*/  ISETP.LT.AND P6, PT, R41, UR9, !P1 ;  /* 0x0000000929007c0c */ /* 0x000fc4000cfc1270 */
[----:B------:R-:W-:Y:S02]  /*240110*/  ISETP.LT.AND P4, PT, R20, UR8, !P1 ;  /* 0x0000000814007c0c */ /* 0x000fe4000cf81270 */
[----:B------:R-:W-:Y:S02]  /*240120*/  ISETP.LT.AND P5, PT, R40, UR26, !P1 ;  /* 0x0000001a28007c0c */ /* 0x000fe4000cfa1270 */
[----:B------:R-:W-:Y:S02]  /*240130*/  PRMT R0, R10, 0x7771, RZ ;  /* 0x000077710a007816 */ /* 0x000fe400000000ff */
[----:B------:R-:W-:Y:S02]  /*240140*/  ISETP.LT.AND P0, PT, R6, UR28, !P1 ;  /* 0x0000001c06007c0c */ /* 0x000fe4000cf01270 */
[----:B------:R-:W-:Y:S01]  /*240150*/  PRMT R2, R10, 0x7772, RZ ;  /* 0x000077720a027816 */ /* 0x000fe200000000ff */
[----:B------:R-:W1:Y:S01]  /*240160*/  LDCU UR8, c[0x0][0x398] ;  /* 0x00007300ff0877ac */ /* 0x000e620008000800 */
[----:B------:R-:W0:Y:S01]  /*240170*/  LDCU UR9, c[0x0][0x398] ;  /* 0x00007300ff0977ac */ /* 0x000e220008000800 */
[----:B------:R-:W0:Y:S01]  /*240180*/  LDCU UR26, c[0x0][0x398] ;  /* 0x00007300ff1a77ac */ /* 0x000e220008000800 */
[----:B------:R1:W-:Y:S01]  /*240190*/  @P6 STG.E.U8 desc[UR16][R46.64], R0 ;  /* 0x000000002e006986 */ /* 0x0003e2000c101110 */
[----:B------:R-:W-:-:S03]  /*2401a0*/  ISETP.LT.AND P6, PT, R32, UR15, !P1 ;  /* 0x0000000f20007c0c */ /* 0x000fc6000cfc1270 */
[----:B------:R0:W-:Y:S01]  /*2401b0*/  @P4 STG.E.U8 desc[UR16][R22.64], R2 ;  /* 0x0000000216004986 */ /* 0x0001e2000c101110 */
[----:B------:R-:W-:Y:S01]  /*2401c0*/  ISETP.LT.AND P4, PT, R25, UR4, !P1 ;  /* 0x0000000419007c0c */ /* 0x000fe2000cf81270 */
[----:B------:R-:W2:Y:S01]  /*2401d0*/  LDCU UR4, c[0x0][0x398] ;  /* 0x00007300ff0477ac */ /* 0x000ea20008000800 */
[----:B------:R-:W2:Y:S01]  /*2401e0*/  LDCU UR15, c[0x0][0x398] ;  /* 0x00007300ff0f77ac */ /* 0x000ea20008000800 */
[----:B-1----:R-:W-:Y:S01]  /*2401f0*/  PRMT R0, R10, 0x7773, RZ ;  /* 0x000077730a007816 */ /* 0x002fe200000000ff */
[----:B------:R-:W2:Y:S04]  /*240200*/  LDL.LU.64 R46, [R1+0x1128] ;  /* 0x00112800012e7983 */ /* 0x000ea80000300a00 */
[----:B0-----:R-:W2:Y:S04]  /*240210*/  LDL.LU.64 R22, [R1+0x1120] ;  /* 0x0011200001167983 */ /* 0x001ea80000300a00 */
[----:B------:R-:W0:Y:S01]  /*240220*/  LDS.128 R8, [R9] ;  /* 0x0000000009087984 */ /* 0x000e220000000c00 */
[----:B------:R-:W-:-:S03]  /*240230*/  PRMT R2, R34, 0x7770, RZ ;  /* 0x0000777022027816 */ /* 0x000fc600000000ff */
[----:B------:R1:W-:Y:S01]  /*240240*/  @P5 STG.E.U8 desc[UR16][R54.64], R0 ;  /* 0x0000000036005986 */ /* 0x0003e2000c101110 */
[----:B------:R-:W-:Y:S02]  /*240250*/  ISETP.LT.AND P5, PT, R24, UR6, !P1 ;  /* 0x0000000618007c0c */ /* 0x000fe4000cfa1270 */
[----:B0-----:R-:W-:Y:S01]  /*240260*/  PRMT R3, R8, 0x7770, RZ ;  /* 0x0000777008037816 */ /* 0x001fe200000000ff */
[----:B------:R-:W0:Y:S01]  /*240270*/  LDCU UR6, c[0x0][0x398] ;  /* 0x00007300ff0677ac */ /* 0x000e220008000800 */
[----:B------:R4:W-:Y:S01]  /*240280*/  @P0 STG.E.U8 desc[UR16][R26.64], R2 ;  /* 0x000000021a000986 */ /* 0x0009e2000c101110 */
[----:B------:R-:W-:Y:S01]  /*240290*/  ISETP.LT.AND P0, PT, R44, UR13, !P1 ;  /* 0x0000000d2c007c0c */ /* 0x000fe2000cf01270 */
[----:B------:R-:W0:Y:S01]  /*2402a0*/  LDCU UR13, c[0x0][0x398] ;  /* 0x00007300ff0d77ac */ /* 0x000e220008000800 */
[C---:B-1----:R-:W-:Y:S02]  /*2402b0*/  PRMT R0, R34.reuse, 0x7771, RZ ;  /* 0x0000777122007816 */ /* 0x042fe400000000ff */
[----:B----4-:R-:W-:-:S03]  /*2402c0*/  PRMT R2, R34, 0x7772, RZ ;  /* 0x0000777222027816 */ /* 0x010fc600000000ff */
[----:B------:R1:W-:Y:S04]  /*2402d0*/  @P6 STG.E.U8 desc[UR16][R42.64], R0 ;  /* 0x000000002a006986 */ /* 0x0003e8000c101110 */
[----:B------:R4:W-:Y:S04]  /*2402e0*/  @P4 STG.E.U8 desc[UR16][R52.64], R2 ;  /* 0x0000000234004986 */ /* 0x0009e8000c101110 */
[----:B-1----:R-:W2:Y:S01]  /*2402f0*/  LDL.LU.64 R42, [R1+0x1118] ;  /* 0x00111800012a7983 */ /* 0x002ea20000300a00 */
[----:B------:R-:W-:-:S03]  /*240300*/  PRMT R0, R34, 0x7773, RZ ;  /* 0x0000777322007816 */ /* 0x000fc600000000ff */
[----:B------:R-:W2:Y:S01]  /*240310*/  LDL.LU.64 R26, [R1+0x1108] ;  /* 0x00110800011a7983 */ /* 0x000ea20000300a00 */
[----:B----4-:R-:W-:-:S03]  /*240320*/  PRMT R2, R35, 0x7770, RZ ;  /* 0x0000777023027816 */ /* 0x010fc600000000ff */
[----:B------:R-:W4:Y:S04]  /*240330*/  LDL.LU.64 R52, [R1+0x1110] ;  /* 0x0011100001347983 */ /* 0x000f280000300a00 */
[----:B---3--:R-:W-:Y:S04]  /*240340*/  @P5 STG.E.U8 desc[UR16][R50.64], R0 ;  /* 0x0000000032005986 */ /* 0x008fe8000c101110 */
[----:B--2---:R1:W-:Y:S04]  /*240350*/  @P0 STG.E.U8 desc[UR16][R36.64], R2 ;  /* 0x0000000224000986 */ /* 0x0043e8000c101110 */
[----:B-1----:R-:W2:Y:S01]  /*240360*/  LDL.LU.64 R36, [R1+0x1100] ;  /* 0x0011000001247983 */ /* 0x002ea20000300a00 */
[----:B------:R-:W-:-:S02]  /*240370*/  ISETP.LT.AND P6, PT, R21, UR7, !P1 ;  /* 0x0000000715007c0c */ /* 0x000fc4000cfc1270 */
[----:B------:R-:W-:Y:S02]  /*240380*/  ISETP.LT.AND P4, PT, R39, UR10, !P1 ;  /* 0x0000000a27007c0c */ /* 0x000fe4000cf81270 */
[C---:B------:R-:W-:Y:S02]  /*240390*/  PRMT R0, R35.reuse, 0x7771, RZ ;  /* 0x0000777123007816 */ /* 0x040fe400000000ff */
[----:B------:R-:W-:Y:S01]  /*2403a0*/  PRMT R2, R35, 0x7772, RZ ;  /* 0x0000777223027816 */ /* 0x000fe200000000ff */
[----:B------:R-:W3:Y:S01]  /*2403b0*/  LDL.LU R34, [R1+0x764] ;  /* 0x0007640001227983 */ /* 0x000ee20000300800 */
[----:B------:R-:W-:-:S03]  /*2403c0*/  ISETP.LT.AND P0, PT, R38, UR12, !P1 ;  /* 0x0000000c26007c0c */ /* 0x000fc6000cf01270 */
[----:B------:R-:W3:Y:S01]  /*2403d0*/  LDL.LU.64 R50, [R1+0x10f8] ;  /* 0x0010f80001327983 */ /* 0x000ee20000300a00 */
[----:B------:R-:W-:Y:S01]  /*2403e0*/  ISETP.LT.AND P5, PT, R19, UR14, !P1 ;  /* 0x0000000e13007c0c */ /* 0x000fe2000cfa1270 */
[----:B------:R-:W1:Y:S01]  /*2403f0*/  LDCU UR7, c[0x0][0x398] ;  /* 0x00007300ff0777ac */ /* 0x000e620008000800 */
[----:B------:R-:W0:Y:S01]  /*240400*/  LDCU UR10, c[0x0][0x398] ;  /* 0x00007300ff0a77ac */ /* 0x000e220008000800 */
[----:B------:R-:W0:Y:S01]  /*240410*/  LDCU UR12, c[0x0][0x398] ;  /* 0x00007300ff0c77ac */ /* 0x000e220008000800 */
[----:B------:R-:W0:Y:S01]  /*240420*/  LDCU UR14, c[0x0][0x398] ;  /* 0x00007300ff0e77ac */ /* 0x000e220008000800 */
[----:B------:R-:W-:Y:S04]  /*240430*/  @P6 STG.E.U8 desc[UR16][R46.64], R0 ;  /* 0x000000002e006986 */ /* 0x000fe8000c101110 */
[----:B------:R1:W-:Y:S01]  /*240440*/  @P4 STG.E.U8 desc[UR16][R22.64], R2 ;  /* 0x0000000216004986 */ /* 0x0003e2000c101110 */
[----:B------:R-:W-:-:S02]  /*240450*/  ISETP.LT.AND P4, PT, R17, UR5, !P1 ;  /* 0x0000000511007c0c */ /* 0x000fc4000cf81270 */
[----:B------:R-:W-:Y:S01]  /*240460*/  ISETP.LT.AND P6, PT, R31, UR18, !P1 ;  /* 0x000000121f007c0c */ /* 0x000fe2000cfc1270 */
[----:B-1----:R-:W3:Y:S01]  /*240470*/  LDL.LU.64 R22, [R1+0x10f0] ;  /* 0x0010f00001167983 */ /* 0x002ee20000300a00 */
[----:B------:R-:W-:-:S03]  /*240480*/  PRMT R2, R35, 0x7773, RZ ;  /* 0x0000777323027816 */ /* 0x000fc600000000ff */
[----:B------:R-:W3:Y:S01]  /*240490*/  LDL.LU.64 R46, [R1+0x10d8] ;  /* 0x0010d800012e7983 */ /* 0x000ee20000300a00 */
[----:B------:R-:W-:Y:S01]  /*2404a0*/  VIADD R0, R33, 0x7c ;  /* 0x0000007c21007836 */ /* 0x000fe20000000000 */
[----:B------:R-:W1:Y:S01]  /*2404b0*/  LDCU UR5, c[0x0][0x398] ;  /* 0x00007300ff0577ac */ /* 0x000e620008000800 */
[----:B------:R-:W0:Y:S01]  /*2404c0*/  LDCU UR18, c[0x0][0x398] ;  /* 0x00007300ff1277ac */ /* 0x000e220008000800 */
[----:B------:R0:W-:Y:S02]  /*2404d0*/  @P0 STG.E.U8 desc[UR16][R42.64], R2 ;  /* 0x000000022a000986 */ /* 0x0001e4000c101110 */
[----:B------:R-:W-:Y:S02]  /*2404e0*/  ISETP.GE.AND P0, PT, R0, UR21, PT ;  /* 0x0000001500007c0c */ /* 0x000fe4000bf06270 */
[C---:B------:R-:W-:Y:S01]  /*2404f0*/  PRMT R0, R8.reuse, 0x7771, RZ ;  /* 0x0000777108007816 */ /* 0x040fe200000000ff */
[----:B------:R1:W-:Y:S01]  /*240500*/  @P5 STG.E.U8 desc[UR16][R26.64], R3 ;  /* 0x000000031a005986 */ /* 0x0003e2000c101110 */
[----:B------:R-:W-:Y:S01]  /*240510*/  ISETP.LT.AND P1, PT, R7, UR29, !P1 ;  /* 0x0000001d07007c0c */ /* 0x000fe2000cf21270 */
[----:B------:R-:W1:Y:S02]  /*240520*/  LDCU UR21, c[0x0][0x398] ;  /* 0x00007300ff1577ac */ /* 0x000e640008000800 */
[----:B0-----:R-:W3:Y:S04]  /*240530*/  LDL.LU.64 R42, [R1+0x10d0] ;  /* 0x0010d000012a7983 */ /* 0x001ee80000300a00 */
[----:B------:R-:W3:Y:S01]  /*240540*/  LDL.LU R45, [R1+0x754] ;  /* 0x00075400012d7983 */ /* 0x000ee20000300800 */
[----:B------:R-:W-:-:S03]  /*240550*/  PRMT R2, R8, 0x7772, RZ ;  /* 0x0000777208027816 */ /* 0x000fc600000000ff */
[----:B------:R-:W3:Y:S04]  /*240560*/  LDL.LU.64 R54, [R1+0x10c8] ;  /* 0x0010c80001367983 */ /* 0x000ee80000300a00 */
[----:B----4-:R-:W-:Y:S04]  /*240570*/  @P4 STG.E.U8 desc[UR16][R52.64], R0 ;  /* 0x0000000034004986 */ /* 0x010fe8000c101110 */
[----:B-1----:R-:W4:Y:S04]  /*240580*/  LDL.LU.64 R26, [R1+0x10c0] ;  /* 0x0010c000011a7983 */ /* 0x002f280000300a00 */
[----:B--2---:R0:W-:Y:S04]  /*240590*/  @P6 STG.E.U8 desc[UR16][R36.64], R2 ;  /* 0x0000000224006986 */ /* 0x0041e8000c101110 */
[----:B0-----:R-:W2:Y:S01]  /*2405a0*/  LDL.LU.64 R36, [R1+0x10b8] ;  /* 0x0010b80001247983 */ /* 0x001ea20000300a00 */
[----:B------:R-:W-:-:S02]  /*2405b0*/  ISETP.LT.AND P5, PT, R5, UR11, !P2 ;  /* 0x0000000b05007c0c */ /* 0x000fc4000d7a1270 */
[----:B------:R-:W-:Y:S02]  /*2405c0*/  ISETP.LT.AND P6, PT, R41, UR20, !P2 ;  /* 0x0000001429007c0c */ /* 0x000fe4000d7c1270 */
[----:B------:R-:W-:Y:S02]  /*2405d0*/  PRMT R8, R8, 0x7773, RZ ;  /* 0x0000777308087816 */ /* 0x000fe400000000ff */
[----:B---3--:R-:W-:Y:S01]  /*2405e0*/  PRMT R0, R34, 0x7770, RZ ;  /* 0x0000777022007816 */ /* 0x008fe200000000ff */
[----:B------:R-:W3:Y:S01]  /*2405f0*/  LDL.LU.64 R52, [R1+0x10b0] ;  /* 0x0010b00001347983 */ /* 0x000ee20000300a00 */
[----:B------:R-:W-:-:S03]  /*240600*/  ISETP.LT.AND P4, PT, R20, UR19, !P2 ;  /* 0x0000001314007c0c */ /* 0x000fc6000d781270 */
[----:B------:R0:W-:Y:S04]  /*240610*/  @P1 STG.E.U8 desc[UR16][R50.64], R8 ;  /* 0x0000000832001986 */ /* 0x0001e8000c101110 */
[----:B------:R-:W3:Y:S01]  /*240620*/  LDL.LU R35, [R1+0x744] ;  /* 0x0007440001237983 */ /* 0x000ee20000300800 */
[----:B------:R-:W-:Y:S02]  /*240630*/  ISETP.LT.AND P1, PT, R6, UR24, !P2 ;  /* 0x0000001806007c0c */ /* 0x000fe4000d721270 */
[----:B------:R-:W-:Y:S01]  /*240640*/  PRMT R2, R34, 0x7772, RZ ;  /* 0x0000777222027816 */ /* 0x000fe200000000ff */
[----:B------:R-:W1:Y:S01]  /*240650*/  LDCU UR11, c[0x0][0x398] ;  /* 0x00007300ff0b77ac */ /* 0x000e620008000800 */
[----:B------:R-:W1:Y:S01]  /*240660*/  LDCU UR19, c[0x0][0x398] ;  /* 0x00007300ff1377ac */ /* 0x000e620008000800 */
[----:B------:R-:W1:Y:S01]  /*240670*/  LDCU UR20, c[0x0][0x398] ;  /* 0x00007300ff1477ac */ /* 0x000e620008000800 */
[----:B------:R1:W-:Y:S01]  /*240680*/  @P5 STG.E.U8 desc[UR16][R22.64], R0 ;  /* 0x0000000016005986 */ /* 0x0003e2000c101110 */
[----:B------:R-:W-:-:S03]  /*240690*/  ISETP.LT.AND P5, PT, R40, UR22, !P2 ;  /* 0x0000001628007c0c */ /* 0x000fc6000d7a1270 */
[----:B0-----:R-:W3:Y:S01]  /*2406a0*/  LDL.LU.64 R50, [R1+0x10a8] ;  /* 0x0010a80001327983 */ /* 0x001ee20000300a00 */
[----:B-1----:R-:W-:-:S03]  /*2406b0*/  PRMT R0, R34, 0x7771, RZ ;  /* 0x0000777122007816 */ /* 0x002fc600000000ff */
[----:B------:R-:W3:Y:S04]  /*2406c0*/  LDL.LU.64 R22, [R1+0x10a0] ;  /* 0x0010a00001167983 */ /* 0x000ee80000300a00 */
[----:B------:R0:W-:Y:S01]  /*2406d0*/  @P6 STG.E.U8 desc[UR16][R46.64], R0 ;  /* 0x000000002e006986 */ /* 0x0001e2000c101110 */
[----:B------:R-:W-:Y:S01]  /*2406e0*/  ISETP.LT.AND P6, PT, R32, UR8, !P2 ;  /* 0x0000000820007c0c */ /* 0x000fe2000d7c1270 */
[----:B------:R-:W1:Y:S01]  /*2406f0*/  LDCU UR8, c[0x0][0x398] ;  /* 0x00007300ff0877ac */ /* 0x000e620008000800 */
[----:B0-----:R-:W-:Y:S01]  /*240700*/  PRMT R0, R34, 0x7773, RZ ;  /* 0x0000777322007816 */ /* 0x001fe200000000ff */
[----:B------:R-:W3:Y:S04]  /*240710*/  LDL.LU.64 R46, [R1+0x1098] ;  /* 0x00109800012e7983 */ /* 0x000ee80000300a00 */
[----:B------:R0:W-:Y:S04]  /*240720*/  @P4 STG.E.U8 desc[UR16][R42.64], R2 ;  /* 0x000000022a004986 */ /* 0x0001e8000c101110 */
[----:B------:R1:W-:Y:S04]  /*240730*/  @P5 STG.E.U8 desc[UR16][R54.64], R0 ;  /* 0x0000000036005986 */ /* 0x0003e8000c101110 */
[----:B0-----:R-:W3:Y:S01]  /*240740*/  LDL.LU.64 R42, [R1+0x1080] ;  /* 0x00108000012a7983 */ /* 0x001ee20000300a00 */
[----:B------:R-:W-:-:S02]  /*240750*/  PRMT R2, R45, 0x7770, RZ ;  /* 0x000077702d027816 */ /* 0x000fc400000000ff */
[----:B-1----:R-:W-:-:S03]  /*240760*/  PRMT R0, R45, 0x7771, RZ ;  /* 0x000077712d007816 */ /* 0x002fc600000000ff */
[----:B----4-:R-:W-:Y:S04]  /*240770*/  @P1 STG.E.U8 desc[UR16][R26.64], R2 ;  /* 0x000000021a001986 */ /* 0x010fe8000c101110 */
[----:B--2---:R0:W-:Y:S04]  /*240780*/  @P6 STG.E.U8 desc[UR16][R36.64], R0 ;  /* 0x0000000024006986 */ /* 0x0041e8000c101110 */
[----:B0-----:R-:W2:Y:S01]  /*240790*/  LDL.LU.64 R36, [R1+0x1090] ;  /* 0x0010900001247983 */ /* 0x001ea20000300a00 */
[----:B------:R-:W-:Y:S02]  /*2407a0*/  ISETP.LT.AND P4, PT, R25, UR9, !P2 ;  /* 0x0000000919007c0c */ /* 0x000fe4000d781270 */
[----:B------:R-:W-:-:S02]  /*2407b0*/  ISETP.LT.AND P5, PT, R24, UR26, !P2 ;  /* 0x0000001a18007c0c */ /* 0x000fc4000d7a1270 */
[----:B------:R-:W-:Y:S02]  /*2407c0*/  ISETP.LT.AND P1, PT, R44, UR4, !P2 ;  /* 0x000000042c007c0c */ /* 0x000fe4000d721270 */
[----:B------:R-:W-:Y:S02]  /*2407d0*/  PRMT R2, R45, 0x7772, RZ ;  /* 0x000077722d027816 */ /* 0x000fe400000000ff */
[----:B------:R-:W-:Y:S02]  /*2407e0*/  ISETP.LT.AND P6, PT, R21, UR6, !P2 ;  /* 0x0000000615007c0c */ /* 0x000fe4000d7c1270 */
[----:B------:R-:W-:Y:S01]  /*2407f0*/  PRMT R0, R45, 0x7773, RZ ;  /* 0x000077732d007816 */ /* 0x000fe200000000ff */
[----:B------:R-:W4:Y:S01]  /*240800*/  LDL.LU R34, [R1+0x6a4] ;  /* 0x0006a40001227983 */ /* 0x000f220000300800 */
[----:B------:R-:W0:Y:S01]  /*240810*/  LDCU UR9, c[0x0][0x398] ;  /* 0x00007300ff0977ac */ /* 0x000e220008000800 */
[----:B------:R-:W1:Y:S01]  /*240820*/  LDCU UR4, c[0x0][0x398] ;  /* 0x00007300ff0477ac */ /* 0x000e620008000800 */
[----:B------:R-:W0:Y:S01]  /*240830*/  LDCU UR6, c[0x0][0x398] ;  /* 0x00007300ff0677ac */ /* 0x000e220008000800 */
[----:B---3--:R3:W-:Y:S01]  /*240840*/  @P4 STG.E.U8 desc[UR16][R52.64], R2 ;  /* 0x0000000234004986 */ /* 0x0087e2000c101110 */
[----:B------:R-:W-:-:S03]  /*240850*/  ISETP.LT.AND P4, PT, R39, UR7, !P2 ;  /* 0x0000000727007c0c */ /* 0x000fc6000d781270 */
[----:B------:R1:W-:Y:S01]  /*240860*/  @P5 STG.E.U8 desc[UR16][R50.64], R0 ;  /* 0x0000000032005986 */ /* 0x0003e2000c101110 */
[----:B------:R-:W-:Y:S01]  /*240870*/  ISETP.LT.AND P5, PT, R38, UR10, !P2 ;  /* 0x0000000a26007c0c */ /* 0x000fe2000d7a1270 */
[----:B------:R-:W0:Y:S01]  /*240880*/  LDCU UR7, c[0x0][0x398] ;  /* 0x00007300ff0777ac */ /* 0x000e220008000800 */
[----:B------:R-:W0:Y:S01]  /*240890*/  LDCU UR10, c[0x0][0x398] ;  /* 0x00007300ff0a77ac */ /* 0x000e220008000800 */
[C---:B---3--:R-:W-:Y:S01]  /*2408a0*/  PRMT R2, R35.reuse, 0x7770, RZ ;  /* 0x0000777023027816 */ /* 0x048fe200000000ff */
[----:B------:R-:W3:Y:S01]  /*2408b0*/  LDL.LU.64 R52, [R1+0x1088] ;  /* 0x0010880001347983 */ /* 0x000ee20000300a00 */
[----:B-1----:R-:W-:-:S03]  /*2408c0*/  PRMT R0, R35, 0x7771, RZ ;  /* 0x0000777123007816 */ /* 0x002fc600000000ff */
[----:B------:R1:W-:Y:S04]  /*2408d0*/  @P1 STG.E.U8 desc[UR16][R22.64], R2 ;  /* 0x0000000216001986 */ /* 0x0003e8000c101110 */
[----:B------:R0:W-:Y:S04]  /*2408e0*/  @P6 STG.E.U8 desc[UR16][R46.64], R0 ;  /* 0x000000002e006986 */ /* 0x0001e8000c101110 */
[----:B-1----:R-:W3:Y:S01]  /*2408f0*/  LDL.LU.64 R22, [R1+0x1070] ;  /* 0x0010700001167983 */ /* 0x002ee20000300a00 */
[----:B------:R-:W-:-:S03]  /*240900*/  PRMT R2, R35, 0x7772, RZ ;  /* 0x0000777223027816 */ /* 0x000fc600000000ff */
[----:B0-----:R-:W3:Y:S04]  /*240910*/  LDL.LU.64 R46, [R1+0x1078] ;  /* 0x00107800012e7983 */ /* 0x001ee80000300a00 */
[----:B------:R0:W-:Y:S04]  /*240920*/  @P4 STG.E.U8 desc[UR16][R42.64], R2 ;  /* 0x000000022a004986 */ /* 0x0001e8000c101110 */
[----:B0-----:R-:W3:Y:S04]  /*240930*/  LDL.LU.64 R42, [R1+0x1068] ;  /* 0x00106800012a7983 */ /* 0x001ee80000300a00 */
[----:B------:R-:W3:Y:S01]  /*240940*/  LDL.LU R45, [R1+0x694] ;  /* 0x00069400012d7983 */ /* 0x000ee20000300800 */
[----:B------:R-:W-:-:S03]  /*240950*/  PRMT R2, R35, 0x7773, RZ ;  /* 0x0000777323027816 */ /* 0x000fc600000000ff */
[----:B------:R-:W3:Y:S04]  /*240960*/  LDL.LU.64 R50, [R1+0x1060] ;  /* 0x0010600001327983 */ /* 0x000ee80000300a00 */
[----:B--2---:R0:W-:Y:S04]  /*240970*/  @P5 STG.E.U8 desc[UR16][R36.64], R2 ;  /* 0x0000000224005986 */ /* 0x0041e8000c101110 */
[----:B0-----:R-:W2:Y:S01]  /*240980*/  LDL.LU.64 R36, [R1+0x1058] ;  /* 0x0010580001247983 */ /* 0x001ea20000300a00 */
[----:B------:R-:W-:Y:S02]  /*240990*/  ISETP.LT.AND P4, PT, R19, UR13, !P2 ;  /* 0x0000000d13007c0c */ /* 0x000fe4000d781270 */
[----:B------:R-:W-:Y:S01]  /*2409a0*/  ISETP.LT.AND P6, PT, R17, UR12, !P2 ;  /* 0x0000000c11007c0c */ /* 0x000fe2000d7c1270 */
[----:B------:R-:W-:Y:S01]  /*2409b0*/  VIADD R0, R33, 0x7d ;  /* 0x0000007d21007836 */ /* 0x000fe20000000000 */
[----:B------:R-:W-:Y:S01]  /*2409c0*/  ISETP.LT.AND P5, PT, R31, UR14, !P2 ;  /* 0x0000000e1f007c0c */ /* 0x000fe2000d7a1270 */
[----:B------:R-:W2:Y:S01]  /*2409d0*/  LDL.LU.64 R54, [R1+0x1050] ;  /* 0x0010500001367983 */ /* 0x000ea20000300a00 */
[----:B------:R-:W-:-:S02]  /*2409e0*/  ISETP.LT.AND P2, PT, R7, UR5, !P2 ;  /* 0x0000000507007c0c */ /* 0x000fc4000d741270 */
[----:B----4-:R-:W-:Y:S02]  /*2409f0*/  PRMT R2, R34, 0x7771, RZ ;  /* 0x0000777122027816 */ /* 0x010fe400000000ff */
[----:B------:R-:W-:Y:S02]  /*240a00*/  ISETP.GE.AND P1, PT, R0, UR23, PT ;  /* 0x0000001700007c0c */ /* 0x000fe4000bf26270 */
[C---:B------:R-:W-:Y:S01]  /*240a10*/  PRMT R0, R34.reuse, 0x7770, RZ ;  /* 0x0000777022007816 */ /* 0x040fe200000000ff */
[----:B------:R-:W4:Y:S04]  /*240a20*/  LDL.LU.64 R26, [R1+0x1028] ;  /* 0x00102800011a7983 */ /* 0x000f280000300a00 */
[----:B------:R-:W4:Y:S01]  /*240a30*/  LDL.LU R35, [R1+0x684] ;  /* 0x0006840001237983 */ /* 0x000f220000300800 */
[----:B------:R-:W0:Y:S01]  /*240a40*/  LDCU UR12, c[0x0][0x398] ;  /* 0x00007300ff0c77ac */ /* 0x000e220008000800 */
[----:B------:R-:W1:Y:S01]  /*240a50*/  LDCU UR13, c[0x0][0x398] ;  /* 0x00007300ff0d77ac */ /* 0x000e620008000800 */
[----:B------:R-:W0:Y:S01]  /*240a60*/  LDCU UR5, c[0x0][0x398] ;  /* 0x00007300ff0577ac */ /* 0x000e220008000800 */
[----:B---3--:R3:W-:Y:S01]  /*240a70*/  @P4 STG.E.U8 desc[UR16][R52.64], R0 ;  /* 0x0000000034004986 */ /* 0x0087e2000c101110 */
[----:B------:R-:W-:Y:S01]  /*240a80*/  ISETP.LT.AND P4, PT, R41, UR11, !P3 ;  /* 0x0000000b29007c0c */ /* 0x000fe2000df81270 */
[----:B------:R-:W0:Y:S01]  /*240a90*/  LDCU UR14, c[0x0][0x398] ;  /* 0x00007300ff0e77ac */ /* 0x000e220008000800 */
[----:B------:R-:W0:Y:S01]  /*240aa0*/  LDCU UR11, c[0x0][0x398] ;  /* 0x00007300ff0b77ac */ /* 0x000e220008000800 */
[----:B---3--:R-:W-:Y:S01]  /*240ab0*/  PRMT R0, R34, 0x7772, RZ ;  /* 0x0000777222007816 */ /* 0x008fe200000000ff */
[----:B------:R3:W-:Y:S01]  /*240ac0*/  @P6 STG.E.U8 desc[UR16][R22.64], R2 ;  /* 0x0000000216006986 */ /* 0x0007e2000c101110 */
[----:B------:R-:W-:-:S03]  /*240ad0*/  ISETP.LT.AND P6, PT, R5, UR15, !P3 ;  /* 0x0000000f05007c0c */ /* 0x000fc6000dfc1270 */
[----:B------:R0:W-:Y:S01]  /*240ae0*/  @P5 STG.E.U8 desc[UR16][R46.64], R0 ;  /* 0x000000002e005986 */ /* 0x0001e2000c101110 */
[----:B------:R-:W1:Y:S03]  /*240af0*/  LDCU UR15, c[0x0][0x398] ;  /* 0x00007300ff0f77ac */ /* 0x000e660008000800 */
[----:B---3--:R-:W3:Y:S01]  /*240b00*/  LDL.LU.64 R22, [R1+0x1020] ;  /* 0x0010200001167983 */ /* 0x008ee20000300a00 */
[----:B------:R-:W-:-:S03]  /*240b10*/  PRMT R2, R34, 0x7773, RZ ;  /* 0x0000777322027816 */ /* 0x000fc600000000ff */
[----:B------:R-:W3:Y:S04]  /*240b20*/  LDL.LU.64 R52, [R1+0x1010] ;  /* 0x0010100001347983 */ /* 0x000ee80000300a00 */
[----:B0-----:R-:W3:Y:S04]  /*240b30*/  LDL.LU.64 R46, [R1+0x1018] ;  /* 0x00101800012e7983 */ /* 0x001ee80000300a00 */
[----:B------:R0:W-:Y:S01]  /*240b40*/  @P2 STG.E.U8 desc[UR16][R42.64], R2 ;  /* 0x000000022a002986 */ /* 0x0001e2000c101110 */
[----:B------:R-:W-:-:S05]  /*240b50*/  PRMT R0, R45, 0x7770, RZ ;  /* 0x000077702d007816 */ /* 0x000fca00000000ff */
[----:B------:R-:W-:Y:S04]  /*240b60*/  @P6 STG.E.U8 desc[UR16][R50.64], R0 ;  /* 0x0000000032006986 */ /* 0x000fe8000c101110 */
[----:B0-----:R-:W3:Y:S01]  /*240b70*/  LDL.LU.64 R42, [R1+0x1008] ;  /* 0x00100800012a7983 */ /* 0x001ee20000300a00 */
[----:B------:R-:W-:-:S03]  /*240b80*/  PRMT R2, R45, 0x7771, RZ ;  /* 0x000077712d027816 */ /* 0x000fc600000000ff */
[----:B------:R-:W3:Y:S04]  /*240b90*/  LDL.LU R34, [R1+0x6f4] ;  /* 0x0006f40001227983 */ /* 0x000ee80000300800 */
[----:B--2---:R0:W-:Y:S04]  /*240ba0*/  @P4 STG.E.U8 desc[UR16][R36.64], R2 ;  /* 0x0000000224004986 */ /* 0x0041e8000c101110 */
[----:B0-----:R-:W2:Y:S01]  /*240bb0*/  LDL.LU.64 R36, [R1+0x1000] ;  /* 0x0010000001247983 */ /* 0x001ea20000300a00 */
[----:B------:R-:W-:Y:S02]  /*240bc0*/  ISETP.LT.AND P5, PT, R20, UR18, !P3 ;  /* 0x0000001214007c0c */ /* 0x000fe4000dfa1270 */
[----:B------:R-:W-:-:S02]  /*240bd0*/  ISETP.LT.AND P2, PT, R40, UR19, !P3 ;  /* 0x0000001328007c0c */ /* 0x000fc4000df41270 */
[----:B------:R-:W-:Y:S02]  /*240be0*/  ISETP.LT.AND P6, PT, R6, UR20, !P3 ;  /* 0x0000001406007c0c */ /* 0x000fe4000dfc1270 */
[C---:B------:R-:W-:Y:S02]  /*240bf0*/  PRMT R0, R45.reuse, 0x7772, RZ ;  /* 0x000077722d007816 */ /* 0x040fe400000000ff */
[----:B------:R-:W-:Y:S02]  /*240c00*/  PRMT R2, R45, 0x7773, RZ ;  /* 0x000077732d027816 */ /* 0x000fe400000000ff */
[----:B------:R-:W-:Y:S01]  /*240c10*/  ISETP.LT.AND P4, PT, R32, UR8, !P3 ;  /* 0x0000000820007c0c */ /* 0x000fe2000df81270 */
[----:B------:R-:W2:Y:S01]  /*240c20*/  LDL.LU.64 R50, [R1+0xfe8] ;  /* 0x000fe80001327983 */ /* 0x000ea20000300a00 */
[----:B------:R-:W0:Y:S01]  /*240c30*/  LDCU UR18, c[0x0][0x398] ;  /* 0x00007300ff1277ac */ /* 0x000e220008000800 */
[----:B------:R-:W0:Y:S01]  /*240c40*/  LDCU UR8, c[0x0][0x398] ;  /* 0x00007300ff0877ac */ /* 0x000e220008000800 */
[----:B------:R-:W0:Y:S01]  /*240c50*/  LDCU UR19, c[0x0][0x398] ;  /* 0x00007300ff1377ac */ /* 0x000e220008000800 */
[----:B------:R1:W-:Y:S04]  /*240c60*/  @P5 STG.E.U8 desc[UR16][R54.64], R0 ;  /* 0x0000000036005986 */ /* 0x0003e8000c101110 */
[----:B----4-:R4:W-:Y:S01]  /*240c70*/  @P2 STG.E.U8 desc[UR16][R26.64], R2 ;  /* 0x000000021a002986 */ /* 0x0109e2000c101110 */
[----:B------:R-:W-:-:S02]  /*240c80*/  ISETP.LT.AND P5, PT, R25, UR9, !P3 ;  /* 0x0000000919007c0c */ /* 0x000fc4000dfa1270 */
[----:B------:R-:W-:Y:S01]  /*240c90*/  ISETP.LT.AND P2, PT, R24, UR4, !P3 ;  /* 0x0000000418007c0c */ /* 0x000fe2000df41270 */
[----:B------:R-:W0:Y:S01]  /*240ca0*/  LDCU UR4, c[0x0][0x398] ;  /* 0x00007300ff0477ac */ /* 0x000e220008000800 */
[----:B------:R-:W0:Y:S01]  /*240cb0*/  LDCU UR9, c[0x0][0x398] ;  /* 0x00007300ff0977ac */ /* 0x000e220008000800 */
[C---:B-1----:R-:W-:Y:S02]  /*240cc0*/  PRMT R0, R35.reuse, 0x7770, RZ ;  /* 0x0000777023007816 */ /* 0x042fe400000000ff */
[----:B----4-:R-:W-:-:S03]  /*240cd0*/  PRMT R2, R35, 0x7771, RZ ;  /* 0x0000777123027816 */ /* 0x010fc600000000ff */
[----:B---3--:R1:W-:Y:S04]  /*240ce0*/  @P6 STG.E.U8 desc[UR16][R22.64], R0 ;  /* 0x0000000016006986 */ /* 0x0083e8000c101110 */
[----:B------:R3:W-:Y:S01]  /*240cf0*/  @P4 STG.E.U8 desc[UR16][R52.64], R2 ;  /* 0x0000000234004986 */ /* 0x0007e2000c101110 */
[----:B------:R-:W-:-:S03]  /*240d00*/  ISETP.LT.AND P6, PT, R44, UR6, !P3 ;  /* 0x000000062c007c0c */ /* 0x000fc6000dfc1270 */
[----:B-1----:R-:W4:Y:S01]  /*240d10*/  LDL.LU.64 R22, [R1+0xff8] ;  /* 0x000ff80001167983 */ /* 0x002f220000300a00 */
[----:B------:R-:W-:-:S03]  /*240d20*/  PRMT R0, R35, 0x7772, RZ ;  /* 0x0000777223007816 */ /* 0x000fc600000000ff */
[----:B------:R-:W4:Y:S01]  /*240d30*/  LDL.LU.64 R26, [R1+0xfe0] ;  /* 0x000fe000011a7983 */ /* 0x000f220000300a00 */
[----:B---3--:R-:W-:Y:S02]  /*240d40*/  PRMT R2, R35, 0x7773, RZ ;  /* 0x0000777323027816 */ /* 0x008fe400000000ff */
[----:B------:R-:W-:Y:S01]  /*240d50*/  ISETP.LT.AND P4, PT, R21, UR7, !P3 ;  /* 0x0000000715007c0c */ /* 0x000fe2000df81270 */
[----:B------:R-:W1:Y:S01]  /*240d60*/  LDCU UR6, c[0x0][0x398] ;  /* 0x00007300ff0677ac */ /* 0x000e620008000800 */
[----:B------:R3:W-:Y:S01]  /*240d70*/  @P5 STG.E.U8 desc[UR16][R46.64], R0 ;  /* 0x000000002e005986 */ /* 0x0007e2000c101110 */
[----:B------:R-:W0:Y:S03]  /*240d80*/  LDCU UR7, c[0x0][0x398] ;  /* 0x00007300ff0777ac */ /* 0x000e260008000800 */
[----:B---3--:R-:W3:Y:S04]  /*240d90*/  LDL.LU.64 R46, [R1+0xff0] ;  /* 0x000ff000012e7983 */ /* 0x008ee80000300a00 */
[----:B------:R0:W-:Y:S01]  /*240da0*/  @P2 STG.E.U8 desc[UR16][R42.64], R2 ;  /* 0x000000022a002986 */ /* 0x0001e2000c101110 */
[----:B------:R-:W-:-:S03]  /*240db0*/  PRMT R0, R34, 0x7770, RZ ;  /* 0x0000777022007816 */ /* 0x000fc600000000ff */
[----:B0-----:R-:W3:Y:S04]  /*240dc0*/  LDL.LU.64 R42, [R1+0xfd0] ;  /* 0x000fd000012a7983 */ /* 0x001ee80000300a00 */
[----:B--2---:R0:W-:Y:S04]  /*240dd0*/  @P6 STG.E.U8 desc[UR16][R36.64], R0 ;  /* 0x0000000024006986 */ /* 0x0041e8000c101110 */
[----:B0-----:R-:W2:Y:S01]  /*240de0*/  LDL.LU.64 R36, [R1+0xfd8] ;  /* 0x000fd80001247983 */ /* 0x001ea20000300a00 */
[----:B------:R-:W-:Y:S02]  /*240df0*/  ISETP.LT.AND P2, PT, R39, UR10, !P3 ;  /* 0x0000000a27007c0c */ /* 0x000fe4000df41270 */
[----:B------:R-:W-:-:S02]  /*240e00*/  PRMT R2, R34, 0x7771, RZ ;  /* 0x0000777122027816 */ /* 0x000fc400000000ff */
[----:B------:R-:W-:Y:S01]  /*240e10*/  ISETP.LT.AND P5, PT, R38, UR21, !P3 ;  /* 0x0000001526007c0c */ /* 0x000fe2000dfa1270 */
[----:B------:R-:W2:Y:S04]  /*240e20*/  LDL.LU.64 R52, [R1+0xfc8] ;  /* 0x000fc80001347983 */ /* 0x000ea80000300a00 */
[----:B------:R0:W-:Y:S01]  /*240e30*/  @P4 STG.E.U8 desc[UR16][R50.64], R2 ;  /* 0x0000000232004986 */ /* 0x0001e2000c101110 */
[----:B------:R-:W-:Y:S02]  /*240e40*/  ISETP.LT.AND P4, PT, R19, UR12, !P3 ;  /* 0x0000000c13007c0c */ /* 0x000fe4000df81270 */
[----:B------:R-:W-:Y:S01]  /*240e50*/  ISETP.LT.AND P6, PT, R17, UR13, !P3 ;  /* 0x0000000d11007c0c */ /* 0x000fe2000dfc1270 */
[----:B------:R-:W-:Y:S01]  /*240e60*/  VIADD R0, R33, 0x7e ;  /* 0x0000007e21007836 */ /* 0x000fe20000000000 */
[----:B------:R-:W2:Y:S01]  /*240e70*/  LDL.LU R35, [R1+0x768] ;  /* 0x0007680001237983 */ /* 0x000ea20000300800 */
[C---:B------:R-:W-:Y:S01]  /*240e80*/  PRMT R3, R34.reuse, 0x7773, RZ ;  /* 0x0000777322037816 */ /* 0x040fe200000000ff */
[----:B------:R-:W1:Y:S01]  /*240e90*/  LDCU UR10, c[0x0][0x398] ;  /* 0x00007300ff0a77ac */ /* 0x000e620008000800 */
[----:B------:R-:W1:Y:S01]  /*240ea0*/  LDCU UR12, c[0x0][0x398] ;  /* 0x00007300ff0c77ac */ /* 0x000e620008000800 */
[----:B------:R-:W1:Y:S01]  /*240eb0*/  LDCU UR13, c[0x0][0x398] ;  /* 0x00007300ff0d77ac */ /* 0x000e620008000800 */
[----:B0-----:R-:W-:Y:S01]  /*240ec0*/  PRMT R2, R34, 0x7772, RZ ;  /* 0x0000777222027816 */ /* 0x001fe200000000ff */
[----:B------:R-:W2:Y:S04]  /*240ed0*/  LDL.LU.64 R50, [R1+0xfc0] ;  /* 0x000fc00001327983 */ /* 0x000ea80000300a00 */
[----:B----4-:R0:W-:Y:S01]  /*240ee0*/  @P2 STG.E.U8 desc[UR16][R22.64], R2 ;  /* 0x0000000216002986 */ /* 0x0101e2000c101110 */
[----:B------:R-:W-:-:S03]  /*240ef0*/  ISETP.GE.AND P2, PT, R0, UR25, PT ;  /* 0x0000001900007c0c */ /* 0x000fc6000bf46270 */
[----:B------:R-:W-:Y:S01]  /*240f00*/  @P5 STG.E.U8 desc[UR16][R26.64], R3 ;  /* 0x000000031a005986 */ /* 0x000fe2000c101110 */
[----:B------:R-:W-:Y:S02]  /*240f10*/  PRMT R0, R9, 0x7770, RZ ;  /* 0x0000777009007816 */ /* 0x000fe400000000ff */
[----:B------:R-:W-:Y:S01]  /*240f20*/  ISETP.LT.AND P5, PT, R31, UR5, !P3 ;  /* 0x000000051f007c0c */ /* 0x000fe2000dfa1270 */
[----:B0-----:R-:W4:Y:S01]  /*240f30*/  LDL.LU.64 R22, [R1+0xfb0] ;  /* 0x000fb00001167983 */ /* 0x001f220000300a00 */
[----:B------:R-:W-:-:S03]  /*240f40*/  PRMT R2, R9, 0x7771, RZ ;  /* 0x0000777109027816 */ /* 0x000fc600000000ff */
[----:B---3--:R0:W-:Y:S01]  /*240f50*/  @P4 STG.E.U8 desc[UR16][R46.64], R0 ;  /* 0x000000002e004986 */ /* 0x0081e2000c101110 */
[----:B------:R-:W3:Y:S03]  /*240f60*/  LDCU UR5, c[0x0][0x398] ;  /* 0x00007300ff0577ac */ /* 0x000ee60008000800 */
[----:B0-----:R-:W3:Y:S01]  /*240f70*/  LDL.LU.64 R46, [R1+0xfb8] ;  /* 0x000fb800012e7983 */ /* 0x001ee20000300a00 */
[----:B------:R-:W-:-:S03]  /*240f80*/  PRMT R0, R9, 0x7772, RZ ;  /* 0x0000777209007816 */ /* 0x000fc600000000ff */
[----:B------:R0:W-:Y:S04]  /*240f90*/  @P6 STG.E.U8 desc[UR16][R42.64], R2 ;  /* 0x000000022a006986 */ /* 0x0001e8000c101110 */
[----:B0-----:R-:W3:Y:S04]  /*240fa0*/  LDL.LU.64 R42, [R1+0xfa0] ;  /* 0x000fa000012a7983 */ /* 0x001ee80000300a00 */
[----:B------:R-:W3:Y:S04]  /*240fb0*/  LDL.LU R34, [R1+0x758] ;  /* 0x0007580001227983 */ /* 0x000ee80000300800 */
[----:B--2---:R0:W-:Y:S04]  /*240fc0*/  @P5 STG.E.U8 desc[UR16][R36.64], R0 ;  /* 0x0000000024005986 */ /* 0x0041e8000c101110 */
[----:B0-----:R-:W2:Y:S04]  /*240fd0*/  LDL.LU.64 R36, [R1+0xfa8] ;  /* 0x000fa80001247983 */ /* 0x001ea80000300a00 */
[----:B------:R-:W2:Y:S01]  /*240fe0*/  LDL.LU.64 R54, [R1+0xf98] ;  /* 0x000f980001367983 */ /* 0x000ea20000300a00 */
[----:B------:R-:W-:-:S02]  /*240ff0*/  ISETP.LT.AND P3, PT, R7, UR14, !P3 ;  /* 0x0000000e07007c0c */ /* 0x000fc4000df61270 */
[----:B------:R-:W-:Y:S02]  /*241000*/  ISETP.LT.AND P6, PT, R5, UR11, !P0 ;  /* 0x0000000b05007c0c */ /* 0x000fe4000c7c1270 */
[----:B------:R-:W-:Y:S02]  /*241010*/  ISETP.LT.AND P4, PT, R41, UR15, !P0 ;  /* 0x0000000f29007c0c */ /* 0x000fe4000c781270 */
[----:B------:R-:W-:Y:S01]  /*241020*/  PRMT R9, R9, 0x7773, RZ ;  /* 0x0000777309097816 */ /* 0x000fe200000000ff */
[----:B------:R-:W2:Y:S01]  /*241030*/  LDL.LU.64 R26, [R1+0xf90] ;  /* 0x000f9000011a7983 */ /* 0x000ea20000300a00 */
[----:B------:R-:W-:Y:S02]  /*241040*/  ISETP.LT.AND P5, PT, R20, UR18, !P0 ;  /* 0x0000001214007c0c */ /* 0x000fe4000c7a1270 */
[C---:B------:R-:W-:Y:S02]  /*241050*/  PRMT R0, R35.reuse, 0x7770, RZ ;  /* 0x0000777023007816 */ /* 0x040fe400000000ff */
[----:B------:R-:W-:Y:S01]  /*241060*/  PRMT R2, R35, 0x7771, RZ ;  /* 0x0000777123027816 */ /* 0x000fe200000000ff */
[----:B------:R-:W0:Y:S01]  /*241070*/  LDCU UR11, c[0x0][0x398] ;  /* 0x00007300ff0b77ac */ /* 0x000e220008000800 */
        /* <DEDUP_REMOVED lines=8> */
[----:B-1----:R-:W2:Y:S04]  /*241100*/  LDL.LU.64 R52, [R1+0xf80] ;  /* 0x000f800001347983 */ /* 0x002ea80000300a00 */
[----:B------:R-:W2:Y:S04]  /*241110*/  LDL.LU R45, [R1+0x748] ;  /* 0x00074800012d7983 */ /* 0x000ea80000300800 */
[----:B0-----:R-:W2:Y:S01]  /*241120*/  LDL.LU.64 R50, [R1+0xf88] ;  /* 0x000f880001327983 */ /* 0x001ea20000300a00 */
[----:B------:R-:W-:-:S03]  /*241130*/  PRMT R0, R35, 0x7772, RZ ;  /* 0x0000777223007816 */ /* 0x000fc600000000ff */
[----:B----4-:R0:W-:Y:S01]  /*241140*/  @P4 STG.E.U8 desc[UR16][R22.64], R2 ;  /* 0x0000000216004986 */ /* 0x0101e2000c101110 */
[----:B------:R-:W-:Y:S01]  /*241150*/  ISETP.LT.AND P4, PT, R32, UR6, !P0 ;  /* 0x0000000620007c0c */ /* 0x000fe2000c781270 */
[----:B------:R-:W1:Y:S02]  /*241160*/  LDCU UR6, c[0x0][0x398] ;  /* 0x00007300ff0677ac */ /* 0x000e640008000800 */
[----:B0-----:R-:W4:Y:S01]  /*241170*/  LDL.LU.64 R22, [R1+0xf70] ;  /* 0x000f700001167983 */ /* 0x001f220000300a00 */
[----:B------:R-:W-:-:S03]  /*241180*/  PRMT R2, R35, 0x7773, RZ ;  /* 0x0000777323027816 */ /* 0x000fc600000000ff */
[----:B---3--:R0:W-:Y:S04]  /*241190*/  @P5 STG.E.U8 desc[UR16][R46.64], R0 ;  /* 0x000000002e005986 */ /* 0x0081e8000c101110 */
[----:B0-----:R-:W3:Y:S04]  /*2411a0*/  LDL.LU.64 R46, [R1+0xf78] ;  /* 0x000f7800012e7983 */ /* 0x001ee80000300a00 */
[----:B------:R0:W-:Y:S01]  /*2411b0*/  @P3 STG.E.U8 desc[UR16][R42.64], R2 ;  /* 0x000000022a003986 */ /* 0x0001e2000c101110 */
[----:B------:R-:W-:-:S03]  /*2411c0*/  PRMT R0, R34, 0x7770, RZ ;  /* 0x0000777022007816 */ /* 0x000fc600000000ff */
[----:B0-----:R-:W3:Y:S01]  /*2411d0*/  LDL.LU.64 R42, [R1+0xf50] ;  /* 0x000f5000012a7983 */ /* 0x001ee20000300a00 */
[----:B------:R-:W-:-:S03]  /*2411e0*/  PRMT R2, R34, 0x7771, RZ ;  /* 0x0000777122027816 */ /* 0x000fc600000000ff */
[----:B--2---:R0:W-:Y:S04]  /*2411f0*/  @P6 STG.E.U8 desc[UR16][R36.64], R0 ;  /* 0x0000000024006986 */ /* 0x0041e8000c101110 */
[----:B------:R2:W-:Y:S04]  /*241200*/  @P4 STG.E.U8 desc[UR16][R54.64], R2 ;  /* 0x0000000236004986 */ /* 0x0005e8000c101110 */
[----:B0-----:R-:W3:Y:S01]  /*241210*/  LDL.LU R36, [R1+0x6a8] ;  /* 0x0006a80001247983 */ /* 0x001ee20000300800 */
[C---:B------:R-:W-:Y:S02]  /*241220*/  PRMT R0, R34.reuse, 0x7772, RZ ;  /* 0x0000777222007816 */ /* 0x040fe400000000ff */
[----:B--2---:R-:W-:-:S02]  /*241230*/  PRMT R2, R34, 0x7773, RZ ;  /* 0x0000777322027816 */ /* 0x004fc400000000ff */
[----:B------:R-:W2:Y:S01]  /*241240*/  LDL.LU.64 R34, [R1+0xf68] ;  /* 0x000f680001227983 */ /* 0x000ea20000300a00 */
[----:B------:R-:W-:Y:S02]  /*241250*/  ISETP.LT.AND P5, PT, R25, UR7, !P0 ;  /* 0x0000000719007c0c */ /* 0x000fe4000c7a1270 */
[----:B------:R-:W-:Y:S02]  /*241260*/  ISETP.LT.AND P3, PT, R24, UR9, !P0 ;  /* 0x0000000918007c0c */ /* 0x000fe4000c761270 */
[----:B------:R-:W-:Y:S02]  /*241270*/  ISETP.LT.AND P6, PT, R44, UR10, !P0 ;  /* 0x0000000a2c007c0c */ /* 0x000fe4000c7c1270 */
[----:B------:R-:W-:Y:S01]  /*241280*/  ISETP.LT.AND P4, PT, R21, UR19, !P0 ;  /* 0x0000001315007c0c */ /* 0x000fe2000c781270 */
[----:B------:R-:W2:Y:S01]  /*241290*/  LDL.LU.64 R54, [R1+0xf60] ;  /* 0x000f600001367983 */ /* 0x000ea20000300a00 */
[----:B------:R-:W0:Y:S01]  /*2412a0*/  LDCU UR7, c[0x0][0x398] ;  /* 0x00007300ff0777ac */ /* 0x000e220008000800 */
[----:B------:R-:W0:Y:S01]  /*2412b0*/  LDCU UR9, c[0x0][0x398] ;  /* 0x00007300ff0977ac */ /* 0x000e220008000800 */
[----:B------:R-:W0:Y:S03]  /*2412c0*/  LDCU UR10, c[0x0][0x398] ;  /* 0x00007300ff0a77ac */ /* 0x000e260008000800 */
[----:B------:R1:W-:Y:S04]  /*2412d0*/  @P5 STG.E.U8 desc[UR16][R26.64], R0 ;  /* 0x000000001a005986 */ /* 0x0003e8000c101110 */
[----:B------:R0:W-:Y:S01]  /*2412e0*/  @P3 STG.E.U8 desc[UR16][R52.64], R2 ;  /* 0x0000000234003986 */ /* 0x0001e2000c101110 */
[----:B------:R-:W-:-:S02]  /*2412f0*/  ISETP.LT.AND P5, PT, R39, UR12, !P0 ;  /* 0x0000000c27007c0c */ /* 0x000fc4000c7a1270 */
[----:B------:R-:W-:Y:S01]  /*241300*/  ISETP.LT.AND P3, PT, R38, UR5, !P0 ;  /* 0x0000000526007c0c */ /* 0x000fe2000c761270 */
[----:B------:R-:W2:Y:S01]  /*241310*/  LDCU UR5, c[0x0][0x398] ;  /* 0x00007300ff0577ac */ /* 0x000ea20008000800 */
[----:B------:R-:W2:Y:S01]  /*241320*/  LDCU UR12, c[0x0][0x398] ;  /* 0x00007300ff0c77ac */ /* 0x000ea20008000800 */
[C---:B-1----:R-:W-:Y:S02]  /*241330*/  PRMT R0, R45.reuse, 0x7770, RZ ;  /* 0x000077702d007816 */ /* 0x042fe400000000ff */
[----:B0-----:R-:W-:-:S03]  /*241340*/  PRMT R2, R45, 0x7771, RZ ;  /* 0x000077712d027816 */ /* 0x001fc600000000ff */
[----:B------:R0:W-:Y:S04]  /*241350*/  @P6 STG.E.U8 desc[UR16][R50.64], R0 ;  /* 0x0000000032006986 */ /* 0x0001e8000c101110 */
[----:B----4-:R1:W-:Y:S01]  /*241360*/  @P4 STG.E.U8 desc[UR16][R22.64], R2 ;  /* 0x0000000216004986 */ /* 0x0103e2000c101110 */
[----:B------:R-:W-:Y:S02]  /*241370*/  ISETP.LT.AND P4, PT, R19, UR13, !P0 ;  /* 0x0000000d13007c0c */ /* 0x000fe4000c781270 */
[C---:B0-----:R-:W-:Y:S01]  /*241380*/  PRMT R0, R45.reuse, 0x7772, RZ ;  /* 0x000077722d007816 */ /* 0x041fe200000000ff */
[----:B-1----:R-:W4:Y:S01]  /*241390*/  LDL.LU.64 R22, [R1+0xf48] ;  /* 0x000f480001167983 */ /* 0x002f220000300a00 */
[----:B------:R-:W-:-:S03]  /*2413a0*/  PRMT R2, R45, 0x7773, RZ ;  /* 0x000077732d027816 */ /* 0x000fc600000000ff */
[----:B------:R-:W4:Y:S04]  /*2413b0*/  LDL.LU R37, [R1+0x698] ;  /* 0x0006980001257983 */ /* 0x000f280000300800 */
[----:B------:R-:W4:Y:S04]  /*2413c0*/  LDL.LU.64 R26, [R1+0xf58] ;  /* 0x000f5800011a7983 */ /* 0x000f280000300a00 */
[----:B---3--:R0:W-:Y:S01]  /*2413d0*/  @P5 STG.E.U8 desc[UR16][R46.64], R0 ;  /* 0x000000002e005986 */ /* 0x0081e2000c101110 */
[----:B------:R-:W-:Y:S01]  /*2413e0*/  ISETP.LT.AND P6, PT, R31, UR14, !P0 ;  /* 0x0000000e1f007c0c */ /* 0x000fe2000c7c1270 */
[----:B------:R-:W1:Y:S01]  /*2413f0*/  LDCU UR13, c[0x0][0x398] ;  /* 0x00007300ff0d77ac */ /* 0x000e620008000800 */
[----:B0-----:R-:W-:Y:S01]  /*241400*/  VIADD R0, R33, 0x7f ;  /* 0x0000007f21007836 */ /* 0x001fe20000000000 */
[----:B------:R-:W-:Y:S01]  /*241410*/  ISETP.LT.AND P5, PT, R17, UR11, !P0 ;  /* 0x0000000b11007c0c */ /* 0x000fe2000c7a1270 */
[----:B------:R0:W-:Y:S01]  /*241420*/  @P3 STG.E.U8 desc[UR16][R42.64], R2 ;  /* 0x000000022a003986 */ /* 0x0001e2000c101110 */
[----:B------:R-:W3:Y:S01]  /*241430*/  LDCU UR11, c[0x0][0x398] ;  /* 0x00007300ff0b77ac */ /* 0x000ee20008000800 */
[----:B------:R-:W1:Y:S02]  /*241440*/  LDCU UR14, c[0x0][0x398] ;  /* 0x00007300ff0e77ac */ /* 0x000e640008000800 */
[----:B0-----:R-:W3:Y:S04]  /*241450*/  LDL.LU.64 R42, [R1+0xf40] ;  /* 0x000f4000012a7983 */ /* 0x001ee80000300a00 */
[----:B------:R-:W3:Y:S04]  /*241460*/  LDL.LU.64 R52, [R1+0xf18] ;  /* 0x000f180001347983 */ /* 0x000ee80000300a00 */
[----:B------:R-:W3:Y:S04]  /*241470*/  LDL.LU.64 R50, [R1+0xf10] ;  /* 0x000f100001327983 */ /* 0x000ee80000300a00 */
[----:B------:R-:W3:Y:S01]  /*241480*/  LDL.LU.64 R46, [R1+0xf08] ;  /* 0x000f0800012e7983 */ /* 0x000ee20000300a00 */
[----:B------:R-:W-:-:S05]  /*241490*/  PRMT R2, R36, 0x7770, RZ ;  /* 0x0000777024027816 */ /* 0x000fca00000000ff */
[----:B--2---:R0:W-:Y:S04]  /*2414a0*/  @P4 STG.E.U8 desc[UR16][R34.64], R2 ;  /* 0x0000000222004986 */ /* 0x0041e8000c101110 */
[----:B0-----:R-:W2:Y:S04]  /*2414b0*/  LDL.LU.64 R34, [R1+0xe88] ;  /* 0x000e880001227983 */ /* 0x001ea80000300a00 */
[----:B------:R-:W2:Y:S01]  /*2414c0*/  LDL.LU R33, [R1+0x688] ;  /* 0x0006880001217983 */ /* 0x000ea20000300800 */
[----:B------:R-:W-:Y:S02]  /*2414d0*/  ISETP.LT.AND P0, PT, R7, UR8, !P0 ;  /* 0x0000000807007c0c */ /* 0x000fe4000c701270 */
[----:B------:R-:W-:-:S02]  /*2414e0*/  ISETP.GE.AND P3, PT, R0, UR27, PT ;  /* 0x0000001b00007c0c */ /* 0x000fc4000bf66270 */
[----:B------:R-:W-:Y:S02]  /*2414f0*/  ISETP.LT.AND P4, PT, R5, UR4, !P1 ;  /* 0x0000000405007c0c */ /* 0x000fe4000cf81270 */
[C---:B------:R-:W-:Y:S02]  /*241500*/  PRMT R0, R36.reuse, 0x7771, RZ ;  /* 0x0000777124007816 */ /* 0x040fe400000000ff */
[C---:B------:R-:W-:Y:S01]  /*241510*/  PRMT R2, R36.reuse, 0x7772, RZ ;  /* 0x0000777224027816 */ /* 0x040fe200000000ff */
[----:B------:R-:W0:Y:S01]  /*241520*/  LDCU UR4, c[0x0][0x398] ;  /* 0x00007300ff0477ac */ /* 0x000e220008000800 */
[----:B------:R-:W0:Y:S01]  /*241530*/  LDCU UR8, c[0x0][0x398] ;  /* 0x00007300ff0877ac */ /* 0x000e220008000800 */
[----:B------:R1:W-:Y:S01]  /*241540*/  @P5 STG.E.U8 desc[UR16][R54.64], R0 ;  /* 0x0000000036005986 */ /* 0x0003e2000c101110 */
[----:B------:R-:W-:Y:S01]  /*241550*/  ISETP.LT.AND P5, PT, R41, UR6, !P1 ;  /* 0x0000000629007c0c */ /* 0x000fe2000cfa1270 */
[----:B------:R-:W0:Y:S01]  /*241560*/  LDCU UR6, c[0x0][0x398] ;  /* 0x00007300ff0677ac */ /* 0x000e220008000800 */
[----:B-1----:R-:W-:Y:S01]  /*241570*/  PRMT R0, R36, 0x7773, RZ ;  /* 0x0000777324007816 */ /* 0x002fe200000000ff */
[----:B------:R-:W2:Y:S04]  /*241580*/  LDL.LU.64 R54, [R1+0xf00] ;  /* 0x000f000001367983 */ /* 0x000ea80000300a00 */
[----:B----4-:R1:W-:Y:S04]  /*241590*/  @P6 STG.E.U8 desc[UR16][R22.64], R2 ;  /* 0x0000000216006986 */ /* 0x0103e8000c101110 */
[----:B------:R4:W-:Y:S01]  /*2415a0*/  @P0 STG.E.U8 desc[UR16][R26.64], R0 ;  /* 0x000000001a000986 */ /* 0x0009e2000c101110 */
[----:B------:R-:W-:-:S02]  /*2415b0*/  ISETP.LT.AND P6, PT, R20, UR7, !P1 ;  /* 0x0000000714007c0c */ /* 0x000fc4000cfc1270 */
[C---:B-1----:R-:W-:Y:S01]  /*2415c0*/  PRMT R2, R37.reuse, 0x7770, RZ ;  /* 0x0000777025027816 */ /* 0x042fe200000000ff */
[----:B------:R-:W2:Y:S04]  /*2415d0*/  LDL.LU.64 R22, [R1+0xe80] ;  /* 0x000e800001167983 */ /* 0x000ea80000300a00 */
[----:B------:R-:W2:Y:S01]  /*2415e0*/  LDL.LU R36, [R1+0x6f8] ;  /* 0x0006f80001247983 */ /* 0x000ea20000300800 */
[----:B------:R-:W-:Y:S02]  /*2415f0*/  ISETP.LT.AND P0, PT, R40, UR9, !P1 ;  /* 0x0000000928007c0c */ /* 0x000fe4000cf01270 */
[----:B----4-:R-:W-:Y:S01]  /*241600*/  PRMT R0, R37, 0x7771, RZ ;  /* 0x0000777125007816 */ /* 0x010fe200000000ff */
[----:B------:R-:W1:Y:S01]  /*241610*/  LDCU UR7, c[0x0][0x398] ;  /* 0x00007300ff0777ac */ /* 0x000e620008000800 */
[----:B------:R-:W4:Y:S01]  /*241620*/  LDCU UR9, c[0x0][0x398] ;  /* 0x00007300ff0977ac */ /* 0x000f220008000800 */
[----:B---3--:R3:W-:Y:S01]  /*241630*/  @P4 STG.E.U8 desc[UR16][R42.64], R2 ;  /* 0x000000022a004986 */ /* 0x0087e2000c101110 */
[----:B------:R-:W-:-:S03]  /*241640*/  ISETP.LT.AND P4, PT, R6, UR10, !P1 ;  /* 0x0000000a06007c0c */ /* 0x000fc6000cf81270 */
[----:B---3--:R-:W3:Y:S04]  /*241650*/  LDL.LU.64 R42, [R1+0xe78] ;  /* 0x000e7800012a7983 */ /* 0x008ee80000300a00 */
[----:B------:R-:W4:Y:S01]  /*241660*/  LDL.LU.64 R26, [R1+0xe70] ;  /* 0x000e7000011a7983 */ /* 0x000f220000300a00 */
[----:B------:R-:W-:-:S03]  /*241670*/  PRMT R2, R37, 0x7772, RZ ;  /* 0x0000777225027816 */ /* 0x000fc600000000ff */
[----:B------:R0:W-:Y:S01]  /*241680*/  @P5 STG.E.U8 desc[UR16][R52.64], R0 ;  /* 0x0000000034005986 */ /* 0x0001e2000c101110 */
[----:B------:R-:W1:Y:S03]  /*241690*/  LDCU UR10, c[0x0][0x398] ;  /* 0x00007300ff0a77ac */ /* 0x000e660008000800 */
[----:B------:R1:W-:Y:S01]  /*2416a0*/  @P6 STG.E.U8 desc[UR16][R50.64], R2 ;  /* 0x0000000232006986 */ /* 0x0003e2000c101110 */
[----:B0-----:R-:W-:-:S03]  /*2416b0*/  PRMT R0, R37, 0x7773, RZ ;  /* 0x0000777325007816 */ /* 0x001fc600000000ff */
[----:B------:R-:W4:Y:S04]  /*2416c0*/  LDL.LU.64 R52, [R1+0xe48] ;  /* 0x000e480001347983 */ /* 0x000f280000300a00 */
[----:B-1----:R-:W4:Y:S04]  /*2416d0*/  LDL.LU.64 R50, [R1+0xe40] ;  /* 0x000e400001327983 */ /* 0x002f280000300a00 */
[----:B------:R0:W-:Y:S04]  /*2416e0*/  @P0 STG.E.U8 desc[UR16][R46.64], R0 ;  /* 0x000000002e000986 */ /* 0x0001e8000c101110 */
[----:B0-----:R-:W4:Y:S01]  /*2416f0*/  LDL.LU.64 R46, [R1+0xd98] ;  /* 0x000d9800012e7983 */ /* 0x001f220000300a00 */
[----:B--2---:R-:W-:-:S05]  /*241700*/  PRMT R2, R33, 0x7770, RZ ;  /* 0x0000777021027816 */ /* 0x004fca00000000ff */
[----:B------:R0:W-:Y:S04]  /*241710*/  @P4 STG.E.U8 desc[UR16][R34.64], R2 ;  /* 0x0000000222004986 */ /* 0x0001e8000c101110 */
[----:B0-----:R-:W2:Y:S01]  /*241720*/  LDL.LU.64 R34, [R1+0xd60] ;  /* 0x000d600001227983 */ /* 0x001ea20000300a00 */
[----:B------:R-:W-:Y:S02]  /*241730*/  ISETP.LT.AND P5, PT, R32, UR5, !P1 ;  /* 0x0000000520007c0c */ /* 0x000fe4000cfa1270 */
[----:B------:R-:W-:Y:S02]  /*241740*/  ISETP.LT.AND P6, PT, R25, UR12, !P1 ;  /* 0x0000000c19007c0c */ /* 0x000fe4000cfc1270 */
[----:B------:R-:W-:Y:S02]  /*241750*/  ISETP.LT.AND P0, PT, R24, UR13, !P1 ;  /* 0x0000000d18007c0c */ /* 0x000fe4000cf01270 */
[----:B------:R-:W-:-:S02]  /*241760*/  PRMT R0, R33, 0x7771, RZ ;  /* 0x0000777121007816 */ /* 0x000fc400000000ff */
[----:B------:R-:W-:Y:S02]  /*241770*/  ISETP.LT.AND P4, PT, R44, UR15, !P1 ;  /* 0x0000000f2c007c0c */ /* 0x000fe4000cf81270 */
[----:B------:R-:W-:Y:S01]  /*241780*/  PRMT R2, R33, 0x7772, RZ ;  /* 0x0000777221027816 */ /* 0x000fe200000000ff */
[----:B------:R-:W0:Y:S01]  /*241790*/  LDCU UR5, c[0x0][0x398] ;  /* 0x00007300ff0577ac */ /* 0x000e220008000800 */
[----:B------:R-:W1:Y:S01]  /*2417a0*/  LDCU UR12, c[0x0][0x398] ;  /* 0x00007300ff0c77ac */ /* 0x000e620008000800 */
[----:B------:R0:W-:Y:S01]  /*2417b0*/  @P5 STG.E.U8 desc[UR16][R54.64], R0 ;  /* 0x0000000036005986 */ /* 0x0001e2000c101110 */
[----:B------:R-:W-:Y:S01]  /*2417c0*/  ISETP.LT.AND P5, PT, R21, UR11, !P1 ;  /* 0x0000000b15007c0c */ /* 0x000fe2000cfa1270 */
[----:B------:R-:W1:Y:S01]  /*2417d0*/  LDCU UR11, c[0x0][0x398] ;  /* 0x00007300ff0b77ac */ /* 0x000e620008000800 */
[----:B0-----:R-:W-:Y:S01]  /*2417e0*/  PRMT R0, R33, 0x7773, RZ ;  /* 0x0000777321007816 */ /* 0x001fe200000000ff */
[----:B------:R0:W-:Y:S01]  /*2417f0*/  @P6 STG.E.U8 desc[UR16][R22.64], R2 ;  /* 0x0000000216006986 */ /* 0x0001e2000c101110 */
[----:B------:R-:W-:-:S02]  /*241800*/  ISETP.LT.AND P6, PT, R39, UR14, !P1 ;  /* 0x0000000e27007c0c */ /* 0x000fc4000cfc1270 */
[----:B0-----:R-:W-:Y:S01]  /*241810*/  PRMT R2, R36, 0x7770, RZ ;  /* 0x0000777024027816 */ /* 0x001fe200000000ff */
[----:B------:R-:W2:Y:S04]  /*241820*/  LDL.LU.64 R22, [R1+0xcf8] ;  /* 0x000cf80001167983 */ /* 0x000ea80000300a00 */
[----:B---3--:R0:W-:Y:S04]  /*241830*/  @P0 STG.E.U8 desc[UR16][R42.64], R0 ;  /* 0x000000002a000986 */ /* 0x0081e8000c101110 */
[----:B----4-:R3:W-:Y:S01]  /*241840*/  @P4 STG.E.U8 desc[UR16][R26.64], R2 ;  /* 0x000000021a004986 */ /* 0x0107e2000c101110 */
[----:B------:R-:W-:-:S02]  /*241850*/  ISETP.LT.AND P0, PT, R38, UR4, !P1 ;  /* 0x0000000426007c0c */ /* 0x000fc4000cf01270 */
[----:B------:R-:W-:Y:S01]  /*241860*/  ISETP.LT.AND P4, PT, R19, UR8, !P1 ;  /* 0x0000000813007c0c */ /* 0x000fe2000cf81270 */
[----:B------:R-:W4:Y:S01]  /*241870*/  LDCU UR4, c[0x0][0x398] ;  /* 0x00007300ff0477ac */ /* 0x000f220008000800 */
[----:B------:R-:W1:Y:S01]  /*241880*/  LDCU UR8, c[0x0][0x398] ;  /* 0x00007300ff0877ac */ /* 0x000e620008000800 */
[----:B0-----:R-:W4:Y:S01]  /*241890*/  LDL.LU.64 R42, [R1+0xcf0] ;  /* 0x000cf000012a7983 */ /* 0x001f220000300a00 */
[C---:B------:R-:W-:Y:S02]  /*2418a0*/  PRMT R0, R36.reuse, 0x7771, RZ ;  /* 0x0000777124007816 */ /* 0x040fe400000000ff */
[C---:B---3--:R-:W-:Y:S01]  /*2418b0*/  PRMT R2, R36.reuse, 0x7772, RZ ;  /* 0x0000777224027816 */ /* 0x048fe200000000ff */
[----:B------:R-:W3:Y:S04]  /*2418c0*/  LDL.LU R33, [R1+0x76c] ;  /* 0x00076c0001217983 */ /* 0x000ee80000300800 */
[----:B------:R0:W-:Y:S04]  /*2418d0*/  @P5 STG.E.U8 desc[UR16][R52.64], R0 ;  /* 0x0000000034005986 */ /* 0x0001e8000c101110 */
[----:B------:R1:W-:Y:S01]  /*2418e0*/  @P6 STG.E.U8 desc[UR16][R50.64], R2 ;  /* 0x0000000232006986 */ /* 0x0003e2000c101110 */
[----:B0-----:R-:W-:-:S03]  /*2418f0*/  PRMT R0, R36, 0x7773, RZ ;  /* 0x0000777324007816 */ /* 0x001fc600000000ff */
[----:B------:R-:W3:Y:S04]  /*241900*/  LDL.LU.64 R52, [R1+0xd90] ;  /* 0x000d900001347983 */ /* 0x000ee80000300a00 */
[----:B-1----:R-:W3:Y:S01]  /*241910*/  LDL.LU.64 R50, [R1+0xcc8] ;  /* 0x000cc80001327983 */ /* 0x002ee20000300a00 */
[----:B------:R-:W-:-:S03]  /*241920*/  PRMT R2, R10, 0x7770, RZ ;  /* 0x000077700a027816 */ /* 0x000fc600000000ff */
[----:B------:R-:W3:Y:S04]  /*241930*/  LDL.LU.64 R36, [R1+0xc80] ;  /* 0x000c800001247983 */ /* 0x000ee80000300a00 */
[----:B------:R-:W-:Y:S04]  /*241940*/  @P0 STG.E.U8 desc[UR16][R46.64], R0 ;  /* 0x000000002e000986 */ /* 0x000fe8000c101110 */
[----:B--2---:R0:W-:Y:S04]  /*241950*/  @P4 STG.E.U8 desc[UR16][R34.64], R2 ;  /* 0x0000000222004986 */ /* 0x0041e8000c101110 */
[----:B0-----:R-:W2:Y:S01]  /*241960*/  LDL.LU.64 R34, [R1+0xc40] ;  /* 0x000c400001227983 */ /* 0x001ea20000300a00 */
[----:B------:R-:W-:-:S02]  /*241970*/  ISETP.LT.AND P5, PT, R17, UR6, !P1 ;  /* 0x0000000611007c0c */ /* 0x000fc4000cfa1270 */
[----:B------:R-:W-:Y:S02]  /*241980*/  ISETP.LT.AND P6, PT, R31, UR7, !P1 ;  /* 0x000000071f007c0c */ /* 0x000fe4000cfc1270 */
[C---:B------:R-:W-:Y:S02]  /*241990*/  ISETP.LT.AND P4, PT, R5.reuse, UR5, !P2 ;  /* 0x0000000505007c0c */ /* 0x040fe4000d781270 */
[----:B------:R-:W-:Y:S02]  /*2419a0*/  ISETP.LT.AND P0, PT, R5, UR11, !P3 ;  /* 0x0000000b05007c0c */ /* 0x000fe4000df01270 */
[C---:B------:R-:W-:Y:S01]  /*2419b0*/  PRMT R0, R10.reuse, 0x7771, RZ ;  /* 0x000077710a007816 */ /* 0x040fe200000000ff */
[----:B------:R-:W2:Y:S01]  /*2419c0*/  LDL.LU R5, [R1+0x75c] ;  /* 0x00075c0001057983 */ /* 0x000ea20000300800 */
[----:B------:R-:W-:-:S03]  /*2419d0*/  PRMT R2, R10, 0x7772, RZ ;  /* 0x000077720a027816 */ /* 0x000fc600000000ff */
[----:B------:R-:W2:Y:S04]  /*2419e0*/  LDL.LU.64 R26, [R1+0xbf8] ;  /* 0x000bf800011a7983 */ /* 0x000ea80000300a00 */
[----:B------:R-:W2:Y:S01]  /*2419f0*/  LDL.LU.64 R46, [R1+0xbd8] ;  /* 0x000bd800012e7983 */ /* 0x000ea20000300a00 */
[----:B------:R-:W-:Y:S02]  /*241a00*/  ISETP.LT.AND P1, PT, R7, UR9, !P1 ;  /* 0x0000000907007c0c */ /* 0x000fe4000cf21270 */
[----:B------:R-:W-:Y:S01]  /*241a10*/  PRMT R10, R10, 0x7773, RZ ;  /* 0x000077730a0a7816 */ /* 0x000fe200000000ff */
[----:B------:R-:W0:Y:S01]  /*241a20*/  LDCU UR6, c[0x0][0x398] ;  /* 0x00007300ff0677ac */ /* 0x000e220008000800 */
[----:B------:R-:W1:Y:S01]  /*241a30*/  LDCU UR5, c[0x0][0x398] ;  /* 0x00007300ff0577ac */ /* 0x000e620008000800 */
[----:B------:R-:W0:Y:S01]  /*241a40*/  LDCU UR7, c[0x0][0x398] ;  /* 0x00007300ff0777ac */ /* 0x000e220008000800 */
[----:B------:R-:W0:Y:S01]  /*241a50*/  LDCU UR9, c[0x0][0x398] ;  /* 0x00007300ff0977ac */ /* 0x000e220008000800 */
[----:B------:R0:W-:Y:S01]  /*241a60*/  @P5 STG.E.U8 desc[UR16][R22.64], R0 ;  /* 0x0000000016005986 */ /* 0x0001e2000c101110 */
[----:B------:R-:W-:-:S03]  /*241a70*/  ISETP.LT.AND P5, PT, R20, UR12, !P2 ;  /* 0x0000000c14007c0c */ /* 0x000fc6000d7a1270 */
[----:B0-----:R-:W2:Y:S04]  /*241a80*/  LDL.LU.64 R22, [R1+0xbc8] ;  /* 0x000bc80001167983 */ /* 0x001ea80000300a00 */
[----:B----4-:R0:W-:Y:S01]  /*241a90*/  @P6 STG.E.U8 desc[UR16][R42.64], R2 ;  /* 0x000000022a006986 */ /* 0x0101e2000c101110 */
[----:B------:R-:W-:Y:S01]  /*241aa0*/  ISETP.LT.AND P6, PT, R41, UR10, !P2 ;  /* 0x0000000a29007c0c */ /* 0x000fe2000d7c1270 */
[----:B------:R-:W4:Y:S01]  /*241ab0*/  LDCU UR10, c[0x0][0x398] ;  /* 0x00007300ff0a77ac */ /* 0x000f220008000800 */
[C---:B---3--:R-:W-:Y:S02]  /*241ac0*/  PRMT R0, R33.reuse, 0x7771, RZ ;  /* 0x0000777121007816 */ /* 0x048fe400000000ff */
[C---:B------:R-:W-:Y:S01]  /*241ad0*/  PRMT R3, R33.reuse, 0x7772, RZ ;  /* 0x0000777221037816 */ /* 0x040fe200000000ff */
[----:B0-----:R-:W3:Y:S01]  /*241ae0*/  LDL.LU.64 R42, [R1+0xac8] ;  /* 0x000ac800012a7983 */ /* 0x001ee20000300a00 */
[----:B------:R-:W-:-:S03]  /*241af0*/  PRMT R2, R33, 0x7770, RZ ;  /* 0x0000777021027816 */ /* 0x000fc600000000ff */
[----:B------:R-:W4:Y:S04]  /*241b00*/  LDL.LU R45, [R1+0x74c] ;  /* 0x00074c00012d7983 */ /* 0x000f280000300800 */
[----:B------:R0:W-:Y:S04]  /*241b10*/  @P1 STG.E.U8 desc[UR16][R52.64], R10 ;  /* 0x0000000a34001986 */ /* 0x0001e8000c101110 */
[----:B------:R-:W-:Y:S04]  /*241b20*/  @P4 STG.E.U8 desc[UR16][R50.64], R2 ;  /* 0x0000000232004986 */ /* 0x000fe8000c101110 */
[----:B------:R1:W-:Y:S04]  /*241b30*/  @P6 STG.E.U8 desc[UR16][R36.64], R0 ;  /* 0x0000000024006986 */ /* 0x0003e8000c101110 */
[----:B0-----:R-:W4:Y:S04]  /*241b40*/  LDL.LU.64 R52, [R1+0xac0] ;  /* 0x000ac00001347983 */ /* 0x001f280000300a00 */
[----:B-1----:R-:W4:Y:S04]  /*241b50*/  LDL.LU.64 R36, [R1+0xa80] ;  /* 0x000a800001247983 */ /* 0x002f280000300a00 */
[----:B--2---:R0:W-:Y:S04]  /*241b60*/  @P5 STG.E.U8 desc[UR16][R34.64], R3 ;  /* 0x0000000322005986 */ /* 0x0041e8000c101110 */
[----:B0-----:R-:W2:Y:S01]  /*241b70*/  LDL.LU.64 R34, [R1+0xa70] ;  /* 0x000a700001227983 */ /* 0x001ea20000300a00 */
[----:B------:R-:W-:-:S02]  /*241b80*/  ISETP.LT.AND P1, PT, R40, UR4, !P2 ;  /* 0x0000000428007c0c */ /* 0x000fc4000d721270 */
[----:B------:R-:W-:Y:S02]  /*241b90*/  ISETP.LT.AND P4, PT, R6, UR8, !P2 ;  /* 0x0000000806007c0c */ /* 0x000fe4000d781270 */
[----:B------:R-:W-:Y:S02]  /*241ba0*/  ISETP.LT.AND P6, PT, R32, UR6, !P2 ;  /* 0x0000000620007c0c */ /* 0x000fe4000d7c1270 */
[----:B------:R-:W-:Y:S02]  /*241bb0*/  PRMT R4, R33, 0x7773, RZ ;  /* 0x0000777321047816 */ /* 0x000fe400000000ff */
[----:B------:R-:W-:Y:S02]  /*241bc0*/  PRMT R0, R5, 0x7770, RZ ;  /* 0x0000777005007816 */ /* 0x000fe400000000ff */
[----:B------:R-:W-:Y:S01]  /*241bd0*/  ISETP.LT.AND P5, PT, R25, UR5, !P2 ;  /* 0x0000000519007c0c */ /* 0x000fe2000d7a1270 */
[----:B------:R-:W2:Y:S01]  /*241be0*/  LDL.LU.64 R50, [R1+0xa20] ;  /* 0x000a200001327983 */ /* 0x000ea20000300a00 */
[----:B------:R-:W-:-:S02]  /*241bf0*/  PRMT R2, R5, 0x7771, RZ ;  /* 0x0000777105027816 */ /* 0x000fc400000000ff */
[----:B------:R-:W-:Y:S01]  /*241c00*/  PRMT R3, R5, 0x7772, RZ ;  /* 0x0000777205037816 */ /* 0x000fe200000000ff */
[----:B------:R-:W0:Y:S01]  /*241c10*/  LDCU UR4, c[0x0][0x398] ;  /* 0x00007300ff0477ac */ /* 0x000e220008000800 */
[----:B------:R-:W1:Y:S01]  /*241c20*/  LDCU UR8, c[0x0][0x398] ;  /* 0x00007300ff0877ac */ /* 0x000e620008000800 */
[----:B------:R-:W0:Y:S01]  /*241c30*/  LDCU UR6, c[0x0][0x398] ;  /* 0x00007300ff0677ac */ /* 0x000e220008000800 */
[----:B------:R-:W-:Y:S04]  /*241c40*/  @P1 STG.E.U8 desc[UR16][R26.64], R4 ;  /* 0x000000041a001986 */ /* 0x000fe8000c101110 */
[----:B------:R1:W-:Y:S01]  /*241c50*/  @P4 STG.E.U8 desc[UR16][R46.64], R0 ;  /* 0x000000002e004986 */ /* 0x0003e2000c101110 */
[----:B------:R-:W-:Y:S02]  /*241c60*/  ISETP.LT.AND P1, PT, R24, UR7, !P2 ;  /* 0x0000000718007c0c */ /* 0x000fe4000d721270 */
[----:B------:R-:W-:-:S02]  /*241c70*/  ISETP.LT.AND P4, PT, R44, UR9, !P2 ;  /* 0x000000092c007c0c */ /* 0x000fc4000d781270 */
[----:B------:R-:W-:Y:S01]  /*241c80*/  PRMT R5, R5, 0x7773, RZ ;  /* 0x0000777305057816 */ /* 0x000fe200000000ff */
[----:B------:R-:W0:Y:S01]  /*241c90*/  LDCU UR5, c[0x0][0x398] ;  /* 0x00007300ff0577ac */ /* 0x000e220008000800 */
[----:B------:R-:W0:Y:S01]  /*241ca0*/  LDCU UR7, c[0x0][0x398] ;  /* 0x00007300ff0777ac */ /* 0x000e220008000800 */
[----:B------:R-:W0:Y:S01]  /*241cb0*/  LDCU UR9, c[0x0][0x398] ;  /* 0x00007300ff0977ac */ /* 0x000e220008000800 */
[----:B-1----:R-:W2:Y:S04]  /*241cc0*/  LDL.LU.64 R46, [R1+0x990] ;  /* 0x00099000012e7983 */ /* 0x002ea80000300a00 */
[----:B------:R-:W2:Y:S04]  /*241cd0*/  LDL.LU R33, [R1+0x6ac] ;  /* 0x0006ac0001217983 */ /* 0x000ea80000300800 */
[----:B------:R1:W-:Y:S04]  /*241ce0*/  @P6 STG.E.U8 desc[UR16][R22.64], R2 ;  /* 0x0000000216006986 */ /* 0x0003e8000c101110 */
[----:B-1----:R-:W2:Y:S04]  /*241cf0*/  LDL.LU.64 R22, [R1+0x960] ;  /* 0x0009600001167983 */ /* 0x002ea80000300a00 */
[----:B---3--:R1:W-:Y:S01]  /*241d00*/  @P5 STG.E.U8 desc[UR16][R42.64], R3 ;  /* 0x000000032a005986 */ /* 0x0083e2000c101110 */
[----:B----4-:R-:W-:-:S02]  /*241d10*/  ISETP.LT.AND P5, PT, R21, UR10, !P2 ;  /* 0x0000000a15007c0c */ /* 0x010fc4000d7a1270 */
[C---:B------:R-:W-:Y:S02]  /*241d20*/  PRMT R2, R45.reuse, 0x7771, RZ ;  /* 0x000077712d027816 */ /* 0x040fe400000000ff */
[----:B-1----:R-:W-:Y:S01]  /*241d30*/  PRMT R3, R45, 0x7770, RZ ;  /* 0x000077702d037816 */ /* 0x002fe200000000ff */
[----:B------:R-:W3:Y:S04]  /*241d40*/  LDL.LU.64 R42, [R1+0x890] ;  /* 0x00089000012a7983 */ /* 0x000ee80000300a00 */
[----:B------:R-:W-:Y:S04]  /*241d50*/  @P1 STG.E.U8 desc[UR16][R52.64], R5 ;  /* 0x0000000534001986 */ /* 0x000fe8000c101110 */
[----:B------:R1:W-:Y:S04]  /*241d60*/  @P4 STG.E.U8 desc[UR16][R36.64], R3 ;  /* 0x0000000324004986 */ /* 0x0003e8000c101110 */
[----:B-1----:R-:W4:Y:S04]  /*241d70*/  LDL.LU.64 R36, [R1+0x930] ;  /* 0x0009300001247983 */ /* 0x002f280000300a00 */
[----:B--2---:R1:W-:Y:S04]  /*241d80*/  @P5 STG.E.U8 desc[UR16][R34.64], R2 ;  /* 0x0000000222005986 */ /* 0x0043e8000c101110 */
[----:B-1----:R-:W2:Y:S01]  /*241d90*/  LDL.LU.64 R34, [R1+0x48] ;  /* 0x0000480001227983 */ /* 0x002ea20000300a00 */
[----:B0-----:R-:W-:-:S02]  /*241da0*/  ISETP.LT.AND P6, PT, R39, UR4, !P2 ;  /* 0x0000000427007c0c */ /* 0x001fc4000d7c1270 */
[----:B------:R-:W-:Y:S01]  /*241db0*/  ISETP.LT.AND P1, PT, R38, UR8, !P2 ;  /* 0x0000000826007c0c */ /* 0x000fe2000d721270 */
[----:B------:R-:W0:Y:S01]  /*241dc0*/  LDCU UR4, c[0x0][0x398] ;  /* 0x00007300ff0477ac */ /* 0x000e220008000800 */
[----:B------:R-:W-:Y:S02]  /*241dd0*/  ISETP.LT.AND P4, PT, R19, UR5, !P2 ;  /* 0x0000000513007c0c */ /* 0x000fe4000d781270 */
[C---:B------:R-:W-:Y:S02]  /*241de0*/  PRMT R0, R45.reuse, 0x7772, RZ ;  /* 0x000077722d007816 */ /* 0x040fe400000000ff */
[----:B------:R-:W-:Y:S01]  /*241df0*/  PRMT R4, R45, 0x7773, RZ ;  /* 0x000077732d047816 */ /* 0x000fe200000000ff */
[----:B------:R-:W1:Y:S01]  /*241e00*/  LDCU UR8, c[0x0][0x398] ;  /* 0x00007300ff0877ac */ /* 0x000e620008000800 */
[----:B------:R-:W2:Y:S01]  /*241e10*/  LDL.LU R45, [R1+0x69c] ;  /* 0x00069c00012d7983 */ /* 0x000ea20000300800 */
[----:B------:R-:W0:Y:S03]  /*241e20*/  LDCU UR5, c[0x0][0x398] ;  /* 0x00007300ff0577ac */ /* 0x000e260008000800 */
[----:B------:R-:W2:Y:S04]  /*241e30*/  LDL.LU.64 R52, [R1+0xd68] ;  /* 0x000d680001347983 */ /* 0x000ea80000300a00 */
[----:B------:R0:W-:Y:S01]  /*241e40*/  @P6 STG.E.U8 desc[UR16][R50.64], R0 ;  /* 0x0000000032006986 */ /* 0x0001e2000c101110 */
[----:B------:R-:W-:-:S02]  /*241e50*/  ISETP.LT.AND P6, PT, R17, UR6, !P2 ;  /* 0x0000000611007c0c */ /* 0x000fc4000d7c1270 */
[----:B------:R-:W-:Y:S01]  /*241e60*/  PRMT R5, R33, 0x7770, RZ ;  /* 0x0000777021057816 */ /* 0x000fe200000000ff */
[----:B------:R-:W1:Y:S01]  /*241e70*/  LDCU UR6, c[0x0][0x398] ;  /* 0x00007300ff0677ac */ /* 0x000e620008000800 */
[----:B------:R1:W-:Y:S01]  /*241e80*/  @P1 STG.E.U8 desc[UR16][R46.64], R4 ;  /* 0x000000042e001986 */ /* 0x0003e2000c101110 */
[----:B------:R-:W-:Y:S02]  /*241e90*/  ISETP.LT.AND P5, PT, R41, UR9, !P3 ;  /* 0x0000000929007c0c */ /* 0x000fe4000dfa1270 */
[----:B------:R-:W-:Y:S01]  /*241ea0*/  ISETP.LT.AND P1, PT, R31, UR7, !P2 ;  /* 0x000000071f007c0c */ /* 0x000fe2000d721270 */
[----:B------:R-:W2:Y:S01]  /*241eb0*/  LDCU UR9, c[0x0][0x398] ;  /* 0x00007300ff0977ac */ /* 0x000ea20008000800 */
[----:B0-----:R-:W2:Y:S04]  /*241ec0*/  LDL.LU.64 R50, [R1+0xcc0] ;  /* 0x000cc00001327983 */ /* 0x001ea80000300a00 */
[----:B------:R0:W-:Y:S04]  /*241ed0*/  @P4 STG.E.U8 desc[UR16][R22.64], R5 ;  /* 0x0000000516004986 */ /* 0x0001e8000c101110 */
[----:B-1----:R-:W2:Y:S01]  /*241ee0*/  LDL.LU.64 R46, [R1+0xc88] ;  /* 0x000c8800012e7983 */ /* 0x002ea20000300a00 */
[----:B------:R-:W-:-:S02]  /*241ef0*/  ISETP.LT.AND P2, PT, R7, UR4, !P2 ;  /* 0x0000000407007c0c */ /* 0x000fc4000d741270 */
[C---:B------:R-:W-:Y:S02]  /*241f00*/  PRMT R3, R33.reuse, 0x7771, RZ ;  /* 0x0000777121037816 */ /* 0x040fe400000000ff */
[C---:B------:R-:W-:Y:S02]  /*241f10*/  PRMT R0, R33.reuse, 0x7772, RZ ;  /* 0x0000777221007816 */ /* 0x040fe400000000ff */
[----:B------:R-:W-:Y:S02]  /*241f20*/  ISETP.LT.AND P4, PT, R20, UR8, !P3 ;  /* 0x0000000814007c0c */ /* 0x000fe4000df81270 */
[----:B------:R-:W-:Y:S01]  /*241f30*/  PRMT R2, R33, 0x7773, RZ ;  /* 0x0000777321027816 */ /* 0x000fe200000000ff */
[----:B------:R-:W1:Y:S01]  /*241f40*/  LDCU UR4, c[0x0][0x398] ;  /* 0x00007300ff0477ac */ /* 0x000e620008000800 */
[----:B------:R-:W1:Y:S01]  /*241f50*/  LDCU UR7, c[0x0][0x398] ;  /* 0x00007300ff0777ac */ /* 0x000e620008000800 */
[----:B------:R-:W1:Y:S01]  /*241f60*/  LDCU UR8, c[0x0][0x398] ;  /* 0x00007300ff0877ac */ /* 0x000e620008000800 */
[----:B0-----:R-:W2:Y:S04]  /*241f70*/  LDL.LU.64 R22, [R1+0xc48] ;  /* 0x000c480001167983 */ /* 0x001ea80000300a00 */
[----:B------:R-:W2:Y:S04]  /*241f80*/  LDL.LU R20, [R1+0x68c] ;  /* 0x00068c0001147983 */ /* 0x000ea80000300800 */
[----:B---3--:R0:W-:Y:S01]  /*241f90*/  @P6 STG.E.U8 desc[UR16][R42.64], R3 ;  /* 0x000000032a006986 */ /* 0x0081e2000c101110 */
[----:B------:R-:W-:Y:S01]  /*241fa0*/  ISETP.LT.AND P6, PT, R40, UR5, !P3 ;  /* 0x0000000528007c0c */ /* 0x000fe2000dfc1270 */
[----:B------:R-:W3:Y:S02]  /*241fb0*/  LDCU UR5, c[0x0][0x398] ;  /* 0x00007300ff0577ac */ /* 0x000ee40008000800 */
[----:B0-----:R-:W2:Y:S04]  /*241fc0*/  LDL.LU.64 R42, [R1+0xbf0] ;  /* 0x000bf000012a7983 */ /* 0x001ea80000300a00 */
[----:B------:R-:W2:Y:S04]  /*241fd0*/  LDL.LU.64 R40, [R1+0xbd0] ;  /* 0x000bd00001287983 */ /* 0x000ea80000300a00 */
[----:B----4-:R0:W-:Y:S01]  /*241fe0*/  @P1 STG.E.U8 desc[UR16][R36.64], R0 ;  /* 0x0000000024001986 */ /* 0x0101e2000c101110 */
[----:B------:R-:W-:Y:S01]  /*241ff0*/  ISETP.LT.AND P1, PT, R6, UR6, !P3 ;  /* 0x0000000606007c0c */ /* 0x000fe2000df21270 */
[----:B------:R-:W4:Y:S02]  /*242000*/  LDCU UR6, c[0x0][0x398] ;  /* 0x00007300ff0677ac */ /* 0x000f240008000800 */
[----:B0-----:R-:W2:Y:S04]  /*242010*/  LDL.LU.64 R36, [R1+0xbc0] ;  /* 0x000bc00001247983 */ /* 0x001ea80000300a00 */
[----:B------:R-:W2:Y:S04]  /*242020*/  LDL.LU R6, [R1+0x6fc] ;  /* 0x0006fc0001067983 */ /* 0x000ea80000300800 */
[----:B--2---:R0:W-:Y:S01]  /*242030*/  @P2 STG.E.U8 desc[UR16][R34.64], R2 ;  /* 0x0000000222002986 */ /* 0x0041e2000c101110 */
[----:B------:R-:W-:-:S03]  /*242040*/  ISETP.LT.AND P2, PT, R32, UR9, !P3 ;  /* 0x0000000920007c0c */ /* 0x000fc6000df41270 */
[----:B0-----:R-:W2:Y:S04]  /*242050*/  LDL.LU.64 R34, [R1+0xa88] ;  /* 0x000a880001227983 */ /* 0x001ea80000300a00 */
[----:B------:R-:W2:Y:S01]  /*242060*/  LDL.LU.64 R32, [R1+0xa78] ;  /* 0x000a780001207983 */ /* 0x000ea20000300a00 */
[C---:B------:R-:W-:Y:S02]  /*242070*/  PRMT R4, R45.reuse, 0x7770, RZ ;  /* 0x000077702d047816 */ /* 0x040fe400000000ff */
[C---:B------:R-:W-:Y:S02]  /*242080*/  PRMT R3, R45.reuse, 0x7771, RZ ;  /* 0x000077712d037816 */ /* 0x040fe400000000ff */
[C---:B------:R-:W-:Y:S02]  /*242090*/  PRMT R0, R45.reuse, 0x7772, RZ ;  /* 0x000077722d007816 */ /* 0x040fe400000000ff */
[----:B------:R-:W-:Y:S01]  /*2420a0*/  PRMT R2, R45, 0x7773, RZ ;  /* 0x000077732d027816 */ /* 0x000fe200000000ff */
[----:B------:R0:W-:Y:S01]  /*2420b0*/  @P0 STG.E.U8 desc[UR16][R52.64], R4 ;  /* 0x0000000434000986 */ /* 0x0001e2000c101110 */
[----:B-1----:R-:W-:Y:S01]  /*2420c0*/  ISETP.LT.AND P0, PT, R25, UR4, !P3 ;  /* 0x0000000419007c0c */ /* 0x002fe2000df01270 */
[----:B------:R-:W1:Y:S02]  /*2420d0*/  LDCU UR4, c[0x0][0x398] ;  /* 0x00007300ff0477ac */ /* 0x000e640008000800 */
[----:B------:R0:W-:Y:S04]  /*2420e0*/  @P5 STG.E.U8 desc[UR16][R50.64], R3 ;  /* 0x0000000332005986 */ /* 0x0001e8000c101110 */
[----:B------:R0:W-:Y:S01]  /*2420f0*/  @P4 STG.E.U8 desc[UR16][R46.64], R0 ;  /* 0x000000002e004986 */ /* 0x0001e2000c101110 */
[----:B---3--:R-:W-:-:S02]  /*242100*/  ISETP.LT.AND P5, PT, R24, UR5, !P3 ;  /* 0x0000000518007c0c */ /* 0x008fc4000dfa1270 */
[----:B----4-:R-:W-:Y:S01]  /*242110*/  ISETP.LT.AND P4, PT, R44, UR6, !P3 ;  /* 0x000000062c007c0c */ /* 0x010fe2000df81270 */
[----:B------:R-:W3:Y:S01]  /*242120*/  LDCU UR5, c[0x0][0x398] ;  /* 0x00007300ff0577ac */ /* 0x000ee20008000800 */
[----:B------:R-:W4:Y:S01]  /*242130*/  LDCU UR6, c[0x0][0x398] ;  /* 0x00007300ff0677ac */ /* 0x000f220008000800 */
[----:B------:R1:W-:Y:S01]  /*242140*/  @P6 STG.E.U8 desc[UR16][R22.64], R2 ;  /* 0x0000000216006986 */ /* 0x0003e2000c101110 */
[----:B------:R-:W-:Y:S01]  /*242150*/  ISETP.LT.AND P6, PT, R21, UR7, !P3 ;  /* 0x0000000715007c0c */ /* 0x000fe2000dfc1270 */
[----:B------:R-:W1:Y:S01]  /*242160*/  LDCU UR7, c[0x0][0x398] ;  /* 0x00007300ff0777ac */ /* 0x000e620008000800 */
[C---:B0-----:R-:W-:Y:S02]  /*242170*/  PRMT R4, R20.reuse, 0x7770, RZ ;  /* 0x0000777014047816 */ /* 0x041fe400000000ff */
[C---:B------:R-:W-:Y:S02]  /*242180*/  PRMT R3, R20.reuse, 0x7771, RZ ;  /* 0x0000777114037816 */ /* 0x040fe400000000ff */
[----:B------:R-:W-:-:S02]  /*242190*/  PRMT R5, R20, 0x7772, RZ ;  /* 0x0000777214057816 */ /* 0x000fc400000000ff */
[----:B------:R-:W-:Y:S01]  /*2421a0*/  PRMT R0, R20, 0x7773, RZ ;  /* 0x0000777314007816 */ /* 0x000fe200000000ff */
[----:B------:R0:W-:Y:S04]  /*2421b0*/  @P1 STG.E.U8 desc[UR16][R42.64], R4 ;  /* 0x000000042a001986 */ /* 0x0001e8000c101110 */
[----:B------:R0:W-:Y:S01]  /*2421c0*/  @P2 STG.E.U8 desc[UR16][R40.64], R3 ;  /* 0x0000000328002986 */ /* 0x0001e2000c101110 */
[----:B------:R-:W-:Y:S02]  /*2421d0*/  ISETP.LT.AND P1, PT, R39, UR8, !P3 ;  /* 0x0000000827007c0c */ /* 0x000fe4000df21270 */
[----:B-1----:R-:W-:Y:S02]  /*2421e0*/  ISETP.LT.AND P2, PT, R38, UR4, !P3 ;  /* 0x0000000426007c0c */ /* 0x002fe4000df41270 */
[C---:B------:R-:W-:Y:S01]  /*2421f0*/  PRMT R2, R6.reuse, 0x7770, RZ ;  /* 0x0000777006027816 */ /* 0x040fe200000000ff */
[----:B------:R1:W-:Y:S01]  /*242200*/  @P0 STG.E.U8 desc[UR16][R36.64], R5 ;  /* 0x0000000524000986 */ /* 0x0003e2000c101110 */
[----:B0-----:R-:W-:-:S02]  /*242210*/  PRMT R4, R6, 0x7771, RZ ;  /* 0x0000777106047816 */ /* 0x001fc400000000ff */
[C---:B------:R-:W-:Y:S02]  /*242220*/  PRMT R3, R6.reuse, 0x7772, RZ ;  /* 0x0000777206037816 */ /* 0x040fe400000000ff */
[----:B---3--:R-:W-:Y:S02]  /*242230*/  ISETP.LT.AND P0, PT, R19, UR5, !P3 ;  /* 0x0000000513007c0c */ /* 0x008fe4000df01270 */
[----:B------:R-:W-:Y:S01]  /*242240*/  PRMT R6, R6, 0x7773, RZ ;  /* 0x0000777306067816 */ /* 0x000fe200000000ff */
[----:B--2---:R0:W-:Y:S04]  /*242250*/  @P5 STG.E.U8 desc[UR16][R34.64], R0 ;  /* 0x0000000022005986 */ /* 0x0041e8000c101110 */
[----:B------:R2:W-:Y:S01]  /*242260*/  @P4 STG.E.U8 desc[UR16][R32.64], R2 ;  /* 0x0000000220004986 */ /* 0x0005e2000c101110 */
[----:B----4-:R-:W-:-:S02]  /*242270*/  ISETP.LT.AND P5, PT, R17, UR6, !P3 ;  /* 0x0000000611007c0c */ /* 0x010fc4000dfa1270 */
[----:B------:R-:W-:Y:S01]  /*242280*/  ISETP.LT.AND P4, PT, R31, UR7, !P3 ;  /* 0x000000071f007c0c */ /* 0x000fe2000df81270 */
[----:B------:R-:W3:Y:S04]  /*242290*/  LDL.LU.64 R40, [R1+0xa28] ;  /* 0x000a280001287983 */ /* 0x000ee80000300a00 */
[----:B------:R-:W4:Y:S04]  /*2422a0*/  LDL.LU.64 R20, [R1+0x998] ;  /* 0x0009980001147983 */ /* 0x000f280000300a00 */
[----:B------:R-:W4:Y:S04]  /*2422b0*/  LDL.LU.64 R38, [R1+0x968] ;  /* 0x0009680001267983 */ /* 0x000f280000300a00 */
[----:B-1----:R-:W4:Y:S04]  /*2422c0*/  LDL.LU.64 R36, [R1+0x938] ;  /* 0x0009380001247983 */ /* 0x002f280000300a00 */
[----:B0-----:R-:W4:Y:S04]  /*2422d0*/  LDL.LU.64 R34, [R1+0x888] ;  /* 0x0008880001227983 */ /* 0x001f280000300a00 */
[----:B--2---:R-:W2:Y:S01]  /*2422e0*/  LDL.LU.64 R32, [R1+0x898] ;  /* 0x0008980001207983 */ /* 0x004ea20000300a00 */
[----:B------:R-:W-:-:S02]  /*2422f0*/  PRMT R0, R11, 0x7770, RZ ;  /* 0x000077700b007816 */ /* 0x000fc400000000ff */
[C---:B------:R-:W-:Y:S02]  /*242300*/  PRMT R2, R11.reuse, 0x7771, RZ ;  /* 0x000077710b027816 */ /* 0x040fe400000000ff */
[----:B------:R-:W-:Y:S02]  /*242310*/  PRMT R5, R11, 0x7772, RZ ;  /* 0x000077720b057816 */ /* 0x000fe400000000ff */
[----:B------:R-:W-:Y:S02]  /*242320*/  ISETP.LT.AND P3, PT, R7, UR7, !P3 ;  /* 0x0000000707007c0c */ /* 0x000fe4000df61270 */
[----:B------:R-:W-:Y:S01]  /*242330*/  PRMT R11, R11, 0x7773, RZ ;  /* 0x000077730b0b7816 */ /* 0x000fe200000000ff */
[----:B---3--:R0:W-:Y:S04]  /*242340*/  @P6 STG.E.U8 desc[UR16][R40.64], R4 ;  /* 0x0000000428006986 */ /* 0x0081e8000c101110 */
[----:B----4-:R0:W-:Y:S04]  /*242350*/  @P1 STG.E.U8 desc[UR16][R20.64], R3 ;  /* 0x0000000314001986 */ /* 0x0101e8000c101110 */
[----:B------:R0:W-:Y:S04]  /*242360*/  @P2 STG.E.U8 desc[UR16][R38.64], R6 ;  /* 0x0000000626002986 */ /* 0x0001e8000c101110 */
[----:B------:R0:W-:Y:S04]  /*242370*/  @P0 STG.E.U8 desc[UR16][R36.64], R0 ;  /* 0x0000000024000986 */ /* 0x0001e8000c101110 */
[----:B------:R0:W-:Y:S04]  /*242380*/  @P5 STG.E.U8 desc[UR16][R34.64], R2 ;  /* 0x0000000222005986 */ /* 0x0001e8000c101110 */
[----:B--2---:R0:W-:Y:S01]  /*242390*/  @P4 STG.E.U8 desc[UR16][R32.64], R5 ;  /* 0x0000000520004986 */ /* 0x0041e2000c101110 */
[----:B------:R-:W-:Y:S05]  /*2423a0*/  @!P3 EXIT ;  /* 0x000000000000b94d */ /* 0x000fea0003800000 */
[----:B0-----:R-:W2:Y:S04]  /*2423b0*/  LDL.LU.64 R32, [R1+0x880] ;  /* 0x0008800001207983 */ /* 0x001ea80000300a00 */
[----:B--2---:R-:W-:Y:S01]  /*2423c0*/  STG.E.U8 desc[UR16][R32.64], R11 ;  /* 0x0000000b20007986 */ /* 0x004fe2000c101110 */
[----:B------:R-:W-:Y:S05]  /*2423d0*/  EXIT ;  /* 0x000000000000794d */ /* 0x000fea0003800000 */
.L_x_2:
[----:B------:R-:W-:-:S00]  /*2423e0*/  BRA `(.L_x_2) ;  /* 0xfffffffc00fc7947 */ /* 0x000fc0000383ffff */
[----:B------:R-:W-:-:S00]  /*2423f0*/  NOP ;  /* 0x0000000000007918 */ /* 0x000fc00000000000 */
        /* <DEDUP_REMOVED lines=8> */
.L_x_3:


//--------------------- .nv.shared.matmul_kernel  --------------------------
	.section	.nv.shared.matmul_kernel,"aw",@nobits
	.sectionflags	@""
	.align	16
	.zero		1024


//--------------------- .nv.shared.reserved.0     --------------------------
	.section	.nv.shared.reserved.0,"aw",@nobits
	.weak		__nv_reservedSMEM_offset_0_alias
	.size		__nv_reservedSMEM_offset_0_alias, 0, 64
	.other		__nv_reservedSMEM_offset_0_alias,@"STO_CUDA_RESERVED_SHARED STV_DEFAULT"
__nv_reservedSMEM_offset_0_alias:
	.zero		0
	.zero		64


//--------------------- .nv.constant0.matmul_kernel --------------------------
	.section	.nv.constant0.matmul_kernel,"a",@progbits
	.sectionflags	@""
	.align	4
.nv.constant0.matmul_kernel:
	.zero		976


//--------------------- SYMBOLS --------------------------

	.type		.nv.reservedSmem.offset0,@object
	.size		.nv.reservedSmem.offset0,0x4
	.type		.nv.reservedSmem.cap,@object
	.size		.nv.reservedSmem.cap,0x4
